	.target	sm_80

	.elftype	@"ET_EXEC"


//--------------------- .note.nv.tkinfo           --------------------------
	.section	.note.nv.tkinfo,"",@"SHT_NOTE"
	.sectionflags	@"SHF_NOTE_NV_TKINFO"
	.tkinfo
        /*0018*/ 	.word	0x00000002
        /*0030*/ 	.string	""
        /*0030*/ 	.string	"ptxas"
        /*0030*/ 	.string	"Cuda compilation tools, release 13.0, V13.0.88"
        /*0030*/ 	.string	"Build cuda_13.0.r13.0/compiler.36424714_0"
        /*0030*/ 	.string	"-arch sm_80 -m 64 "



//--------------------- .note.nv.cuinfo           --------------------------
	.section	.note.nv.cuinfo,"",@"SHT_NOTE"
	.sectionflags	@"SHF_NOTE_NV_CUINFO"
        /*0018*/ 	.short	0x0002
        /*001a*/ 	.short	0x0050
        /*001c*/ 	.short	0x0082
	.zero		2


//--------------------- .nv.info                  --------------------------
	.section	.nv.info,"",@"SHT_CUDA_INFO"
	.align	4


	//----- nvinfo : EIATTR_REGCOUNT
	.align		4
        /*0000*/ 	.byte	0x04, 0x2f
        /*0002*/ 	.short	(.L_12 - .L_11)
	.align		4
.L_11:
        /*0004*/ 	.word	index@(_ZN7cutlass13device_kernelIN5flash19enable_sm80_to_sm89INS1_16FlashAttnFwdSm80INS1_25CollectiveMainloopFwdSm80ILi4ELi1ELb0EN4cute5tupleIJNS5_1CILi128EEENS7_ILi112EEENS7_ILi64EEEEEELi64ENS_10bfloat16_tEfNS_4arch4Sm80ELb1ELb0ELb1ELb1ELb0ELb1ELb1ELb0EEENS1_21CollectiveEpilogueFwdINS6_IJS8_SA_S9_EEENS6_IJNS7_ILi1EEESI_SI_EEESC_SE_Li128ELb1ELb1ELb0ELb0EEENS1_19SingleTileSchedulerILb1ELb0ELb1ELi128EEEEEEEEEvNT_6ParamsE)
        /*0008*/ 	.word	0x000000ff


	//----- nvinfo : EIATTR_FRAME_SIZE
	.align		4
.L_12:
        /*000c*/ 	.byte	0x04, 0x11
        /*000e*/ 	.short	(.L_14 - .L_13)
	.align		4
.L_13:
        /*0010*/ 	.word	index@(_ZN7cutlass13device_kernelIN5flash19enable_sm80_to_sm89INS1_16FlashAttnFwdSm80INS1_25CollectiveMainloopFwdSm80ILi4ELi1ELb0EN4cute5tupleIJNS5_1CILi128EEENS7_ILi112EEENS7_ILi64EEEEEELi64ENS_10bfloat16_tEfNS_4arch4Sm80ELb1ELb0ELb1ELb1ELb0ELb1ELb1ELb0EEENS1_21CollectiveEpilogueFwdINS6_IJS8_SA_S9_EEENS6_IJNS7_ILi1EEESI_SI_EEESC_SE_Li128ELb1ELb1ELb0ELb0EEENS1_19SingleTileSchedulerILb1ELb0ELb1ELi128EEEEEEEEEvNT_6ParamsE)
        /*0014*/ 	.word	0x000000c8


	//----- nvinfo : EIATTR_REGCOUNT
	.align		4
.L_14:
        /*0018*/ 	.byte	0x04, 0x2f
        /*001a*/ 	.short	(.L_16 - .L_15)
	.align		4
.L_15:
        /*001c*/ 	.word	index@(_ZN7cutlass13device_kernelIN5flash19enable_sm80_to_sm89INS1_16FlashAttnFwdSm80INS1_25CollectiveMainloopFwdSm80ILi4ELi1ELb0EN4cute5tupleIJNS5_1CILi128EEENS7_ILi112EEENS7_ILi64EEEEEELi64ENS_10bfloat16_tEfNS_4arch4Sm80ELb1ELb0ELb1ELb1ELb0ELb0ELb1ELb0EEENS1_21CollectiveEpilogueFwdINS6_IJS8_SA_S9_EEENS6_IJNS7_ILi1EEESI_SI_EEESC_SE_Li128ELb1ELb1ELb0ELb0EEENS1_19SingleTileSchedulerILb1ELb0ELb1ELi128EEEEEEEEEvNT_6ParamsE)
        /*0020*/ 	.word	0x000000ff


	//----- nvinfo : EIATTR_FRAME_SIZE
	.align		4
.L_16:
        /*0024*/ 	.byte	0x04, 0x11
        /*0026*/ 	.short	(.L_18 - .L_17)
	.align		4
.L_17:
        /*0028*/ 	.word	index@(_ZN7cutlass13device_kernelIN5flash19enable_sm80_to_sm89INS1_16FlashAttnFwdSm80INS1_25CollectiveMainloopFwdSm80ILi4ELi1ELb0EN4cute5tupleIJNS5_1CILi128EEENS7_ILi112EEENS7_ILi64EEEEEELi64ENS_10bfloat16_tEfNS_4arch4Sm80ELb1ELb0ELb1ELb1ELb0ELb0ELb1ELb0EEENS1_21CollectiveEpilogueFwdINS6_IJS8_SA_S9_EEENS6_IJNS7_ILi1EEESI_SI_EEESC_SE_Li128ELb1ELb1ELb0ELb0EEENS1_19SingleTileSchedulerILb1ELb0ELb1ELi128EEEEEEEEEvNT_6ParamsE)
        /*002c*/ 	.word	0x000000b0


	//----- nvinfo : EIATTR_REGCOUNT
	.align		4
.L_18:
        /*0030*/ 	.byte	0x04, 0x2f
        /*0032*/ 	.short	(.L_20 - .L_19)
	.align		4
.L_19:
        /*0034*/ 	.word	index@(_ZN7cutlass13device_kernelIN5flash19enable_sm80_to_sm89INS1_16FlashAttnFwdSm80INS1_25CollectiveMainloopFwdSm80ILi4ELi1ELb0EN4cute5tupleIJNS5_1CILi128EEENS7_ILi112EEENS7_ILi64EEEEEELi64ENS_10bfloat16_tEfNS_4arch4Sm80ELb1ELb0ELb1ELb0ELb0ELb0ELb1ELb0EEENS1_21CollectiveEpilogueFwdINS6_IJS8_SA_S9_EEENS6_IJNS7_ILi1EEESI_SI_EEESC_SE_Li128ELb0ELb1ELb0ELb0EEENS1_30DynamicPersistentTileSchedulerILi128ELi128ELb0ELb1ELb0EEEEEEEEEvNT_6ParamsE)
        /*0038*/ 	.word	0x000000ff


	//----- nvinfo : EIATTR_FRAME_SIZE
	.align		4
.L_20:
        /*003c*/ 	.byte	0x04, 0x11
        /*003e*/ 	.short	(.L_22 - .L_21)
	.align		4
.L_21:
        /*0040*/ 	.word	index@($__internal_1_$__cuda_sm70_shflsync_idx_p)
        /*0044*/ 	.word	0x00000000


	//----- nvinfo : EIATTR_FRAME_SIZE
	.align		4
.L_22:
        /*0048*/ 	.byte	0x04, 0x11
        /*004a*/ 	.short	(.L_24 - .L_23)
	.align		4
.L_23:
        /*004c*/ 	.word	index@($__internal_0_$__cuda_sm70_shflsync_bfly_p)
        /*0050*/ 	.word	0x00000000


	//----- nvinfo : EIATTR_FRAME_SIZE
	.align		4
.L_24:
        /*0054*/ 	.byte	0x04, 0x11
        /*0056*/ 	.short	(.L_26 - .L_25)
	.align		4
.L_25:
        /*0058*/ 	.word	index@(_ZN7cutlass13device_kernelIN5flash19enable_sm80_to_sm89INS1_16FlashAttnFwdSm80INS1_25CollectiveMainloopFwdSm80ILi4ELi1ELb0EN4cute5tupleIJNS5_1CILi128EEENS7_ILi112EEENS7_ILi64EEEEEELi64ENS_10bfloat16_tEfNS_4arch4Sm80ELb1ELb0ELb1ELb0ELb0ELb0ELb1ELb0EEENS1_21CollectiveEpilogueFwdINS6_IJS8_SA_S9_EEENS6_IJNS7_ILi1EEESI_SI_EEESC_SE_Li128ELb0ELb1ELb0ELb0EEENS1_30DynamicPersistentTileSchedulerILi128ELi128ELb0ELb1ELb0EEEEEEEEEvNT_6ParamsE)
        /*005c*/ 	.word	0x000000b0


	//----- nvinfo : EIATTR_REGCOUNT
	.align		4
.L_26:
        /*0060*/ 	.byte	0x04, 0x2f
        /*0062*/ 	.short	(.L_28 - .L_27)
	.align		4
.L_27:
        /*0064*/ 	.word	index@(_ZN7cutlass13device_kernelIN5flash19enable_sm80_to_sm89INS1_16FlashAttnFwdSm80INS1_25CollectiveMainloopFwdSm80ILi4ELi1ELb0EN4cute5tupleIJNS5_1CILi128EEENS7_ILi96EEENS7_ILi64EEEEEELi64ENS_10bfloat16_tEfNS_4arch4Sm80ELb0ELb1ELb1ELb1ELb0ELb1ELb1ELb0EEENS1_21CollectiveEpilogueFwdINS6_IJS8_SA_S9_EEENS6_IJNS7_ILi1EEESI_SI_EEESC_SE_Li128ELb1ELb1ELb0ELb0EEENS1_19SingleTileSchedulerILb1ELb0ELb1ELi128EEEEEEEEEvNT_6ParamsE)
        /*0068*/ 	.word	0x000000ff


	//----- nvinfo : EIATTR_FRAME_SIZE
	.align		4
.L_28:
        /*006c*/ 	.byte	0x04, 0x11
        /*006e*/ 	.short	(.L_30 - .L_29)
	.align		4
.L_29:
        /*0070*/ 	.word	index@(_ZN7cutlass13device_kernelIN5flash19enable_sm80_to_sm89INS1_16FlashAttnFwdSm80INS1_25CollectiveMainloopFwdSm80ILi4ELi1ELb0EN4cute5tupleIJNS5_1CILi128EEENS7_ILi96EEENS7_ILi64EEEEEELi64ENS_10bfloat16_tEfNS_4arch4Sm80ELb0ELb1ELb1ELb1ELb0ELb1ELb1ELb0EEENS1_21CollectiveEpilogueFwdINS6_IJS8_SA_S9_EEENS6_IJNS7_ILi1EEESI_SI_EEESC_SE_Li128ELb1ELb1ELb0ELb0EEENS1_19SingleTileSchedulerILb1ELb0ELb1ELi128EEEEEEEEEvNT_6ParamsE)
        /*0074*/ 	.word	0x00000090


	//----- nvinfo : EIATTR_REGCOUNT
	.align		4
.L_30:
        /*0078*/ 	.byte	0x04, 0x2f
        /*007a*/ 	.short	(.L_32 - .L_31)
	.align		4
.L_31:
        /*007c*/ 	.word	index@(_ZN7cutlass13device_kernelIN5flash19enable_sm80_to_sm89INS1_16FlashAttnFwdSm80INS1_25CollectiveMainloopFwdSm80ILi4ELi1ELb0EN4cute5tupleIJNS5_1CILi128EEENS7_ILi96EEENS7_ILi64EEEEEELi64ENS_10bfloat16_tEfNS_4arch4Sm80ELb0ELb1ELb1ELb1ELb0ELb0ELb1ELb0EEENS1_21CollectiveEpilogueFwdINS6_IJS8_SA_S9_EEENS6_IJNS7_ILi1EEESI_SI_EEESC_SE_Li128ELb1ELb1ELb0ELb0EEENS1_19SingleTileSchedulerILb1ELb0ELb1ELi128EEEEEEEEEvNT_6ParamsE)
        /*0080*/ 	.word	0x000000ff


	//----- nvinfo : EIATTR_FRAME_SIZE
	.align		4
.L_32:
        /*0084*/ 	.byte	0x04, 0x11
        /*0086*/ 	.short	(.L_34 - .L_33)
	.align		4
.L_33:
        /*0088*/ 	.word	index@(_ZN7cutlass13device_kernelIN5flash19enable_sm80_to_sm89INS1_16FlashAttnFwdSm80INS1_25CollectiveMainloopFwdSm80ILi4ELi1ELb0EN4cute5tupleIJNS5_1CILi128EEENS7_ILi96EEENS7_ILi64EEEEEELi64ENS_10bfloat16_tEfNS_4arch4Sm80ELb0ELb1ELb1ELb1ELb0ELb0ELb1ELb0EEENS1_21CollectiveEpilogueFwdINS6_IJS8_SA_S9_EEENS6_IJNS7_ILi1EEESI_SI_EEESC_SE_Li128ELb1ELb1ELb0ELb0EEENS1_19SingleTileSchedulerILb1ELb0ELb1ELi128EEEEEEEEEvNT_6ParamsE)
        /*008c*/ 	.word	0x00000070


	//----- nvinfo : EIATTR_REGCOUNT
	.align		4
.L_34:
        /*0090*/ 	.byte	0x04, 0x2f
        /*0092*/ 	.short	(.L_36 - .L_35)
	.align		4
.L_35:
        /*0094*/ 	.word	index@(_ZN7cutlass13device_kernelIN5flash19enable_sm80_to_sm89INS1_16FlashAttnFwdSm80INS1_25CollectiveMainloopFwdSm80ILi4ELi1ELb0EN4cute5tupleIJNS5_1CILi128EEENS7_ILi96EEENS7_ILi64EEEEEELi64ENS_10bfloat16_tEfNS_4arch4Sm80ELb0ELb1ELb1ELb0ELb0ELb0ELb1ELb0EEENS1_21CollectiveEpilogueFwdINS6_IJS8_SA_S9_EEENS6_IJNS7_ILi1EEESI_SI_EEESC_SE_Li128ELb0ELb1ELb0ELb0EEENS1_19SingleTileSchedulerILb0ELb0ELb1ELi128EEEEEEEEEvNT_6ParamsE)
        /*0098*/ 	.word	0x000000ff


	//----- nvinfo : EIATTR_FRAME_SIZE
	.align		4
.L_36:
        /*009c*/ 	.byte	0x04, 0x11
        /*009e*/ 	.short	(.L_38 - .L_37)
	.align		4
.L_37:
        /*00a0*/ 	.word	index@(_ZN7cutlass13device_kernelIN5flash19enable_sm80_to_sm89INS1_16FlashAttnFwdSm80INS1_25CollectiveMainloopFwdSm80ILi4ELi1ELb0EN4cute5tupleIJNS5_1CILi128EEENS7_ILi96EEENS7_ILi64EEEEEELi64ENS_10bfloat16_tEfNS_4arch4Sm80ELb0ELb1ELb1ELb0ELb0ELb0ELb1ELb0EEENS1_21CollectiveEpilogueFwdINS6_IJS8_SA_S9_EEENS6_IJNS7_ILi1EEESI_SI_EEESC_SE_Li128ELb0ELb1ELb0ELb0EEENS1_19SingleTileSchedulerILb0ELb0ELb1ELi128EEEEEEEEEvNT_6ParamsE)
        /*00a4*/ 	.word	0x00000068


	//----- nvinfo : EIATTR_REGCOUNT
	.align		4
.L_38:
        /*00a8*/ 	.byte	0x04, 0x2f
        /*00aa*/ 	.short	(.L_40 - .L_39)
	.align		4
.L_39:
        /*00ac*/ 	.word	index@(_ZN7cutlass13device_kernelIN5flash19enable_sm80_to_sm89INS1_16FlashAttnFwdSm80INS1_25CollectiveMainloopFwdSm80ILi4ELi1ELb0EN4cute5tupleIJNS5_1CILi128EEENS7_ILi112EEENS7_ILi64EEEEEELi64ENS_10bfloat16_tEfNS_4arch4Sm80ELb0ELb0ELb1ELb1ELb0ELb1ELb1ELb0EEENS1_21CollectiveEpilogueFwdINS6_IJS8_SA_S9_EEENS6_IJNS7_ILi1EEESI_SI_EEESC_SE_Li128ELb1ELb1ELb0ELb0EEENS1_19SingleTileSchedulerILb1ELb0ELb1ELi128EEEEEEEEEvNT_6ParamsE)
        /*00b0*/ 	.word	0x000000ff


	//----- nvinfo : EIATTR_FRAME_SIZE
	.align		4
.L_40:
        /*00b4*/ 	.byte	0x04, 0x11
        /*00b6*/ 	.short	(.L_42 - .L_41)
	.align		4
.L_41:
        /*00b8*/ 	.word	index@(_ZN7cutlass13device_kernelIN5flash19enable_sm80_to_sm89INS1_16FlashAttnFwdSm80INS1_25CollectiveMainloopFwdSm80ILi4ELi1ELb0EN4cute5tupleIJNS5_1CILi128EEENS7_ILi112EEENS7_ILi64EEEEEELi64ENS_10bfloat16_tEfNS_4arch4Sm80ELb0ELb0ELb1ELb1ELb0ELb1ELb1ELb0EEENS1_21CollectiveEpilogueFwdINS6_IJS8_SA_S9_EEENS6_IJNS7_ILi1EEESI_SI_EEESC_SE_Li128ELb1ELb1ELb0ELb0EEENS1_19SingleTileSchedulerILb1ELb0ELb1ELi128EEEEEEEEEvNT_6ParamsE)
        /*00bc*/ 	.word	0x00000088


	//----- nvinfo : EIATTR_REGCOUNT
	.align		4
.L_42:
        /*00c0*/ 	.byte	0x04, 0x2f
        /*00c2*/ 	.short	(.L_44 - .L_43)
	.align		4
.L_43:
        /*00c4*/ 	.word	index@(_ZN7cutlass13device_kernelIN5flash19enable_sm80_to_sm89INS1_16FlashAttnFwdSm80INS1_25CollectiveMainloopFwdSm80ILi4ELi1ELb0EN4cute5tupleIJNS5_1CILi128EEENS7_ILi112EEENS7_ILi64EEEEEELi64ENS_10bfloat16_tEfNS_4arch4Sm80ELb0ELb0ELb1ELb1ELb0ELb0ELb1ELb0EEENS1_21CollectiveEpilogueFwdINS6_IJS8_SA_S9_EEENS6_IJNS7_ILi1EEESI_SI_EEESC_SE_Li128ELb1ELb1ELb0ELb0EEENS1_19SingleTileSchedulerILb1ELb0ELb1ELi128EEEEEEEEEvNT_6ParamsE)
        /*00c8*/ 	.word	0x000000ff


	//----- nvinfo : EIATTR_FRAME_SIZE
	.align		4
.L_44:
        /*00cc*/ 	.byte	0x04, 0x11
        /*00ce*/ 	.short	(.L_46 - .L_45)
	.align		4
.L_45:
        /*00d0*/ 	.word	index@(_ZN7cutlass13device_kernelIN5flash19enable_sm80_to_sm89INS1_16FlashAttnFwdSm80INS1_25CollectiveMainloopFwdSm80ILi4ELi1ELb0EN4cute5tupleIJNS5_1CILi128EEENS7_ILi112EEENS7_ILi64EEEEEELi64ENS_10bfloat16_tEfNS_4arch4Sm80ELb0ELb0ELb1ELb1ELb0ELb0ELb1ELb0EEENS1_21CollectiveEpilogueFwdINS6_IJS8_SA_S9_EEENS6_IJNS7_ILi1EEESI_SI_EEESC_SE_Li128ELb1ELb1ELb0ELb0EEENS1_19SingleTileSchedulerILb1ELb0ELb1ELi128EEEEEEEEEvNT_6ParamsE)
        /*00d4*/ 	.word	0x00000078


	//----- nvinfo : EIATTR_REGCOUNT
	.align		4
.L_46:
        /*00d8*/ 	.byte	0x04, 0x2f
        /*00da*/ 	.short	(.L_48 - .L_47)
	.align		4
.L_47:
        /*00dc*/ 	.word	index@(_ZN7cutlass13device_kernelIN5flash19enable_sm80_to_sm89INS1_16FlashAttnFwdSm80INS1_25CollectiveMainloopFwdSm80ILi4ELi1ELb0EN4cute5tupleIJNS5_1CILi128EEENS7_ILi112EEENS7_ILi64EEEEEELi64ENS_10bfloat16_tEfNS_4arch4Sm80ELb0ELb0ELb1ELb0ELb0ELb0ELb1ELb0EEENS1_21CollectiveEpilogueFwdINS6_IJS8_SA_S9_EEENS6_IJNS7_ILi1EEESI_SI_EEESC_SE_Li128ELb0ELb1ELb0ELb0EEENS1_19SingleTileSchedulerILb0ELb0ELb1ELi128EEEEEEEEEvNT_6ParamsE)
        /*00e0*/ 	.word	0x000000ff


	//----- nvinfo : EIATTR_FRAME_SIZE
	.align		4
.L_48:
        /*00e4*/ 	.byte	0x04, 0x11
        /*00e6*/ 	.short	(.L_50 - .L_49)
	.align		4
.L_49:
        /*00e8*/ 	.word	index@(_ZN7cutlass13device_kernelIN5flash19enable_sm80_to_sm89INS1_16FlashAttnFwdSm80INS1_25CollectiveMainloopFwdSm80ILi4ELi1ELb0EN4cute5tupleIJNS5_1CILi128EEENS7_ILi112EEENS7_ILi64EEEEEELi64ENS_10bfloat16_tEfNS_4arch4Sm80ELb0ELb0ELb1ELb0ELb0ELb0ELb1ELb0EEENS1_21CollectiveEpilogueFwdINS6_IJS8_SA_S9_EEENS6_IJNS7_ILi1EEESI_SI_EEESC_SE_Li128ELb0ELb1ELb0ELb0EEENS1_19SingleTileSchedulerILb0ELb0ELb1ELi128EEEEEEEEEvNT_6ParamsE)
        /*00ec*/ 	.word	0x00000098


	//----- nvinfo : EIATTR_MIN_STACK_SIZE
	.align		4
.L_50:
        /*00f0*/ 	.byte	0x04, 0x12
        /*00f2*/ 	.short	(.L_52 - .L_51)
	.align		4
.L_51:
        /*00f4*/ 	.word	index@(_ZN7cutlass13device_kernelIN5flash19enable_sm80_to_sm89INS1_16FlashAttnFwdSm80INS1_25CollectiveMainloopFwdSm80ILi4ELi1ELb0EN4cute5tupleIJNS5_1CILi128EEENS7_ILi112EEENS7_ILi64EEEEEELi64ENS_10bfloat16_tEfNS_4arch4Sm80ELb0ELb0ELb1ELb0ELb0ELb0ELb1ELb0EEENS1_21CollectiveEpilogueFwdINS6_IJS8_SA_S9_EEENS6_IJNS7_ILi1EEESI_SI_EEESC_SE_Li128ELb0ELb1ELb0ELb0EEENS1_19SingleTileSchedulerILb0ELb0ELb1ELi128EEEEEEEEEvNT_6ParamsE)
        /*00f8*/ 	.word	0x00000098


	//----- nvinfo : EIATTR_MIN_STACK_SIZE
	.align		4
.L_52:
        /*00fc*/ 	.byte	0x04, 0x12
        /*00fe*/ 	.short	(.L_54 - .L_53)
	.align		4
.L_53:
        /*0100*/ 	.word	index@(_ZN7cutlass13device_kernelIN5flash19enable_sm80_to_sm89INS1_16FlashAttnFwdSm80INS1_25CollectiveMainloopFwdSm80ILi4ELi1ELb0EN4cute5tupleIJNS5_1CILi128EEENS7_ILi112EEENS7_ILi64EEEEEELi64ENS_10bfloat16_tEfNS_4arch4Sm80ELb0ELb0ELb1ELb1ELb0ELb0ELb1ELb0EEENS1_21CollectiveEpilogueFwdINS6_IJS8_SA_S9_EEENS6_IJNS7_ILi1EEESI_SI_EEESC_SE_Li128ELb1ELb1ELb0ELb0EEENS1_19SingleTileSchedulerILb1ELb0ELb1ELi128EEEEEEEEEvNT_6ParamsE)
        /*0104*/ 	.word	0x00000078


	//----- nvinfo : EIATTR_MIN_STACK_SIZE
	.align		4
.L_54:
        /*0108*/ 	.byte	0x04, 0x12
        /*010a*/ 	.short	(.L_56 - .L_55)
	.align		4
.L_55:
        /*010c*/ 	.word	index@(_ZN7cutlass13device_kernelIN5flash19enable_sm80_to_sm89INS1_16FlashAttnFwdSm80INS1_25CollectiveMainloopFwdSm80ILi4ELi1ELb0EN4cute5tupleIJNS5_1CILi128EEENS7_ILi112EEENS7_ILi64EEEEEELi64ENS_10bfloat16_tEfNS_4arch4Sm80ELb0ELb0ELb1ELb1ELb0ELb1ELb1ELb0EEENS1_21CollectiveEpilogueFwdINS6_IJS8_SA_S9_EEENS6_IJNS7_ILi1EEESI_SI_EEESC_SE_Li128ELb1ELb1ELb0ELb0EEENS1_19SingleTileSchedulerILb1ELb0ELb1ELi128EEEEEEEEEvNT_6ParamsE)
        /*0110*/ 	.word	0x00000088


	//----- nvinfo : EIATTR_MIN_STACK_SIZE
	.align		4
.L_56:
        /*0114*/ 	.byte	0x04, 0x12
        /*0116*/ 	.short	(.L_58 - .L_57)
	.align		4
.L_57:
        /*0118*/ 	.word	index@(_ZN7cutlass13device_kernelIN5flash19enable_sm80_to_sm89INS1_16FlashAttnFwdSm80INS1_25CollectiveMainloopFwdSm80ILi4ELi1ELb0EN4cute5tupleIJNS5_1CILi128EEENS7_ILi96EEENS7_ILi64EEEEEELi64ENS_10bfloat16_tEfNS_4arch4Sm80ELb0ELb1ELb1ELb0ELb0ELb0ELb1ELb0EEENS1_21CollectiveEpilogueFwdINS6_IJS8_SA_S9_EEENS6_IJNS7_ILi1EEESI_SI_EEESC_SE_Li128ELb0ELb1ELb0ELb0EEENS1_19SingleTileSchedulerILb0ELb0ELb1ELi128EEEEEEEEEvNT_6ParamsE)
        /*011c*/ 	.word	0x00000068


	//----- nvinfo : EIATTR_MIN_STACK_SIZE
	.align		4
.L_58:
        /*0120*/ 	.byte	0x04, 0x12
        /*0122*/ 	.short	(.L_60 - .L_59)
	.align		4
.L_59:
        /*0124*/ 	.word	index@(_ZN7cutlass13device_kernelIN5flash19enable_sm80_to_sm89INS1_16FlashAttnFwdSm80INS1_25CollectiveMainloopFwdSm80ILi4ELi1ELb0EN4cute5tupleIJNS5_1CILi128EEENS7_ILi96EEENS7_ILi64EEEEEELi64ENS_10bfloat16_tEfNS_4arch4Sm80ELb0ELb1ELb1ELb1ELb0ELb0ELb1ELb0EEENS1_21CollectiveEpilogueFwdINS6_IJS8_SA_S9_EEENS6_IJNS7_ILi1EEESI_SI_EEESC_SE_Li128ELb1ELb1ELb0ELb0EEENS1_19SingleTileSchedulerILb1ELb0ELb1ELi128EEEEEEEEEvNT_6ParamsE)
        /*0128*/ 	.word	0x00000070


	//----- nvinfo : EIATTR_MIN_STACK_SIZE
	.align		4
.L_60:
        /*012c*/ 	.byte	0x04, 0x12
        /*012e*/ 	.short	(.L_62 - .L_61)
	.align		4
.L_61:
        /*0130*/ 	.word	index@(_ZN7cutlass13device_kernelIN5flash19enable_sm80_to_sm89INS1_16FlashAttnFwdSm80INS1_25CollectiveMainloopFwdSm80ILi4ELi1ELb0EN4cute5tupleIJNS5_1CILi128EEENS7_ILi96EEENS7_ILi64EEEEEELi64ENS_10bfloat16_tEfNS_4arch4Sm80ELb0ELb1ELb1ELb1ELb0ELb1ELb1ELb0EEENS1_21CollectiveEpilogueFwdINS6_IJS8_SA_S9_EEENS6_IJNS7_ILi1EEESI_SI_EEESC_SE_Li128ELb1ELb1ELb0ELb0EEENS1_19SingleTileSchedulerILb1ELb0ELb1ELi128EEEEEEEEEvNT_6ParamsE)
        /*0134*/ 	.word	0x00000090


	//----- nvinfo : EIATTR_MIN_STACK_SIZE
	.align		4
.L_62:
        /*0138*/ 	.byte	0x04, 0x12
        /*013a*/ 	.short	(.L_64 - .L_63)
	.align		4
.L_63:
        /*013c*/ 	.word	index@(_ZN7cutlass13device_kernelIN5flash19enable_sm80_to_sm89INS1_16FlashAttnFwdSm80INS1_25CollectiveMainloopFwdSm80ILi4ELi1ELb0EN4cute5tupleIJNS5_1CILi128EEENS7_ILi112EEENS7_ILi64EEEEEELi64ENS_10bfloat16_tEfNS_4arch4Sm80ELb1ELb0ELb1ELb0ELb0ELb0ELb1ELb0EEENS1_21CollectiveEpilogueFwdINS6_IJS8_SA_S9_EEENS6_IJNS7_ILi1EEESI_SI_EEESC_SE_Li128ELb0ELb1ELb0ELb0EEENS1_30DynamicPersistentTileSchedulerILi128ELi128ELb0ELb1ELb0EEEEEEEEEvNT_6ParamsE)
        /*0140*/ 	.word	0x000000b0


	//----- nvinfo : EIATTR_MIN_STACK_SIZE
	.align		4
.L_64:
        /*0144*/ 	.byte	0x04, 0x12
        /*0146*/ 	.short	(.L_66 - .L_65)
	.align		4
.L_65:
        /*0148*/ 	.word	index@(_ZN7cutlass13device_kernelIN5flash19enable_sm80_to_sm89INS1_16FlashAttnFwdSm80INS1_25CollectiveMainloopFwdSm80ILi4ELi1ELb0EN4cute5tupleIJNS5_1CILi128EEENS7_ILi112EEENS7_ILi64EEEEEELi64ENS_10bfloat16_tEfNS_4arch4Sm80ELb1ELb0ELb1ELb1ELb0ELb0ELb1ELb0EEENS1_21CollectiveEpilogueFwdINS6_IJS8_SA_S9_EEENS6_IJNS7_ILi1EEESI_SI_EEESC_SE_Li128ELb1ELb1ELb0ELb0EEENS1_19SingleTileSchedulerILb1ELb0ELb1ELi128EEEEEEEEEvNT_6ParamsE)
        /*014c*/ 	.word	0x000000b0


	//----- nvinfo : EIATTR_MIN_STACK_SIZE
	.align		4
.L_66:
        /*0150*/ 	.byte	0x04, 0x12
        /*0152*/ 	.short	(.L_68 - .L_67)
	.align		4
.L_67:
        /*0154*/ 	.word	index@(_ZN7cutlass13device_kernelIN5flash19enable_sm80_to_sm89INS1_16FlashAttnFwdSm80INS1_25CollectiveMainloopFwdSm80ILi4ELi1ELb0EN4cute5tupleIJNS5_1CILi128EEENS7_ILi112EEENS7_ILi64EEEEEELi64ENS_10bfloat16_tEfNS_4arch4Sm80ELb1ELb0ELb1ELb1ELb0ELb1ELb1ELb0EEENS1_21CollectiveEpilogueFwdINS6_IJS8_SA_S9_EEENS6_IJNS7_ILi1EEESI_SI_EEESC_SE_Li128ELb1ELb1ELb0ELb0EEENS1_19SingleTileSchedulerILb1ELb0ELb1ELi128EEEEEEEEEvNT_6ParamsE)
        /*0158*/ 	.word	0x000000c8
.L_68:


//--------------------- .nv.info._ZN7cutlass13device_kernelIN5flash19enable_sm80_to_sm89INS1_16FlashAttnFwdSm80INS1_25CollectiveMainloopFwdSm80ILi4ELi1ELb0EN4cute5tupleIJNS5_1CILi128EEENS7_ILi112EEENS7_ILi64EEEEEELi64ENS_10bfloat16_tEfNS_4arch4Sm80ELb0ELb0ELb1ELb0ELb0ELb0ELb1ELb0EEENS1_21CollectiveEpilogueFwdINS6_IJS8_SA_S9_EEENS6_IJNS7_ILi1EEESI_SI_EEESC_SE_Li128ELb0ELb1ELb0ELb0EEENS1_19SingleTileSchedulerILb0ELb0ELb1ELi128EEEEEEEEEvNT_6ParamsE --------------------------
	.section	.nv.info._ZN7cutlass13device_kernelIN5flash19enable_sm80_to_sm89INS1_16FlashAttnFwdSm80INS1_25CollectiveMainloopFwdSm80ILi4ELi1ELb0EN4cute5tupleIJNS5_1CILi128EEENS7_ILi112EEENS7_ILi64EEEEEELi64ENS_10bfloat16_tEfNS_4arch4Sm80ELb0ELb0ELb1ELb0ELb0ELb0ELb1ELb0EEENS1_21CollectiveEpilogueFwdINS6_IJS8_SA_S9_EEENS6_IJNS7_ILi1EEESI_SI_EEESC_SE_Li128ELb0ELb1ELb0ELb0EEENS1_19SingleTileSchedulerILb0ELb0ELb1ELi128EEEEEEEEEvNT_6ParamsE,"",@"SHT_CUDA_INFO"
	.sectionflags	@""
	.align	4


	//----- nvinfo : EIATTR_CUDA_API_VERSION
	.align		4
        /*0000*/ 	.byte	0x04, 0x37
        /*0002*/ 	.short	(.L_70 - .L_69)
.L_69:
        /*0004*/ 	.word	0x00000082


	//----- nvinfo : EIATTR_SW2861232_WAR
	.align		4
.L_70:
        /*0008*/ 	.byte	0x01, 0x35
	.zero		2


	//----- nvinfo : EIATTR_PARAM_CBANK
	.align		4
        /*000c*/ 	.byte	0x04, 0x0a
        /*000e*/ 	.short	(.L_72 - .L_71)
	.align		4
.L_71:
        /*0010*/ 	.word	index@(.nv.constant0._ZN7cutlass13device_kernelIN5flash19enable_sm80_to_sm89INS1_16FlashAttnFwdSm80INS1_25CollectiveMainloopFwdSm80ILi4ELi1ELb0EN4cute5tupleIJNS5_1CILi128EEENS7_ILi112EEENS7_ILi64EEEEEELi64ENS_10bfloat16_tEfNS_4arch4Sm80ELb0ELb0ELb1ELb0ELb0ELb0ELb1ELb0EEENS1_21CollectiveEpilogueFwdINS6_IJS8_SA_S9_EEENS6_IJNS7_ILi1EEESI_SI_EEESC_SE_Li128ELb0ELb1ELb0ELb0EEENS1_19SingleTileSchedulerILb0ELb0ELb1ELi128EEEEEEEEEvNT_6ParamsE)
        /*0014*/ 	.short	0x0160
        /*0016*/ 	.short	0x0418


	//----- nvinfo : EIATTR_CBANK_PARAM_SIZE
	.align		4
.L_72:
        /*0018*/ 	.byte	0x03, 0x19
        /*001a*/ 	.short	0x0418


	//----- nvinfo : EIATTR_KPARAM_INFO
	.align		4
        /*001c*/ 	.byte	0x04, 0x17
        /*001e*/ 	.short	(.L_74 - .L_73)
.L_73:
        /*0020*/ 	.word	0x00000000
        /*0024*/ 	.short	0x0000
        /*0026*/ 	.short	0x0000
        /*0028*/ 	.byte	0x00, 0xf0, 0x61, 0x10


	//----- nvinfo : EIATTR_MAXREG_COUNT
	.align		4
.L_74:
        /*002c*/ 	.byte	0x03, 0x1b
        /*002e*/ 	.short	0x00ff


	//----- nvinfo : EIATTR_NUM_BARRIERS
	.align		4
        /*0030*/ 	.byte	0x02, 0x4c
        /*0032*/ 	.byte	0x02
	.zero		1


	//----- nvinfo : EIATTR_ANNOTATIONS
	.align		4
        /*0034*/ 	.byte	0x04, 0x55
        /*0036*/ 	.short	(.L_76 - .L_75)


	//   ....[0]....
.L_75:
        /*0038*/ 	.word	0x00000001
        /*003c*/ 	.byte	0x60, 0x02, 0x00, 0x00, 0x01, 0x00, 0x00, 0x00, 0x60, 0x06, 0x00, 0x00, 0x01, 0x00, 0x00, 0x00
        /* <DEDUP_REMOVED lines=37> */
        /*029c*/ 	.byte	0x90, 0xd8, 0x00, 0x00, 0x01, 0x00, 0x00, 0x00, 0xa0, 0xd8, 0x00, 0x00


	//----- nvinfo : EIATTR_MERCURY_ISA_VERSION
	.align		4
.L_76:
        /*02a8*/ 	.byte	0x03, 0x5f
        /*02aa*/ 	.short	0x0000


	//----- nvinfo : EIATTR_COOP_GROUP_MASK_REGIDS
	.align		4
        /*02ac*/ 	.byte	0x04, 0x29
        /*02ae*/ 	.short	(.L_78 - .L_77)


	//   ....[0]....
.L_77:
        /*02b0*/ 	.word	0xffffffff


	//   ....[1]....
        /*02b4*/ 	.word	0xffffffff


	//   ....[2]....
        /*02b8*/ 	.word	0xffffffff


	//   ....[3]....
        /*02bc*/ 	.word	0xffffffff


	//   ....[4]....
        /*02c0*/ 	.word	0xffffffff


	//   ....[5]....
        /*02c4*/ 	.word	0xffffffff


	//   ....[6]....
        /*02c8*/ 	.word	0xffffffff


	//   ....[7]....
        /*02cc*/ 	.word	0xffffffff


	//   ....[8]....
        /*02d0*/ 	.word	0xffffffff


	//   ....[9]....
        /*02d4*/ 	.word	0xffffffff


	//   ....[10]....
        /*02d8*/ 	.word	0xffffffff


	//   ....[11]....
        /*02dc*/ 	.word	0xffffffff


	//   ....[12]....
        /*02e0*/ 	.word	0xffffffff


	//   ....[13]....
        /*02e4*/ 	.word	0xffffffff


	//   ....[14]....
        /*02e8*/ 	.word	0xffffffff


	//   ....[15]....
        /*02ec*/ 	.word	0xffffffff


	//   ....[16]....
        /*02f0*/ 	.word	0xffffffff


	//   ....[17]....
        /*02f4*/ 	.word	0xffffffff


	//   ....[18]....
        /*02f8*/ 	.word	0xffffffff


	//   ....[19]....
        /*02fc*/ 	.word	0xffffffff


	//   ....[20]....
        /*0300*/ 	.word	0xffffffff


	//   ....[21]....
        /*0304*/ 	.word	0xffffffff


	//   ....[22]....
        /*0308*/ 	.word	0xffffffff


	//   ....[23]....
        /*030c*/ 	.word	0xffffffff


	//   ....[24]....
        /*0310*/ 	.word	0xffffffff


	//   ....[25]....
        /*0314*/ 	.word	0xffffffff


	//   ....[26]....
        /*0318*/ 	.word	0xffffffff


	//   ....[27]....
        /*031c*/ 	.word	0xffffffff


	//   ....[28]....
        /*0320*/ 	.word	0xffffffff


	//   ....[29]....
        /*0324*/ 	.word	0xffffffff


	//   ....[30]....
        /*0328*/ 	.word	0xffffffff


	//   ....[31]....
        /*032c*/ 	.word	0xffffffff


	//   ....[32]....
        /*0330*/ 	.word	0xffffffff


	//   ....[33]....
        /*0334*/ 	.word	0xffffffff


	//   ....[34]....
        /*0338*/ 	.word	0xffffffff


	//   ....[35]....
        /*033c*/ 	.word	0xffffffff


	//   ....[36]....
        /*0340*/ 	.word	0xffffffff


	//   ....[37]....
        /*0344*/ 	.word	0xffffffff


	//   ....[38]....
        /*0348*/ 	.word	0xffffffff


	//   ....[39]....
        /*034c*/ 	.word	0xffffffff


	//   ....[40]....
        /*0350*/ 	.word	0xffffffff


	//   ....[41]....
        /*0354*/ 	.word	0xffffffff


	//   ....[42]....
        /*0358*/ 	.word	0xffffffff


	//   ....[43]....
        /*035c*/ 	.word	0xffffffff


	//   ....[44]....
        /*0360*/ 	.word	0xffffffff


	//   ....[45]....
        /*0364*/ 	.word	0xffffffff


	//   ....[46]....
        /*0368*/ 	.word	0xffffffff


	//   ....[47]....
        /*036c*/ 	.word	0xffffffff


	//   ....[48]....
        /*0370*/ 	.word	0xffffffff


	//   ....[49]....
        /*0374*/ 	.word	0xffffffff


	//   ....[50]....
        /*0378*/ 	.word	0xffffffff


	//   ....[51]....
        /*037c*/ 	.word	0xffffffff


	//   ....[52]....
        /*0380*/ 	.word	0xffffffff


	//   ....[53]....
        /*0384*/ 	.word	0xffffffff


	//   ....[54]....
        /*0388*/ 	.word	0xffffffff


	//   ....[55]....
        /*038c*/ 	.word	0xffffffff


	//   ....[56]....
        /*0390*/ 	.word	0xffffffff


	//   ....[57]....
        /*0394*/ 	.word	0xffffffff


	//   ....[58]....
        /*0398*/ 	.word	0xffffffff


	//   ....[59]....
        /*039c*/ 	.word	0xffffffff


	//   ....[60]....
        /*03a0*/ 	.word	0xffffffff


	//   ....[61]....
        /*03a4*/ 	.word	0xffffffff


	//   ....[62]....
        /*03a8*/ 	.word	0xffffffff


	//   ....[63]....
        /*03ac*/ 	.word	0xffffffff


	//----- nvinfo : EIATTR_COOP_GROUP_INSTR_OFFSETS
	.align		4
.L_78:
        /*03b0*/ 	.byte	0x04, 0x28
        /*03b2*/ 	.short	(.L_80 - .L_79)


	//   ....[0]....
.L_79:
        /*03b4*/ 	.word	0x000003f0


	//   ....[1]....
        /*03b8*/ 	.word	0x00000420


	//   ....[2]....
        /*03bc*/ 	.word	0x00000450


	//   ....[3]....
        /*03c0*/ 	.word	0x00000480


	//   ....[4]....
        /*03c4*/ 	.word	0x000004d0


	//   ....[5]....
        /*03c8*/ 	.word	0x00000500


	//   ....[6]....
        /*03cc*/ 	.word	0x00000570


	//   ....[7]....
        /*03d0*/ 	.word	0x000005a0


	//   ....[8]....
        /*03d4*/ 	.word	0x000005f0


	//   ....[9]....
        /*03d8*/ 	.word	0x00000620


	//   ....[10]....
        /*03dc*/ 	.word	0x00000630


	//   ....[11]....
        /*03e0*/ 	.word	0x00000640


	//   ....[12]....
        /*03e4*/ 	.word	0x00000650


	//   ....[13]....
        /*03e8*/ 	.word	0x00000680


	//   ....[14]....
        /*03ec*/ 	.word	0x00000690


	//   ....[15]....
        /*03f0*/ 	.word	0x00000710


	//   ....[16]....
        /*03f4*/ 	.word	0x00004030


	//   ....[17]....
        /*03f8*/ 	.word	0x00004090


	//   ....[18]....
        /*03fc*/ 	.word	0x000041c0


	//   ....[19]....
        /*0400*/ 	.word	0x000041f0


	//   ....[20]....
        /*0404*/ 	.word	0x00004220


	//   ....[21]....
        /*0408*/ 	.word	0x00004320


	//   ....[22]....
        /*040c*/ 	.word	0x000043d0


	//   ....[23]....
        /*0410*/ 	.word	0x00004540


	//   ....[24]....
        /*0414*/ 	.word	0x000098c0


	//   ....[25]....
        /*0418*/ 	.word	0x00009940


	//   ....[26]....
        /*041c*/ 	.word	0x00009a00


	//   ....[27]....
        /*0420*/ 	.word	0x00009a30


	//   ....[28]....
        /*0424*/ 	.word	0x00009a60


	//   ....[29]....
        /*0428*/ 	.word	0x00009b80


	//   ....[30]....
        /*042c*/ 	.word	0x00009d20


	//   ....[31]....
        /*0430*/ 	.word	0x00009fc0


	//   ....[32]....
        /*0434*/ 	.word	0x0000cf10


	//   ....[33]....
        /*0438*/ 	.word	0x0000cf20


	//   ....[34]....
        /*043c*/ 	.word	0x0000cf30


	//   ....[35]....
        /*0440*/ 	.word	0x0000cf40


	//   ....[36]....
        /*0444*/ 	.word	0x0000cfa0


	//   ....[37]....
        /*0448*/ 	.word	0x0000cfc0


	//   ....[38]....
        /*044c*/ 	.word	0x0000cfd0


	//   ....[39]....
        /*0450*/ 	.word	0x0000cfe0


	//   ....[40]....
        /*0454*/ 	.word	0x0000dfa0


	//   ....[41]....
        /*0458*/ 	.word	0x0000dfe0


	//   ....[42]....
        /*045c*/ 	.word	0x0000e000


	//   ....[43]....
        /*0460*/ 	.word	0x0000e020


	//   ....[44]....
        /*0464*/ 	.word	0x0000e190


	//   ....[45]....
        /*0468*/ 	.word	0x0000e1b0


	//   ....[46]....
        /*046c*/ 	.word	0x0000e1c0


	//   ....[47]....
        /*0470*/ 	.word	0x0000e1d0


	//   ....[48]....
        /*0474*/ 	.word	0x0000e280


	//   ....[49]....
        /*0478*/ 	.word	0x0000e290


	//   ....[50]....
        /*047c*/ 	.word	0x0000e310


	//   ....[51]....
        /*0480*/ 	.word	0x0000e320


	//   ....[52]....
        /*0484*/ 	.word	0x0000e340


	//   ....[53]....
        /*0488*/ 	.word	0x0000e350


	//   ....[54]....
        /*048c*/ 	.word	0x0000e370


	//   ....[55]....
        /*0490*/ 	.word	0x0000e380


	//   ....[56]....
        /*0494*/ 	.word	0x0000e3a0


	//   ....[57]....
        /*0498*/ 	.word	0x0000e3b0


	//   ....[58]....
        /*049c*/ 	.word	0x0000e3d0


	//   ....[59]....
        /*04a0*/ 	.word	0x0000e3e0


	//   ....[60]....
        /*04a4*/ 	.word	0x0000e400


	//   ....[61]....
        /*04a8*/ 	.word	0x0000e410


	//   ....[62]....
        /*04ac*/ 	.word	0x0000e4c0


	//   ....[63]....
        /*04b0*/ 	.word	0x0000e500


	//----- nvinfo : EIATTR_EXIT_INSTR_OFFSETS
	.align		4
.L_80:
        /*04b4*/ 	.byte	0x04, 0x1c
        /*04b6*/ 	.short	(.L_82 - .L_81)


	//   ....[0]....
.L_81:
        /*04b8*/ 	.word	0x00000040


	//   ....[1]....
        /*04bc*/ 	.word	0x0000e5c0


	//   ....[2]....
        /*04c0*/ 	.word	0x0000e5f0


	//----- nvinfo : EIATTR_CTAIDZ_USED
	.align		4
.L_82:
        /*04c4*/ 	.byte	0x01, 0x04
	.zero		2


	//----- nvinfo : EIATTR_MAX_THREADS
	.align		4
        /*04c8*/ 	.byte	0x04, 0x05
        /*04ca*/ 	.short	(.L_84 - .L_83)
.L_83:
        /*04cc*/ 	.word	0x00000080
        /*04d0*/ 	.word	0x00000001
        /*04d4*/ 	.word	0x00000001
.L_84:


//--------------------- .nv.info._ZN7cutlass13device_kernelIN5flash19enable_sm80_to_sm89INS1_16FlashAttnFwdSm80INS1_25CollectiveMainloopFwdSm80ILi4ELi1ELb0EN4cute5tupleIJNS5_1CILi128EEENS7_ILi112EEENS7_ILi64EEEEEELi64ENS_10bfloat16_tEfNS_4arch4Sm80ELb0ELb0ELb1ELb1ELb0ELb0ELb1ELb0EEENS1_21CollectiveEpilogueFwdINS6_IJS8_SA_S9_EEENS6_IJNS7_ILi1EEESI_SI_EEESC_SE_Li128ELb1ELb1ELb0ELb0EEENS1_19SingleTileSchedulerILb1ELb0ELb1ELi128EEEEEEEEEvNT_6ParamsE --------------------------
	.section	.nv.info._ZN7cutlass13device_kernelIN5flash19enable_sm80_to_sm89INS1_16FlashAttnFwdSm80INS1_25CollectiveMainloopFwdSm80ILi4ELi1ELb0EN4cute5tupleIJNS5_1CILi128EEENS7_ILi112EEENS7_ILi64EEEEEELi64ENS_10bfloat16_tEfNS_4arch4Sm80ELb0ELb0ELb1ELb1ELb0ELb0ELb1ELb0EEENS1_21CollectiveEpilogueFwdINS6_IJS8_SA_S9_EEENS6_IJNS7_ILi1EEESI_SI_EEESC_SE_Li128ELb1ELb1ELb0ELb0EEENS1_19SingleTileSchedulerILb1ELb0ELb1ELi128EEEEEEEEEvNT_6ParamsE,"",@"SHT_CUDA_INFO"
	.sectionflags	@""
	.align	4


	//----- nvinfo : EIATTR_CUDA_API_VERSION
	.align		4
        /*0000*/ 	.byte	0x04, 0x37
        /*0002*/ 	.short	(.L_86 - .L_85)
.L_85:
        /*0004*/ 	.word	0x00000082


	//----- nvinfo : EIATTR_SW2861232_WAR
	.align		4
.L_86:
        /*0008*/ 	.byte	0x01, 0x35
	.zero		2


	//----- nvinfo : EIATTR_PARAM_CBANK
	.align		4
        /*000c*/ 	.byte	0x04, 0x0a
        /*000e*/ 	.short	(.L_88 - .L_87)
	.align		4
.L_87:
        /*0010*/ 	.word	index@(.nv.constant0._ZN7cutlass13device_kernelIN5flash19enable_sm80_to_sm89INS1_16FlashAttnFwdSm80INS1_25CollectiveMainloopFwdSm80ILi4ELi1ELb0EN4cute5tupleIJNS5_1CILi128EEENS7_ILi112EEENS7_ILi64EEEEEELi64ENS_10bfloat16_tEfNS_4arch4Sm80ELb0ELb0ELb1ELb1ELb0ELb0ELb1ELb0EEENS1_21CollectiveEpilogueFwdINS6_IJS8_SA_S9_EEENS6_IJNS7_ILi1EEESI_SI_EEESC_SE_Li128ELb1ELb1ELb0ELb0EEENS1_19SingleTileSchedulerILb1ELb0ELb1ELi128EEEEEEEEEvNT_6ParamsE)
        /*0014*/ 	.short	0x0160
        /*0016*/ 	.short	0x0418


	//----- nvinfo : EIATTR_CBANK_PARAM_SIZE
	.align		4
.L_88:
        /*0018*/ 	.byte	0x03, 0x19
        /*001a*/ 	.short	0x0418


	//----- nvinfo : EIATTR_KPARAM_INFO
	.align		4
        /*001c*/ 	.byte	0x04, 0x17
        /*001e*/ 	.short	(.L_90 - .L_89)
.L_89:
        /*0020*/ 	.word	0x00000000
        /*0024*/ 	.short	0x0000
        /*0026*/ 	.short	0x0000
        /*0028*/ 	.byte	0x00, 0xf0, 0x61, 0x10


	//----- nvinfo : EIATTR_MAXREG_COUNT
	.align		4
.L_90:
        /*002c*/ 	.byte	0x03, 0x1b
        /*002e*/ 	.short	0x00ff


	//----- nvinfo : EIATTR_NUM_BARRIERS
	.align		4
        /*0030*/ 	.byte	0x02, 0x4c
        /*0032*/ 	.byte	0x02
	.zero		1


	//----- nvinfo : EIATTR_ANNOTATIONS
	.align		4
        /*0034*/ 	.byte	0x04, 0x55
        /*0036*/ 	.short	(.L_92 - .L_91)


	//   ....[0]....
.L_91:
        /* <DEDUP_REMOVED lines=31> */
        /*021c*/ 	.byte	0x90, 0xe6, 0x00, 0x00


	//----- nvinfo : EIATTR_MERCURY_ISA_VERSION
	.align		4
.L_92:
        /*0220*/ 	.byte	0x03, 0x5f
        /*0222*/ 	.short	0x0000


	//----- nvinfo : EIATTR_COOP_GROUP_MASK_REGIDS
	.align		4
        /*0224*/ 	.byte	0x04, 0x29
        /*0226*/ 	.short	(.L_94 - .L_93)


	//   ....[0]....
.L_93:
        /*0228*/ 	.word	0xffffffff


	//   ....[1]....
        /*022c*/ 	.word	0xffffffff


	//   ....[2]....
        /*0230*/ 	.word	0xffffffff


	//   ....[3]....
        /*0234*/ 	.word	0xffffffff


	//   ....[4]....
        /*0238*/ 	.word	0xffffffff


	//   ....[5]....
        /*023c*/ 	.word	0xffffffff


	//   ....[6]....
        /*0240*/ 	.word	0xffffffff


	//   ....[7]....
        /*0244*/ 	.word	0xffffffff


	//   ....[8]....
        /*0248*/ 	.word	0xffffffff


	//   ....[9]....
        /*024c*/ 	.word	0xffffffff


	//   ....[10]....
        /*0250*/ 	.word	0xffffffff


	//   ....[11]....
        /*0254*/ 	.word	0xffffffff


	//   ....[12]....
        /*0258*/ 	.word	0xffffffff


	//   ....[13]....
        /*025c*/ 	.word	0xffffffff


	//   ....[14]....
        /*0260*/ 	.word	0xffffffff


	//   ....[15]....
        /*0264*/ 	.word	0xffffffff


	//   ....[16]....
        /*0268*/ 	.word	0xffffffff


	//   ....[17]....
        /*026c*/ 	.word	0xffffffff


	//   ....[18]....
        /*0270*/ 	.word	0xffffffff


	//   ....[19]....
        /*0274*/ 	.word	0xffffffff


	//   ....[20]....
        /*0278*/ 	.word	0xffffffff


	//   ....[21]....
        /*027c*/ 	.word	0xffffffff


	//   ....[22]....
        /*0280*/ 	.word	0xffffffff


	//   ....[23]....
        /*0284*/ 	.word	0xffffffff


	//   ....[24]....
        /*0288*/ 	.word	0xffffffff


	//   ....[25]....
        /*028c*/ 	.word	0xffffffff


	//   ....[26]....
        /*0290*/ 	.word	0xffffffff


	//   ....[27]....
        /*0294*/ 	.word	0xffffffff


	//   ....[28]....
        /*0298*/ 	.word	0xffffffff


	//   ....[29]....
        /*029c*/ 	.word	0xffffffff


	//   ....[30]....
        /*02a0*/ 	.word	0xffffffff


	//   ....[31]....
        /*02a4*/ 	.word	0xffffffff


	//   ....[32]....
        /*02a8*/ 	.word	0xffffffff


	//   ....[33]....
        /*02ac*/ 	.word	0xffffffff


	//   ....[34]....
        /*02b0*/ 	.word	0xffffffff


	//   ....[35]....
        /*02b4*/ 	.word	0xffffffff


	//   ....[36]....
        /*02b8*/ 	.word	0xffffffff


	//   ....[37]....
        /*02bc*/ 	.word	0xffffffff


	//   ....[38]....
        /*02c0*/ 	.word	0xffffffff


	//   ....[39]....
        /*02c4*/ 	.word	0xffffffff


	//   ....[40]....
        /*02c8*/ 	.word	0xffffffff


	//   ....[41]....
        /*02cc*/ 	.word	0xffffffff


	//   ....[42]....
        /*02d0*/ 	.word	0xffffffff


	//   ....[43]....
        /*02d4*/ 	.word	0xffffffff


	//   ....[44]....
        /*02d8*/ 	.word	0xffffffff


	//   ....[45]....
        /*02dc*/ 	.word	0xffffffff


	//   ....[46]....
        /*02e0*/ 	.word	0xffffffff


	//   ....[47]....
        /*02e4*/ 	.word	0xffffffff


	//   ....[48]....
        /*02e8*/ 	.word	0xffffffff


	//   ....[49]....
        /*02ec*/ 	.word	0xffffffff


	//   ....[50]....
        /*02f0*/ 	.word	0xffffffff


	//   ....[51]....
        /*02f4*/ 	.word	0xffffffff


	//   ....[52]....
        /*02f8*/ 	.word	0xffffffff


	//   ....[53]....
        /*02fc*/ 	.word	0xffffffff


	//   ....[54]....
        /*0300*/ 	.word	0xffffffff


	//   ....[55]....
        /*0304*/ 	.word	0xffffffff


	//   ....[56]....
        /*0308*/ 	.word	0xffffffff


	//   ....[57]....
        /*030c*/ 	.word	0xffffffff


	//   ....[58]....
        /*0310*/ 	.word	0xffffffff


	//   ....[59]....
        /*0314*/ 	.word	0xffffffff


	//   ....[60]....
        /*0318*/ 	.word	0xffffffff


	//   ....[61]....
        /*031c*/ 	.word	0xffffffff


	//   ....[62]....
        /*0320*/ 	.word	0xffffffff


	//   ....[63]....
        /*0324*/ 	.word	0xffffffff


	//   ....[64]....
        /*0328*/ 	.word	0xffffffff


	//   ....[65]....
        /*032c*/ 	.word	0xffffffff


	//   ....[66]....
        /*0330*/ 	.word	0xffffffff


	//   ....[67]....
        /*0334*/ 	.word	0xffffffff


	//   ....[68]....
        /*0338*/ 	.word	0xffffffff


	//   ....[69]....
        /*033c*/ 	.word	0xffffffff


	//   ....[70]....
        /*0340*/ 	.word	0xffffffff


	//   ....[71]....
        /*0344*/ 	.word	0xffffffff


	//   ....[72]....
        /*0348*/ 	.word	0xffffffff


	//   ....[73]....
        /*034c*/ 	.word	0xffffffff


	//   ....[74]....
        /*0350*/ 	.word	0xffffffff


	//   ....[75]....
        /*0354*/ 	.word	0xffffffff


	//   ....[76]....
        /*0358*/ 	.word	0xffffffff


	//   ....[77]....
        /*035c*/ 	.word	0xffffffff


	//   ....[78]....
        /*0360*/ 	.word	0xffffffff


	//   ....[79]....
        /*0364*/ 	.word	0xffffffff


	//   ....[80]....
        /*0368*/ 	.word	0xffffffff


	//----- nvinfo : EIATTR_COOP_GROUP_INSTR_OFFSETS
	.align		4
.L_94:
        /*036c*/ 	.byte	0x04, 0x28
        /*036e*/ 	.short	(.L_96 - .L_95)


	//   ....[0]....
.L_95:
        /*0370*/ 	.word	0x00000090


	//   ....[1]....
        /*0374*/ 	.word	0x00000e70


	//   ....[2]....
        /*0378*/ 	.word	0x00000e90


	//   ....[3]....
        /*037c*/ 	.word	0x000010d0


	//   ....[4]....
        /*0380*/ 	.word	0x00001100


	//   ....[5]....
        /*0384*/ 	.word	0x00001190


	//   ....[6]....
        /*0388*/ 	.word	0x000011c0


	//   ....[7]....
        /*038c*/ 	.word	0x00001250


	//   ....[8]....
        /*0390*/ 	.word	0x00001280


	//   ....[9]....
        /*0394*/ 	.word	0x00001310


	//   ....[10]....
        /*0398*/ 	.word	0x00001340


	//   ....[11]....
        /*039c*/ 	.word	0x000013d0


	//   ....[12]....
        /*03a0*/ 	.word	0x00001400


	//   ....[13]....
        /*03a4*/ 	.word	0x00001490


	//   ....[14]....
        /*03a8*/ 	.word	0x000014c0


	//   ....[15]....
        /*03ac*/ 	.word	0x00001540


	//   ....[16]....
        /*03b0*/ 	.word	0x00001580


	//   ....[17]....
        /*03b4*/ 	.word	0x00004560


	//   ....[18]....
        /*03b8*/ 	.word	0x00004670


	//   ....[19]....
        /*03bc*/ 	.word	0x00004a80


	//   ....[20]....
        /*03c0*/ 	.word	0x00004b50


	//   ....[21]....
        /*03c4*/ 	.word	0x00004bb0


	//   ....[22]....
        /*03c8*/ 	.word	0x00004c40


	//   ....[23]....
        /*03cc*/ 	.word	0x00004d70


	//   ....[24]....
        /*03d0*/ 	.word	0x00004ec0


	//   ....[25]....
        /*03d4*/ 	.word	0x00009230


	//   ....[26]....
        /*03d8*/ 	.word	0x000092a0


	//   ....[27]....
        /*03dc*/ 	.word	0x00009340


	//   ....[28]....
        /*03e0*/ 	.word	0x00009380


	//   ....[29]....
        /*03e4*/ 	.word	0x00009480


	//   ....[30]....
        /*03e8*/ 	.word	0x000095d0


	//   ....[31]....
        /*03ec*/ 	.word	0x00009730


	//   ....[32]....
        /*03f0*/ 	.word	0x000099c0


	//   ....[33]....
        /*03f4*/ 	.word	0x0000cc70


	//   ....[34]....
        /*03f8*/ 	.word	0x0000cc80


	//   ....[35]....
        /*03fc*/ 	.word	0x0000cc90


	//   ....[36]....
        /*0400*/ 	.word	0x0000cca0


	//   ....[37]....
        /*0404*/ 	.word	0x0000ccd0


	//   ....[38]....
        /*0408*/ 	.word	0x0000ccf0


	//   ....[39]....
        /*040c*/ 	.word	0x0000cd10


	//   ....[40]....
        /*0410*/ 	.word	0x0000cd20


	//   ....[41]....
        /*0414*/ 	.word	0x0000e000


	//   ....[42]....
        /*0418*/ 	.word	0x0000e050


	//   ....[43]....
        /*041c*/ 	.word	0x0000e080


	//   ....[44]....
        /*0420*/ 	.word	0x0000e0b0


	//   ....[45]....
        /*0424*/ 	.word	0x0000e0e0


	//   ....[46]....
        /*0428*/ 	.word	0x0000e120


	//   ....[47]....
        /*042c*/ 	.word	0x0000e150


	//   ....[48]....
        /*0430*/ 	.word	0x0000e180


	//   ....[49]....
        /*0434*/ 	.word	0x0000e260


	//   ....[50]....
        /*0438*/ 	.word	0x0000e290


	//   ....[51]....
        /*043c*/ 	.word	0x0000e2f0


	//   ....[52]....
        /*0440*/ 	.word	0x0000e350


	//   ....[53]....
        /*0444*/ 	.word	0x0000e360


	//   ....[54]....
        /*0448*/ 	.word	0x0000e370


	//   ....[55]....
        /*044c*/ 	.word	0x0000e380


	//   ....[56]....
        /*0450*/ 	.word	0x0000e3f0


	//   ....[57]....
        /*0454*/ 	.word	0x0000e4a0


	//   ....[58]....
        /*0458*/ 	.word	0x0000e4b0


	//   ....[59]....
        /*045c*/ 	.word	0x0000e4e0


	//   ....[60]....
        /*0460*/ 	.word	0x0000e4f0


	//   ....[61]....
        /*0464*/ 	.word	0x0000e500


	//   ....[62]....
        /*0468*/ 	.word	0x0000e510


	//   ....[63]....
        /*046c*/ 	.word	0x0000e590


	//   ....[64]....
        /*0470*/ 	.word	0x0000e5a0


	//   ....[65]....
        /*0474*/ 	.word	0x0000ed00


	//   ....[66]....
        /*0478*/ 	.word	0x0000ed40


	//   ....[67]....
        /*047c*/ 	.word	0x0000ed70


	//   ....[68]....
        /*0480*/ 	.word	0x0000eda0


	//   ....[69]....
        /*0484*/ 	.word	0x0000edd0


	//   ....[70]....
        /*0488*/ 	.word	0x0000ee00


	//   ....[71]....
        /*048c*/ 	.word	0x0000ee30


	//   ....[72]....
        /*0490*/ 	.word	0x0000ee50


	//   ....[73]....
        /*0494*/ 	.word	0x0000ee70


	//   ....[74]....
        /*0498*/ 	.word	0x0000eea0


	//   ....[75]....
        /*049c*/ 	.word	0x0000eeb0


	//   ....[76]....
        /*04a0*/ 	.word	0x0000eec0


	//   ....[77]....
        /*04a4*/ 	.word	0x0000eed0


	//   ....[78]....
        /*04a8*/ 	.word	0x0000eee0


	//   ....[79]....
        /*04ac*/ 	.word	0x0000ef10


	//   ....[80]....
        /*04b0*/ 	.word	0x0000ef30


	//----- nvinfo : EIATTR_EXIT_INSTR_OFFSETS
	.align		4
.L_96:
        /*04b4*/ 	.byte	0x04, 0x1c
        /*04b6*/ 	.short	(.L_98 - .L_97)


	//   ....[0]....
.L_97:
        /*04b8*/ 	.word	0x00000350


	//   ....[1]....
        /*04bc*/ 	.word	0x0000e640


	//   ....[2]....
        /*04c0*/ 	.word	0x0000e680


	//   ....[3]....
        /*04c4*/ 	.word	0x0000f090


	//   ....[4]....
        /*04c8*/ 	.word	0x0000f0d0


	//----- nvinfo : EIATTR_CTAIDZ_USED
	.align		4
.L_98:
        /*04cc*/ 	.byte	0x01, 0x04
	.zero		2


	//----- nvinfo : EIATTR_MAX_THREADS
	.align		4
        /*04d0*/ 	.byte	0x04, 0x05
        /*04d2*/ 	.short	(.L_100 - .L_99)
.L_99:
        /*04d4*/ 	.word	0x00000080
        /*04d8*/ 	.word	0x00000001
        /*04dc*/ 	.word	0x00000001


	//----- nvinfo : EIATTR_CRS_STACK_SIZE
	.align		4
.L_100:
        /*04e0*/ 	.byte	0x04, 0x1e
        /*04e2*/ 	.short	(.L_102 - .L_101)
.L_101:
        /*04e4*/ 	.word	0x00000000
.L_102:


//--------------------- .nv.info._ZN7cutlass13device_kernelIN5flash19enable_sm80_to_sm89INS1_16FlashAttnFwdSm80INS1_25CollectiveMainloopFwdSm80ILi4ELi1ELb0EN4cute5tupleIJNS5_1CILi128EEENS7_ILi112EEENS7_ILi64EEEEEELi64ENS_10bfloat16_tEfNS_4arch4Sm80ELb0ELb0ELb1ELb1ELb0ELb1ELb1ELb0EEENS1_21CollectiveEpilogueFwdINS6_IJS8_SA_S9_EEENS6_IJNS7_ILi1EEESI_SI_EEESC_SE_Li128ELb1ELb1ELb0ELb0EEENS1_19SingleTileSchedulerILb1ELb0ELb1ELi128EEEEEEEEEvNT_6ParamsE --------------------------
	.section	.nv.info._ZN7cutlass13device_kernelIN5flash19enable_sm80_to_sm89INS1_16FlashAttnFwdSm80INS1_25CollectiveMainloopFwdSm80ILi4ELi1ELb0EN4cute5tupleIJNS5_1CILi128EEENS7_ILi112EEENS7_ILi64EEEEEELi64ENS_10bfloat16_tEfNS_4arch4Sm80ELb0ELb0ELb1ELb1ELb0ELb1ELb1ELb0EEENS1_21CollectiveEpilogueFwdINS6_IJS8_SA_S9_EEENS6_IJNS7_ILi1EEESI_SI_EEESC_SE_Li128ELb1ELb1ELb0ELb0EEENS1_19SingleTileSchedulerILb1ELb0ELb1ELi128EEEEEEEEEvNT_6ParamsE,"",@"SHT_CUDA_INFO"
	.sectionflags	@""
	.align	4


	//----- nvinfo : EIATTR_CUDA_API_VERSION
	.align		4
        /*0000*/ 	.byte	0x04, 0x37
        /*0002*/ 	.short	(.L_104 - .L_103)
.L_103:
        /*0004*/ 	.word	0x00000082


	//----- nvinfo : EIATTR_SW2861232_WAR
	.align		4
.L_104:
        /*0008*/ 	.byte	0x01, 0x35
	.zero		2


	//----- nvinfo : EIATTR_PARAM_CBANK
	.align		4
        /*000c*/ 	.byte	0x04, 0x0a
        /*000e*/ 	.short	(.L_106 - .L_105)
	.align		4
.L_105:
        /*0010*/ 	.word	index@(.nv.constant0._ZN7cutlass13device_kernelIN5flash19enable_sm80_to_sm89INS1_16FlashAttnFwdSm80INS1_25CollectiveMainloopFwdSm80ILi4ELi1ELb0EN4cute5tupleIJNS5_1CILi128EEENS7_ILi112EEENS7_ILi64EEEEEELi64ENS_10bfloat16_tEfNS_4arch4Sm80ELb0ELb0ELb1ELb1ELb0ELb1ELb1ELb0EEENS1_21CollectiveEpilogueFwdINS6_IJS8_SA_S9_EEENS6_IJNS7_ILi1EEESI_SI_EEESC_SE_Li128ELb1ELb1ELb0ELb0EEENS1_19SingleTileSchedulerILb1ELb0ELb1ELi128EEEEEEEEEvNT_6ParamsE)
        /*0014*/ 	.short	0x0160
        /*0016*/ 	.short	0x0418


	//----- nvinfo : EIATTR_CBANK_PARAM_SIZE
	.align		4
.L_106:
        /*0018*/ 	.byte	0x03, 0x19
        /*001a*/ 	.short	0x0418


	//----- nvinfo : EIATTR_KPARAM_INFO
	.align		4
        /*001c*/ 	.byte	0x04, 0x17
        /*001e*/ 	.short	(.L_108 - .L_107)
.L_107:
        /*0020*/ 	.word	0x00000000
        /*0024*/ 	.short	0x0000
        /*0026*/ 	.short	0x0000
        /*0028*/ 	.byte	0x00, 0xf0, 0x61, 0x10


	//----- nvinfo : EIATTR_MAXREG_COUNT
	.align		4
.L_108:
        /*002c*/ 	.byte	0x03, 0x1b
        /*002e*/ 	.short	0x00ff


	//----- nvinfo : EIATTR_NUM_BARRIERS
	.align		4
        /*0030*/ 	.byte	0x02, 0x4c
        /*0032*/ 	.byte	0x02
	.zero		1


	//----- nvinfo : EIATTR_ANNOTATIONS
	.align		4
        /*0034*/ 	.byte	0x04, 0x55
        /*0036*/ 	.short	(.L_110 - .L_109)


	//   ....[0]....
.L_109:
        /* <DEDUP_REMOVED lines=39> */


	//----- nvinfo : EIATTR_MERCURY_ISA_VERSION
	.align		4
.L_110:
        /*0298*/ 	.byte	0x03, 0x5f
        /*029a*/ 	.short	0x0000


	//----- nvinfo : EIATTR_COOP_GROUP_MASK_REGIDS
	.align		4
        /*029c*/ 	.byte	0x04, 0x29
        /*029e*/ 	.short	(.L_112 - .L_111)


	//   ....[0]....
.L_111:
        /*02a0*/ 	.word	0xffffffff


	//   ....[1]....
        /*02a4*/ 	.word	0xffffffff


	//   ....[2]....
        /*02a8*/ 	.word	0xffffffff


	//   ....[3]....
        /*02ac*/ 	.word	0xffffffff


	//   ....[4]....
        /*02b0*/ 	.word	0xffffffff


	//   ....[5]....
        /*02b4*/ 	.word	0xffffffff


	//   ....[6]....
        /*02b8*/ 	.word	0xffffffff


	//   ....[7]....
        /*02bc*/ 	.word	0xffffffff


	//   ....[8]....
        /*02c0*/ 	.word	0xffffffff


	//   ....[9]....
        /*02c4*/ 	.word	0xffffffff


	//   ....[10]....
        /*02c8*/ 	.word	0xffffffff


	//   ....[11]....
        /*02cc*/ 	.word	0xffffffff


	//   ....[12]....
        /*02d0*/ 	.word	0xffffffff


	//   ....[13]....
        /*02d4*/ 	.word	0xffffffff


	//   ....[14]....
        /*02d8*/ 	.word	0xffffffff


	//   ....[15]....
        /*02dc*/ 	.word	0xffffffff


	//   ....[16]....
        /*02e0*/ 	.word	0xffffffff


	//   ....[17]....
        /*02e4*/ 	.word	0xffffffff


	//   ....[18]....
        /*02e8*/ 	.word	0xffffffff


	//   ....[19]....
        /*02ec*/ 	.word	0xffffffff


	//   ....[20]....
        /*02f0*/ 	.word	0xffffffff


	//   ....[21]....
        /*02f4*/ 	.word	0xffffffff


	//   ....[22]....
        /*02f8*/ 	.word	0xffffffff


	//   ....[23]....
        /*02fc*/ 	.word	0xffffffff


	//   ....[24]....
        /*0300*/ 	.word	0xffffffff


	//   ....[25]....
        /*0304*/ 	.word	0xffffffff


	//   ....[26]....
        /*0308*/ 	.word	0xffffffff


	//   ....[27]....
        /*030c*/ 	.word	0xffffffff


	//   ....[28]....
        /*0310*/ 	.word	0xffffffff


	//   ....[29]....
        /*0314*/ 	.word	0xffffffff


	//   ....[30]....
        /*0318*/ 	.word	0xffffffff


	//   ....[31]....
        /*031c*/ 	.word	0xffffffff


	//   ....[32]....
        /*0320*/ 	.word	0xffffffff


	//   ....[33]....
        /*0324*/ 	.word	0xffffffff


	//   ....[34]....
        /*0328*/ 	.word	0xffffffff


	//   ....[35]....
        /*032c*/ 	.word	0xffffffff


	//   ....[36]....
        /*0330*/ 	.word	0xffffffff


	//   ....[37]....
        /*0334*/ 	.word	0xffffffff


	//   ....[38]....
        /*0338*/ 	.word	0xffffffff


	//   ....[39]....
        /*033c*/ 	.word	0xffffffff


	//   ....[40]....
        /*0340*/ 	.word	0xffffffff


	//   ....[41]....
        /*0344*/ 	.word	0xffffffff


	//   ....[42]....
        /*0348*/ 	.word	0xffffffff


	//   ....[43]....
        /*034c*/ 	.word	0xffffffff


	//   ....[44]....
        /*0350*/ 	.word	0xffffffff


	//   ....[45]....
        /*0354*/ 	.word	0xffffffff


	//   ....[46]....
        /*0358*/ 	.word	0xffffffff


	//   ....[47]....
        /*035c*/ 	.word	0xffffffff


	//   ....[48]....
        /*0360*/ 	.word	0xffffffff


	//   ....[49]....
        /*0364*/ 	.word	0xffffffff


	//   ....[50]....
        /*0368*/ 	.word	0xffffffff


	//   ....[51]....
        /*036c*/ 	.word	0xffffffff


	//   ....[52]....
        /*0370*/ 	.word	0xffffffff


	//   ....[53]....
        /*0374*/ 	.word	0xffffffff


	//   ....[54]....
        /*0378*/ 	.word	0xffffffff


	//   ....[55]....
        /*037c*/ 	.word	0xffffffff


	//   ....[56]....
        /*0380*/ 	.word	0xffffffff


	//   ....[57]....
        /*0384*/ 	.word	0xffffffff


	//   ....[58]....
        /*0388*/ 	.word	0xffffffff


	//   ....[59]....
        /*038c*/ 	.word	0xffffffff


	//   ....[60]....
        /*0390*/ 	.word	0xffffffff


	//   ....[61]....
        /*0394*/ 	.word	0xffffffff


	//   ....[62]....
        /*0398*/ 	.word	0xffffffff


	//   ....[63]....
        /*039c*/ 	.word	0xffffffff


	//   ....[64]....
        /*03a0*/ 	.word	0xffffffff


	//   ....[65]....
        /*03a4*/ 	.word	0xffffffff


	//   ....[66]....
        /*03a8*/ 	.word	0xffffffff


	//   ....[67]....
        /*03ac*/ 	.word	0xffffffff


	//   ....[68]....
        /*03b0*/ 	.word	0xffffffff


	//   ....[69]....
        /*03b4*/ 	.word	0xffffffff


	//   ....[70]....
        /*03b8*/ 	.word	0xffffffff


	//   ....[71]....
        /*03bc*/ 	.word	0xffffffff


	//   ....[72]....
        /*03c0*/ 	.word	0xffffffff


	//   ....[73]....
        /*03c4*/ 	.word	0xffffffff


	//   ....[74]....
        /*03c8*/ 	.word	0xffffffff


	//   ....[75]....
        /*03cc*/ 	.word	0xffffffff


	//   ....[76]....
        /*03d0*/ 	.word	0xffffffff


	//   ....[77]....
        /*03d4*/ 	.word	0xffffffff


	//   ....[78]....
        /*03d8*/ 	.word	0xffffffff


	//   ....[79]....
        /*03dc*/ 	.word	0xffffffff


	//   ....[80]....
        /*03e0*/ 	.word	0xffffffff


	//----- nvinfo : EIATTR_COOP_GROUP_INSTR_OFFSETS
	.align		4
.L_112:
        /*03e4*/ 	.byte	0x04, 0x28
        /*03e6*/ 	.short	(.L_114 - .L_113)


	//   ....[0]....
.L_113:
        /*03e8*/ 	.word	0x00000090


	//   ....[1]....
        /*03ec*/ 	.word	0x00008740


	//   ....[2]....
        /*03f0*/ 	.word	0x00008770


	//   ....[3]....
        /*03f4*/ 	.word	0x000087a0


	//   ....[4]....
        /*03f8*/ 	.word	0x000087d0


	//   ....[5]....
        /*03fc*/ 	.word	0x000087f0


	//   ....[6]....
        /*0400*/ 	.word	0x00008830


	//   ....[7]....
        /*0404*/ 	.word	0x00008850


	//   ....[8]....
        /*0408*/ 	.word	0x00008890


	//   ....[9]....
        /*040c*/ 	.word	0x000088c0


	//   ....[10]....
        /*0410*/ 	.word	0x00008910


	//   ....[11]....
        /*0414*/ 	.word	0x00008930


	//   ....[12]....
        /*0418*/ 	.word	0x00008940


	//   ....[13]....
        /*041c*/ 	.word	0x00008950


	//   ....[14]....
        /*0420*/ 	.word	0x000089a0


	//   ....[15]....
        /*0424*/ 	.word	0x000089d0


	//   ....[16]....
        /*0428*/ 	.word	0x00008a10


	//   ....[17]....
        /*042c*/ 	.word	0x0000f8f0


	//   ....[18]....
        /*0430*/ 	.word	0x0000f9b0


	//   ....[19]....
        /*0434*/ 	.word	0x0000fad0


	//   ....[20]....
        /*0438*/ 	.word	0x0000fb00


	//   ....[21]....
        /*043c*/ 	.word	0x0000fb30


	//   ....[22]....
        /*0440*/ 	.word	0x0000fc20


	//   ....[23]....
        /*0444*/ 	.word	0x0000fd00


	//   ....[24]....
        /*0448*/ 	.word	0x0000fe70


	//   ....[25]....
        /*044c*/ 	.word	0x000150c0


	//   ....[26]....
        /*0450*/ 	.word	0x00015140


	//   ....[27]....
        /*0454*/ 	.word	0x00015200


	//   ....[28]....
        /*0458*/ 	.word	0x00015230


	//   ....[29]....
        /*045c*/ 	.word	0x00015260


	//   ....[30]....
        /*0460*/ 	.word	0x00015380


	//   ....[31]....
        /*0464*/ 	.word	0x00015520


	//   ....[32]....
        /*0468*/ 	.word	0x000157c0


	//   ....[33]....
        /*046c*/ 	.word	0x000186a0


	//   ....[34]....
        /*0470*/ 	.word	0x000186b0


	//   ....[35]....
        /*0474*/ 	.word	0x000186c0


	//   ....[36]....
        /*0478*/ 	.word	0x000186d0


	//   ....[37]....
        /*047c*/ 	.word	0x00018700


	//   ....[38]....
        /*0480*/ 	.word	0x00018720


	//   ....[39]....
        /*0484*/ 	.word	0x00018740


	//   ....[40]....
        /*0488*/ 	.word	0x00018750


	//   ....[41]....
        /*048c*/ 	.word	0x00019a40


	//   ....[42]....
        /*0490*/ 	.word	0x00019a70


	//   ....[43]....
        /*0494*/ 	.word	0x00019ad0


	//   ....[44]....
        /*0498*/ 	.word	0x00019b00


	//   ....[45]....
        /*049c*/ 	.word	0x00019b40


	//   ....[46]....
        /*04a0*/ 	.word	0x00019b80


	//   ....[47]....
        /*04a4*/ 	.word	0x00019bb0


	//   ....[48]....
        /*04a8*/ 	.word	0x00019bd0


	//   ....[49]....
        /*04ac*/ 	.word	0x00019bf0


	//   ....[50]....
        /*04b0*/ 	.word	0x00019c30


	//   ....[51]....
        /*04b4*/ 	.word	0x00019c50


	//   ....[52]....
        /*04b8*/ 	.word	0x00019c80


	//   ....[53]....
        /*04bc*/ 	.word	0x00019cd0


	//   ....[54]....
        /*04c0*/ 	.word	0x00019d00


	//   ....[55]....
        /*04c4*/ 	.word	0x00019d50


	//   ....[56]....
        /*04c8*/ 	.word	0x00019da0


	//   ....[57]....
        /*04cc*/ 	.word	0x00019dd0


	//   ....[58]....
        /*04d0*/ 	.word	0x00019e20


	//   ....[59]....
        /*04d4*/ 	.word	0x00019ed0


	//   ....[60]....
        /*04d8*/ 	.word	0x00019ef0


	//   ....[61]....
        /*04dc*/ 	.word	0x00019f20


	//   ....[62]....
        /*04e0*/ 	.word	0x00019f50


	//   ....[63]....
        /*04e4*/ 	.word	0x00019ff0


	//   ....[64]....
        /*04e8*/ 	.word	0x0001a000


	//   ....[65]....
        /*04ec*/ 	.word	0x0001a720


	//   ....[66]....
        /*04f0*/ 	.word	0x0001a760


	//   ....[67]....
        /*04f4*/ 	.word	0x0001a790


	//   ....[68]....
        /*04f8*/ 	.word	0x0001a7c0


	//   ....[69]....
        /*04fc*/ 	.word	0x0001a7f0


	//   ....[70]....
        /*0500*/ 	.word	0x0001a820


	//   ....[71]....
        /*0504*/ 	.word	0x0001a850


	//   ....[72]....
        /*0508*/ 	.word	0x0001a880


	//   ....[73]....
        /*050c*/ 	.word	0x0001a8a0


	//   ....[74]....
        /*0510*/ 	.word	0x0001a8c0


	//   ....[75]....
        /*0514*/ 	.word	0x0001a8d0


	//   ....[76]....
        /*0518*/ 	.word	0x0001a8e0


	//   ....[77]....
        /*051c*/ 	.word	0x0001a8f0


	//   ....[78]....
        /*0520*/ 	.word	0x0001a900


	//   ....[79]....
        /*0524*/ 	.word	0x0001a910


	//   ....[80]....
        /*0528*/ 	.word	0x0001a940


	//----- nvinfo : EIATTR_EXIT_INSTR_OFFSETS
	.align		4
.L_114:
        /*052c*/ 	.byte	0x04, 0x1c
        /*052e*/ 	.short	(.L_116 - .L_115)


	//   ....[0]....
.L_115:
        /*0530*/ 	.word	0x00000350


	//   ....[1]....
        /*0534*/ 	.word	0x0001a0a0


	//   ....[2]....
        /*0538*/ 	.word	0x0001a0e0


	//   ....[3]....
        /*053c*/ 	.word	0x0001aad0


	//   ....[4]....
        /*0540*/ 	.word	0x0001ab10


	//----- nvinfo : EIATTR_CTAIDZ_USED
	.align		4
.L_116:
        /*0544*/ 	.byte	0x01, 0x04
	.zero		2


	//----- nvinfo : EIATTR_MAX_THREADS
	.align		4
        /*0548*/ 	.byte	0x04, 0x05
        /*054a*/ 	.short	(.L_118 - .L_117)
.L_117:
        /*054c*/ 	.word	0x00000080
        /*0550*/ 	.word	0x00000001
        /*0554*/ 	.word	0x00000001


	//----- nvinfo : EIATTR_CRS_STACK_SIZE
	.align		4
.L_118:
        /*0558*/ 	.byte	0x04, 0x1e
        /*055a*/ 	.short	(.L_120 - .L_119)
.L_119:
        /*055c*/ 	.word	0x00000000
.L_120:


//--------------------- .nv.info._ZN7cutlass13device_kernelIN5flash19enable_sm80_to_sm89INS1_16FlashAttnFwdSm80INS1_25CollectiveMainloopFwdSm80ILi4ELi1ELb0EN4cute5tupleIJNS5_1CILi128EEENS7_ILi96EEENS7_ILi64EEEEEELi64ENS_10bfloat16_tEfNS_4arch4Sm80ELb0ELb1ELb1ELb0ELb0ELb0ELb1ELb0EEENS1_21CollectiveEpilogueFwdINS6_IJS8_SA_S9_EEENS6_IJNS7_ILi1EEESI_SI_EEESC_SE_Li128ELb0ELb1ELb0ELb0EEENS1_19SingleTileSchedulerILb0ELb0ELb1ELi128EEEEEEEEEvNT_6ParamsE --------------------------
	.section	.nv.info._ZN7cutlass13device_kernelIN5flash19enable_sm80_to_sm89INS1_16FlashAttnFwdSm80INS1_25CollectiveMainloopFwdSm80ILi4ELi1ELb0EN4cute5tupleIJNS5_1CILi128EEENS7_ILi96EEENS7_ILi64EEEEEELi64ENS_10bfloat16_tEfNS_4arch4Sm80ELb0ELb1ELb1ELb0ELb0ELb0ELb1ELb0EEENS1_21CollectiveEpilogueFwdINS6_IJS8_SA_S9_EEENS6_IJNS7_ILi1EEESI_SI_EEESC_SE_Li128ELb0ELb1ELb0ELb0EEENS1_19SingleTileSchedulerILb0ELb0ELb1ELi128EEEEEEEEEvNT_6ParamsE,"",@"SHT_CUDA_INFO"
	.sectionflags	@""
	.align	4


	//----- nvinfo : EIATTR_CUDA_API_VERSION
	.align		4
        /*0000*/ 	.byte	0x04, 0x37
        /*0002*/ 	.short	(.L_122 - .L_121)
.L_121:
        /*0004*/ 	.word	0x00000082


	//----- nvinfo : EIATTR_SW2861232_WAR
	.align		4
.L_122:
        /*0008*/ 	.byte	0x01, 0x35
	.zero		2


	//----- nvinfo : EIATTR_PARAM_CBANK
	.align		4
        /*000c*/ 	.byte	0x04, 0x0a
        /*000e*/ 	.short	(.L_124 - .L_123)
	.align		4
.L_123:
        /*0010*/ 	.word	index@(.nv.constant0._ZN7cutlass13device_kernelIN5flash19enable_sm80_to_sm89INS1_16FlashAttnFwdSm80INS1_25CollectiveMainloopFwdSm80ILi4ELi1ELb0EN4cute5tupleIJNS5_1CILi128EEENS7_ILi96EEENS7_ILi64EEEEEELi64ENS_10bfloat16_tEfNS_4arch4Sm80ELb0ELb1ELb1ELb0ELb0ELb0ELb1ELb0EEENS1_21CollectiveEpilogueFwdINS6_IJS8_SA_S9_EEENS6_IJNS7_ILi1EEESI_SI_EEESC_SE_Li128ELb0ELb1ELb0ELb0EEENS1_19SingleTileSchedulerILb0ELb0ELb1ELi128EEEEEEEEEvNT_6ParamsE)
        /*0014*/ 	.short	0x0160
        /*0016*/ 	.short	0x0418


	//----- nvinfo : EIATTR_CBANK_PARAM_SIZE
	.align		4
.L_124:
        /*0018*/ 	.byte	0x03, 0x19
        /*001a*/ 	.short	0x0418


	//----- nvinfo : EIATTR_KPARAM_INFO
	.align		4
        /*001c*/ 	.byte	0x04, 0x17
        /*001e*/ 	.short	(.L_126 - .L_125)
.L_125:
        /*0020*/ 	.word	0x00000000
        /*0024*/ 	.short	0x0000
        /*0026*/ 	.short	0x0000
        /*0028*/ 	.byte	0x00, 0xf0, 0x61, 0x10


	//----- nvinfo : EIATTR_MAXREG_COUNT
	.align		4
.L_126:
        /*002c*/ 	.byte	0x03, 0x1b
        /*002e*/ 	.short	0x00ff


	//----- nvinfo : EIATTR_NUM_BARRIERS
	.align		4
        /*0030*/ 	.byte	0x02, 0x4c
        /*0032*/ 	.byte	0x02
	.zero		1


	//----- nvinfo : EIATTR_ANNOTATIONS
	.align		4
        /*0034*/ 	.byte	0x04, 0x55
        /*0036*/ 	.short	(.L_128 - .L_127)


	//   ....[0]....
.L_127:
        /* <DEDUP_REMOVED lines=45> */


	//----- nvinfo : EIATTR_MERCURY_ISA_VERSION
	.align		4
.L_128:
        /*02f0*/ 	.byte	0x03, 0x5f
        /*02f2*/ 	.short	0x0000


	//----- nvinfo : EIATTR_COOP_GROUP_MASK_REGIDS
	.align		4
        /*02f4*/ 	.byte	0x04, 0x29
        /*02f6*/ 	.short	(.L_130 - .L_129)


	//   ....[0]....
.L_129:
        /*02f8*/ 	.word	0xffffffff


	//   ....[1]....
        /*02fc*/ 	.word	0xffffffff


	//   ....[2]....
        /*0300*/ 	.word	0xffffffff


	//   ....[3]....
        /*0304*/ 	.word	0xffffffff


	//   ....[4]....
        /*0308*/ 	.word	0xffffffff


	//   ....[5]....
        /*030c*/ 	.word	0xffffffff


	//   ....[6]....
        /*0310*/ 	.word	0xffffffff


	//   ....[7]....
        /*0314*/ 	.word	0xffffffff


	//   ....[8]....
        /*0318*/ 	.word	0xffffffff


	//   ....[9]....
        /*031c*/ 	.word	0xffffffff


	//   ....[10]....
        /*0320*/ 	.word	0xffffffff


	//   ....[11]....
        /*0324*/ 	.word	0xffffffff


	//   ....[12]....
        /*0328*/ 	.word	0xffffffff


	//   ....[13]....
        /*032c*/ 	.word	0xffffffff


	//   ....[14]....
        /*0330*/ 	.word	0xffffffff


	//   ....[15]....
        /*0334*/ 	.word	0xffffffff


	//   ....[16]....
        /*0338*/ 	.word	0xffffffff


	//   ....[17]....
        /*033c*/ 	.word	0xffffffff


	//   ....[18]....
        /*0340*/ 	.word	0xffffffff


	//   ....[19]....
        /*0344*/ 	.word	0xffffffff


	//   ....[20]....
        /*0348*/ 	.word	0xffffffff


	//   ....[21]....
        /*034c*/ 	.word	0xffffffff


	//   ....[22]....
        /*0350*/ 	.word	0xffffffff


	//   ....[23]....
        /*0354*/ 	.word	0xffffffff


	//   ....[24]....
        /*0358*/ 	.word	0xffffffff


	//   ....[25]....
        /*035c*/ 	.word	0xffffffff


	//   ....[26]....
        /*0360*/ 	.word	0xffffffff


	//   ....[27]....
        /*0364*/ 	.word	0xffffffff


	//   ....[28]....
        /*0368*/ 	.word	0xffffffff


	//   ....[29]....
        /*036c*/ 	.word	0xffffffff


	//   ....[30]....
        /*0370*/ 	.word	0xffffffff


	//   ....[31]....
        /*0374*/ 	.word	0xffffffff


	//   ....[32]....
        /*0378*/ 	.word	0xffffffff


	//   ....[33]....
        /*037c*/ 	.word	0xffffffff


	//   ....[34]....
        /*0380*/ 	.word	0xffffffff


	//   ....[35]....
        /*0384*/ 	.word	0xffffffff


	//   ....[36]....
        /*0388*/ 	.word	0xffffffff


	//   ....[37]....
        /*038c*/ 	.word	0xffffffff


	//   ....[38]....
        /*0390*/ 	.word	0xffffffff


	//   ....[39]....
        /*0394*/ 	.word	0xffffffff


	//   ....[40]....
        /*0398*/ 	.word	0xffffffff


	//   ....[41]....
        /*039c*/ 	.word	0xffffffff


	//   ....[42]....
        /*03a0*/ 	.word	0xffffffff


	//   ....[43]....
        /*03a4*/ 	.word	0xffffffff


	//   ....[44]....
        /*03a8*/ 	.word	0xffffffff


	//   ....[45]....
        /*03ac*/ 	.word	0xffffffff


	//   ....[46]....
        /*03b0*/ 	.word	0xffffffff


	//   ....[47]....
        /*03b4*/ 	.word	0xffffffff


	//   ....[48]....
        /*03b8*/ 	.word	0xffffffff


	//   ....[49]....
        /*03bc*/ 	.word	0xffffffff


	//   ....[50]....
        /*03c0*/ 	.word	0xffffffff


	//   ....[51]....
        /*03c4*/ 	.word	0xffffffff


	//   ....[52]....
        /*03c8*/ 	.word	0xffffffff


	//   ....[53]....
        /*03cc*/ 	.word	0xffffffff


	//   ....[54]....
        /*03d0*/ 	.word	0xffffffff


	//   ....[55]....
        /*03d4*/ 	.word	0xffffffff


	//   ....[56]....
        /*03d8*/ 	.word	0xffffffff


	//   ....[57]....
        /*03dc*/ 	.word	0xffffffff


	//   ....[58]....
        /*03e0*/ 	.word	0xffffffff


	//   ....[59]....
        /*03e4*/ 	.word	0xffffffff


	//   ....[60]....
        /*03e8*/ 	.word	0xffffffff


	//   ....[61]....
        /*03ec*/ 	.word	0xffffffff


	//   ....[62]....
        /*03f0*/ 	.word	0xffffffff


	//   ....[63]....
        /*03f4*/ 	.word	0xffffffff


	//   ....[64]....
        /*03f8*/ 	.word	0xffffffff


	//   ....[65]....
        /*03fc*/ 	.word	0xffffffff


	//   ....[66]....
        /*0400*/ 	.word	0xffffffff


	//   ....[67]....
        /*0404*/ 	.word	0xffffffff


	//   ....[68]....
        /*0408*/ 	.word	0xffffffff


	//   ....[69]....
        /*040c*/ 	.word	0xffffffff


	//   ....[70]....
        /*0410*/ 	.word	0xffffffff


	//   ....[71]....
        /*0414*/ 	.word	0xffffffff


	//   ....[72]....
        /*0418*/ 	.word	0xffffffff


	//   ....[73]....
        /*041c*/ 	.word	0xffffffff


	//   ....[74]....
        /*0420*/ 	.word	0xffffffff


	//   ....[75]....
        /*0424*/ 	.word	0xffffffff


	//   ....[76]....
        /*0428*/ 	.word	0xffffffff


	//   ....[77]....
        /*042c*/ 	.word	0xffffffff


	//   ....[78]....
        /*0430*/ 	.word	0xffffffff


	//   ....[79]....
        /*0434*/ 	.word	0xffffffff


	//   ....[80]....
        /*0438*/ 	.word	0xffffffff


	//   ....[81]....
        /*043c*/ 	.word	0xffffffff


	//   ....[82]....
        /*0440*/ 	.word	0xffffffff


	//   ....[83]....
        /*0444*/ 	.word	0xffffffff


	//   ....[84]....
        /*0448*/ 	.word	0xffffffff


	//   ....[85]....
        /*044c*/ 	.word	0xffffffff


	//   ....[86]....
        /*0450*/ 	.word	0xffffffff


	//   ....[87]....
        /*0454*/ 	.word	0xffffffff


	//   ....[88]....
        /*0458*/ 	.word	0xffffffff


	//   ....[89]....
        /*045c*/ 	.word	0xffffffff


	//   ....[90]....
        /*0460*/ 	.word	0xffffffff


	//   ....[91]....
        /*0464*/ 	.word	0xffffffff


	//   ....[92]....
        /*0468*/ 	.word	0xffffffff


	//   ....[93]....
        /*046c*/ 	.word	0xffffffff


	//   ....[94]....
        /*0470*/ 	.word	0xffffffff


	//   ....[95]....
        /*0474*/ 	.word	0xffffffff


	//   ....[96]....
        /*0478*/ 	.word	0xffffffff


	//   ....[97]....
        /*047c*/ 	.word	0xffffffff


	//   ....[98]....
        /*0480*/ 	.word	0xffffffff


	//   ....[99]....
        /*0484*/ 	.word	0xffffffff


	//   ....[100]....
        /*0488*/ 	.word	0xffffffff


	//   ....[101]....
        /*048c*/ 	.word	0xffffffff


	//   ....[102]....
        /*0490*/ 	.word	0xffffffff


	//   ....[103]....
        /*0494*/ 	.word	0xffffffff


	//   ....[104]....
        /*0498*/ 	.word	0xffffffff


	//   ....[105]....
        /*049c*/ 	.word	0xffffffff


	//   ....[106]....
        /*04a0*/ 	.word	0xffffffff


	//   ....[107]....
        /*04a4*/ 	.word	0xffffffff


	//----- nvinfo : EIATTR_COOP_GROUP_INSTR_OFFSETS
	.align		4
.L_130:
        /*04a8*/ 	.byte	0x04, 0x28
        /*04aa*/ 	.short	(.L_132 - .L_131)


	//   ....[0]....
.L_131:
        /*04ac*/ 	.word	0x00000c30


	//   ....[1]....
        /*04b0*/ 	.word	0x00000c60


	//   ....[2]....
        /*04b4*/ 	.word	0x00000c90


	//   ....[3]....
        /*04b8*/ 	.word	0x00000cb0


	//   ....[4]....
        /*04bc*/ 	.word	0x00000ce0


	//   ....[5]....
        /*04c0*/ 	.word	0x00000d00


	//   ....[6]....
        /*04c4*/ 	.word	0x00000d40


	//   ....[7]....
        /*04c8*/ 	.word	0x00000d70


	//   ....[8]....
        /*04cc*/ 	.word	0x00000da0


	//   ....[9]....
        /*04d0*/ 	.word	0x00000e20


	//   ....[10]....
        /*04d4*/ 	.word	0x00000e30


	//   ....[11]....
        /*04d8*/ 	.word	0x00000e70


	//   ....[12]....
        /*04dc*/ 	.word	0x00000e90


	//   ....[13]....
        /*04e0*/ 	.word	0x00000ec0


	//   ....[14]....
        /*04e4*/ 	.word	0x00000ee0


	//   ....[15]....
        /*04e8*/ 	.word	0x00000f00


	//   ....[16]....
        /*04ec*/ 	.word	0x00002a30


	//   ....[17]....
        /*04f0*/ 	.word	0x00002cc0


	//   ....[18]....
        /*04f4*/ 	.word	0x000038a0


	//   ....[19]....
        /*04f8*/ 	.word	0x00004300


	//   ....[20]....
        /*04fc*/ 	.word	0x00005260


	//   ....[21]....
        /*0500*/ 	.word	0x00005390


	//   ....[22]....
        /*0504*/ 	.word	0x00005490


	//   ....[23]....
        /*0508*/ 	.word	0x000055b0


	//   ....[24]....
        /*050c*/ 	.word	0x00005ec0


	//   ....[25]....
        /*0510*/ 	.word	0x00005f40


	//   ....[26]....
        /*0514*/ 	.word	0x00006030


	//   ....[27]....
        /*0518*/ 	.word	0x000060d0


	//   ....[28]....
        /*051c*/ 	.word	0x00009990


	//   ....[29]....
        /*0520*/ 	.word	0x0000a4d0


	//   ....[30]....
        /*0524*/ 	.word	0x0000a6f0


	//   ....[31]....
        /*0528*/ 	.word	0x0000ae90


	//   ....[32]....
        /*052c*/ 	.word	0x0000bc00


	//   ....[33]....
        /*0530*/ 	.word	0x0000bca0


	//   ....[34]....
        /*0534*/ 	.word	0x0000bd60


	//   ....[35]....
        /*0538*/ 	.word	0x0000bdb0


	//   ....[36]....
        /*053c*/ 	.word	0x0000c2a0


	//   ....[37]....
        /*0540*/ 	.word	0x0000c3f0


	//   ....[38]....
        /*0544*/ 	.word	0x0000c490


	//   ....[39]....
        /*0548*/ 	.word	0x0000c5f0


	//   ....[40]....
        /*054c*/ 	.word	0x000106e0


	//   ....[41]....
        /*0550*/ 	.word	0x00010720


	//   ....[42]....
        /*0554*/ 	.word	0x000107b0


	//   ....[43]....
        /*0558*/ 	.word	0x00010800


	//   ....[44]....
        /*055c*/ 	.word	0x00010a20


	//   ....[45]....
        /*0560*/ 	.word	0x00010ac0


	//   ....[46]....
        /*0564*/ 	.word	0x00010b50


	//   ....[47]....
        /*0568*/ 	.word	0x00010dc0


	//   ....[48]....
        /*056c*/ 	.word	0x00014fd0


	//   ....[49]....
        /*0570*/ 	.word	0x00015cc0


	//   ....[50]....
        /*0574*/ 	.word	0x00015eb0


	//   ....[51]....
        /*0578*/ 	.word	0x00016640


	//   ....[52]....
        /*057c*/ 	.word	0x00017370


	//   ....[53]....
        /*0580*/ 	.word	0x00017410


	//   ....[54]....
        /*0584*/ 	.word	0x000174d0


	//   ....[55]....
        /*0588*/ 	.word	0x00017520


	//   ....[56]....
        /*058c*/ 	.word	0x000179f0


	//   ....[57]....
        /*0590*/ 	.word	0x00017b40


	//   ....[58]....
        /*0594*/ 	.word	0x00017c20


	//   ....[59]....
        /*0598*/ 	.word	0x00017d80


	//   ....[60]....
        /*059c*/ 	.word	0x0001a1a0


	//   ....[61]....
        /*05a0*/ 	.word	0x0001a1b0


	//   ....[62]....
        /*05a4*/ 	.word	0x0001a1c0


	//   ....[63]....
        /*05a8*/ 	.word	0x0001a1d0


	//   ....[64]....
        /*05ac*/ 	.word	0x0001a200


	//   ....[65]....
        /*05b0*/ 	.word	0x0001a220


	//   ....[66]....
        /*05b4*/ 	.word	0x0001a240


	//   ....[67]....
        /*05b8*/ 	.word	0x0001a250


	//   ....[68]....
        /*05bc*/ 	.word	0x0001b300


	//   ....[69]....
        /*05c0*/ 	.word	0x0001b330


	//   ....[70]....
        /*05c4*/ 	.word	0x0001b360


	//   ....[71]....
        /*05c8*/ 	.word	0x0001b390


	//   ....[72]....
        /*05cc*/ 	.word	0x0001b3d0


	//   ....[73]....
        /*05d0*/ 	.word	0x0001b4b0


	//   ....[74]....
        /*05d4*/ 	.word	0x0001b4c0


	//   ....[75]....
        /*05d8*/ 	.word	0x0001b4f0


	//   ....[76]....
        /*05dc*/ 	.word	0x0001b520


	//   ....[77]....
        /*05e0*/ 	.word	0x0001b560


	//   ....[78]....
        /*05e4*/ 	.word	0x0001b580


	//   ....[79]....
        /*05e8*/ 	.word	0x0001b590


	//   ....[80]....
        /*05ec*/ 	.word	0x0001b5a0


	//   ....[81]....
        /*05f0*/ 	.word	0x0001b6c0


	//   ....[82]....
        /*05f4*/ 	.word	0x0001b6d0


	//   ....[83]....
        /*05f8*/ 	.word	0x0001b750


	//   ....[84]....
        /*05fc*/ 	.word	0x0001b770


	//   ....[85]....
        /*0600*/ 	.word	0x0001b7b0


	//   ....[86]....
        /*0604*/ 	.word	0x0001b7c0


	//   ....[87]....
        /*0608*/ 	.word	0x0001b7d0


	//   ....[88]....
        /*060c*/ 	.word	0x0001b8c0


	//   ....[89]....
        /*0610*/ 	.word	0x0001b8f0


	//   ....[90]....
        /*0614*/ 	.word	0x0001ba20


	//   ....[91]....
        /*0618*/ 	.word	0x0001ba30


	//   ....[92]....
        /*061c*/ 	.word	0x0001bf90


	//   ....[93]....
        /*0620*/ 	.word	0x0001bfd0


	//   ....[94]....
        /*0624*/ 	.word	0x0001c000


	//   ....[95]....
        /*0628*/ 	.word	0x0001c030


	//   ....[96]....
        /*062c*/ 	.word	0x0001c060


	//   ....[97]....
        /*0630*/ 	.word	0x0001c090


	//   ....[98]....
        /*0634*/ 	.word	0x0001c0c0


	//   ....[99]....
        /*0638*/ 	.word	0x0001c0f0


	//   ....[100]....
        /*063c*/ 	.word	0x0001c110


	//   ....[101]....
        /*0640*/ 	.word	0x0001c130


	//   ....[102]....
        /*0644*/ 	.word	0x0001c140


	//   ....[103]....
        /*0648*/ 	.word	0x0001c150


	//   ....[104]....
        /*064c*/ 	.word	0x0001c160


	//   ....[105]....
        /*0650*/ 	.word	0x0001c170


	//   ....[106]....
        /*0654*/ 	.word	0x0001c180


	//   ....[107]....
        /*0658*/ 	.word	0x0001c1b0


	//----- nvinfo : EIATTR_EXIT_INSTR_OFFSETS
	.align		4
.L_132:
        /*065c*/ 	.byte	0x04, 0x1c
        /*065e*/ 	.short	(.L_134 - .L_133)


	//   ....[0]....
.L_133:
        /*0660*/ 	.word	0x00000040


	//   ....[1]....
        /*0664*/ 	.word	0x0001ba50


	//   ....[2]....
        /*0668*/ 	.word	0x0001ba90


	//   ....[3]....
        /*066c*/ 	.word	0x0001c340


	//   ....[4]....
        /*0670*/ 	.word	0x0001c380


	//----- nvinfo : EIATTR_CTAIDZ_USED
	.align		4
.L_134:
        /*0674*/ 	.byte	0x01, 0x04
	.zero		2


	//----- nvinfo : EIATTR_MAX_THREADS
	.align		4
        /*0678*/ 	.byte	0x04, 0x05
        /*067a*/ 	.short	(.L_136 - .L_135)
.L_135:
        /*067c*/ 	.word	0x00000080
        /*0680*/ 	.word	0x00000001
        /*0684*/ 	.word	0x00000001


	//----- nvinfo : EIATTR_CRS_STACK_SIZE
	.align		4
.L_136:
        /*0688*/ 	.byte	0x04, 0x1e
        /*068a*/ 	.short	(.L_138 - .L_137)
.L_137:
        /*068c*/ 	.word	0x00000000
.L_138:


//--------------------- .nv.info._ZN7cutlass13device_kernelIN5flash19enable_sm80_to_sm89INS1_16FlashAttnFwdSm80INS1_25CollectiveMainloopFwdSm80ILi4ELi1ELb0EN4cute5tupleIJNS5_1CILi128EEENS7_ILi96EEENS7_ILi64EEEEEELi64ENS_10bfloat16_tEfNS_4arch4Sm80ELb0ELb1ELb1ELb1ELb0ELb0ELb1ELb0EEENS1_21CollectiveEpilogueFwdINS6_IJS8_SA_S9_EEENS6_IJNS7_ILi1EEESI_SI_EEESC_SE_Li128ELb1ELb1ELb0ELb0EEENS1_19SingleTileSchedulerILb1ELb0ELb1ELi128EEEEEEEEEvNT_6ParamsE --------------------------
	.section	.nv.info._ZN7cutlass13device_kernelIN5flash19enable_sm80_to_sm89INS1_16FlashAttnFwdSm80INS1_25CollectiveMainloopFwdSm80ILi4ELi1ELb0EN4cute5tupleIJNS5_1CILi128EEENS7_ILi96EEENS7_ILi64EEEEEELi64ENS_10bfloat16_tEfNS_4arch4Sm80ELb0ELb1ELb1ELb1ELb0ELb0ELb1ELb0EEENS1_21CollectiveEpilogueFwdINS6_IJS8_SA_S9_EEENS6_IJNS7_ILi1EEESI_SI_EEESC_SE_Li128ELb1ELb1ELb0ELb0EEENS1_19SingleTileSchedulerILb1ELb0ELb1ELi128EEEEEEEEEvNT_6ParamsE,"",@"SHT_CUDA_INFO"
	.sectionflags	@""
	.align	4


	//----- nvinfo : EIATTR_CUDA_API_VERSION
	.align		4
        /*0000*/ 	.byte	0x04, 0x37
        /*0002*/ 	.short	(.L_140 - .L_139)
.L_139:
        /*0004*/ 	.word	0x00000082


	//----- nvinfo : EIATTR_SW2861232_WAR
	.align		4
.L_140:
        /*0008*/ 	.byte	0x01, 0x35
	.zero		2


	//----- nvinfo : EIATTR_PARAM_CBANK
	.align		4
        /*000c*/ 	.byte	0x04, 0x0a
        /*000e*/ 	.short	(.L_142 - .L_141)
	.align		4
.L_141:
        /*0010*/ 	.word	index@(.nv.constant0._ZN7cutlass13device_kernelIN5flash19enable_sm80_to_sm89INS1_16FlashAttnFwdSm80INS1_25CollectiveMainloopFwdSm80ILi4ELi1ELb0EN4cute5tupleIJNS5_1CILi128EEENS7_ILi96EEENS7_ILi64EEEEEELi64ENS_10bfloat16_tEfNS_4arch4Sm80ELb0ELb1ELb1ELb1ELb0ELb0ELb1ELb0EEENS1_21CollectiveEpilogueFwdINS6_IJS8_SA_S9_EEENS6_IJNS7_ILi1EEESI_SI_EEESC_SE_Li128ELb1ELb1ELb0ELb0EEENS1_19SingleTileSchedulerILb1ELb0ELb1ELi128EEEEEEEEEvNT_6ParamsE)
        /*0014*/ 	.short	0x0160
        /*0016*/ 	.short	0x0418


	//----- nvinfo : EIATTR_CBANK_PARAM_SIZE
	.align		4
.L_142:
        /*0018*/ 	.byte	0x03, 0x19
        /*001a*/ 	.short	0x0418


	//----- nvinfo : EIATTR_KPARAM_INFO
	.align		4
        /*001c*/ 	.byte	0x04, 0x17
        /*001e*/ 	.short	(.L_144 - .L_143)
.L_143:
        /*0020*/ 	.word	0x00000000
        /*0024*/ 	.short	0x0000
        /*0026*/ 	.short	0x0000
        /*0028*/ 	.byte	0x00, 0xf0, 0x61, 0x10


	//----- nvinfo : EIATTR_MAXREG_COUNT
	.align		4
.L_144:
        /*002c*/ 	.byte	0x03, 0x1b
        /*002e*/ 	.short	0x00ff


	//----- nvinfo : EIATTR_NUM_BARRIERS
	.align		4
        /*0030*/ 	.byte	0x02, 0x4c
        /*0032*/ 	.byte	0x02
	.zero		1


	//----- nvinfo : EIATTR_ANNOTATIONS
	.align		4
        /*0034*/ 	.byte	0x04, 0x55
        /*0036*/ 	.short	(.L_146 - .L_145)


	//   ....[0]....
.L_145:
        /* <DEDUP_REMOVED lines=43> */


	//----- nvinfo : EIATTR_MERCURY_ISA_VERSION
	.align		4
.L_146:
        /*02d8*/ 	.byte	0x03, 0x5f
        /*02da*/ 	.short	0x0000


	//----- nvinfo : EIATTR_COOP_GROUP_MASK_REGIDS
	.align		4
        /*02dc*/ 	.byte	0x04, 0x29
        /*02de*/ 	.short	(.L_148 - .L_147)


	//   ....[0]....
.L_147:
        /*02e0*/ 	.word	0xffffffff


	//   ....[1]....
        /*02e4*/ 	.word	0xffffffff


	//   ....[2]....
        /*02e8*/ 	.word	0xffffffff


	//   ....[3]....
        /*02ec*/ 	.word	0xffffffff


	//   ....[4]....
        /*02f0*/ 	.word	0xffffffff


	//   ....[5]....
        /*02f4*/ 	.word	0xffffffff


	//   ....[6]....
        /*02f8*/ 	.word	0xffffffff


	//   ....[7]....
        /*02fc*/ 	.word	0xffffffff


	//   ....[8]....
        /*0300*/ 	.word	0xffffffff


	//   ....[9]....
        /*0304*/ 	.word	0xffffffff


	//   ....[10]....
        /*0308*/ 	.word	0xffffffff


	//   ....[11]....
        /*030c*/ 	.word	0xffffffff


	//   ....[12]....
        /*0310*/ 	.word	0xffffffff


	//   ....[13]....
        /*0314*/ 	.word	0xffffffff


	//   ....[14]....
        /*0318*/ 	.word	0xffffffff


	//   ....[15]....
        /*031c*/ 	.word	0xffffffff


	//   ....[16]....
        /*0320*/ 	.word	0xffffffff


	//   ....[17]....
        /*0324*/ 	.word	0xffffffff


	//   ....[18]....
        /*0328*/ 	.word	0xffffffff


	//   ....[19]....
        /*032c*/ 	.word	0xffffffff


	//   ....[20]....
        /*0330*/ 	.word	0xffffffff


	//   ....[21]....
        /*0334*/ 	.word	0xffffffff


	//   ....[22]....
        /*0338*/ 	.word	0xffffffff


	//   ....[23]....
        /*033c*/ 	.word	0xffffffff


	//   ....[24]....
        /*0340*/ 	.word	0xffffffff


	//   ....[25]....
        /*0344*/ 	.word	0xffffffff


	//   ....[26]....
        /*0348*/ 	.word	0xffffffff


	//   ....[27]....
        /*034c*/ 	.word	0xffffffff


	//   ....[28]....
        /*0350*/ 	.word	0xffffffff


	//   ....[29]....
        /*0354*/ 	.word	0xffffffff


	//   ....[30]....
        /*0358*/ 	.word	0xffffffff


	//   ....[31]....
        /*035c*/ 	.word	0xffffffff


	//   ....[32]....
        /*0360*/ 	.word	0xffffffff


	//   ....[33]....
        /*0364*/ 	.word	0xffffffff


	//   ....[34]....
        /*0368*/ 	.word	0xffffffff


	//   ....[35]....
        /*036c*/ 	.word	0xffffffff


	//   ....[36]....
        /*0370*/ 	.word	0xffffffff


	//   ....[37]....
        /*0374*/ 	.word	0xffffffff


	//   ....[38]....
        /*0378*/ 	.word	0xffffffff


	//   ....[39]....
        /*037c*/ 	.word	0xffffffff


	//   ....[40]....
        /*0380*/ 	.word	0xffffffff


	//   ....[41]....
        /*0384*/ 	.word	0xffffffff


	//   ....[42]....
        /*0388*/ 	.word	0xffffffff


	//   ....[43]....
        /*038c*/ 	.word	0xffffffff


	//   ....[44]....
        /*0390*/ 	.word	0xffffffff


	//   ....[45]....
        /*0394*/ 	.word	0xffffffff


	//   ....[46]....
        /*0398*/ 	.word	0xffffffff


	//   ....[47]....
        /*039c*/ 	.word	0xffffffff


	//   ....[48]....
        /*03a0*/ 	.word	0xffffffff


	//   ....[49]....
        /*03a4*/ 	.word	0xffffffff


	//   ....[50]....
        /*03a8*/ 	.word	0xffffffff


	//   ....[51]....
        /*03ac*/ 	.word	0xffffffff


	//   ....[52]....
        /*03b0*/ 	.word	0xffffffff


	//   ....[53]....
        /*03b4*/ 	.word	0xffffffff


	//   ....[54]....
        /*03b8*/ 	.word	0xffffffff


	//   ....[55]....
        /*03bc*/ 	.word	0xffffffff


	//   ....[56]....
        /*03c0*/ 	.word	0xffffffff


	//   ....[57]....
        /*03c4*/ 	.word	0xffffffff


	//   ....[58]....
        /*03c8*/ 	.word	0xffffffff


	//   ....[59]....
        /*03cc*/ 	.word	0xffffffff


	//   ....[60]....
        /*03d0*/ 	.word	0xffffffff


	//   ....[61]....
        /*03d4*/ 	.word	0xffffffff


	//   ....[62]....
        /*03d8*/ 	.word	0xffffffff


	//   ....[63]....
        /*03dc*/ 	.word	0xffffffff


	//   ....[64]....
        /*03e0*/ 	.word	0xffffffff


	//   ....[65]....
        /*03e4*/ 	.word	0xffffffff


	//   ....[66]....
        /*03e8*/ 	.word	0xffffffff


	//   ....[67]....
        /*03ec*/ 	.word	0xffffffff


	//   ....[68]....
        /*03f0*/ 	.word	0xffffffff


	//   ....[69]....
        /*03f4*/ 	.word	0xffffffff


	//   ....[70]....
        /*03f8*/ 	.word	0xffffffff


	//   ....[71]....
        /*03fc*/ 	.word	0xffffffff


	//   ....[72]....
        /*0400*/ 	.word	0xffffffff


	//   ....[73]....
        /*0404*/ 	.word	0xffffffff


	//   ....[74]....
        /*0408*/ 	.word	0xffffffff


	//   ....[75]....
        /*040c*/ 	.word	0xffffffff


	//   ....[76]....
        /*0410*/ 	.word	0xffffffff


	//   ....[77]....
        /*0414*/ 	.word	0xffffffff


	//   ....[78]....
        /*0418*/ 	.word	0xffffffff


	//   ....[79]....
        /*041c*/ 	.word	0xffffffff


	//   ....[80]....
        /*0420*/ 	.word	0xffffffff


	//   ....[81]....
        /*0424*/ 	.word	0xffffffff


	//   ....[82]....
        /*0428*/ 	.word	0xffffffff


	//   ....[83]....
        /*042c*/ 	.word	0xffffffff


	//   ....[84]....
        /*0430*/ 	.word	0xffffffff


	//   ....[85]....
        /*0434*/ 	.word	0xffffffff


	//   ....[86]....
        /*0438*/ 	.word	0xffffffff


	//   ....[87]....
        /*043c*/ 	.word	0xffffffff


	//   ....[88]....
        /*0440*/ 	.word	0xffffffff


	//   ....[89]....
        /*0444*/ 	.word	0xffffffff


	//   ....[90]....
        /*0448*/ 	.word	0xffffffff


	//   ....[91]....
        /*044c*/ 	.word	0xffffffff


	//   ....[92]....
        /*0450*/ 	.word	0xffffffff


	//   ....[93]....
        /*0454*/ 	.word	0xffffffff


	//   ....[94]....
        /*0458*/ 	.word	0xffffffff


	//   ....[95]....
        /*045c*/ 	.word	0xffffffff


	//   ....[96]....
        /*0460*/ 	.word	0xffffffff


	//   ....[97]....
        /*0464*/ 	.word	0xffffffff


	//   ....[98]....
        /*0468*/ 	.word	0xffffffff


	//   ....[99]....
        /*046c*/ 	.word	0xffffffff


	//   ....[100]....
        /*0470*/ 	.word	0xffffffff


	//   ....[101]....
        /*0474*/ 	.word	0xffffffff


	//   ....[102]....
        /*0478*/ 	.word	0xffffffff


	//   ....[103]....
        /*047c*/ 	.word	0xffffffff


	//   ....[104]....
        /*0480*/ 	.word	0xffffffff


	//   ....[105]....
        /*0484*/ 	.word	0xffffffff


	//   ....[106]....
        /*0488*/ 	.word	0xffffffff


	//   ....[107]....
        /*048c*/ 	.word	0xffffffff


	//   ....[108]....
        /*0490*/ 	.word	0xffffffff


	//----- nvinfo : EIATTR_COOP_GROUP_INSTR_OFFSETS
	.align		4
.L_148:
        /*0494*/ 	.byte	0x04, 0x28
        /*0496*/ 	.short	(.L_150 - .L_149)


	//   ....[0]....
.L_149:
        /*0498*/ 	.word	0x00000090


	//   ....[1]....
        /*049c*/ 	.word	0x00001400


	//   ....[2]....
        /*04a0*/ 	.word	0x000014e0


	//   ....[3]....
        /*04a4*/ 	.word	0x00001680


	//   ....[4]....
        /*04a8*/ 	.word	0x000016b0


	//   ....[5]....
        /*04ac*/ 	.word	0x00001740


	//   ....[6]....
        /*04b0*/ 	.word	0x00001770


	//   ....[7]....
        /*04b4*/ 	.word	0x00001800


	//   ....[8]....
        /*04b8*/ 	.word	0x00001830


	//   ....[9]....
        /*04bc*/ 	.word	0x000018c0


	//   ....[10]....
        /*04c0*/ 	.word	0x000018f0


	//   ....[11]....
        /*04c4*/ 	.word	0x00001980


	//   ....[12]....
        /*04c8*/ 	.word	0x000019b0


	//   ....[13]....
        /*04cc*/ 	.word	0x00001a40


	//   ....[14]....
        /*04d0*/ 	.word	0x00001a70


	//   ....[15]....
        /*04d4*/ 	.word	0x00001af0


	//   ....[16]....
        /*04d8*/ 	.word	0x00001b30


	//   ....[17]....
        /*04dc*/ 	.word	0x00003430


	//   ....[18]....
        /*04e0*/ 	.word	0x00003ed0


	//   ....[19]....
        /*04e4*/ 	.word	0x00004f70


	//   ....[20]....
        /*04e8*/ 	.word	0x00005c30


	//   ....[21]....
        /*04ec*/ 	.word	0x00006240


	//   ....[22]....
        /*04f0*/ 	.word	0x00006280


	//   ....[23]....
        /*04f4*/ 	.word	0x000063a0


	//   ....[24]....
        /*04f8*/ 	.word	0x000063e0


	//   ....[25]....
        /*04fc*/ 	.word	0x00007180


	//   ....[26]....
        /*0500*/ 	.word	0x00007230


	//   ....[27]....
        /*0504*/ 	.word	0x00007460


	//   ....[28]....
        /*0508*/ 	.word	0x00007510


	//   ....[29]....
        /*050c*/ 	.word	0x0000ac70


	//   ....[30]....
        /*0510*/ 	.word	0x0000b860


	//   ....[31]....
        /*0514*/ 	.word	0x0000ba80


	//   ....[32]....
        /*0518*/ 	.word	0x0000c240


	//   ....[33]....
        /*051c*/ 	.word	0x0000d1f0


	//   ....[34]....
        /*0520*/ 	.word	0x0000d240


	//   ....[35]....
        /*0524*/ 	.word	0x0000d340


	//   ....[36]....
        /*0528*/ 	.word	0x0000d390


	//   ....[37]....
        /*052c*/ 	.word	0x0000d5e0


	//   ....[38]....
        /*0530*/ 	.word	0x0000d700


	//   ....[39]....
        /*0534*/ 	.word	0x0000d820


	//   ....[40]....
        /*0538*/ 	.word	0x0000d960


	//   ....[41]....
        /*053c*/ 	.word	0x00011ac0


	//   ....[42]....
        /*0540*/ 	.word	0x00011b00


	//   ....[43]....
        /*0544*/ 	.word	0x00011b90


	//   ....[44]....
        /*0548*/ 	.word	0x00011bd0


	//   ....[45]....
        /*054c*/ 	.word	0x00011de0


	//   ....[46]....
        /*0550*/ 	.word	0x00011e90


	//   ....[47]....
        /*0554*/ 	.word	0x00011f40


	//   ....[48]....
        /*0558*/ 	.word	0x000121b0


	//   ....[49]....
        /*055c*/ 	.word	0x00016180


	//   ....[50]....
        /*0560*/ 	.word	0x000170c0


	//   ....[51]....
        /*0564*/ 	.word	0x000172b0


	//   ....[52]....
        /*0568*/ 	.word	0x00017a40


	//   ....[53]....
        /*056c*/ 	.word	0x000187c0


	//   ....[54]....
        /*0570*/ 	.word	0x000188f0


	//   ....[55]....
        /*0574*/ 	.word	0x00018940


	//   ....[56]....
        /*0578*/ 	.word	0x00018aa0


	//   ....[57]....
        /*057c*/ 	.word	0x00018dd0


	//   ....[58]....
        /*0580*/ 	.word	0x00018f20


	//   ....[59]....
        /*0584*/ 	.word	0x00019070


	//   ....[60]....
        /*0588*/ 	.word	0x00019180


	//   ....[61]....
        /*058c*/ 	.word	0x0001b5e0


	//   ....[62]....
        /*0590*/ 	.word	0x0001b5f0


	//   ....[63]....
        /*0594*/ 	.word	0x0001b600


	//   ....[64]....
        /*0598*/ 	.word	0x0001b610


	//   ....[65]....
        /*059c*/ 	.word	0x0001b640


	//   ....[66]....
        /*05a0*/ 	.word	0x0001b660


	//   ....[67]....
        /*05a4*/ 	.word	0x0001b680


	//   ....[68]....
        /*05a8*/ 	.word	0x0001b690


	//   ....[69]....
        /*05ac*/ 	.word	0x0001c970


	//   ....[70]....
        /*05b0*/ 	.word	0x0001c9e0


	//   ....[71]....
        /*05b4*/ 	.word	0x0001ca10


	//   ....[72]....
        /*05b8*/ 	.word	0x0001ca40


	//   ....[73]....
        /*05bc*/ 	.word	0x0001ca80


	//   ....[74]....
        /*05c0*/ 	.word	0x0001cab0


	//   ....[75]....
        /*05c4*/ 	.word	0x0001cae0


	//   ....[76]....
        /*05c8*/ 	.word	0x0001caf0


	//   ....[77]....
        /*05cc*/ 	.word	0x0001cbd0


	//   ....[78]....
        /*05d0*/ 	.word	0x0001cc30


	//   ....[79]....
        /*05d4*/ 	.word	0x0001cc60


	//   ....[80]....
        /*05d8*/ 	.word	0x0001ccc0


	//   ....[81]....
        /*05dc*/ 	.word	0x0001ccd0


	//   ....[82]....
        /*05e0*/ 	.word	0x0001cce0


	//   ....[83]....
        /*05e4*/ 	.word	0x0001cd00


	//   ....[84]....
        /*05e8*/ 	.word	0x0001cd60


	//   ....[85]....
        /*05ec*/ 	.word	0x0001ce10


	//   ....[86]....
        /*05f0*/ 	.word	0x0001ce20


	//   ....[87]....
        /*05f4*/ 	.word	0x0001ce50


	//   ....[88]....
        /*05f8*/ 	.word	0x0001ce60


	//   ....[89]....
        /*05fc*/ 	.word	0x0001ce70


	//   ....[90]....
        /*0600*/ 	.word	0x0001ce80


	//   ....[91]....
        /*0604*/ 	.word	0x0001cf00


	//   ....[92]....
        /*0608*/ 	.word	0x0001cf10


	//   ....[93]....
        /*060c*/ 	.word	0x0001d670


	//   ....[94]....
        /*0610*/ 	.word	0x0001d6b0


	//   ....[95]....
        /*0614*/ 	.word	0x0001d6e0


	//   ....[96]....
        /*0618*/ 	.word	0x0001d710


	//   ....[97]....
        /*061c*/ 	.word	0x0001d740


	//   ....[98]....
        /*0620*/ 	.word	0x0001d770


	//   ....[99]....
        /*0624*/ 	.word	0x0001d7a0


	//   ....[100]....
        /*0628*/ 	.word	0x0001d7c0


	//   ....[101]....
        /*062c*/ 	.word	0x0001d7e0


	//   ....[102]....
        /*0630*/ 	.word	0x0001d810


	//   ....[103]....
        /*0634*/ 	.word	0x0001d820


	//   ....[104]....
        /*0638*/ 	.word	0x0001d830


	//   ....[105]....
        /*063c*/ 	.word	0x0001d840


	//   ....[106]....
        /*0640*/ 	.word	0x0001d850


	//   ....[107]....
        /*0644*/ 	.word	0x0001d880


	//   ....[108]....
        /*0648*/ 	.word	0x0001d8a0


	//----- nvinfo : EIATTR_EXIT_INSTR_OFFSETS
	.align		4
.L_150:
        /*064c*/ 	.byte	0x04, 0x1c
        /*064e*/ 	.short	(.L_152 - .L_151)


	//   ....[0]....
.L_151:
        /*0650*/ 	.word	0x00000370


	//   ....[1]....
        /*0654*/ 	.word	0x0001cfb0


	//   ....[2]....
        /*0658*/ 	.word	0x0001cff0


	//   ....[3]....
        /*065c*/ 	.word	0x0001da00


	//   ....[4]....
        /*0660*/ 	.word	0x0001da40


	//----- nvinfo : EIATTR_CTAIDZ_USED
	.align		4
.L_152:
        /*0664*/ 	.byte	0x01, 0x04
	.zero		2


	//----- nvinfo : EIATTR_MAX_THREADS
	.align		4
        /*0668*/ 	.byte	0x04, 0x05
        /*066a*/ 	.short	(.L_154 - .L_153)
.L_153:
        /*066c*/ 	.word	0x00000080
        /*0670*/ 	.word	0x00000001
        /*0674*/ 	.word	0x00000001


	//----- nvinfo : EIATTR_CRS_STACK_SIZE
	.align		4
.L_154:
        /*0678*/ 	.byte	0x04, 0x1e
        /*067a*/ 	.short	(.L_156 - .L_155)
.L_155:
        /*067c*/ 	.word	0x00000000
.L_156:


//--------------------- .nv.info._ZN7cutlass13device_kernelIN5flash19enable_sm80_to_sm89INS1_16FlashAttnFwdSm80INS1_25CollectiveMainloopFwdSm80ILi4ELi1ELb0EN4cute5tupleIJNS5_1CILi128EEENS7_ILi96EEENS7_ILi64EEEEEELi64ENS_10bfloat16_tEfNS_4arch4Sm80ELb0ELb1ELb1ELb1ELb0ELb1ELb1ELb0EEENS1_21CollectiveEpilogueFwdINS6_IJS8_SA_S9_EEENS6_IJNS7_ILi1EEESI_SI_EEESC_SE_Li128ELb1ELb1ELb0ELb0EEENS1_19SingleTileSchedulerILb1ELb0ELb1ELi128EEEEEEEEEvNT_6ParamsE --------------------------
	.section	.nv.info._ZN7cutlass13device_kernelIN5flash19enable_sm80_to_sm89INS1_16FlashAttnFwdSm80INS1_25CollectiveMainloopFwdSm80ILi4ELi1ELb0EN4cute5tupleIJNS5_1CILi128EEENS7_ILi96EEENS7_ILi64EEEEEELi64ENS_10bfloat16_tEfNS_4arch4Sm80ELb0ELb1ELb1ELb1ELb0ELb1ELb1ELb0EEENS1_21CollectiveEpilogueFwdINS6_IJS8_SA_S9_EEENS6_IJNS7_ILi1EEESI_SI_EEESC_SE_Li128ELb1ELb1ELb0ELb0EEENS1_19SingleTileSchedulerILb1ELb0ELb1ELi128EEEEEEEEEvNT_6ParamsE,"",@"SHT_CUDA_INFO"
	.sectionflags	@""
	.align	4


	//----- nvinfo : EIATTR_CUDA_API_VERSION
	.align		4
        /*0000*/ 	.byte	0x04, 0x37
        /*0002*/ 	.short	(.L_158 - .L_157)
.L_157:
        /*0004*/ 	.word	0x00000082


	//----- nvinfo : EIATTR_SW2861232_WAR
	.align		4
.L_158:
        /*0008*/ 	.byte	0x01, 0x35
	.zero		2


	//----- nvinfo : EIATTR_PARAM_CBANK
	.align		4
        /*000c*/ 	.byte	0x04, 0x0a
        /*000e*/ 	.short	(.L_160 - .L_159)
	.align		4
.L_159:
        /*0010*/ 	.word	index@(.nv.constant0._ZN7cutlass13device_kernelIN5flash19enable_sm80_to_sm89INS1_16FlashAttnFwdSm80INS1_25CollectiveMainloopFwdSm80ILi4ELi1ELb0EN4cute5tupleIJNS5_1CILi128EEENS7_ILi96EEENS7_ILi64EEEEEELi64ENS_10bfloat16_tEfNS_4arch4Sm80ELb0ELb1ELb1ELb1ELb0ELb1ELb1ELb0EEENS1_21CollectiveEpilogueFwdINS6_IJS8_SA_S9_EEENS6_IJNS7_ILi1EEESI_SI_EEESC_SE_Li128ELb1ELb1ELb0ELb0EEENS1_19SingleTileSchedulerILb1ELb0ELb1ELi128EEEEEEEEEvNT_6ParamsE)
        /*0014*/ 	.short	0x0160
        /*0016*/ 	.short	0x0418


	//----- nvinfo : EIATTR_CBANK_PARAM_SIZE
	.align		4
.L_160:
        /*0018*/ 	.byte	0x03, 0x19
        /*001a*/ 	.short	0x0418


	//----- nvinfo : EIATTR_KPARAM_INFO
	.align		4
        /*001c*/ 	.byte	0x04, 0x17
        /*001e*/ 	.short	(.L_162 - .L_161)
.L_161:
        /*0020*/ 	.word	0x00000000
        /*0024*/ 	.short	0x0000
        /*0026*/ 	.short	0x0000
        /*0028*/ 	.byte	0x00, 0xf0, 0x61, 0x10


	//----- nvinfo : EIATTR_MAXREG_COUNT
	.align		4
.L_162:
        /*002c*/ 	.byte	0x03, 0x1b
        /*002e*/ 	.short	0x00ff


	//----- nvinfo : EIATTR_NUM_BARRIERS
	.align		4
        /*0030*/ 	.byte	0x02, 0x4c
        /*0032*/ 	.byte	0x02
	.zero		1


	//----- nvinfo : EIATTR_ANNOTATIONS
	.align		4
        /*0034*/ 	.byte	0x04, 0x55
        /*0036*/ 	.short	(.L_164 - .L_163)


	//   ....[0]....
.L_163:
        /* <DEDUP_REMOVED lines=62> */


	//----- nvinfo : EIATTR_MERCURY_ISA_VERSION
	.align		4
.L_164:
        /*0400*/ 	.byte	0x03, 0x5f
        /*0402*/ 	.short	0x0000


	//----- nvinfo : EIATTR_COOP_GROUP_MASK_REGIDS
	.align		4
        /*0404*/ 	.byte	0x04, 0x29
        /*0406*/ 	.short	(.L_166 - .L_165)


	//   ....[0]....
.L_165:
        /*0408*/ 	.word	0xffffffff


	//   ....[1]....
        /*040c*/ 	.word	0xffffffff


	//   ....[2]....
        /*0410*/ 	.word	0xffffffff


	//   ....[3]....
        /*0414*/ 	.word	0xffffffff


	//   ....[4]....
        /*0418*/ 	.word	0xffffffff


	//   ....[5]....
        /*041c*/ 	.word	0xffffffff


	//   ....[6]....
        /*0420*/ 	.word	0xffffffff


	//   ....[7]....
        /*0424*/ 	.word	0xffffffff


	//   ....[8]....
        /*0428*/ 	.word	0xffffffff


	//   ....[9]....
        /*042c*/ 	.word	0xffffffff


	//   ....[10]....
        /*0430*/ 	.word	0xffffffff


	//   ....[11]....
        /*0434*/ 	.word	0xffffffff


	//   ....[12]....
        /*0438*/ 	.word	0xffffffff


	//   ....[13]....
        /*043c*/ 	.word	0xffffffff


	//   ....[14]....
        /*0440*/ 	.word	0xffffffff


	//   ....[15]....
        /*0444*/ 	.word	0xffffffff


	//   ....[16]....
        /*0448*/ 	.word	0xffffffff


	//   ....[17]....
        /*044c*/ 	.word	0xffffffff


	//   ....[18]....
        /*0450*/ 	.word	0xffffffff


	//   ....[19]....
        /*0454*/ 	.word	0xffffffff


	//   ....[20]....
        /*0458*/ 	.word	0xffffffff


	//   ....[21]....
        /*045c*/ 	.word	0xffffffff


	//   ....[22]....
        /*0460*/ 	.word	0xffffffff


	//   ....[23]....
        /*0464*/ 	.word	0xffffffff


	//   ....[24]....
        /*0468*/ 	.word	0xffffffff


	//   ....[25]....
        /*046c*/ 	.word	0xffffffff


	//   ....[26]....
        /*0470*/ 	.word	0xffffffff


	//   ....[27]....
        /*0474*/ 	.word	0xffffffff


	//   ....[28]....
        /*0478*/ 	.word	0xffffffff


	//   ....[29]....
        /*047c*/ 	.word	0xffffffff


	//   ....[30]....
        /*0480*/ 	.word	0xffffffff


	//   ....[31]....
        /*0484*/ 	.word	0xffffffff


	//   ....[32]....
        /*0488*/ 	.word	0xffffffff


	//   ....[33]....
        /*048c*/ 	.word	0xffffffff


	//   ....[34]....
        /*0490*/ 	.word	0xffffffff


	//   ....[35]....
        /*0494*/ 	.word	0xffffffff


	//   ....[36]....
        /*0498*/ 	.word	0xffffffff


	//   ....[37]....
        /*049c*/ 	.word	0xffffffff


	//   ....[38]....
        /*04a0*/ 	.word	0xffffffff


	//   ....[39]....
        /*04a4*/ 	.word	0xffffffff


	//   ....[40]....
        /*04a8*/ 	.word	0xffffffff


	//   ....[41]....
        /*04ac*/ 	.word	0xffffffff


	//   ....[42]....
        /*04b0*/ 	.word	0xffffffff


	//   ....[43]....
        /*04b4*/ 	.word	0xffffffff


	//   ....[44]....
        /*04b8*/ 	.word	0xffffffff


	//   ....[45]....
        /*04bc*/ 	.word	0xffffffff


	//   ....[46]....
        /*04c0*/ 	.word	0xffffffff


	//   ....[47]....
        /*04c4*/ 	.word	0xffffffff


	//   ....[48]....
        /*04c8*/ 	.word	0xffffffff


	//   ....[49]....
        /*04cc*/ 	.word	0xffffffff


	//   ....[50]....
        /*04d0*/ 	.word	0xffffffff


	//   ....[51]....
        /*04d4*/ 	.word	0xffffffff


	//   ....[52]....
        /*04d8*/ 	.word	0xffffffff


	//   ....[53]....
        /*04dc*/ 	.word	0xffffffff


	//   ....[54]....
        /*04e0*/ 	.word	0xffffffff


	//   ....[55]....
        /*04e4*/ 	.word	0xffffffff


	//   ....[56]....
        /*04e8*/ 	.word	0xffffffff


	//   ....[57]....
        /*04ec*/ 	.word	0xffffffff


	//   ....[58]....
        /*04f0*/ 	.word	0xffffffff


	//   ....[59]....
        /*04f4*/ 	.word	0xffffffff


	//   ....[60]....
        /*04f8*/ 	.word	0xffffffff


	//   ....[61]....
        /*04fc*/ 	.word	0xffffffff


	//   ....[62]....
        /*0500*/ 	.word	0xffffffff


	//   ....[63]....
        /*0504*/ 	.word	0xffffffff


	//   ....[64]....
        /*0508*/ 	.word	0xffffffff


	//   ....[65]....
        /*050c*/ 	.word	0xffffffff


	//   ....[66]....
        /*0510*/ 	.word	0xffffffff


	//   ....[67]....
        /*0514*/ 	.word	0xffffffff


	//   ....[68]....
        /*0518*/ 	.word	0xffffffff


	//   ....[69]....
        /*051c*/ 	.word	0xffffffff


	//   ....[70]....
        /*0520*/ 	.word	0xffffffff


	//   ....[71]....
        /*0524*/ 	.word	0xffffffff


	//   ....[72]....
        /*0528*/ 	.word	0xffffffff


	//   ....[73]....
        /*052c*/ 	.word	0xffffffff


	//   ....[74]....
        /*0530*/ 	.word	0xffffffff


	//   ....[75]....
        /*0534*/ 	.word	0xffffffff


	//   ....[76]....
        /*0538*/ 	.word	0xffffffff


	//   ....[77]....
        /*053c*/ 	.word	0xffffffff


	//   ....[78]....
        /*0540*/ 	.word	0xffffffff


	//   ....[79]....
        /*0544*/ 	.word	0xffffffff


	//   ....[80]....
        /*0548*/ 	.word	0xffffffff


	//   ....[81]....
        /*054c*/ 	.word	0xffffffff


	//   ....[82]....
        /*0550*/ 	.word	0xffffffff


	//   ....[83]....
        /*0554*/ 	.word	0xffffffff


	//   ....[84]....
        /*0558*/ 	.word	0xffffffff


	//   ....[85]....
        /*055c*/ 	.word	0xffffffff


	//   ....[86]....
        /*0560*/ 	.word	0xffffffff


	//   ....[87]....
        /*0564*/ 	.word	0xffffffff


	//   ....[88]....
        /*0568*/ 	.word	0xffffffff


	//   ....[89]....
        /*056c*/ 	.word	0xffffffff


	//   ....[90]....
        /*0570*/ 	.word	0xffffffff


	//   ....[91]....
        /*0574*/ 	.word	0xffffffff


	//   ....[92]....
        /*0578*/ 	.word	0xffffffff


	//   ....[93]....
        /*057c*/ 	.word	0xffffffff


	//   ....[94]....
        /*0580*/ 	.word	0xffffffff


	//   ....[95]....
        /*0584*/ 	.word	0xffffffff


	//   ....[96]....
        /*0588*/ 	.word	0xffffffff


	//   ....[97]....
        /*058c*/ 	.word	0xffffffff


	//   ....[98]....
        /*0590*/ 	.word	0xffffffff


	//   ....[99]....
        /*0594*/ 	.word	0xffffffff


	//   ....[100]....
        /*0598*/ 	.word	0xffffffff


	//   ....[101]....
        /*059c*/ 	.word	0xffffffff


	//   ....[102]....
        /*05a0*/ 	.word	0xffffffff


	//   ....[103]....
        /*05a4*/ 	.word	0xffffffff


	//   ....[104]....
        /*05a8*/ 	.word	0xffffffff


	//   ....[105]....
        /*05ac*/ 	.word	0xffffffff


	//   ....[106]....
        /*05b0*/ 	.word	0xffffffff


	//   ....[107]....
        /*05b4*/ 	.word	0xffffffff


	//   ....[108]....
        /*05b8*/ 	.word	0xffffffff


	//   ....[109]....
        /*05bc*/ 	.word	0xffffffff


	//   ....[110]....
        /*05c0*/ 	.word	0xffffffff


	//   ....[111]....
        /*05c4*/ 	.word	0xffffffff


	//   ....[112]....
        /*05c8*/ 	.word	0xffffffff


	//   ....[113]....
        /*05cc*/ 	.word	0xffffffff


	//   ....[114]....
        /*05d0*/ 	.word	0xffffffff


	//   ....[115]....
        /*05d4*/ 	.word	0xffffffff


	//   ....[116]....
        /*05d8*/ 	.word	0xffffffff


	//   ....[117]....
        /*05dc*/ 	.word	0xffffffff


	//   ....[118]....
        /*05e0*/ 	.word	0xffffffff


	//   ....[119]....
        /*05e4*/ 	.word	0xffffffff


	//   ....[120]....
        /*05e8*/ 	.word	0xffffffff


	//   ....[121]....
        /*05ec*/ 	.word	0xffffffff


	//   ....[122]....
        /*05f0*/ 	.word	0xffffffff


	//   ....[123]....
        /*05f4*/ 	.word	0xffffffff


	//   ....[124]....
        /*05f8*/ 	.word	0xffffffff


	//   ....[125]....
        /*05fc*/ 	.word	0xffffffff


	//   ....[126]....
        /*0600*/ 	.word	0xffffffff


	//   ....[127]....
        /*0604*/ 	.word	0xffffffff


	//   ....[128]....
        /*0608*/ 	.word	0xffffffff


	//   ....[129]....
        /*060c*/ 	.word	0xffffffff


	//   ....[130]....
        /*0610*/ 	.word	0xffffffff


	//   ....[131]....
        /*0614*/ 	.word	0xffffffff


	//   ....[132]....
        /*0618*/ 	.word	0xffffffff


	//   ....[133]....
        /*061c*/ 	.word	0xffffffff


	//   ....[134]....
        /*0620*/ 	.word	0xffffffff


	//   ....[135]....
        /*0624*/ 	.word	0xffffffff


	//   ....[136]....
        /*0628*/ 	.word	0xffffffff


	//   ....[137]....
        /*062c*/ 	.word	0xffffffff


	//   ....[138]....
        /*0630*/ 	.word	0xffffffff


	//   ....[139]....
        /*0634*/ 	.word	0xffffffff


	//   ....[140]....
        /*0638*/ 	.word	0xffffffff


	//----- nvinfo : EIATTR_COOP_GROUP_INSTR_OFFSETS
	.align		4
.L_166:
        /*063c*/ 	.byte	0x04, 0x28
        /*063e*/ 	.short	(.L_168 - .L_167)


	//   ....[0]....
.L_167:
        /*0640*/ 	.word	0x00000090


	//   ....[1]....
        /*0644*/ 	.word	0x00007700


	//   ....[2]....
        /*0648*/ 	.word	0x00007720


	//   ....[3]....
        /*064c*/ 	.word	0x00007930


	//   ....[4]....
        /*0650*/ 	.word	0x00007960


	//   ....[5]....
        /*0654*/ 	.word	0x000079f0


	//   ....[6]....
        /*0658*/ 	.word	0x00007a20


	//   ....[7]....
        /*065c*/ 	.word	0x00007ab0


	//   ....[8]....
        /*0660*/ 	.word	0x00007ae0


	//   ....[9]....
        /*0664*/ 	.word	0x00007b70


	//   ....[10]....
        /*0668*/ 	.word	0x00007ba0


	//   ....[11]....
        /*066c*/ 	.word	0x00007c30


	//   ....[12]....
        /*0670*/ 	.word	0x00007c60


	//   ....[13]....
        /*0674*/ 	.word	0x00007cf0


	//   ....[14]....
        /*0678*/ 	.word	0x00007d20


	//   ....[15]....
        /*067c*/ 	.word	0x00007dd0


	//   ....[16]....
        /*0680*/ 	.word	0x00007df0


	//   ....[17]....
        /*0684*/ 	.word	0x000085c0


	//   ....[18]....
        /*0688*/ 	.word	0x000085e0


	//   ....[19]....
        /*068c*/ 	.word	0x000085f0


	//   ....[20]....
        /*0690*/ 	.word	0x00008600


	//   ....[21]....
        /*0694*/ 	.word	0x00008770


	//   ....[22]....
        /*0698*/ 	.word	0x000087b0


	//   ....[23]....
        /*069c*/ 	.word	0x00008800


	//   ....[24]....
        /*06a0*/ 	.word	0x00008840


	//   ....[25]....
        /*06a4*/ 	.word	0x00008a10


	//   ....[26]....
        /*06a8*/ 	.word	0x00008a50


	//   ....[27]....
        /*06ac*/ 	.word	0x00008aa0


	//   ....[28]....
        /*06b0*/ 	.word	0x00008ae0


	//   ....[29]....
        /*06b4*/ 	.word	0x00008cd0


	//   ....[30]....
        /*06b8*/ 	.word	0x00008d10


	//   ....[31]....
        /*06bc*/ 	.word	0x00008d60


	//   ....[32]....
        /*06c0*/ 	.word	0x00008da0


	//   ....[33]....
        /*06c4*/ 	.word	0x0000ac80


	//   ....[34]....
        /*06c8*/ 	.word	0x0000aca0


	//   ....[35]....
        /*06cc*/ 	.word	0x0000acd0


	//   ....[36]....
        /*06d0*/ 	.word	0x0000ace0


	//   ....[37]....
        /*06d4*/ 	.word	0x0000adc0


	//   ....[38]....
        /*06d8*/ 	.word	0x0000ae00


	//   ....[39]....
        /*06dc*/ 	.word	0x0000ae20


	//   ....[40]....
        /*06e0*/ 	.word	0x0000ae30


	//   ....[41]....
        /*06e4*/ 	.word	0x0000aff0


	//   ....[42]....
        /*06e8*/ 	.word	0x0000b030


	//   ....[43]....
        /*06ec*/ 	.word	0x0000b050


	//   ....[44]....
        /*06f0*/ 	.word	0x0000b060


	//   ....[45]....
        /*06f4*/ 	.word	0x0000b160


	//   ....[46]....
        /*06f8*/ 	.word	0x0000b1a0


	//   ....[47]....
        /*06fc*/ 	.word	0x0000b200


	//   ....[48]....
        /*0700*/ 	.word	0x0000b230


	//   ....[49]....
        /*0704*/ 	.word	0x0000e4d0


	//   ....[50]....
        /*0708*/ 	.word	0x0000e710


	//   ....[51]....
        /*070c*/ 	.word	0x0000f2e0


	//   ....[52]....
        /*0710*/ 	.word	0x0000fd30


	//   ....[53]....
        /*0714*/ 	.word	0x00010d20


	//   ....[54]....
        /*0718*/ 	.word	0x00010e60


	//   ....[55]....
        /*071c*/ 	.word	0x00010f90


	//   ....[56]....
        /*0720*/ 	.word	0x000110c0


	//   ....[57]....
        /*0724*/ 	.word	0x000117a0


	//   ....[58]....
        /*0728*/ 	.word	0x00011830


	//   ....[59]....
        /*072c*/ 	.word	0x000118b0


	//   ....[60]....
        /*0730*/ 	.word	0x000119b0


	//   ....[61]....
        /*0734*/ 	.word	0x000154c0


	//   ....[62]....
        /*0738*/ 	.word	0x00016140


	//   ....[63]....
        /*073c*/ 	.word	0x00016350


	//   ....[64]....
        /*0740*/ 	.word	0x00016b00


	//   ....[65]....
        /*0744*/ 	.word	0x000178d0


	//   ....[66]....
        /*0748*/ 	.word	0x00017a80


	//   ....[67]....
        /*074c*/ 	.word	0x00017cf0


	//   ....[68]....
        /*0750*/ 	.word	0x00017da0


	//   ....[69]....
        /*0754*/ 	.word	0x00017e20


	//   ....[70]....
        /*0758*/ 	.word	0x00017ed0


	//   ....[71]....
        /*075c*/ 	.word	0x00018190


	//   ....[72]....
        /*0760*/ 	.word	0x00018290


	//   ....[73]....
        /*0764*/ 	.word	0x0001c230


	//   ....[74]....
        /*0768*/ 	.word	0x0001c2c0


	//   ....[75]....
        /*076c*/ 	.word	0x0001c3b0


	//   ....[76]....
        /*0770*/ 	.word	0x0001c3e0


	//   ....[77]....
        /*0774*/ 	.word	0x0001c590


	//   ....[78]....
        /*0778*/ 	.word	0x0001c630


	//   ....[79]....
        /*077c*/ 	.word	0x0001c740


	//   ....[80]....
        /*0780*/ 	.word	0x0001c9e0


	//   ....[81]....
        /*0784*/ 	.word	0x00020b50


	//   ....[82]....
        /*0788*/ 	.word	0x00021450


	//   ....[83]....
        /*078c*/ 	.word	0x00021630


	//   ....[84]....
        /*0790*/ 	.word	0x00021db0


	//   ....[85]....
        /*0794*/ 	.word	0x00022bb0


	//   ....[86]....
        /*0798*/ 	.word	0x00022c40


	//   ....[87]....
        /*079c*/ 	.word	0x00022d30


	//   ....[88]....
        /*07a0*/ 	.word	0x00022d80


	//   ....[89]....
        /*07a4*/ 	.word	0x00023140


	//   ....[90]....
        /*07a8*/ 	.word	0x00023280


	//   ....[91]....
        /*07ac*/ 	.word	0x00023380


	//   ....[92]....
        /*07b0*/ 	.word	0x000234e0


	//   ....[93]....
        /*07b4*/ 	.word	0x00025870


	//   ....[94]....
        /*07b8*/ 	.word	0x00025880


	//   ....[95]....
        /*07bc*/ 	.word	0x00025890


	//   ....[96]....
        /*07c0*/ 	.word	0x000258a0


	//   ....[97]....
        /*07c4*/ 	.word	0x000258d0


	//   ....[98]....
        /*07c8*/ 	.word	0x000258f0


	//   ....[99]....
        /*07cc*/ 	.word	0x00025910


	//   ....[100]....
        /*07d0*/ 	.word	0x00025920


	//   ....[101]....
        /*07d4*/ 	.word	0x00026c00


	//   ....[102]....
        /*07d8*/ 	.word	0x00026c60


	//   ....[103]....
        /*07dc*/ 	.word	0x00026c80


	//   ....[104]....
        /*07e0*/ 	.word	0x00026cb0


	//   ....[105]....
        /*07e4*/ 	.word	0x00026cf0


	//   ....[106]....
        /*07e8*/ 	.word	0x00026d20


	//   ....[107]....
        /*07ec*/ 	.word	0x00026d50


	//   ....[108]....
        /*07f0*/ 	.word	0x00026d80


	//   ....[109]....
        /*07f4*/ 	.word	0x00026e70


	//   ....[110]....
        /*07f8*/ 	.word	0x00026e80


	//   ....[111]....
        /*07fc*/ 	.word	0x00026ec0


	//   ....[112]....
        /*0800*/ 	.word	0x00026ef0


	//   ....[113]....
        /*0804*/ 	.word	0x00026f40


	//   ....[114]....
        /*0808*/ 	.word	0x00026f60


	//   ....[115]....
        /*080c*/ 	.word	0x00026f70


	//   ....[116]....
        /*0810*/ 	.word	0x00026fd0


	//   ....[117]....
        /*0814*/ 	.word	0x00027080


	//   ....[118]....
        /*0818*/ 	.word	0x000270b0


	//   ....[119]....
        /*081c*/ 	.word	0x000270e0


	//   ....[120]....
        /*0820*/ 	.word	0x00027100


	//   ....[121]....
        /*0824*/ 	.word	0x00027110


	//   ....[122]....
        /*0828*/ 	.word	0x00027120


	//   ....[123]....
        /*082c*/ 	.word	0x000271a0


	//   ....[124]....
        /*0830*/ 	.word	0x000271b0


	//   ....[125]....
        /*0834*/ 	.word	0x000278d0


	//   ....[126]....
        /*0838*/ 	.word	0x00027910


	//   ....[127]....
        /*083c*/ 	.word	0x00027940


	//   ....[128]....
        /*0840*/ 	.word	0x00027970


	//   ....[129]....
        /*0844*/ 	.word	0x000279a0


	//   ....[130]....
        /*0848*/ 	.word	0x000279d0


	//   ....[131]....
        /*084c*/ 	.word	0x00027a00


	//   ....[132]....
        /*0850*/ 	.word	0x00027a30


	//   ....[133]....
        /*0854*/ 	.word	0x00027a50


	//   ....[134]....
        /*0858*/ 	.word	0x00027a70


	//   ....[135]....
        /*085c*/ 	.word	0x00027a80


	//   ....[136]....
        /*0860*/ 	.word	0x00027a90


	//   ....[137]....
        /*0864*/ 	.word	0x00027aa0


	//   ....[138]....
        /*0868*/ 	.word	0x00027ab0


	//   ....[139]....
        /*086c*/ 	.word	0x00027ac0


	//   ....[140]....
        /*0870*/ 	.word	0x00027af0


	//----- nvinfo : EIATTR_EXIT_INSTR_OFFSETS
	.align		4
.L_168:
        /*0874*/ 	.byte	0x04, 0x1c
        /*0876*/ 	.short	(.L_170 - .L_169)


	//   ....[0]....
.L_169:
        /*0878*/ 	.word	0x00000370


	//   ....[1]....
        /*087c*/ 	.word	0x00027250


	//   ....[2]....
        /*0880*/ 	.word	0x00027290


	//   ....[3]....
        /*0884*/ 	.word	0x00027c80


	//   ....[4]....
        /*0888*/ 	.word	0x00027cc0


	//----- nvinfo : EIATTR_CTAIDZ_USED
	.align		4
.L_170:
        /*088c*/ 	.byte	0x01, 0x04
	.zero		2


	//----- nvinfo : EIATTR_MAX_THREADS
	.align		4
        /*0890*/ 	.byte	0x04, 0x05
        /*0892*/ 	.short	(.L_172 - .L_171)
.L_171:
        /*0894*/ 	.word	0x00000080
        /*0898*/ 	.word	0x00000001
        /*089c*/ 	.word	0x00000001


	//----- nvinfo : EIATTR_CRS_STACK_SIZE
	.align		4
.L_172:
        /*08a0*/ 	.byte	0x04, 0x1e
        /*08a2*/ 	.short	(.L_174 - .L_173)
.L_173:
        /*08a4*/ 	.word	0x00000000
.L_174:


//--------------------- .nv.info._ZN7cutlass13device_kernelIN5flash19enable_sm80_to_sm89INS1_16FlashAttnFwdSm80INS1_25CollectiveMainloopFwdSm80ILi4ELi1ELb0EN4cute5tupleIJNS5_1CILi128EEENS7_ILi112EEENS7_ILi64EEEEEELi64ENS_10bfloat16_tEfNS_4arch4Sm80ELb1ELb0ELb1ELb0ELb0ELb0ELb1ELb0EEENS1_21CollectiveEpilogueFwdINS6_IJS8_SA_S9_EEENS6_IJNS7_ILi1EEESI_SI_EEESC_SE_Li128ELb0ELb1ELb0ELb0EEENS1_30DynamicPersistentTileSchedulerILi128ELi128ELb0ELb1ELb0EEEEEEEEEvNT_6ParamsE --------------------------
	.section	.nv.info._ZN7cutlass13device_kernelIN5flash19enable_sm80_to_sm89INS1_16FlashAttnFwdSm80INS1_25CollectiveMainloopFwdSm80ILi4ELi1ELb0EN4cute5tupleIJNS5_1CILi128EEENS7_ILi112EEENS7_ILi64EEEEEELi64ENS_10bfloat16_tEfNS_4arch4Sm80ELb1ELb0ELb1ELb0ELb0ELb0ELb1ELb0EEENS1_21CollectiveEpilogueFwdINS6_IJS8_SA_S9_EEENS6_IJNS7_ILi1EEESI_SI_EEESC_SE_Li128ELb0ELb1ELb0ELb0EEENS1_30DynamicPersistentTileSchedulerILi128ELi128ELb0ELb1ELb0EEEEEEEEEvNT_6ParamsE,"",@"SHT_CUDA_INFO"
	.sectionflags	@""
	.align	4


	//----- nvinfo : EIATTR_CUDA_API_VERSION
	.align		4
        /*0000*/ 	.byte	0x04, 0x37
        /*0002*/ 	.short	(.L_176 - .L_175)
.L_175:
        /*0004*/ 	.word	0x00000082


	//----- nvinfo : EIATTR_SW2861232_WAR
	.align		4
.L_176:
        /*0008*/ 	.byte	0x01, 0x35
	.zero		2


	//----- nvinfo : EIATTR_PARAM_CBANK
	.align		4
        /*000c*/ 	.byte	0x04, 0x0a
        /*000e*/ 	.short	(.L_178 - .L_177)
	.align		4
.L_177:
        /*0010*/ 	.word	index@(.nv.constant0._ZN7cutlass13device_kernelIN5flash19enable_sm80_to_sm89INS1_16FlashAttnFwdSm80INS1_25CollectiveMainloopFwdSm80ILi4ELi1ELb0EN4cute5tupleIJNS5_1CILi128EEENS7_ILi112EEENS7_ILi64EEEEEELi64ENS_10bfloat16_tEfNS_4arch4Sm80ELb1ELb0ELb1ELb0ELb0ELb0ELb1ELb0EEENS1_21CollectiveEpilogueFwdINS6_IJS8_SA_S9_EEENS6_IJNS7_ILi1EEESI_SI_EEESC_SE_Li128ELb0ELb1ELb0ELb0EEENS1_30DynamicPersistentTileSchedulerILi128ELi128ELb0ELb1ELb0EEEEEEEEEvNT_6ParamsE)
        /*0014*/ 	.short	0x0160
        /*0016*/ 	.short	0x0428


	//----- nvinfo : EIATTR_CBANK_PARAM_SIZE
	.align		4
.L_178:
        /*0018*/ 	.byte	0x03, 0x19
        /*001a*/ 	.short	0x0428


	//----- nvinfo : EIATTR_KPARAM_INFO
	.align		4
        /*001c*/ 	.byte	0x04, 0x17
        /*001e*/ 	.short	(.L_180 - .L_179)
.L_179:
        /*0020*/ 	.word	0x00000000
        /*0024*/ 	.short	0x0000
        /*0026*/ 	.short	0x0000
        /*0028*/ 	.byte	0x00, 0xf0, 0xa1, 0x10


	//----- nvinfo : EIATTR_MAXREG_COUNT
	.align		4
.L_180:
        /*002c*/ 	.byte	0x03, 0x1b
        /*002e*/ 	.short	0x00ff


	//----- nvinfo : EIATTR_NUM_BARRIERS
	.align		4
        /*0030*/ 	.byte	0x02, 0x4c
        /*0032*/ 	.byte	0x06
	.zero		1


	//----- nvinfo : EIATTR_ANNOTATIONS
	.align		4
        /*0034*/ 	.byte	0x04, 0x55
        /*0036*/ 	.short	(.L_182 - .L_181)


	//   ....[0]....
.L_181:
        /* <DEDUP_REMOVED lines=86> */


	//----- nvinfo : EIATTR_MERCURY_ISA_VERSION
	.align		4
.L_182:
        /*0580*/ 	.byte	0x03, 0x5f
        /*0582*/ 	.short	0x0000


	//----- nvinfo : EIATTR_INT_WARP_WIDE_INSTR_OFFSETS
	.align		4
        /*0584*/ 	.byte	0x04, 0x31
        /*0586*/ 	.short	(.L_184 - .L_183)


	//   ....[0]....
.L_183:
        /*0588*/ 	.word	0x000142f0


	//   ....[1]....
        /*058c*/ 	.word	0x00014370


	//----- nvinfo : EIATTR_COOP_GROUP_MASK_REGIDS
	.align		4
.L_184:
        /*0590*/ 	.byte	0x04, 0x29
        /*0592*/ 	.short	(.L_186 - .L_185)


	//   ....[0]....
.L_185:
        /*0594*/ 	.word	0xffffffff


	//   ....[1]....
        /*0598*/ 	.word	0xffffffff


	//   ....[2]....
        /*059c*/ 	.word	0xffffffff


	//   ....[3]....
        /*05a0*/ 	.word	0xffffffff


	//   ....[4]....
        /*05a4*/ 	.word	0xffffffff


	//   ....[5]....
        /*05a8*/ 	.word	0xffffffff


	//   ....[6]....
        /*05ac*/ 	.word	0xffffffff


	//   ....[7]....
        /*05b0*/ 	.word	0xffffffff


	//   ....[8]....
        /*05b4*/ 	.word	0xffffffff


	//   ....[9]....
        /*05b8*/ 	.word	0xffffffff


	//   ....[10]....
        /*05bc*/ 	.word	0xffffffff


	//   ....[11]....
        /*05c0*/ 	.word	0xffffffff


	//   ....[12]....
        /*05c4*/ 	.word	0xffffffff


	//   ....[13]....
        /*05c8*/ 	.word	0xffffffff


	//   ....[14]....
        /*05cc*/ 	.word	0xffffffff


	//   ....[15]....
        /*05d0*/ 	.word	0xffffffff


	//   ....[16]....
        /*05d4*/ 	.word	0xffffffff


	//   ....[17]....
        /*05d8*/ 	.word	0xffffffff


	//   ....[18]....
        /*05dc*/ 	.word	0xffffffff


	//   ....[19]....
        /*05e0*/ 	.word	0xffffffff


	//   ....[20]....
        /*05e4*/ 	.word	0xffffffff


	//   ....[21]....
        /*05e8*/ 	.word	0xffffffff


	//   ....[22]....
        /*05ec*/ 	.word	0xffffffff


	//   ....[23]....
        /*05f0*/ 	.word	0xffffffff


	//   ....[24]....
        /*05f4*/ 	.word	0xffffffff


	//   ....[25]....
        /*05f8*/ 	.word	0xffffffff


	//   ....[26]....
        /*05fc*/ 	.word	0xffffffff


	//   ....[27]....
        /*0600*/ 	.word	0xffffffff


	//   ....[28]....
        /*0604*/ 	.word	0xffffffff


	//   ....[29]....
        /*0608*/ 	.word	0xffffffff


	//   ....[30]....
        /*060c*/ 	.word	0xffffffff


	//   ....[31]....
        /*0610*/ 	.word	0xffffffff


	//   ....[32]....
        /*0614*/ 	.word	0xffffffff


	//   ....[33]....
        /*0618*/ 	.word	0xffffffff


	//   ....[34]....
        /*061c*/ 	.word	0xffffffff


	//   ....[35]....
        /*0620*/ 	.word	0xffffffff


	//   ....[36]....
        /*0624*/ 	.word	0xffffffff


	//   ....[37]....
        /*0628*/ 	.word	0xffffffff


	//   ....[38]....
        /*062c*/ 	.word	0xffffffff


	//   ....[39]....
        /*0630*/ 	.word	0xffffffff


	//   ....[40]....
        /*0634*/ 	.word	0xffffffff


	//   ....[41]....
        /*0638*/ 	.word	0xffffffff


	//   ....[42]....
        /*063c*/ 	.word	0xffffffff


	//   ....[43]....
        /*0640*/ 	.word	0xffffffff


	//   ....[44]....
        /*0644*/ 	.word	0xffffffff


	//   ....[45]....
        /*0648*/ 	.word	0xffffffff


	//   ....[46]....
        /*064c*/ 	.word	0xffffffff


	//   ....[47]....
        /*0650*/ 	.word	0xffffffff


	//   ....[48]....
        /*0654*/ 	.word	0xffffffff


	//   ....[49]....
        /*0658*/ 	.word	0xffffffff


	//   ....[50]....
        /*065c*/ 	.word	0xffffffff


	//   ....[51]....
        /*0660*/ 	.word	0xffffffff


	//   ....[52]....
        /*0664*/ 	.word	0xffffffff


	//   ....[53]....
        /*0668*/ 	.word	0xffffffff


	//   ....[54]....
        /*066c*/ 	.word	0xffffffff


	//   ....[55]....
        /*0670*/ 	.word	0xffffffff


	//   ....[56]....
        /*0674*/ 	.word	0xffffffff


	//   ....[57]....
        /*0678*/ 	.word	0xffffffff


	//   ....[58]....
        /*067c*/ 	.word	0xffffffff


	//   ....[59]....
        /*0680*/ 	.word	0xffffffff


	//   ....[60]....
        /*0684*/ 	.word	0xffffffff


	//   ....[61]....
        /*0688*/ 	.word	0xffffffff


	//   ....[62]....
        /*068c*/ 	.word	0xffffffff


	//   ....[63]....
        /*0690*/ 	.word	0xffffffff


	//   ....[64]....
        /*0694*/ 	.word	0xffffffff


	//   ....[65]....
        /*0698*/ 	.word	0xffffffff


	//   ....[66]....
        /*069c*/ 	.word	0xffffffff


	//   ....[67]....
        /*06a0*/ 	.word	0xffffffff


	//   ....[68]....
        /*06a4*/ 	.word	0xffffffff


	//   ....[69]....
        /*06a8*/ 	.word	0xffffffff


	//   ....[70]....
        /*06ac*/ 	.word	0xffffffff


	//   ....[71]....
        /*06b0*/ 	.word	0xffffffff


	//   ....[72]....
        /*06b4*/ 	.word	0xffffffff


	//   ....[73]....
        /*06b8*/ 	.word	0xffffffff


	//   ....[74]....
        /*06bc*/ 	.word	0xffffffff


	//   ....[75]....
        /*06c0*/ 	.word	0xffffffff


	//   ....[76]....
        /*06c4*/ 	.word	0xffffffff


	//   ....[77]....
        /*06c8*/ 	.word	0xffffffff


	//   ....[78]....
        /*06cc*/ 	.word	0xffffffff


	//   ....[79]....
        /*06d0*/ 	.word	0xffffffff


	//   ....[80]....
        /*06d4*/ 	.word	0xffffffff


	//   ....[81]....
        /*06d8*/ 	.word	0xffffffff


	//   ....[82]....
        /*06dc*/ 	.word	0xffffffff


	//   ....[83]....
        /*06e0*/ 	.word	0xffffffff


	//   ....[84]....
        /*06e4*/ 	.word	0xffffffff


	//   ....[85]....
        /*06e8*/ 	.word	0xffffffff


	//   ....[86]....
        /*06ec*/ 	.word	0xffffffff


	//   ....[87]....
        /*06f0*/ 	.word	0xffffffff


	//   ....[88]....
        /*06f4*/ 	.word	0xffffffff


	//   ....[89]....
        /*06f8*/ 	.word	0xffffffff


	//   ....[90]....
        /*06fc*/ 	.word	0xffffffff


	//   ....[91]....
        /*0700*/ 	.word	0xffffffff


	//   ....[92]....
        /*0704*/ 	.word	0xffffffff


	//   ....[93]....
        /*0708*/ 	.word	0xffffffff


	//   ....[94]....
        /*070c*/ 	.word	0xffffffff


	//   ....[95]....
        /*0710*/ 	.word	0xffffffff


	//   ....[96]....
        /*0714*/ 	.word	0xffffffff


	//   ....[97]....
        /*0718*/ 	.word	0xffffffff


	//   ....[98]....
        /*071c*/ 	.word	0xffffffff


	//   ....[99]....
        /*0720*/ 	.word	0xffffffff


	//   ....[100]....
        /*0724*/ 	.word	0xffffffff


	//   ....[101]....
        /*0728*/ 	.word	0xffffffff


	//   ....[102]....
        /*072c*/ 	.word	0xffffffff


	//   ....[103]....
        /*0730*/ 	.word	0xffffffff


	//   ....[104]....
        /*0734*/ 	.word	0xffffffff


	//   ....[105]....
        /*0738*/ 	.word	0xffffffff


	//   ....[106]....
        /*073c*/ 	.word	0xffffffff


	//   ....[107]....
        /*0740*/ 	.word	0xffffffff


	//   ....[108]....
        /*0744*/ 	.word	0xffffffff


	//   ....[109]....
        /*0748*/ 	.word	0xffffffff


	//   ....[110]....
        /*074c*/ 	.word	0xffffffff


	//   ....[111]....
        /*0750*/ 	.word	0xffffffff


	//   ....[112]....
        /*0754*/ 	.word	0xffffffff


	//   ....[113]....
        /*0758*/ 	.word	0xffffffff


	//   ....[114]....
        /*075c*/ 	.word	0xffffffff


	//   ....[115]....
        /*0760*/ 	.word	0xffffffff


	//   ....[116]....
        /*0764*/ 	.word	0xffffffff


	//   ....[117]....
        /*0768*/ 	.word	0xffffffff


	//   ....[118]....
        /*076c*/ 	.word	0xffffffff


	//   ....[119]....
        /*0770*/ 	.word	0xffffffff


	//   ....[120]....
        /*0774*/ 	.word	0xffffffff


	//   ....[121]....
        /*0778*/ 	.word	0xffffffff


	//   ....[122]....
        /*077c*/ 	.word	0xffffffff


	//   ....[123]....
        /*0780*/ 	.word	0xffffffff


	//   ....[124]....
        /*0784*/ 	.word	0xffffffff


	//   ....[125]....
        /*0788*/ 	.word	0xffffffff


	//   ....[126]....
        /*078c*/ 	.word	0xffffffff


	//   ....[127]....
        /*0790*/ 	.word	0xffffffff


	//   ....[128]....
        /*0794*/ 	.word	0xffffffff


	//   ....[129]....
        /*0798*/ 	.word	0xffffffff


	//   ....[130]....
        /*079c*/ 	.word	0xffffffff


	//   ....[131]....
        /*07a0*/ 	.word	0xffffffff


	//   ....[132]....
        /*07a4*/ 	.word	0xffffffff


	//   ....[133]....
        /*07a8*/ 	.word	0xffffffff


	//   ....[134]....
        /*07ac*/ 	.word	0xffffffff


	//   ....[135]....
        /*07b0*/ 	.word	0xffffffff


	//   ....[136]....
        /*07b4*/ 	.word	0xffffffff


	//   ....[137]....
        /*07b8*/ 	.word	0xffffffff


	//   ....[138]....
        /*07bc*/ 	.word	0xffffffff


	//   ....[139]....
        /*07c0*/ 	.word	0xffffffff


	//----- nvinfo : EIATTR_COOP_GROUP_INSTR_OFFSETS
	.align		4
.L_186:
        /*07c4*/ 	.byte	0x04, 0x28
        /*07c6*/ 	.short	(.L_188 - .L_187)


	//   ....[0]....
.L_187:
        /*07c8*/ 	.word	0x00000050


	//   ....[1]....
        /*07cc*/ 	.word	0x00001560


	//   ....[2]....
        /*07d0*/ 	.word	0x00001580


	//   ....[3]....
        /*07d4*/ 	.word	0x00001670


	//   ....[4]....
        /*07d8*/ 	.word	0x00001680


	//   ....[5]....
        /*07dc*/ 	.word	0x00001760


	//   ....[6]....
        /*07e0*/ 	.word	0x00001780


	//   ....[7]....
        /*07e4*/ 	.word	0x00001860


	//   ....[8]....
        /*07e8*/ 	.word	0x00001870


	//   ....[9]....
        /*07ec*/ 	.word	0x00001950


	//   ....[10]....
        /*07f0*/ 	.word	0x00001970


	//   ....[11]....
        /*07f4*/ 	.word	0x00001a50


	//   ....[12]....
        /*07f8*/ 	.word	0x00001a60


	//   ....[13]....
        /*07fc*/ 	.word	0x00001b40


	//   ....[14]....
        /*0800*/ 	.word	0x00001b60


	//   ....[15]....
        /*0804*/ 	.word	0x00001c40


	//   ....[16]....
        /*0808*/ 	.word	0x00001c50


	//   ....[17]....
        /*080c*/ 	.word	0x00004020


	//   ....[18]....
        /*0810*/ 	.word	0x00004050


	//   ....[19]....
        /*0814*/ 	.word	0x00004af0


	//   ....[20]....
        /*0818*/ 	.word	0x00004b70


	//   ....[21]....
        /*081c*/ 	.word	0x00004b90


	//   ....[22]....
        /*0820*/ 	.word	0x00004bb0


	//   ....[23]....
        /*0824*/ 	.word	0x00004c80


	//   ....[24]....
        /*0828*/ 	.word	0x00004fb0


	//   ....[25]....
        /*082c*/ 	.word	0x00005a40


	//   ....[26]....
        /*0830*/ 	.word	0x00005be0


	//   ....[27]....
        /*0834*/ 	.word	0x00005c30


	//   ....[28]....
        /*0838*/ 	.word	0x00005cb0


	//   ....[29]....
        /*083c*/ 	.word	0x00008c90


	//   ....[30]....
        /*0840*/ 	.word	0x00008f80


	//   ....[31]....
        /*0844*/ 	.word	0x00009860


	//   ....[32]....
        /*0848*/ 	.word	0x00009890


	//   ....[33]....
        /*084c*/ 	.word	0x0000adb0


	//   ....[34]....
        /*0850*/ 	.word	0x0000b140


	//   ....[35]....
        /*0854*/ 	.word	0x0000b210


	//   ....[36]....
        /*0858*/ 	.word	0x0000b4a0


	//   ....[37]....
        /*085c*/ 	.word	0x0000b520


	//   ....[38]....
        /*0860*/ 	.word	0x0000b6f0


	//   ....[39]....
        /*0864*/ 	.word	0x0000b7b0


	//   ....[40]....
        /*0868*/ 	.word	0x0000b960


	//   ....[41]....
        /*086c*/ 	.word	0x00010410


	//   ....[42]....
        /*0870*/ 	.word	0x00010450


	//   ....[43]....
        /*0874*/ 	.word	0x00010490


	//   ....[44]....
        /*0878*/ 	.word	0x00010500


	//   ....[45]....
        /*087c*/ 	.word	0x00010860


	//   ....[46]....
        /*0880*/ 	.word	0x00010af0


	//   ....[47]....
        /*0884*/ 	.word	0x00010b50


	//   ....[48]....
        /*0888*/ 	.word	0x00010d80


	//   ....[49]....
        /*088c*/ 	.word	0x00013af0


	//   ....[50]....
        /*0890*/ 	.word	0x00013b60


	//   ....[51]....
        /*0894*/ 	.word	0x00013b70


	//   ....[52]....
        /*0898*/ 	.word	0x00013b80


	//   ....[53]....
        /*089c*/ 	.word	0x00013bb0


	//   ....[54]....
        /*08a0*/ 	.word	0x00013bd0


	//   ....[55]....
        /*08a4*/ 	.word	0x00013be0


	//   ....[56]....
        /*08a8*/ 	.word	0x00013bf0


	//   ....[57]....
        /*08ac*/ 	.word	0x00014950


	//   ....[58]....
        /*08b0*/ 	.word	0x00014d70


	//   ....[59]....
        /*08b4*/ 	.word	0x00014d90


	//   ....[60]....
        /*08b8*/ 	.word	0x00014da0


	//   ....[61]....
        /*08bc*/ 	.word	0x00014db0


	//   ....[62]....
        /*08c0*/ 	.word	0x00014dc0


	//   ....[63]....
        /*08c4*/ 	.word	0x00014dd0


	//   ....[64]....
        /*08c8*/ 	.word	0x00014de0


	//   ....[65]....
        /*08cc*/ 	.word	0x00014df0


	//   ....[66]....
        /*08d0*/ 	.word	0x00014f60


	//   ....[67]....
        /*08d4*/ 	.word	0x00014f90


	//   ....[68]....
        /*08d8*/ 	.word	0x00014fb0


	//   ....[69]....
        /*08dc*/ 	.word	0x00014fc0


	//   ....[70]....
        /*08e0*/ 	.word	0x00014fe0


	//   ....[71]....
        /*08e4*/ 	.word	0x00015000


	//   ....[72]....
        /*08e8*/ 	.word	0x00015090


	//   ....[73]....
        /*08ec*/ 	.word	0x000150c0


	//   ....[74]....
        /*08f0*/ 	.word	0x00015150


	//   ....[75]....
        /*08f4*/ 	.word	0x00015180


	//   ....[76]....
        /*08f8*/ 	.word	0x00015190


	//   ....[77]....
        /*08fc*/ 	.word	0x000151a0


	//   ....[78]....
        /*0900*/ 	.word	0x000151b0


	//   ....[79]....
        /*0904*/ 	.word	0x000151c0


	//   ....[80]....
        /*0908*/ 	.word	0x00015310


	//   ....[81]....
        /*090c*/ 	.word	0x00015320


	//   ....[82]....
        /*0910*/ 	.word	0x00015850


	//   ....[83]....
        /*0914*/ 	.word	0x00015870


	//   ....[84]....
        /*0918*/ 	.word	0x00015900


	//   ....[85]....
        /*091c*/ 	.word	0x00015910


	//   ....[86]....
        /*0920*/ 	.word	0x00015990


	//   ....[87]....
        /*0924*/ 	.word	0x000159b0


	//   ....[88]....
        /*0928*/ 	.word	0x00015a30


	//   ....[89]....
        /*092c*/ 	.word	0x00015a40


	//   ....[90]....
        /*0930*/ 	.word	0x00015ac0


	//   ....[91]....
        /*0934*/ 	.word	0x00015ae0


	//   ....[92]....
        /*0938*/ 	.word	0x00015b60


	//   ....[93]....
        /*093c*/ 	.word	0x00015b70


	//   ....[94]....
        /*0940*/ 	.word	0x00015bf0


	//   ....[95]....
        /*0944*/ 	.word	0x00015c10


	//   ....[96]....
        /*0948*/ 	.word	0x00015c90


	//   ....[97]....
        /*094c*/ 	.word	0x00015ca0


	//   ....[98]....
        /*0950*/ 	.word	0x00015db0


	//   ....[99]....
        /*0954*/ 	.word	0x00015ea0


	//   ....[100]....
        /*0958*/ 	.word	0x00015f10


	//   ....[101]....
        /*095c*/ 	.word	0x00015f80


	//   ....[102]....
        /*0960*/ 	.word	0x00015fe0


	//   ....[103]....
        /*0964*/ 	.word	0x00016050


	//   ....[104]....
        /*0968*/ 	.word	0x000160c0


	//   ....[105]....
        /*096c*/ 	.word	0x00016130


	//   ....[106]....
        /*0970*/ 	.word	0x00016190


	//   ....[107]....
        /*0974*/ 	.word	0x00016200


	//   ....[108]....
        /*0978*/ 	.word	0x00016270


	//   ....[109]....
        /*097c*/ 	.word	0x000162e0


	//   ....[110]....
        /*0980*/ 	.word	0x00016340


	//   ....[111]....
        /*0984*/ 	.word	0x000163b0


	//   ....[112]....
        /*0988*/ 	.word	0x00016420


	//   ....[113]....
        /*098c*/ 	.word	0x00016490


	//   ....[114]....
        /*0990*/ 	.word	0x000164f0


	//   ....[115]....
        /*0994*/ 	.word	0x00016550


	//   ....[116]....
        /*0998*/ 	.word	0x000165b0


	//   ....[117]....
        /*099c*/ 	.word	0x00016600


	//   ....[118]....
        /*09a0*/ 	.word	0x00016660


	//   ....[119]....
        /*09a4*/ 	.word	0x000166b0


	//   ....[120]....
        /*09a8*/ 	.word	0x00016710


	//   ....[121]....
        /*09ac*/ 	.word	0x00016760


	//   ....[122]....
        /*09b0*/ 	.word	0x000167c0


	//   ....[123]....
        /*09b4*/ 	.word	0x00016830


	//   ....[124]....
        /*09b8*/ 	.word	0x000168a0


	//   ....[125]....
        /*09bc*/ 	.word	0x00016910


	//   ....[126]....
        /*09c0*/ 	.word	0x00016970


	//   ....[127]....
        /*09c4*/ 	.word	0x000169e0


	//   ....[128]....
        /*09c8*/ 	.word	0x00016a50


	//   ....[129]....
        /*09cc*/ 	.word	0x00016ac0


	//   ....[130]....
        /*09d0*/ 	.word	0x00016b20


	//   ....[131]....
        /*09d4*/ 	.word	0x00016b90


	//   ....[132]....
        /*09d8*/ 	.word	0x00016c00


	//   ....[133]....
        /*09dc*/ 	.word	0x00016c70


	//   ....[134]....
        /*09e0*/ 	.word	0x00016cd0


	//   ....[135]....
        /*09e4*/ 	.word	0x00016d40


	//   ....[136]....
        /*09e8*/ 	.word	0x00016db0


	//   ....[137]....
        /*09ec*/ 	.word	0x00016e20


	//   ....[138]....
        /*09f0*/ 	.word	0x00016e80


	//   ....[139]....
        /*09f4*/ 	.word	0x00016ef0


	//----- nvinfo : EIATTR_EXIT_INSTR_OFFSETS
	.align		4
.L_188:
        /*09f8*/ 	.byte	0x04, 0x1c
        /*09fa*/ 	.short	(.L_190 - .L_189)


	//   ....[0]....
.L_189:
        /*09fc*/ 	.word	0x000000a0


	//   ....[1]....
        /*0a00*/ 	.word	0x00015e50


	//----- nvinfo : EIATTR_MAX_THREADS
	.align		4
.L_190:
        /*0a04*/ 	.byte	0x04, 0x05
        /*0a06*/ 	.short	(.L_192 - .L_191)
.L_191:
        /*0a08*/ 	.word	0x00000080
        /*0a0c*/ 	.word	0x00000001
        /*0a10*/ 	.word	0x00000001


	//----- nvinfo : EIATTR_CRS_STACK_SIZE
	.align		4
.L_192:
        /*0a14*/ 	.byte	0x04, 0x1e
        /*0a16*/ 	.short	(.L_194 - .L_193)
.L_193:
        /*0a18*/ 	.word	0x00000000
.L_194:


//--------------------- .nv.info._ZN7cutlass13device_kernelIN5flash19enable_sm80_to_sm89INS1_16FlashAttnFwdSm80INS1_25CollectiveMainloopFwdSm80ILi4ELi1ELb0EN4cute5tupleIJNS5_1CILi128EEENS7_ILi112EEENS7_ILi64EEEEEELi64ENS_10bfloat16_tEfNS_4arch4Sm80ELb1ELb0ELb1ELb1ELb0ELb0ELb1ELb0EEENS1_21CollectiveEpilogueFwdINS6_IJS8_SA_S9_EEENS6_IJNS7_ILi1EEESI_SI_EEESC_SE_Li128ELb1ELb1ELb0ELb0EEENS1_19SingleTileSchedulerILb1ELb0ELb1ELi128EEEEEEEEEvNT_6ParamsE --------------------------
	.section	.nv.info._ZN7cutlass13device_kernelIN5flash19enable_sm80_to_sm89INS1_16FlashAttnFwdSm80INS1_25CollectiveMainloopFwdSm80ILi4ELi1ELb0EN4cute5tupleIJNS5_1CILi128EEENS7_ILi112EEENS7_ILi64EEEEEELi64ENS_10bfloat16_tEfNS_4arch4Sm80ELb1ELb0ELb1ELb1ELb0ELb0ELb1ELb0EEENS1_21CollectiveEpilogueFwdINS6_IJS8_SA_S9_EEENS6_IJNS7_ILi1EEESI_SI_EEESC_SE_Li128ELb1ELb1ELb0ELb0EEENS1_19SingleTileSchedulerILb1ELb0ELb1ELi128EEEEEEEEEvNT_6ParamsE,"",@"SHT_CUDA_INFO"
	.sectionflags	@""
	.align	4


	//----- nvinfo : EIATTR_CUDA_API_VERSION
	.align		4
        /*0000*/ 	.byte	0x04, 0x37
        /*0002*/ 	.short	(.L_196 - .L_195)
.L_195:
        /*0004*/ 	.word	0x00000082


	//----- nvinfo : EIATTR_SW2861232_WAR
	.align		4
.L_196:
        /*0008*/ 	.byte	0x01, 0x35
	.zero		2


	//----- nvinfo : EIATTR_PARAM_CBANK
	.align		4
        /*000c*/ 	.byte	0x04, 0x0a
        /*000e*/ 	.short	(.L_198 - .L_197)
	.align		4
.L_197:
        /*0010*/ 	.word	index@(.nv.constant0._ZN7cutlass13device_kernelIN5flash19enable_sm80_to_sm89INS1_16FlashAttnFwdSm80INS1_25CollectiveMainloopFwdSm80ILi4ELi1ELb0EN4cute5tupleIJNS5_1CILi128EEENS7_ILi112EEENS7_ILi64EEEEEELi64ENS_10bfloat16_tEfNS_4arch4Sm80ELb1ELb0ELb1ELb1ELb0ELb0ELb1ELb0EEENS1_21CollectiveEpilogueFwdINS6_IJS8_SA_S9_EEENS6_IJNS7_ILi1EEESI_SI_EEESC_SE_Li128ELb1ELb1ELb0ELb0EEENS1_19SingleTileSchedulerILb1ELb0ELb1ELi128EEEEEEEEEvNT_6ParamsE)
        /*0014*/ 	.short	0x0160
        /*0016*/ 	.short	0x0418


	//----- nvinfo : EIATTR_CBANK_PARAM_SIZE
	.align		4
.L_198:
        /*0018*/ 	.byte	0x03, 0x19
        /*001a*/ 	.short	0x0418


	//----- nvinfo : EIATTR_KPARAM_INFO
	.align		4
        /*001c*/ 	.byte	0x04, 0x17
        /*001e*/ 	.short	(.L_200 - .L_199)
.L_199:
        /*0020*/ 	.word	0x00000000
        /*0024*/ 	.short	0x0000
        /*0026*/ 	.short	0x0000
        /*0028*/ 	.byte	0x00, 0xf0, 0x61, 0x10


	//----- nvinfo : EIATTR_MAXREG_COUNT
	.align		4
.L_200:
        /*002c*/ 	.byte	0x03, 0x1b
        /*002e*/ 	.short	0x00ff


	//----- nvinfo : EIATTR_NUM_BARRIERS
	.align		4
        /*0030*/ 	.byte	0x02, 0x4c
        /*0032*/ 	.byte	0x02
	.zero		1


	//----- nvinfo : EIATTR_ANNOTATIONS
	.align		4
        /*0034*/ 	.byte	0x04, 0x55
        /*0036*/ 	.short	(.L_202 - .L_201)


	//   ....[0]....
.L_201:
        /* <DEDUP_REMOVED lines=86> */


	//----- nvinfo : EIATTR_MERCURY_ISA_VERSION
	.align		4
.L_202:
        /*0588*/ 	.byte	0x03, 0x5f
        /*058a*/ 	.short	0x0000


	//----- nvinfo : EIATTR_COOP_GROUP_MASK_REGIDS
	.align		4
        /*058c*/ 	.byte	0x04, 0x29
        /*058e*/ 	.short	(.L_204 - .L_203)


	//   ....[0]....
.L_203:
        /*0590*/ 	.word	0xffffffff


	//   ....[1]....
        /*0594*/ 	.word	0xffffffff


	//   ....[2]....
        /*0598*/ 	.word	0xffffffff


	//   ....[3]....
        /*059c*/ 	.word	0xffffffff


	//   ....[4]....
        /*05a0*/ 	.word	0xffffffff


	//   ....[5]....
        /*05a4*/ 	.word	0xffffffff


	//   ....[6]....
        /*05a8*/ 	.word	0xffffffff


	//   ....[7]....
        /*05ac*/ 	.word	0xffffffff


	//   ....[8]....
        /*05b0*/ 	.word	0xffffffff


	//   ....[9]....
        /*05b4*/ 	.word	0xffffffff


	//   ....[10]....
        /*05b8*/ 	.word	0xffffffff


	//   ....[11]....
        /*05bc*/ 	.word	0xffffffff


	//   ....[12]....
        /*05c0*/ 	.word	0xffffffff


	//   ....[13]....
        /*05c4*/ 	.word	0xffffffff


	//   ....[14]....
        /*05c8*/ 	.word	0xffffffff


	//   ....[15]....
        /*05cc*/ 	.word	0xffffffff


	//   ....[16]....
        /*05d0*/ 	.word	0xffffffff


	//   ....[17]....
        /*05d4*/ 	.word	0xffffffff


	//   ....[18]....
        /*05d8*/ 	.word	0xffffffff


	//   ....[19]....
        /*05dc*/ 	.word	0xffffffff


	//   ....[20]....
        /*05e0*/ 	.word	0xffffffff


	//   ....[21]....
        /*05e4*/ 	.word	0xffffffff


	//   ....[22]....
        /*05e8*/ 	.word	0xffffffff


	//   ....[23]....
        /*05ec*/ 	.word	0xffffffff


	//   ....[24]....
        /*05f0*/ 	.word	0xffffffff


	//   ....[25]....
        /*05f4*/ 	.word	0xffffffff


	//   ....[26]....
        /*05f8*/ 	.word	0xffffffff


	//   ....[27]....
        /*05fc*/ 	.word	0xffffffff


	//   ....[28]....
        /*0600*/ 	.word	0xffffffff


	//   ....[29]....
        /*0604*/ 	.word	0xffffffff


	//   ....[30]....
        /*0608*/ 	.word	0xffffffff


	//   ....[31]....
        /*060c*/ 	.word	0xffffffff


	//   ....[32]....
        /*0610*/ 	.word	0xffffffff


	//   ....[33]....
        /*0614*/ 	.word	0xffffffff


	//   ....[34]....
        /*0618*/ 	.word	0xffffffff


	//   ....[35]....
        /*061c*/ 	.word	0xffffffff


	//   ....[36]....
        /*0620*/ 	.word	0xffffffff


	//   ....[37]....
        /*0624*/ 	.word	0xffffffff


	//   ....[38]....
        /*0628*/ 	.word	0xffffffff


	//   ....[39]....
        /*062c*/ 	.word	0xffffffff


	//   ....[40]....
        /*0630*/ 	.word	0xffffffff


	//   ....[41]....
        /*0634*/ 	.word	0xffffffff


	//   ....[42]....
        /*0638*/ 	.word	0xffffffff


	//   ....[43]....
        /*063c*/ 	.word	0xffffffff


	//   ....[44]....
        /*0640*/ 	.word	0xffffffff


	//   ....[45]....
        /*0644*/ 	.word	0xffffffff


	//   ....[46]....
        /*0648*/ 	.word	0xffffffff


	//   ....[47]....
        /*064c*/ 	.word	0xffffffff


	//   ....[48]....
        /*0650*/ 	.word	0xffffffff


	//   ....[49]....
        /*0654*/ 	.word	0xffffffff


	//   ....[50]....
        /*0658*/ 	.word	0xffffffff


	//   ....[51]....
        /*065c*/ 	.word	0xffffffff


	//   ....[52]....
        /*0660*/ 	.word	0xffffffff


	//   ....[53]....
        /*0664*/ 	.word	0xffffffff


	//   ....[54]....
        /*0668*/ 	.word	0xffffffff


	//   ....[55]....
        /*066c*/ 	.word	0xffffffff


	//   ....[56]....
        /*0670*/ 	.word	0xffffffff


	//   ....[57]....
        /*0674*/ 	.word	0xffffffff


	//   ....[58]....
        /*0678*/ 	.word	0xffffffff


	//   ....[59]....
        /*067c*/ 	.word	0xffffffff


	//   ....[60]....
        /*0680*/ 	.word	0xffffffff


	//   ....[61]....
        /*0684*/ 	.word	0xffffffff


	//   ....[62]....
        /*0688*/ 	.word	0xffffffff


	//   ....[63]....
        /*068c*/ 	.word	0xffffffff


	//   ....[64]....
        /*0690*/ 	.word	0xffffffff


	//   ....[65]....
        /*0694*/ 	.word	0xffffffff


	//   ....[66]....
        /*0698*/ 	.word	0xffffffff


	//   ....[67]....
        /*069c*/ 	.word	0xffffffff


	//   ....[68]....
        /*06a0*/ 	.word	0xffffffff


	//   ....[69]....
        /*06a4*/ 	.word	0xffffffff


	//   ....[70]....
        /*06a8*/ 	.word	0xffffffff


	//   ....[71]....
        /*06ac*/ 	.word	0xffffffff


	//   ....[72]....
        /*06b0*/ 	.word	0xffffffff


	//   ....[73]....
        /*06b4*/ 	.word	0xffffffff


	//   ....[74]....
        /*06b8*/ 	.word	0xffffffff


	//   ....[75]....
        /*06bc*/ 	.word	0xffffffff


	//   ....[76]....
        /*06c0*/ 	.word	0xffffffff


	//   ....[77]....
        /*06c4*/ 	.word	0xffffffff


	//   ....[78]....
        /*06c8*/ 	.word	0xffffffff


	//   ....[79]....
        /*06cc*/ 	.word	0xffffffff


	//   ....[80]....
        /*06d0*/ 	.word	0xffffffff


	//   ....[81]....
        /*06d4*/ 	.word	0xffffffff


	//   ....[82]....
        /*06d8*/ 	.word	0xffffffff


	//   ....[83]....
        /*06dc*/ 	.word	0xffffffff


	//   ....[84]....
        /*06e0*/ 	.word	0xffffffff


	//   ....[85]....
        /*06e4*/ 	.word	0xffffffff


	//   ....[86]....
        /*06e8*/ 	.word	0xffffffff


	//   ....[87]....
        /*06ec*/ 	.word	0xffffffff


	//   ....[88]....
        /*06f0*/ 	.word	0xffffffff


	//   ....[89]....
        /*06f4*/ 	.word	0xffffffff


	//   ....[90]....
        /*06f8*/ 	.word	0xffffffff


	//   ....[91]....
        /*06fc*/ 	.word	0xffffffff


	//   ....[92]....
        /*0700*/ 	.word	0xffffffff


	//   ....[93]....
        /*0704*/ 	.word	0xffffffff


	//   ....[94]....
        /*0708*/ 	.word	0xffffffff


	//   ....[95]....
        /*070c*/ 	.word	0xffffffff


	//   ....[96]....
        /*0710*/ 	.word	0xffffffff


	//----- nvinfo : EIATTR_COOP_GROUP_INSTR_OFFSETS
	.align		4
.L_204:
        /*0714*/ 	.byte	0x04, 0x28
        /*0716*/ 	.short	(.L_206 - .L_205)


	//   ....[0]....
.L_205:
        /*0718*/ 	.word	0x00000090


	//   ....[1]....
        /*071c*/ 	.word	0x00001020


	//   ....[2]....
        /*0720*/ 	.word	0x00001050


	//   ....[3]....
        /*0724*/ 	.word	0x000011f0


	//   ....[4]....
        /*0728*/ 	.word	0x00001220


	//   ....[5]....
        /*072c*/ 	.word	0x000012b0


	//   ....[6]....
        /*0730*/ 	.word	0x000012e0


	//   ....[7]....
        /*0734*/ 	.word	0x00001370


	//   ....[8]....
        /*0738*/ 	.word	0x000013a0


	//   ....[9]....
        /*073c*/ 	.word	0x00001430


	//   ....[10]....
        /*0740*/ 	.word	0x00001460


	//   ....[11]....
        /*0744*/ 	.word	0x000014f0


	//   ....[12]....
        /*0748*/ 	.word	0x00001520


	//   ....[13]....
        /*074c*/ 	.word	0x000015b0


	//   ....[14]....
        /*0750*/ 	.word	0x000015e0


	//   ....[15]....
        /*0754*/ 	.word	0x00001660


	//   ....[16]....
        /*0758*/ 	.word	0x000016a0


	//   ....[17]....
        /*075c*/ 	.word	0x00003be0


	//   ....[18]....
        /*0760*/ 	.word	0x00003bf0


	//   ....[19]....
        /*0764*/ 	.word	0x00003c10


	//   ....[20]....
        /*0768*/ 	.word	0x00004d70


	//   ....[21]....
        /*076c*/ 	.word	0x00004da0


	//   ....[22]....
        /*0770*/ 	.word	0x00004db0


	//   ....[23]....
        /*0774*/ 	.word	0x00004df0


	//   ....[24]....
        /*0778*/ 	.word	0x00004e20


	//   ....[25]....
        /*077c*/ 	.word	0x00004e60


	//   ....[26]....
        /*0780*/ 	.word	0x00004e70


	//   ....[27]....
        /*0784*/ 	.word	0x000057a0


	//   ....[28]....
        /*0788*/ 	.word	0x00005820


	//   ....[29]....
        /*078c*/ 	.word	0x00009370


	//   ....[30]....
        /*0790*/ 	.word	0x000094f0


	//   ....[31]....
        /*0794*/ 	.word	0x00009530


	//   ....[32]....
        /*0798*/ 	.word	0x00009600


	//   ....[33]....
        /*079c*/ 	.word	0x0000acf0


	//   ....[34]....
        /*07a0*/ 	.word	0x0000ae00


	//   ....[35]....
        /*07a4*/ 	.word	0x0000b4d0


	//   ....[36]....
        /*07a8*/ 	.word	0x0000b530


	//   ....[37]....
        /*07ac*/ 	.word	0x0000b670


	//   ....[38]....
        /*07b0*/ 	.word	0x0000b7c0


	//   ....[39]....
        /*07b4*/ 	.word	0x0000b800


	//   ....[40]....
        /*07b8*/ 	.word	0x0000b8f0


	//   ....[41]....
        /*07bc*/ 	.word	0x000105c0


	//   ....[42]....
        /*07c0*/ 	.word	0x00010670


	//   ....[43]....
        /*07c4*/ 	.word	0x000106c0


	//   ....[44]....
        /*07c8*/ 	.word	0x00010750


	//   ....[45]....
        /*07cc*/ 	.word	0x000109c0


	//   ....[46]....
        /*07d0*/ 	.word	0x00010a60


	//   ....[47]....
        /*07d4*/ 	.word	0x00010b90


	//   ....[48]....
        /*07d8*/ 	.word	0x00010d80


	//   ....[49]....
        /*07dc*/ 	.word	0x00014550


	//   ....[50]....
        /*07e0*/ 	.word	0x00014560


	//   ....[51]....
        /*07e4*/ 	.word	0x00014570


	//   ....[52]....
        /*07e8*/ 	.word	0x00014580


	//   ....[53]....
        /*07ec*/ 	.word	0x000145b0


	//   ....[54]....
        /*07f0*/ 	.word	0x000145d0


	//   ....[55]....
        /*07f4*/ 	.word	0x000145f0


	//   ....[56]....
        /*07f8*/ 	.word	0x00014600


	//   ....[57]....
        /*07fc*/ 	.word	0x000158d0


	//   ....[58]....
        /*0800*/ 	.word	0x00015940


	//   ....[59]....
        /*0804*/ 	.word	0x00015970


	//   ....[60]....
        /*0808*/ 	.word	0x000159a0


	//   ....[61]....
        /*080c*/ 	.word	0x000159e0


	//   ....[62]....
        /*0810*/ 	.word	0x00015a10


	//   ....[63]....
        /*0814*/ 	.word	0x00015a40


	//   ....[64]....
        /*0818*/ 	.word	0x00015a50


	//   ....[65]....
        /*081c*/ 	.word	0x00015b30


	//   ....[66]....
        /*0820*/ 	.word	0x00015b90


	//   ....[67]....
        /*0824*/ 	.word	0x00015bc0


	//   ....[68]....
        /*0828*/ 	.word	0x00015c20


	//   ....[69]....
        /*082c*/ 	.word	0x00015c30


	//   ....[70]....
        /*0830*/ 	.word	0x00015c40


	//   ....[71]....
        /*0834*/ 	.word	0x00015c60


	//   ....[72]....
        /*0838*/ 	.word	0x00015cc0


	//   ....[73]....
        /*083c*/ 	.word	0x00015d70


	//   ....[74]....
        /*0840*/ 	.word	0x00015d80


	//   ....[75]....
        /*0844*/ 	.word	0x00015db0


	//   ....[76]....
        /*0848*/ 	.word	0x00015dc0


	//   ....[77]....
        /*084c*/ 	.word	0x00015dd0


	//   ....[78]....
        /*0850*/ 	.word	0x00015de0


	//   ....[79]....
        /*0854*/ 	.word	0x00015e60


	//   ....[80]....
        /*0858*/ 	.word	0x00015e70


	//   ....[81]....
        /*085c*/ 	.word	0x000165d0


	//   ....[82]....
        /*0860*/ 	.word	0x00016610


	//   ....[83]....
        /*0864*/ 	.word	0x00016640


	//   ....[84]....
        /*0868*/ 	.word	0x00016670


	//   ....[85]....
        /*086c*/ 	.word	0x000166a0


	//   ....[86]....
        /*0870*/ 	.word	0x000166d0


	//   ....[87]....
        /*0874*/ 	.word	0x00016700


	//   ....[88]....
        /*0878*/ 	.word	0x00016720


	//   ....[89]....
        /*087c*/ 	.word	0x00016740


	//   ....[90]....
        /*0880*/ 	.word	0x00016770


	//   ....[91]....
        /*0884*/ 	.word	0x00016780


	//   ....[92]....
        /*0888*/ 	.word	0x00016790


	//   ....[93]....
        /*088c*/ 	.word	0x000167a0


	//   ....[94]....
        /*0890*/ 	.word	0x000167b0


	//   ....[95]....
        /*0894*/ 	.word	0x000167e0


	//   ....[96]....
        /*0898*/ 	.word	0x00016800


	//----- nvinfo : EIATTR_EXIT_INSTR_OFFSETS
	.align		4
.L_206:
        /*089c*/ 	.byte	0x04, 0x1c
        /*089e*/ 	.short	(.L_208 - .L_207)


	//   ....[0]....
.L_207:
        /*08a0*/ 	.word	0x00000370


	//   ....[1]....
        /*08a4*/ 	.word	0x00015f10


	//   ....[2]....
        /*08a8*/ 	.word	0x00015f50


	//   ....[3]....
        /*08ac*/ 	.word	0x00016960


	//   ....[4]....
        /*08b0*/ 	.word	0x000169a0


	//----- nvinfo : EIATTR_CTAIDZ_USED
	.align		4
.L_208:
        /*08b4*/ 	.byte	0x01, 0x04
	.zero		2


	//----- nvinfo : EIATTR_MAX_THREADS
	.align		4
        /*08b8*/ 	.byte	0x04, 0x05
        /*08ba*/ 	.short	(.L_210 - .L_209)
.L_209:
        /*08bc*/ 	.word	0x00000080
        /*08c0*/ 	.word	0x00000001
        /*08c4*/ 	.word	0x00000001


	//----- nvinfo : EIATTR_CRS_STACK_SIZE
	.align		4
.L_210:
        /*08c8*/ 	.byte	0x04, 0x1e
        /*08ca*/ 	.short	(.L_212 - .L_211)
.L_211:
        /*08cc*/ 	.word	0x00000000
.L_212:


//--------------------- .nv.info._ZN7cutlass13device_kernelIN5flash19enable_sm80_to_sm89INS1_16FlashAttnFwdSm80INS1_25CollectiveMainloopFwdSm80ILi4ELi1ELb0EN4cute5tupleIJNS5_1CILi128EEENS7_ILi112EEENS7_ILi64EEEEEELi64ENS_10bfloat16_tEfNS_4arch4Sm80ELb1ELb0ELb1ELb1ELb0ELb1ELb1ELb0EEENS1_21CollectiveEpilogueFwdINS6_IJS8_SA_S9_EEENS6_IJNS7_ILi1EEESI_SI_EEESC_SE_Li128ELb1ELb1ELb0ELb0EEENS1_19SingleTileSchedulerILb1ELb0ELb1ELi128EEEEEEEEEvNT_6ParamsE --------------------------
	.section	.nv.info._ZN7cutlass13device_kernelIN5flash19enable_sm80_to_sm89INS1_16FlashAttnFwdSm80INS1_25CollectiveMainloopFwdSm80ILi4ELi1ELb0EN4cute5tupleIJNS5_1CILi128EEENS7_ILi112EEENS7_ILi64EEEEEELi64ENS_10bfloat16_tEfNS_4arch4Sm80ELb1ELb0ELb1ELb1ELb0ELb1ELb1ELb0EEENS1_21CollectiveEpilogueFwdINS6_IJS8_SA_S9_EEENS6_IJNS7_ILi1EEESI_SI_EEESC_SE_Li128ELb1ELb1ELb0ELb0EEENS1_19SingleTileSchedulerILb1ELb0ELb1ELi128EEEEEEEEEvNT_6ParamsE,"",@"SHT_CUDA_INFO"
	.sectionflags	@""
	.align	4


	//----- nvinfo : EIATTR_CUDA_API_VERSION
	.align		4
        /*0000*/ 	.byte	0x04, 0x37
        /*0002*/ 	.short	(.L_214 - .L_213)
.L_213:
        /*0004*/ 	.word	0x00000082


	//----- nvinfo : EIATTR_SW2861232_WAR
	.align		4
.L_214:
        /*0008*/ 	.byte	0x01, 0x35
	.zero		2


	//----- nvinfo : EIATTR_PARAM_CBANK
	.align		4
        /*000c*/ 	.byte	0x04, 0x0a
        /*000e*/ 	.short	(.L_216 - .L_215)
	.align		4
.L_215:
        /*0010*/ 	.word	index@(.nv.constant0._ZN7cutlass13device_kernelIN5flash19enable_sm80_to_sm89INS1_16FlashAttnFwdSm80INS1_25CollectiveMainloopFwdSm80ILi4ELi1ELb0EN4cute5tupleIJNS5_1CILi128EEENS7_ILi112EEENS7_ILi64EEEEEELi64ENS_10bfloat16_tEfNS_4arch4Sm80ELb1ELb0ELb1ELb1ELb0ELb1ELb1ELb0EEENS1_21CollectiveEpilogueFwdINS6_IJS8_SA_S9_EEENS6_IJNS7_ILi1EEESI_SI_EEESC_SE_Li128ELb1ELb1ELb0ELb0EEENS1_19SingleTileSchedulerILb1ELb0ELb1ELi128EEEEEEEEEvNT_6ParamsE)
        /*0014*/ 	.short	0x0160
        /*0016*/ 	.short	0x0418


	//----- nvinfo : EIATTR_CBANK_PARAM_SIZE
	.align		4
.L_216:
        /*0018*/ 	.byte	0x03, 0x19
        /*001a*/ 	.short	0x0418


	//----- nvinfo : EIATTR_KPARAM_INFO
	.align		4
        /*001c*/ 	.byte	0x04, 0x17
        /*001e*/ 	.short	(.L_218 - .L_217)
.L_217:
        /*0020*/ 	.word	0x00000000
        /*0024*/ 	.short	0x0000
        /*0026*/ 	.short	0x0000
        /*0028*/ 	.byte	0x00, 0xf0, 0x61, 0x10


	//----- nvinfo : EIATTR_MAXREG_COUNT
	.align		4
.L_218:
        /*002c*/ 	.byte	0x03, 0x1b
        /*002e*/ 	.short	0x00ff


	//----- nvinfo : EIATTR_NUM_BARRIERS
	.align		4
        /*0030*/ 	.byte	0x02, 0x4c
        /*0032*/ 	.byte	0x02
	.zero		1


	//----- nvinfo : EIATTR_ANNOTATIONS
	.align		4
        /*0034*/ 	.byte	0x04, 0x55
        /*0036*/ 	.short	(.L_220 - .L_219)


	//   ....[0]....
.L_219:
        /* <DEDUP_REMOVED lines=89> */


	//----- nvinfo : EIATTR_MERCURY_ISA_VERSION
	.align		4
.L_220:
        /*05b8*/ 	.byte	0x03, 0x5f
        /*05ba*/ 	.short	0x0000


	//----- nvinfo : EIATTR_COOP_GROUP_MASK_REGIDS
	.align		4
        /*05bc*/ 	.byte	0x04, 0x29
        /*05be*/ 	.short	(.L_222 - .L_221)


	//   ....[0]....
.L_221:
        /*05c0*/ 	.word	0xffffffff


	//   ....[1]....
        /*05c4*/ 	.word	0xffffffff


	//   ....[2]....
        /*05c8*/ 	.word	0xffffffff


	//   ....[3]....
        /*05cc*/ 	.word	0xffffffff


	//   ....[4]....
        /*05d0*/ 	.word	0xffffffff


	//   ....[5]....
        /*05d4*/ 	.word	0xffffffff


	//   ....[6]....
        /*05d8*/ 	.word	0xffffffff


	//   ....[7]....
        /*05dc*/ 	.word	0xffffffff


	//   ....[8]....
        /*05e0*/ 	.word	0xffffffff


	//   ....[9]....
        /*05e4*/ 	.word	0xffffffff


	//   ....[10]....
        /*05e8*/ 	.word	0xffffffff


	//   ....[11]....
        /*05ec*/ 	.word	0xffffffff


	//   ....[12]....
        /*05f0*/ 	.word	0xffffffff


	//   ....[13]....
        /*05f4*/ 	.word	0xffffffff


	//   ....[14]....
        /*05f8*/ 	.word	0xffffffff


	//   ....[15]....
        /*05fc*/ 	.word	0xffffffff


	//   ....[16]....
        /*0600*/ 	.word	0xffffffff


	//   ....[17]....
        /*0604*/ 	.word	0xffffffff


	//   ....[18]....
        /*0608*/ 	.word	0xffffffff


	//   ....[19]....
        /*060c*/ 	.word	0xffffffff


	//   ....[20]....
        /*0610*/ 	.word	0xffffffff


	//   ....[21]....
        /*0614*/ 	.word	0xffffffff


	//   ....[22]....
        /*0618*/ 	.word	0xffffffff


	//   ....[23]....
        /*061c*/ 	.word	0xffffffff


	//   ....[24]....
        /*0620*/ 	.word	0xffffffff


	//   ....[25]....
        /*0624*/ 	.word	0xffffffff


	//   ....[26]....
        /*0628*/ 	.word	0xffffffff


	//   ....[27]....
        /*062c*/ 	.word	0xffffffff


	//   ....[28]....
        /*0630*/ 	.word	0xffffffff


	//   ....[29]....
        /*0634*/ 	.word	0xffffffff


	//   ....[30]....
        /*0638*/ 	.word	0xffffffff


	//   ....[31]....
        /*063c*/ 	.word	0xffffffff


	//   ....[32]....
        /*0640*/ 	.word	0xffffffff


	//   ....[33]....
        /*0644*/ 	.word	0xffffffff


	//   ....[34]....
        /*0648*/ 	.word	0xffffffff


	//   ....[35]....
        /*064c*/ 	.word	0xffffffff


	//   ....[36]....
        /*0650*/ 	.word	0xffffffff


	//   ....[37]....
        /*0654*/ 	.word	0xffffffff


	//   ....[38]....
        /*0658*/ 	.word	0xffffffff


	//   ....[39]....
        /*065c*/ 	.word	0xffffffff


	//   ....[40]....
        /*0660*/ 	.word	0xffffffff


	//   ....[41]....
        /*0664*/ 	.word	0xffffffff


	//   ....[42]....
        /*0668*/ 	.word	0xffffffff


	//   ....[43]....
        /*066c*/ 	.word	0xffffffff


	//   ....[44]....
        /*0670*/ 	.word	0xffffffff


	//   ....[45]....
        /*0674*/ 	.word	0xffffffff


	//   ....[46]....
        /*0678*/ 	.word	0xffffffff


	//   ....[47]....
        /*067c*/ 	.word	0xffffffff


	//   ....[48]....
        /*0680*/ 	.word	0xffffffff


	//   ....[49]....
        /*0684*/ 	.word	0xffffffff


	//   ....[50]....
        /*0688*/ 	.word	0xffffffff


	//   ....[51]....
        /*068c*/ 	.word	0xffffffff


	//   ....[52]....
        /*0690*/ 	.word	0xffffffff


	//   ....[53]....
        /*0694*/ 	.word	0xffffffff


	//   ....[54]....
        /*0698*/ 	.word	0xffffffff


	//   ....[55]....
        /*069c*/ 	.word	0xffffffff


	//   ....[56]....
        /*06a0*/ 	.word	0xffffffff


	//   ....[57]....
        /*06a4*/ 	.word	0xffffffff


	//   ....[58]....
        /*06a8*/ 	.word	0xffffffff


	//   ....[59]....
        /*06ac*/ 	.word	0xffffffff


	//   ....[60]....
        /*06b0*/ 	.word	0xffffffff


	//   ....[61]....
        /*06b4*/ 	.word	0xffffffff


	//   ....[62]....
        /*06b8*/ 	.word	0xffffffff


	//   ....[63]....
        /*06bc*/ 	.word	0xffffffff


	//   ....[64]....
        /*06c0*/ 	.word	0xffffffff


	//   ....[65]....
        /*06c4*/ 	.word	0xffffffff


	//   ....[66]....
        /*06c8*/ 	.word	0xffffffff


	//   ....[67]....
        /*06cc*/ 	.word	0xffffffff


	//   ....[68]....
        /*06d0*/ 	.word	0xffffffff


	//   ....[69]....
        /*06d4*/ 	.word	0xffffffff


	//   ....[70]....
        /*06d8*/ 	.word	0xffffffff


	//   ....[71]....
        /*06dc*/ 	.word	0xffffffff


	//   ....[72]....
        /*06e0*/ 	.word	0xffffffff


	//   ....[73]....
        /*06e4*/ 	.word	0xffffffff


	//   ....[74]....
        /*06e8*/ 	.word	0xffffffff


	//   ....[75]....
        /*06ec*/ 	.word	0xffffffff


	//   ....[76]....
        /*06f0*/ 	.word	0xffffffff


	//   ....[77]....
        /*06f4*/ 	.word	0xffffffff


	//   ....[78]....
        /*06f8*/ 	.word	0xffffffff


	//   ....[79]....
        /*06fc*/ 	.word	0xffffffff


	//   ....[80]....
        /*0700*/ 	.word	0xffffffff


	//   ....[81]....
        /*0704*/ 	.word	0xffffffff


	//   ....[82]....
        /*0708*/ 	.word	0xffffffff


	//   ....[83]....
        /*070c*/ 	.word	0xffffffff


	//   ....[84]....
        /*0710*/ 	.word	0xffffffff


	//   ....[85]....
        /*0714*/ 	.word	0xffffffff


	//   ....[86]....
        /*0718*/ 	.word	0xffffffff


	//   ....[87]....
        /*071c*/ 	.word	0xffffffff


	//   ....[88]....
        /*0720*/ 	.word	0xffffffff


	//   ....[89]....
        /*0724*/ 	.word	0xffffffff


	//   ....[90]....
        /*0728*/ 	.word	0xffffffff


	//   ....[91]....
        /*072c*/ 	.word	0xffffffff


	//   ....[92]....
        /*0730*/ 	.word	0xffffffff


	//   ....[93]....
        /*0734*/ 	.word	0xffffffff


	//   ....[94]....
        /*0738*/ 	.word	0xffffffff


	//   ....[95]....
        /*073c*/ 	.word	0xffffffff


	//   ....[96]....
        /*0740*/ 	.word	0xffffffff


	//   ....[97]....
        /*0744*/ 	.word	0xffffffff


	//   ....[98]....
        /*0748*/ 	.word	0xffffffff


	//   ....[99]....
        /*074c*/ 	.word	0xffffffff


	//   ....[100]....
        /*0750*/ 	.word	0xffffffff


	//   ....[101]....
        /*0754*/ 	.word	0xffffffff


	//   ....[102]....
        /*0758*/ 	.word	0xffffffff


	//   ....[103]....
        /*075c*/ 	.word	0xffffffff


	//   ....[104]....
        /*0760*/ 	.word	0xffffffff


	//   ....[105]....
        /*0764*/ 	.word	0xffffffff


	//   ....[106]....
        /*0768*/ 	.word	0xffffffff


	//   ....[107]....
        /*076c*/ 	.word	0xffffffff


	//   ....[108]....
        /*0770*/ 	.word	0xffffffff


	//   ....[109]....
        /*0774*/ 	.word	0xffffffff


	//   ....[110]....
        /*0778*/ 	.word	0xffffffff


	//   ....[111]....
        /*077c*/ 	.word	0xffffffff


	//   ....[112]....
        /*0780*/ 	.word	0xffffffff


	//   ....[113]....
        /*0784*/ 	.word	0xffffffff


	//   ....[114]....
        /*0788*/ 	.word	0xffffffff


	//   ....[115]....
        /*078c*/ 	.word	0xffffffff


	//   ....[116]....
        /*0790*/ 	.word	0xffffffff


	//   ....[117]....
        /*0794*/ 	.word	0xffffffff


	//   ....[118]....
        /*0798*/ 	.word	0xffffffff


	//   ....[119]....
        /*079c*/ 	.word	0xffffffff


	//   ....[120]....
        /*07a0*/ 	.word	0xffffffff


	//   ....[121]....
        /*07a4*/ 	.word	0xffffffff


	//   ....[122]....
        /*07a8*/ 	.word	0xffffffff


	//   ....[123]....
        /*07ac*/ 	.word	0xffffffff


	//   ....[124]....
        /*07b0*/ 	.word	0xffffffff


	//   ....[125]....
        /*07b4*/ 	.word	0xffffffff


	//   ....[126]....
        /*07b8*/ 	.word	0xffffffff


	//   ....[127]....
        /*07bc*/ 	.word	0xffffffff


	//   ....[128]....
        /*07c0*/ 	.word	0xffffffff


	//----- nvinfo : EIATTR_COOP_GROUP_INSTR_OFFSETS
	.align		4
.L_222:
        /*07c4*/ 	.byte	0x04, 0x28
        /*07c6*/ 	.short	(.L_224 - .L_223)


	//   ....[0]....
.L_223:
        /*07c8*/ 	.word	0x00000090


	//   ....[1]....
        /*07cc*/ 	.word	0x00008ae0


	//   ....[2]....
        /*07d0*/ 	.word	0x00008b10


	//   ....[3]....
        /*07d4*/ 	.word	0x00008d30


	//   ....[4]....
        /*07d8*/ 	.word	0x00008d60


	//   ....[5]....
        /*07dc*/ 	.word	0x00008df0


	//   ....[6]....
        /*07e0*/ 	.word	0x00008e20


	//   ....[7]....
        /*07e4*/ 	.word	0x00008eb0


	//   ....[8]....
        /*07e8*/ 	.word	0x00008ee0


	//   ....[9]....
        /*07ec*/ 	.word	0x00008f70


	//   ....[10]....
        /*07f0*/ 	.word	0x00008fa0


	//   ....[11]....
        /*07f4*/ 	.word	0x00009030


	//   ....[12]....
        /*07f8*/ 	.word	0x00009060


	//   ....[13]....
        /*07fc*/ 	.word	0x000090f0


	//   ....[14]....
        /*0800*/ 	.word	0x00009120


	//   ....[15]....
        /*0804*/ 	.word	0x000091e0


	//   ....[16]....
        /*0808*/ 	.word	0x00009220


	//   ....[17]....
        /*080c*/ 	.word	0x00009af0


	//   ....[18]....
        /*0810*/ 	.word	0x00009b10


	//   ....[19]....
        /*0814*/ 	.word	0x00009b20


	//   ....[20]....
        /*0818*/ 	.word	0x00009b30


	//   ....[21]....
        /*081c*/ 	.word	0x00009ca0


	//   ....[22]....
        /*0820*/ 	.word	0x00009ce0


	//   ....[23]....
        /*0824*/ 	.word	0x00009d30


	//   ....[24]....
        /*0828*/ 	.word	0x00009d70


	//   ....[25]....
        /*082c*/ 	.word	0x00009f40


	//   ....[26]....
        /*0830*/ 	.word	0x00009f80


	//   ....[27]....
        /*0834*/ 	.word	0x00009fd0


	//   ....[28]....
        /*0838*/ 	.word	0x0000a010


	//   ....[29]....
        /*083c*/ 	.word	0x0000a200


	//   ....[30]....
        /*0840*/ 	.word	0x0000a240


	//   ....[31]....
        /*0844*/ 	.word	0x0000a290


	//   ....[32]....
        /*0848*/ 	.word	0x0000a2d0


	//   ....[33]....
        /*084c*/ 	.word	0x0000c1a0


	//   ....[34]....
        /*0850*/ 	.word	0x0000c1c0


	//   ....[35]....
        /*0854*/ 	.word	0x0000c1f0


	//   ....[36]....
        /*0858*/ 	.word	0x0000c200


	//   ....[37]....
        /*085c*/ 	.word	0x0000c2e0


	//   ....[38]....
        /*0860*/ 	.word	0x0000c320


	//   ....[39]....
        /*0864*/ 	.word	0x0000c340


	//   ....[40]....
        /*0868*/ 	.word	0x0000c350


	//   ....[41]....
        /*086c*/ 	.word	0x0000c510


	//   ....[42]....
        /*0870*/ 	.word	0x0000c550


	//   ....[43]....
        /*0874*/ 	.word	0x0000c570


	//   ....[44]....
        /*0878*/ 	.word	0x0000c580


	//   ....[45]....
        /*087c*/ 	.word	0x0000c680


	//   ....[46]....
        /*0880*/ 	.word	0x0000c6c0


	//   ....[47]....
        /*0884*/ 	.word	0x0000c720


	//   ....[48]....
        /*0888*/ 	.word	0x0000c750


	//   ....[49]....
        /*088c*/ 	.word	0x00010660


	//   ....[50]....
        /*0890*/ 	.word	0x00010680


	//   ....[51]....
        /*0894*/ 	.word	0x000106a0


	//   ....[52]....
        /*0898*/ 	.word	0x000117a0


	//   ....[53]....
        /*089c*/ 	.word	0x000117e0


	//   ....[54]....
        /*08a0*/ 	.word	0x00011800


	//   ....[55]....
        /*08a4*/ 	.word	0x00011840


	//   ....[56]....
        /*08a8*/ 	.word	0x00011850


	//   ....[57]....
        /*08ac*/ 	.word	0x000118b0


	//   ....[58]....
        /*08b0*/ 	.word	0x000118c0


	//   ....[59]....
        /*08b4*/ 	.word	0x000121d0


	//   ....[60]....
        /*08b8*/ 	.word	0x00012250


	//   ....[61]....
        /*08bc*/ 	.word	0x00015f00


	//   ....[62]....
        /*08c0*/ 	.word	0x00015f50


	//   ....[63]....
        /*08c4*/ 	.word	0x00015fa0


	//   ....[64]....
        /*08c8*/ 	.word	0x00015ff0


	//   ....[65]....
        /*08cc*/ 	.word	0x00017710


	//   ....[66]....
        /*08d0*/ 	.word	0x00017860


	//   ....[67]....
        /*08d4*/ 	.word	0x00017c80


	//   ....[68]....
        /*08d8*/ 	.word	0x00017dc0


	//   ....[69]....
        /*08dc*/ 	.word	0x000180a0


	//   ....[70]....
        /*08e0*/ 	.word	0x00018230


	//   ....[71]....
        /*08e4*/ 	.word	0x000182c0


	//   ....[72]....
        /*08e8*/ 	.word	0x00018400


	//   ....[73]....
        /*08ec*/ 	.word	0x0001cf80


	//   ....[74]....
        /*08f0*/ 	.word	0x0001d010


	//   ....[75]....
        /*08f4*/ 	.word	0x0001d040


	//   ....[76]....
        /*08f8*/ 	.word	0x0001d0e0


	//   ....[77]....
        /*08fc*/ 	.word	0x0001d3e0


	//   ....[78]....
        /*0900*/ 	.word	0x0001d480


	//   ....[79]....
        /*0904*/ 	.word	0x0001d5d0


	//   ....[80]....
        /*0908*/ 	.word	0x0001d730


	//   ....[81]....
        /*090c*/ 	.word	0x00020c50


	//   ....[82]....
        /*0910*/ 	.word	0x00020c60


	//   ....[83]....
        /*0914*/ 	.word	0x00020c70


	//   ....[84]....
        /*0918*/ 	.word	0x00020c80


	//   ....[85]....
        /*091c*/ 	.word	0x00020cb0


	//   ....[86]....
        /*0920*/ 	.word	0x00020cd0


	//   ....[87]....
        /*0924*/ 	.word	0x00020cf0


	//   ....[88]....
        /*0928*/ 	.word	0x00020d00


	//   ....[89]....
        /*092c*/ 	.word	0x00021fd0


	//   ....[90]....
        /*0930*/ 	.word	0x00022030


	//   ....[91]....
        /*0934*/ 	.word	0x00022050


	//   ....[92]....
        /*0938*/ 	.word	0x00022080


	//   ....[93]....
        /*093c*/ 	.word	0x000220c0


	//   ....[94]....
        /*0940*/ 	.word	0x000220f0


	//   ....[95]....
        /*0944*/ 	.word	0x00022120


	//   ....[96]....
        /*0948*/ 	.word	0x00022150


	//   ....[97]....
        /*094c*/ 	.word	0x00022240


	//   ....[98]....
        /*0950*/ 	.word	0x00022250


	//   ....[99]....
        /*0954*/ 	.word	0x00022290


	//   ....[100]....
        /*0958*/ 	.word	0x000222c0


	//   ....[101]....
        /*095c*/ 	.word	0x00022310


	//   ....[102]....
        /*0960*/ 	.word	0x00022330


	//   ....[103]....
        /*0964*/ 	.word	0x00022340


	//   ....[104]....
        /*0968*/ 	.word	0x000223a0


	//   ....[105]....
        /*096c*/ 	.word	0x00022450


	//   ....[106]....
        /*0970*/ 	.word	0x00022480


	//   ....[107]....
        /*0974*/ 	.word	0x000224b0


	//   ....[108]....
        /*0978*/ 	.word	0x000224d0


	//   ....[109]....
        /*097c*/ 	.word	0x000224e0


	//   ....[110]....
        /*0980*/ 	.word	0x000224f0


	//   ....[111]....
        /*0984*/ 	.word	0x00022570


	//   ....[112]....
        /*0988*/ 	.word	0x00022580


	//   ....[113]....
        /*098c*/ 	.word	0x00022ca0


	//   ....[114]....
        /*0990*/ 	.word	0x00022ce0


	//   ....[115]....
        /*0994*/ 	.word	0x00022d10


	//   ....[116]....
        /*0998*/ 	.word	0x00022d40


	//   ....[117]....
        /*099c*/ 	.word	0x00022d70


	//   ....[118]....
        /*09a0*/ 	.word	0x00022da0


	//   ....[119]....
        /*09a4*/ 	.word	0x00022dd0


	//   ....[120]....
        /*09a8*/ 	.word	0x00022e00


	//   ....[121]....
        /*09ac*/ 	.word	0x00022e20


	//   ....[122]....
        /*09b0*/ 	.word	0x00022e40


	//   ....[123]....
        /*09b4*/ 	.word	0x00022e50


	//   ....[124]....
        /*09b8*/ 	.word	0x00022e60


	//   ....[125]....
        /*09bc*/ 	.word	0x00022e70


	//   ....[126]....
        /*09c0*/ 	.word	0x00022e80


	//   ....[127]....
        /*09c4*/ 	.word	0x00022e90


	//   ....[128]....
        /*09c8*/ 	.word	0x00022ec0


	//----- nvinfo : EIATTR_EXIT_INSTR_OFFSETS
	.align		4
.L_224:
        /*09cc*/ 	.byte	0x04, 0x1c
        /*09ce*/ 	.short	(.L_226 - .L_225)


	//   ....[0]....
.L_225:
        /*09d0*/ 	.word	0x00000370


	//   ....[1]....
        /*09d4*/ 	.word	0x00022620


	//   ....[2]....
        /*09d8*/ 	.word	0x00022660


	//   ....[3]....
        /*09dc*/ 	.word	0x00023050


	//   ....[4]....
        /*09e0*/ 	.word	0x00023090


	//----- nvinfo : EIATTR_CTAIDZ_USED
	.align		4
.L_226:
        /*09e4*/ 	.byte	0x01, 0x04
	.zero		2


	//----- nvinfo : EIATTR_MAX_THREADS
	.align		4
        /*09e8*/ 	.byte	0x04, 0x05
        /*09ea*/ 	.short	(.L_228 - .L_227)
.L_227:
        /*09ec*/ 	.word	0x00000080
        /*09f0*/ 	.word	0x00000001
        /*09f4*/ 	.word	0x00000001


	//----- nvinfo : EIATTR_CRS_STACK_SIZE
	.align		4
.L_228:
        /*09f8*/ 	.byte	0x04, 0x1e
        /*09fa*/ 	.short	(.L_230 - .L_229)
.L_229:
        /*09fc*/ 	.word	0x00000000
.L_230:


//--------------------- .nv.callgraph             --------------------------
	.section	.nv.callgraph,"",@"SHT_CUDA_CALLGRAPH"
	.align	4
	.sectionentsize	8
	.align		4
        /*0000*/ 	.word	0x00000000
	.align		4
        /*0004*/ 	.word	0xffffffff
	.align		4
        /*0008*/ 	.word	0x00000000
	.align		4
        /*000c*/ 	.word	0xfffffffe
	.align		4
        /*0010*/ 	.word	0x00000000
	.align		4
        /*0014*/ 	.word	0xfffffffd
	.align		4
        /*0018*/ 	.word	0x00000000
	.align		4
        /*001c*/ 	.word	0xfffffffc


//--------------------- .nv.rel.action            --------------------------
	.section	.nv.rel.action,"",@"SHT_CUDA_RELOCINFO"
	.align	8
	.sectionentsize	8
        /*0000*/ 	.byte	0x73, 0x00, 0x00, 0x00, 0x00, 0x00, 0x00, 0x00, 0x00, 0x00, 0x00, 0x11, 0x25, 0x00, 0x05, 0x36


//--------------------- .nv.constant4             --------------------------
	.section	.nv.constant4,"a",@progbits
	.align	8
	.align		8
.nv.constant4:
        /*0000*/ 	.dword	_ZN73_INTERNAL_1f623742_37_flash_fwd_hdim64_bf16_softcap_sm80_cu_a7f3af4d_42764cuda3std3__45__cpo5beginE
	.align		8
        /*0008*/ 	.dword	_ZN73_INTERNAL_1f623742_37_flash_fwd_hdim64_bf16_softcap_sm80_cu_a7f3af4d_42764cuda3std3__45__cpo3endE
	.align		8
        /*0010*/ 	.dword	_ZN73_INTERNAL_1f623742_37_flash_fwd_hdim64_bf16_softcap_sm80_cu_a7f3af4d_42764cuda3std3__45__cpo6cbeginE
	.align		8
        /*0018*/ 	.dword	_ZN73_INTERNAL_1f623742_37_flash_fwd_hdim64_bf16_softcap_sm80_cu_a7f3af4d_42764cuda3std3__45__cpo4cendE
	.align		8
        /*0020*/ 	.dword	_ZN73_INTERNAL_1f623742_37_flash_fwd_hdim64_bf16_softcap_sm80_cu_a7f3af4d_42764cuda3std3__475_GLOBAL__N__1f623742_37_flash_fwd_hdim64_bf16_softcap_sm80_cu_a7f3af4d_42766ignoreE
	.align		8
        /*0028*/ 	.dword	_ZN73_INTERNAL_1f623742_37_flash_fwd_hdim64_bf16_softcap_sm80_cu_a7f3af4d_42764cuda3std3__419piecewise_constructE
	.align		8
        /*0030*/ 	.dword	_ZN73_INTERNAL_1f623742_37_flash_fwd_hdim64_bf16_softcap_sm80_cu_a7f3af4d_42764cuda3std3__48in_placeE
	.align		8
        /*0038*/ 	.dword	_ZN73_INTERNAL_1f623742_37_flash_fwd_hdim64_bf16_softcap_sm80_cu_a7f3af4d_42764cuda3std6ranges3__45__cpo4swapE
	.align		8
        /*0040*/ 	.dword	_ZN73_INTERNAL_1f623742_37_flash_fwd_hdim64_bf16_softcap_sm80_cu_a7f3af4d_42764cuda3std6ranges3__45__cpo9iter_moveE
	.align		8
        /*0048*/ 	.dword	_ZN73_INTERNAL_1f623742_37_flash_fwd_hdim64_bf16_softcap_sm80_cu_a7f3af4d_42764cute7productE
	.align		8
        /*0050*/ 	.dword	_ZN73_INTERNAL_1f623742_37_flash_fwd_hdim64_bf16_softcap_sm80_cu_a7f3af4d_42764cute1_E


//--------------------- .nv.constant0._ZN7cutlass13device_kernelIN5flash19enable_sm80_to_sm89INS1_16FlashAttnFwdSm80INS1_25CollectiveMainloopFwdSm80ILi4ELi1ELb0EN4cute5tupleIJNS5_1CILi128EEENS7_ILi112EEENS7_ILi64EEEEEELi64ENS_10bfloat16_tEfNS_4arch4Sm80ELb0ELb0ELb1ELb0ELb0ELb0ELb1ELb0EEENS1_21CollectiveEpilogueFwdINS6_IJS8_SA_S9_EEENS6_IJNS7_ILi1EEESI_SI_EEESC_SE_Li128ELb0ELb1ELb0ELb0EEENS1_19SingleTileSchedulerILb0ELb0ELb1ELi128EEEEEEEEEvNT_6ParamsE --------------------------
	.section	.nv.constant0._ZN7cutlass13device_kernelIN5flash19enable_sm80_to_sm89INS1_16FlashAttnFwdSm80INS1_25CollectiveMainloopFwdSm80ILi4ELi1ELb0EN4cute5tupleIJNS5_1CILi128EEENS7_ILi112EEENS7_ILi64EEEEEELi64ENS_10bfloat16_tEfNS_4arch4Sm80ELb0ELb0ELb1ELb0ELb0ELb0ELb1ELb0EEENS1_21CollectiveEpilogueFwdINS6_IJS8_SA_S9_EEENS6_IJNS7_ILi1EEESI_SI_EEESC_SE_Li128ELb0ELb1ELb0ELb0EEENS1_19SingleTileSchedulerILb0ELb0ELb1ELi128EEEEEEEEEvNT_6ParamsE,"a",@progbits
	.sectionflags	@""
	.align	4
.nv.constant0._ZN7cutlass13device_kernelIN5flash19enable_sm80_to_sm89INS1_16FlashAttnFwdSm80INS1_25CollectiveMainloopFwdSm80ILi4ELi1ELb0EN4cute5tupleIJNS5_1CILi128EEENS7_ILi112EEENS7_ILi64EEEEEELi64ENS_10bfloat16_tEfNS_4arch4Sm80ELb0ELb0ELb1ELb0ELb0ELb0ELb1ELb0EEENS1_21CollectiveEpilogueFwdINS6_IJS8_SA_S9_EEENS6_IJNS7_ILi1EEESI_SI_EEESC_SE_Li128ELb0ELb1ELb0ELb0EEENS1_19SingleTileSchedulerILb0ELb0ELb1ELi128EEEEEEEEEvNT_6ParamsE:
	.zero		1400


//--------------------- .nv.constant0._ZN7cutlass13device_kernelIN5flash19enable_sm80_to_sm89INS1_16FlashAttnFwdSm80INS1_25CollectiveMainloopFwdSm80ILi4ELi1ELb0EN4cute5tupleIJNS5_1CILi128EEENS7_ILi112EEENS7_ILi64EEEEEELi64ENS_10bfloat16_tEfNS_4arch4Sm80ELb0ELb0ELb1ELb1ELb0ELb0ELb1ELb0EEENS1_21CollectiveEpilogueFwdINS6_IJS8_SA_S9_EEENS6_IJNS7_ILi1EEESI_SI_EEESC_SE_Li128ELb1ELb1ELb0ELb0EEENS1_19SingleTileSchedulerILb1ELb0ELb1ELi128EEEEEEEEEvNT_6ParamsE --------------------------
	.section	.nv.constant0._ZN7cutlass13device_kernelIN5flash19enable_sm80_to_sm89INS1_16FlashAttnFwdSm80INS1_25CollectiveMainloopFwdSm80ILi4ELi1ELb0EN4cute5tupleIJNS5_1CILi128EEENS7_ILi112EEENS7_ILi64EEEEEELi64ENS_10bfloat16_tEfNS_4arch4Sm80ELb0ELb0ELb1ELb1ELb0ELb0ELb1ELb0EEENS1_21CollectiveEpilogueFwdINS6_IJS8_SA_S9_EEENS6_IJNS7_ILi1EEESI_SI_EEESC_SE_Li128ELb1ELb1ELb0ELb0EEENS1_19SingleTileSchedulerILb1ELb0ELb1ELi128EEEEEEEEEvNT_6ParamsE,"a",@progbits
	.sectionflags	@""
	.align	4
.nv.constant0._ZN7cutlass13device_kernelIN5flash19enable_sm80_to_sm89INS1_16FlashAttnFwdSm80INS1_25CollectiveMainloopFwdSm80ILi4ELi1ELb0EN4cute5tupleIJNS5_1CILi128EEENS7_ILi112EEENS7_ILi64EEEEEELi64ENS_10bfloat16_tEfNS_4arch4Sm80ELb0ELb0ELb1ELb1ELb0ELb0ELb1ELb0EEENS1_21CollectiveEpilogueFwdINS6_IJS8_SA_S9_EEENS6_IJNS7_ILi1EEESI_SI_EEESC_SE_Li128ELb1ELb1ELb0ELb0EEENS1_19SingleTileSchedulerILb1ELb0ELb1ELi128EEEEEEEEEvNT_6ParamsE:
	.zero		1400


//--------------------- .nv.constant0._ZN7cutlass13device_kernelIN5flash19enable_sm80_to_sm89INS1_16FlashAttnFwdSm80INS1_25CollectiveMainloopFwdSm80ILi4ELi1ELb0EN4cute5tupleIJNS5_1CILi128EEENS7_ILi112EEENS7_ILi64EEEEEELi64ENS_10bfloat16_tEfNS_4arch4Sm80ELb0ELb0ELb1ELb1ELb0ELb1ELb1ELb0EEENS1_21CollectiveEpilogueFwdINS6_IJS8_SA_S9_EEENS6_IJNS7_ILi1EEESI_SI_EEESC_SE_Li128ELb1ELb1ELb0ELb0EEENS1_19SingleTileSchedulerILb1ELb0ELb1ELi128EEEEEEEEEvNT_6ParamsE --------------------------
	.section	.nv.constant0._ZN7cutlass13device_kernelIN5flash19enable_sm80_to_sm89INS1_16FlashAttnFwdSm80INS1_25CollectiveMainloopFwdSm80ILi4ELi1ELb0EN4cute5tupleIJNS5_1CILi128EEENS7_ILi112EEENS7_ILi64EEEEEELi64ENS_10bfloat16_tEfNS_4arch4Sm80ELb0ELb0ELb1ELb1ELb0ELb1ELb1ELb0EEENS1_21CollectiveEpilogueFwdINS6_IJS8_SA_S9_EEENS6_IJNS7_ILi1EEESI_SI_EEESC_SE_Li128ELb1ELb1ELb0ELb0EEENS1_19SingleTileSchedulerILb1ELb0ELb1ELi128EEEEEEEEEvNT_6ParamsE,"a",@progbits
	.sectionflags	@""
	.align	4
.nv.constant0._ZN7cutlass13device_kernelIN5flash19enable_sm80_to_sm89INS1_16FlashAttnFwdSm80INS1_25CollectiveMainloopFwdSm80ILi4ELi1ELb0EN4cute5tupleIJNS5_1CILi128EEENS7_ILi112EEENS7_ILi64EEEEEELi64ENS_10bfloat16_tEfNS_4arch4Sm80ELb0ELb0ELb1ELb1ELb0ELb1ELb1ELb0EEENS1_21CollectiveEpilogueFwdINS6_IJS8_SA_S9_EEENS6_IJNS7_ILi1EEESI_SI_EEESC_SE_Li128ELb1ELb1ELb0ELb0EEENS1_19SingleTileSchedulerILb1ELb0ELb1ELi128EEEEEEEEEvNT_6ParamsE:
	.zero		1400


//--------------------- .nv.constant0._ZN7cutlass13device_kernelIN5flash19enable_sm80_to_sm89INS1_16FlashAttnFwdSm80INS1_25CollectiveMainloopFwdSm80ILi4ELi1ELb0EN4cute5tupleIJNS5_1CILi128EEENS7_ILi96EEENS7_ILi64EEEEEELi64ENS_10bfloat16_tEfNS_4arch4Sm80ELb0ELb1ELb1ELb0ELb0ELb0ELb1ELb0EEENS1_21CollectiveEpilogueFwdINS6_IJS8_SA_S9_EEENS6_IJNS7_ILi1EEESI_SI_EEESC_SE_Li128ELb0ELb1ELb0ELb0EEENS1_19SingleTileSchedulerILb0ELb0ELb1ELi128EEEEEEEEEvNT_6ParamsE --------------------------
	.section	.nv.constant0._ZN7cutlass13device_kernelIN5flash19enable_sm80_to_sm89INS1_16FlashAttnFwdSm80INS1_25CollectiveMainloopFwdSm80ILi4ELi1ELb0EN4cute5tupleIJNS5_1CILi128EEENS7_ILi96EEENS7_ILi64EEEEEELi64ENS_10bfloat16_tEfNS_4arch4Sm80ELb0ELb1ELb1ELb0ELb0ELb0ELb1ELb0EEENS1_21CollectiveEpilogueFwdINS6_IJS8_SA_S9_EEENS6_IJNS7_ILi1EEESI_SI_EEESC_SE_Li128ELb0ELb1ELb0ELb0EEENS1_19SingleTileSchedulerILb0ELb0ELb1ELi128EEEEEEEEEvNT_6ParamsE,"a",@progbits
	.sectionflags	@""
	.align	4
.nv.constant0._ZN7cutlass13device_kernelIN5flash19enable_sm80_to_sm89INS1_16FlashAttnFwdSm80INS1_25CollectiveMainloopFwdSm80ILi4ELi1ELb0EN4cute5tupleIJNS5_1CILi128EEENS7_ILi96EEENS7_ILi64EEEEEELi64ENS_10bfloat16_tEfNS_4arch4Sm80ELb0ELb1ELb1ELb0ELb0ELb0ELb1ELb0EEENS1_21CollectiveEpilogueFwdINS6_IJS8_SA_S9_EEENS6_IJNS7_ILi1EEESI_SI_EEESC_SE_Li128ELb0ELb1ELb0ELb0EEENS1_19SingleTileSchedulerILb0ELb0ELb1ELi128EEEEEEEEEvNT_6ParamsE:
	.zero		1400


//--------------------- .nv.constant0._ZN7cutlass13device_kernelIN5flash19enable_sm80_to_sm89INS1_16FlashAttnFwdSm80INS1_25CollectiveMainloopFwdSm80ILi4ELi1ELb0EN4cute5tupleIJNS5_1CILi128EEENS7_ILi96EEENS7_ILi64EEEEEELi64ENS_10bfloat16_tEfNS_4arch4Sm80ELb0ELb1ELb1ELb1ELb0ELb0ELb1ELb0EEENS1_21CollectiveEpilogueFwdINS6_IJS8_SA_S9_EEENS6_IJNS7_ILi1EEESI_SI_EEESC_SE_Li128ELb1ELb1ELb0ELb0EEENS1_19SingleTileSchedulerILb1ELb0ELb1ELi128EEEEEEEEEvNT_6ParamsE --------------------------
	.section	.nv.constant0._ZN7cutlass13device_kernelIN5flash19enable_sm80_to_sm89INS1_16FlashAttnFwdSm80INS1_25CollectiveMainloopFwdSm80ILi4ELi1ELb0EN4cute5tupleIJNS5_1CILi128EEENS7_ILi96EEENS7_ILi64EEEEEELi64ENS_10bfloat16_tEfNS_4arch4Sm80ELb0ELb1ELb1ELb1ELb0ELb0ELb1ELb0EEENS1_21CollectiveEpilogueFwdINS6_IJS8_SA_S9_EEENS6_IJNS7_ILi1EEESI_SI_EEESC_SE_Li128ELb1ELb1ELb0ELb0EEENS1_19SingleTileSchedulerILb1ELb0ELb1ELi128EEEEEEEEEvNT_6ParamsE,"a",@progbits
	.sectionflags	@""
	.align	4
.nv.constant0._ZN7cutlass13device_kernelIN5flash19enable_sm80_to_sm89INS1_16FlashAttnFwdSm80INS1_25CollectiveMainloopFwdSm80ILi4ELi1ELb0EN4cute5tupleIJNS5_1CILi128EEENS7_ILi96EEENS7_ILi64EEEEEELi64ENS_10bfloat16_tEfNS_4arch4Sm80ELb0ELb1ELb1ELb1ELb0ELb0ELb1ELb0EEENS1_21CollectiveEpilogueFwdINS6_IJS8_SA_S9_EEENS6_IJNS7_ILi1EEESI_SI_EEESC_SE_Li128ELb1ELb1ELb0ELb0EEENS1_19SingleTileSchedulerILb1ELb0ELb1ELi128EEEEEEEEEvNT_6ParamsE:
	.zero		1400


//--------------------- .nv.constant0._ZN7cutlass13device_kernelIN5flash19enable_sm80_to_sm89INS1_16FlashAttnFwdSm80INS1_25CollectiveMainloopFwdSm80ILi4ELi1ELb0EN4cute5tupleIJNS5_1CILi128EEENS7_ILi96EEENS7_ILi64EEEEEELi64ENS_10bfloat16_tEfNS_4arch4Sm80ELb0ELb1ELb1ELb1ELb0ELb1ELb1ELb0EEENS1_21CollectiveEpilogueFwdINS6_IJS8_SA_S9_EEENS6_IJNS7_ILi1EEESI_SI_EEESC_SE_Li128ELb1ELb1ELb0ELb0EEENS1_19SingleTileSchedulerILb1ELb0ELb1ELi128EEEEEEEEEvNT_6ParamsE --------------------------
	.section	.nv.constant0._ZN7cutlass13device_kernelIN5flash19enable_sm80_to_sm89INS1_16FlashAttnFwdSm80INS1_25CollectiveMainloopFwdSm80ILi4ELi1ELb0EN4cute5tupleIJNS5_1CILi128EEENS7_ILi96EEENS7_ILi64EEEEEELi64ENS_10bfloat16_tEfNS_4arch4Sm80ELb0ELb1ELb1ELb1ELb0ELb1ELb1ELb0EEENS1_21CollectiveEpilogueFwdINS6_IJS8_SA_S9_EEENS6_IJNS7_ILi1EEESI_SI_EEESC_SE_Li128ELb1ELb1ELb0ELb0EEENS1_19SingleTileSchedulerILb1ELb0ELb1ELi128EEEEEEEEEvNT_6ParamsE,"a",@progbits
	.sectionflags	@""
	.align	4
.nv.constant0._ZN7cutlass13device_kernelIN5flash19enable_sm80_to_sm89INS1_16FlashAttnFwdSm80INS1_25CollectiveMainloopFwdSm80ILi4ELi1ELb0EN4cute5tupleIJNS5_1CILi128EEENS7_ILi96EEENS7_ILi64EEEEEELi64ENS_10bfloat16_tEfNS_4arch4Sm80ELb0ELb1ELb1ELb1ELb0ELb1ELb1ELb0EEENS1_21CollectiveEpilogueFwdINS6_IJS8_SA_S9_EEENS6_IJNS7_ILi1EEESI_SI_EEESC_SE_Li128ELb1ELb1ELb0ELb0EEENS1_19SingleTileSchedulerILb1ELb0ELb1ELi128EEEEEEEEEvNT_6ParamsE:
	.zero		1400


//--------------------- .nv.constant0._ZN7cutlass13device_kernelIN5flash19enable_sm80_to_sm89INS1_16FlashAttnFwdSm80INS1_25CollectiveMainloopFwdSm80ILi4ELi1ELb0EN4cute5tupleIJNS5_1CILi128EEENS7_ILi112EEENS7_ILi64EEEEEELi64ENS_10bfloat16_tEfNS_4arch4Sm80ELb1ELb0ELb1ELb0ELb0ELb0ELb1ELb0EEENS1_21CollectiveEpilogueFwdINS6_IJS8_SA_S9_EEENS6_IJNS7_ILi1EEESI_SI_EEESC_SE_Li128ELb0ELb1ELb0ELb0EEENS1_30DynamicPersistentTileSchedulerILi128ELi128ELb0ELb1ELb0EEEEEEEEEvNT_6ParamsE --------------------------
	.section	.nv.constant0._ZN7cutlass13device_kernelIN5flash19enable_sm80_to_sm89INS1_16FlashAttnFwdSm80INS1_25CollectiveMainloopFwdSm80ILi4ELi1ELb0EN4cute5tupleIJNS5_1CILi128EEENS7_ILi112EEENS7_ILi64EEEEEELi64ENS_10bfloat16_tEfNS_4arch4Sm80ELb1ELb0ELb1ELb0ELb0ELb0ELb1ELb0EEENS1_21CollectiveEpilogueFwdINS6_IJS8_SA_S9_EEENS6_IJNS7_ILi1EEESI_SI_EEESC_SE_Li128ELb0ELb1ELb0ELb0EEENS1_30DynamicPersistentTileSchedulerILi128ELi128ELb0ELb1ELb0EEEEEEEEEvNT_6ParamsE,"a",@progbits
	.sectionflags	@""
	.align	4
.nv.constant0._ZN7cutlass13device_kernelIN5flash19enable_sm80_to_sm89INS1_16FlashAttnFwdSm80INS1_25CollectiveMainloopFwdSm80ILi4ELi1ELb0EN4cute5tupleIJNS5_1CILi128EEENS7_ILi112EEENS7_ILi64EEEEEELi64ENS_10bfloat16_tEfNS_4arch4Sm80ELb1ELb0ELb1ELb0ELb0ELb0ELb1ELb0EEENS1_21CollectiveEpilogueFwdINS6_IJS8_SA_S9_EEENS6_IJNS7_ILi1EEESI_SI_EEESC_SE_Li128ELb0ELb1ELb0ELb0EEENS1_30DynamicPersistentTileSchedulerILi128ELi128ELb0ELb1ELb0EEEEEEEEEvNT_6ParamsE:
	.zero		1416


//--------------------- .nv.constant0._ZN7cutlass13device_kernelIN5flash19enable_sm80_to_sm89INS1_16FlashAttnFwdSm80INS1_25CollectiveMainloopFwdSm80ILi4ELi1ELb0EN4cute5tupleIJNS5_1CILi128EEENS7_ILi112EEENS7_ILi64EEEEEELi64ENS_10bfloat16_tEfNS_4arch4Sm80ELb1ELb0ELb1ELb1ELb0ELb0ELb1ELb0EEENS1_21CollectiveEpilogueFwdINS6_IJS8_SA_S9_EEENS6_IJNS7_ILi1EEESI_SI_EEESC_SE_Li128ELb1ELb1ELb0ELb0EEENS1_19SingleTileSchedulerILb1ELb0ELb1ELi128EEEEEEEEEvNT_6ParamsE --------------------------
	.section	.nv.constant0._ZN7cutlass13device_kernelIN5flash19enable_sm80_to_sm89INS1_16FlashAttnFwdSm80INS1_25CollectiveMainloopFwdSm80ILi4ELi1ELb0EN4cute5tupleIJNS5_1CILi128EEENS7_ILi112EEENS7_ILi64EEEEEELi64ENS_10bfloat16_tEfNS_4arch4Sm80ELb1ELb0ELb1ELb1ELb0ELb0ELb1ELb0EEENS1_21CollectiveEpilogueFwdINS6_IJS8_SA_S9_EEENS6_IJNS7_ILi1EEESI_SI_EEESC_SE_Li128ELb1ELb1ELb0ELb0EEENS1_19SingleTileSchedulerILb1ELb0ELb1ELi128EEEEEEEEEvNT_6ParamsE,"a",@progbits
	.sectionflags	@""
	.align	4
.nv.constant0._ZN7cutlass13device_kernelIN5flash19enable_sm80_to_sm89INS1_16FlashAttnFwdSm80INS1_25CollectiveMainloopFwdSm80ILi4ELi1ELb0EN4cute5tupleIJNS5_1CILi128EEENS7_ILi112EEENS7_ILi64EEEEEELi64ENS_10bfloat16_tEfNS_4arch4Sm80ELb1ELb0ELb1ELb1ELb0ELb0ELb1ELb0EEENS1_21CollectiveEpilogueFwdINS6_IJS8_SA_S9_EEENS6_IJNS7_ILi1EEESI_SI_EEESC_SE_Li128ELb1ELb1ELb0ELb0EEENS1_19SingleTileSchedulerILb1ELb0ELb1ELi128EEEEEEEEEvNT_6ParamsE:
	.zero		1400


//--------------------- .nv.constant0._ZN7cutlass13device_kernelIN5flash19enable_sm80_to_sm89INS1_16FlashAttnFwdSm80INS1_25CollectiveMainloopFwdSm80ILi4ELi1ELb0EN4cute5tupleIJNS5_1CILi128EEENS7_ILi112EEENS7_ILi64EEEEEELi64ENS_10bfloat16_tEfNS_4arch4Sm80ELb1ELb0ELb1ELb1ELb0ELb1ELb1ELb0EEENS1_21CollectiveEpilogueFwdINS6_IJS8_SA_S9_EEENS6_IJNS7_ILi1EEESI_SI_EEESC_SE_Li128ELb1ELb1ELb0ELb0EEENS1_19SingleTileSchedulerILb1ELb0ELb1ELi128EEEEEEEEEvNT_6ParamsE --------------------------
	.section	.nv.constant0._ZN7cutlass13device_kernelIN5flash19enable_sm80_to_sm89INS1_16FlashAttnFwdSm80INS1_25CollectiveMainloopFwdSm80ILi4ELi1ELb0EN4cute5tupleIJNS5_1CILi128EEENS7_ILi112EEENS7_ILi64EEEEEELi64ENS_10bfloat16_tEfNS_4arch4Sm80ELb1ELb0ELb1ELb1ELb0ELb1ELb1ELb0EEENS1_21CollectiveEpilogueFwdINS6_IJS8_SA_S9_EEENS6_IJNS7_ILi1EEESI_SI_EEESC_SE_Li128ELb1ELb1ELb0ELb0EEENS1_19SingleTileSchedulerILb1ELb0ELb1ELi128EEEEEEEEEvNT_6ParamsE,"a",@progbits
	.sectionflags	@""
	.align	4
.nv.constant0._ZN7cutlass13device_kernelIN5flash19enable_sm80_to_sm89INS1_16FlashAttnFwdSm80INS1_25CollectiveMainloopFwdSm80ILi4ELi1ELb0EN4cute5tupleIJNS5_1CILi128EEENS7_ILi112EEENS7_ILi64EEEEEELi64ENS_10bfloat16_tEfNS_4arch4Sm80ELb1ELb0ELb1ELb1ELb0ELb1ELb1ELb0EEENS1_21CollectiveEpilogueFwdINS6_IJS8_SA_S9_EEENS6_IJNS7_ILi1EEESI_SI_EEESC_SE_Li128ELb1ELb1ELb0ELb0EEENS1_19SingleTileSchedulerILb1ELb0ELb1ELi128EEEEEEEEEvNT_6ParamsE:
	.zero		1400


//--------------------- .text._ZN7cutlass13device_kernelIN5flash19enable_sm80_to_sm89INS1_16FlashAttnFwdSm80INS1_25CollectiveMainloopFwdSm80ILi4ELi1ELb0EN4cute5tupleIJNS5_1CILi128EEENS7_ILi112EEENS7_ILi64EEEEEELi64ENS_10bfloat16_tEfNS_4arch4Sm80ELb0ELb0ELb1ELb0ELb0ELb0ELb1ELb0EEENS1_21CollectiveEpilogueFwdINS6_IJS8_SA_S9_EEENS6_IJNS7_ILi1EEESI_SI_EEESC_SE_Li128ELb0ELb1ELb0ELb0EEENS1_19SingleTileSchedulerILb0ELb0ELb1ELi128EEEEEEEEEvNT_6ParamsE --------------------------
	.section	.text._ZN7cutlass13device_kernelIN5flash19enable_sm80_to_sm89INS1_16FlashAttnFwdSm80INS1_25CollectiveMainloopFwdSm80ILi4ELi1ELb0EN4cute5tupleIJNS5_1CILi128EEENS7_ILi112EEENS7_ILi64EEEEEELi64ENS_10bfloat16_tEfNS_4arch4Sm80ELb0ELb0ELb1ELb0ELb0ELb0ELb1ELb0EEENS1_21CollectiveEpilogueFwdINS6_IJS8_SA_S9_EEENS6_IJNS7_ILi1EEESI_SI_EEESC_SE_Li128ELb0ELb1ELb0ELb0EEENS1_19SingleTileSchedulerILb0ELb0ELb1ELi128EEEEEEEEEvNT_6ParamsE,"ax",@progbits
	.sectioninfo	@"SHI_REGISTERS=255"
	.align	128
.text._ZN7cutlass13device_kernelIN5flash19enable_sm80_to_sm89INS1_16FlashAttnFwdSm80INS1_25CollectiveMainloopFwdSm80ILi4ELi1ELb0EN4cute5tupleIJNS5_1CILi128EEENS7_ILi112EEENS7_ILi64EEEEEELi64ENS_10bfloat16_tEfNS_4arch4Sm80ELb0ELb0ELb1ELb0ELb0ELb0ELb1ELb0EEENS1_21CollectiveEpilogueFwdINS6_IJS8_SA_S9_EEENS6_IJNS7_ILi1EEESI_SI_EEESC_SE_Li128ELb0ELb1ELb0ELb0EEENS1_19SingleTileSchedulerILb0ELb0ELb1ELi128EEEEEEEEEvNT_6ParamsE:
        .type           _ZN7cutlass13device_kernelIN5flash19enable_sm80_to_sm89INS1_16FlashAttnFwdSm80INS1_25CollectiveMainloopFwdSm80ILi4ELi1ELb0EN4cute5tupleIJNS5_1CILi128EEENS7_ILi112EEENS7_ILi64EEEEEELi64ENS_10bfloat16_tEfNS_4arch4Sm80ELb0ELb0ELb1ELb0ELb0ELb0ELb1ELb0EEENS1_21CollectiveEpilogueFwdINS6_IJS8_SA_S9_EEENS6_IJNS7_ILi1EEESI_SI_EEESC_SE_Li128ELb0ELb1ELb0ELb0EEENS1_19SingleTileSchedulerILb0ELb0ELb1ELi128EEEEEEEEEvNT_6ParamsE,@function
        .size           _ZN7cutlass13device_kernelIN5flash19enable_sm80_to_sm89INS1_16FlashAttnFwdSm80INS1_25CollectiveMainloopFwdSm80ILi4ELi1ELb0EN4cute5tupleIJNS5_1CILi128EEENS7_ILi112EEENS7_ILi64EEEEEELi64ENS_10bfloat16_tEfNS_4arch4Sm80ELb0ELb0ELb1ELb0ELb0ELb0ELb1ELb0EEENS1_21CollectiveEpilogueFwdINS6_IJS8_SA_S9_EEENS6_IJNS7_ILi1EEESI_SI_EEESC_SE_Li128ELb0ELb1ELb0ELb0EEENS1_19SingleTileSchedulerILb0ELb0ELb1ELi128EEEEEEEEEvNT_6ParamsE,(.L_x_735 - _ZN7cutlass13device_kernelIN5flash19enable_sm80_to_sm89INS1_16FlashAttnFwdSm80INS1_25CollectiveMainloopFwdSm80ILi4ELi1ELb0EN4cute5tupleIJNS5_1CILi128EEENS7_ILi112EEENS7_ILi64EEEEEELi64ENS_10bfloat16_tEfNS_4arch4Sm80ELb0ELb0ELb1ELb0ELb0ELb0ELb1ELb0EEENS1_21CollectiveEpilogueFwdINS6_IJS8_SA_S9_EEENS6_IJNS7_ILi1EEESI_SI_EEESC_SE_Li128ELb0ELb1ELb0ELb0EEENS1_19SingleTileSchedulerILb0ELb0ELb1ELi128EEEEEEEEEvNT_6ParamsE)
        .other          _ZN7cutlass13device_kernelIN5flash19enable_sm80_to_sm89INS1_16FlashAttnFwdSm80INS1_25CollectiveMainloopFwdSm80ILi4ELi1ELb0EN4cute5tupleIJNS5_1CILi128EEENS7_ILi112EEENS7_ILi64EEEEEELi64ENS_10bfloat16_tEfNS_4arch4Sm80ELb0ELb0ELb1ELb0ELb0ELb0ELb1ELb0EEENS1_21CollectiveEpilogueFwdINS6_IJS8_SA_S9_EEENS6_IJNS7_ILi1EEESI_SI_EEESC_SE_Li128ELb0ELb1ELb0ELb0EEENS1_19SingleTileSchedulerILb0ELb0ELb1ELi128EEEEEEEEEvNT_6ParamsE,@"STO_CUDA_ENTRY STV_DEFAULT"
_ZN7cutlass13device_kernelIN5flash19enable_sm80_to_sm89INS1_16FlashAttnFwdSm80INS1_25CollectiveMainloopFwdSm80ILi4ELi1ELb0EN4cute5tupleIJNS5_1CILi128EEENS7_ILi112EEENS7_ILi64EEEEEELi64ENS_10bfloat16_tEfNS_4arch4Sm80ELb0ELb0ELb1ELb0ELb0ELb0ELb1ELb0EEENS1_21CollectiveEpilogueFwdINS6_IJS8_SA_S9_EEENS6_IJNS7_ILi1EEESI_SI_EEESC_SE_Li128ELb0ELb1ELb0ELb0EEENS1_19SingleTileSchedulerILb0ELb0ELb1ELi128EEEEEEEEEvNT_6ParamsE:
[----:B------:R-:W-:-:S03]  /*0000*/  MOV R1, c[0x0][0x28] ;  /* 0x00000a0000017a02 */ /* 0x000fc60000000f00 */
[----:B------:R-:W1:Y:S01]  /*0010*/  S2R R22, SR_CTAID.Z ;  /* 0x0000000000167919 */ /* 0x000e620000002700 */
[----:B------:R-:W-:Y:S02]  /*0020*/  IADD3 R1, R1, -0x98, RZ ;  /* 0xffffff6801017810 */ /* 0x000fe40007ffe0ff */
[----:B-1----:R-:W-:-:S13]  /*0030*/  ISETP.GE.AND P0, PT, R22, RZ, PT ;  /* 0x000000ff1600720c */ /* 0x002fda0003f06270 */
[----:B------:R-:W-:Y:S05]  /*0040*/  @!P0 EXIT ;  /* 0x000000000000894d */ /* 0x000fea0003800000 */
[----:B------:R-:W-:Y:S01]  /*0050*/  ISETP.NE.U32.AND P6, PT, RZ, c[0x0][0x340], PT ;  /* 0x0000d000ff007a0c */ /* 0x000fe20003fc5070 */
[----:B------:R-:W-:-:S03]  /*0060*/  ULDC.64 UR8, c[0x0][0x118] ;  /* 0x0000460000087ab9 */ /* 0x000fc60000000a00 */
[----:B------:R-:W-:-:S13]  /*0070*/  ISETP.NE.AND.EX P6, PT, RZ, c[0x0][0x344], PT, P6 ;  /* 0x0000d100ff007a0c */ /* 0x000fda0003fc5360 */
[----:B------:R-:W-:-:S04]  /*0080*/  @P6 IMAD.MOV.U32 R2, RZ, RZ, 0x4 ;  /* 0x00000004ff026424 */ /* 0x000fc800078e00ff */
[----:B------:R-:W-:-:S05]  /*0090*/  @P6 IMAD.WIDE R2, R22, R2, c[0x0][0x340] ;  /* 0x0000d00016026625 */ /* 0x000fca00078e0202 */
[----:B------:R1:W2:Y:S01]  /*00a0*/  @P6 LDG.E R21, [R2.64] ;  /* 0x0000000802156981 */ /* 0x0002a2000c1e1900 */
[----:B------:R-:W-:Y:S01]  /*00b0*/  IMAD.MOV.U32 R20, RZ, RZ, c[0x0][0x2c4] ;  /* 0x0000b100ff147624 */ /* 0x000fe200078e00ff */
[----:B------:R-:W-:Y:S01]  /*00c0*/  SHF.R.S32.HI R23, RZ, 0x1f, R22 ;  /* 0x0000001fff177819 */ /* 0x000fe20000011416 */
[----:B------:R-:W-:Y:S01]  /*00d0*/  IMAD.MOV.U32 R194, RZ, RZ, c[0x0][0x1d0] ;  /* 0x00007400ffc27624 */ /* 0x000fe200078e00ff */
[----:B------:R-:W3:Y:S01]  /*00e0*/  S2R R43, SR_TID.X ;  /* 0x00000000002b7919 */ /* 0x000ee20000002100 */
[----:B------:R-:W-:Y:S01]  /*00f0*/  IMAD.MOV.U32 R190, RZ, RZ, c[0x0][0x1e0] ;  /* 0x00007800ffbe7624 */ /* 0x000fe200078e00ff */
[C---:B------:R-:W-:Y:S01]  /*0100*/  ISETP.NE.AND P0, PT, R20.reuse, 0x1, PT ;  /* 0x000000011400780c */ /* 0x040fe20003f05270 */
[----:B------:R-:W-:Y:S01]  /*0110*/  IMAD R5, R23, c[0x0][0x1c0], RZ ;  /* 0x0000700017057a24 */ /* 0x000fe200078e02ff */
[----:B------:R-:W4:Y:S01]  /*0120*/  S2R R44, SR_CTAID.Y ;  /* 0x00000000002c7919 */ /* 0x000f220000002600 */
[----:B------:R-:W-:Y:S02]  /*0130*/  IMAD R20, R20, c[0x0][0x168], RZ ;  /* 0x00005a0014147a24 */ /* 0x000fe400078e02ff */
[----:B------:R-:W-:Y:S01]  /*0140*/  IMAD R5, R22, c[0x0][0x1c4], R5 ;  /* 0x0000710016057a24 */ /* 0x000fe200078e0205 */
[----:B------:R-:W5:Y:S01]  /*0150*/  S2R R9, SR_CTAID.X ;  /* 0x0000000000097919 */ /* 0x000f620000002500 */
[----:B------:R-:W-:Y:S01]  /*0160*/  IMAD.MOV.U32 R191, RZ, RZ, c[0x0][0x1e4] ;  /* 0x00007900ffbf7624 */ /* 0x000fe200078e00ff */
[----:B---3--:R-:W-:-:S04]  /*0170*/  SHF.R.S32.HI R25, RZ, 0x1f, R43 ;  /* 0x0000001fff197819 */ /* 0x008fc8000001142b */
[----:B-1----:R-:W-:Y:S01]  /*0180*/  LEA.HI R2, R25, R43, RZ, 0x3 ;  /* 0x0000002b19027211 */ /* 0x002fe200078f18ff */
[----:B----4-:R-:W-:Y:S01]  /*0190*/  IMAD.WIDE.U32 R6, R44, c[0x0][0x1b8], RZ ;  /* 0x00006e002c067a25 */ /* 0x010fe200078e00ff */
[----:B------:R-:W-:Y:S02]  /*01a0*/  SHF.R.S32.HI R45, RZ, 0x1f, R44 ;  /* 0x0000001fff2d7819 */ /* 0x000fe4000001142c */
[----:B------:R-:W-:Y:S02]  /*01b0*/  LOP3.LUT R0, R2, 0xfffffff8, RZ, 0xc0, !PT ;  /* 0xfffffff802007812 */ /* 0x000fe400078ec0ff */
[----:B------:R-:W-:Y:S01]  /*01c0*/  SHF.R.S32.HI R19, RZ, 0x3, R2 ;  /* 0x00000003ff137819 */ /* 0x000fe20000011402 */
[----:B------:R-:W-:Y:S02]  /*01d0*/  IMAD R2, R45, c[0x0][0x1b8], RZ ;  /* 0x00006e002d027a24 */ /* 0x000fe400078e02ff */
[----:B------:R-:W-:Y:S01]  /*01e0*/  IMAD.IADD R40, R43, 0x1, -R0 ;  /* 0x000000012b287824 */ /* 0x000fe200078e0a00 */
[----:B------:R-:W-:Y:S01]  /*01f0*/  SHF.R.S32.HI R24, RZ, 0x1f, R19 ;  /* 0x0000001fff187819 */ /* 0x000fe20000011413 */
[----:B------:R-:W-:-:S02]  /*0200*/  IMAD R2, R44, c[0x0][0x1bc], R2 ;  /* 0x00006f002c027a24 */ /* 0x000fc400078e0202 */
[----:B------:R-:W-:Y:S02]  /*0210*/  IMAD R0, R40, 0x10, R19 ;  /* 0x0000001028007824 */ /* 0x000fe400078e0213 */
[----:B------:R-:W-:Y:S02]  /*0220*/  IMAD.IADD R3, R7, 0x1, R2 ;  /* 0x0000000107037824 */ /* 0x000fe400078e0202 */
[----:B-----5:R-:W-:Y:S02]  /*0230*/  IMAD R8, R9, 0x80, R0 ;  /* 0x0000008009087824 */ /* 0x020fe400078e0200 */
[----:B------:R-:W-:Y:S02]  /*0240*/  IMAD.MOV.U32 R2, RZ, RZ, R6 ;  /* 0x000000ffff027224 */ /* 0x000fe400078e0006 */
[----:B------:R-:W-:Y:S01]  /*0250*/  @P0 IMAD.HI.U32 R4, R8, c[0x0][0x2c8], RZ ;  /* 0x0000b20008040a27 */ /* 0x000fe200078e00ff */
[----:B------:R-:W-:Y:S03]  /*0260*/  STL [R1+0x50], R8 ;  /* 0x0000500801007387 */ /* 0x000fe60000100800 */
[----:B------:R-:W-:Y:S01]  /*0270*/  IMAD.MOV.U32 R0, RZ, RZ, R8 ;  /* 0x000000ffff007224 */ /* 0x000fe200078e0008 */
[----:B------:R-:W-:Y:S01]  /*0280*/  @P0 SHF.R.U32.HI R0, RZ, c[0x0][0x2cc], R4 ;  /* 0x0000b300ff000a19 */ /* 0x000fe20000011604 */
[----:B------:R-:W-:-:S03]  /*0290*/  IMAD.WIDE.U32 R2, R22, c[0x0][0x1c0], R2 ;  /* 0x0000700016027a25 */ /* 0x000fc600078e0002 */
[--C-:B------:R-:W-:Y:S01]  /*02a0*/  SHF.R.S32.HI R6, RZ, 0x1f, R0.reuse ;  /* 0x0000001fff067819 */ /* 0x100fe20000011400 */
[----:B------:R-:W-:Y:S02]  /*02b0*/  IMAD.MOV R4, RZ, RZ, -R0 ;  /* 0x000000ffff047224 */ /* 0x000fe400078e0a00 */
[----:B------:R-:W-:Y:S02]  /*02c0*/  IMAD.IADD R3, R3, 0x1, R5 ;  /* 0x0000000103037824 */ /* 0x000fe400078e0205 */
[----:B------:R-:W-:Y:S02]  /*02d0*/  IMAD R5, R4, c[0x0][0x2c4], R8 ;  /* 0x0000b10004057a24 */ /* 0x000fe400078e0208 */
[----:B------:R-:W-:Y:S02]  /*02e0*/  IMAD R6, R6, c[0x0][0x1b0], RZ ;  /* 0x00006c0006067a24 */ /* 0x000fe400078e02ff */
[----:B------:R-:W-:Y:S01]  /*02f0*/  IMAD.WIDE.U32 R2, R0, c[0x0][0x1b0], R2 ;  /* 0x00006c0000027a25 */ /* 0x000fe200078e0002 */
[----:B------:R-:W-:-:S03]  /*0300*/  SHF.R.S32.HI R4, RZ, 0x1f, R5 ;  /* 0x0000001fff047819 */ /* 0x000fc60000011405 */
[----:B------:R-:W-:Y:S02]  /*0310*/  IMAD R0, R0, c[0x0][0x1b4], R6 ;  /* 0x00006d0000007a24 */ /* 0x000fe400078e0206 */
[----:B------:R-:W-:Y:S02]  /*0320*/  IMAD.SHL.U32 R46, R40, 0x8, RZ ;  /* 0x00000008282e7824 */ /* 0x000fe400078e00ff */
[----:B------:R-:W-:Y:S02]  /*0330*/  IMAD.IADD R3, R3, 0x1, R0 ;  /* 0x0000000103037824 */ /* 0x000fe400078e0200 */
[----:B------:R-:W-:Y:S01]  /*0340*/  IMAD R0, R4, c[0x0][0x1a8], RZ ;  /* 0x00006a0004007a24 */ /* 0x000fe200078e02ff */
[----:B------:R-:W-:Y:S01]  /*0350*/  ISETP.GE.AND P3, PT, R46, c[0x0][0x198], PT ;  /* 0x000066002e007a0c */ /* 0x000fe20003f66270 */
[----:B------:R-:W-:Y:S01]  /*0360*/  IMAD.WIDE.U32 R2, R5, c[0x0][0x1a8], R2 ;  /* 0x00006a0005027a25 */ /* 0x000fe200078e0002 */
[----:B------:R-:W-:-:S03]  /*0370*/  SHF.R.S32.HI R47, RZ, 0x1f, R46 ;  /* 0x0000001fff2f7819 */ /* 0x000fc6000001142e */
[----:B------:R-:W-:Y:S01]  /*0380*/  IMAD R0, R5, c[0x0][0x1ac], R0 ;  /* 0x00006b0005007a24 */ /* 0x000fe200078e0200 */
[----:B------:R-:W-:Y:S01]  /*0390*/  LEA R7, P0, R2, c[0x0][0x160], 0x1 ;  /* 0x0000580002077a11 */ /* 0x000fe200078008ff */
[----:B------:R-:W-:Y:S02]  /*03a0*/  IMAD.SHL.U32 R4, R19, 0x40, RZ ;  /* 0x0000004013047824 */ /* 0x000fe400078e00ff */
[----:B------:R-:W-:Y:S01]  /*03b0*/  IMAD.IADD R6, R3, 0x1, R0 ;  /* 0x0000000103067824 */ /* 0x000fe200078e0200 */
[----:B------:R-:W-:Y:S01]  /*03c0*/  IADD3 R3, R194, 0x6f, RZ ;  /* 0x0000006fc2037810 */ /* 0x000fe20007ffe0ff */
[----:B------:R-:W-:Y:S01]  /*03d0*/  IMAD R9, R9, 0x80, R19 ;  /* 0x0000008009097824 */ /* 0x000fe200078e0213 */
[----:B------:R-:W-:Y:S01]  /*03e0*/  LOP3.LUT R0, R4, 0x1c0, RZ, 0xc0, !PT ;  /* 0x000001c004007812 */ /* 0x000fe200078ec0ff */
[----:B------:R-:W-:Y:S01]  /*03f0*/  SHFL.IDX PT, R8, R7, 0x1, 0x181f ;  /* 0x00381f0007087f89 */ /* 0x000fe200000e0000 */
[----:B------:R-:W-:Y:S02]  /*0400*/  LEA.HI.X R6, R2, c[0x0][0x164], R6, 0x1, P0 ;  /* 0x0000590002067a11 */ /* 0x000fe400000f0c06 */
[----:B------:R-:W-:Y:S01]  /*0410*/  SHF.R.U32.HI R2, RZ, 0x3, R0 ;  /* 0x00000003ff027819 */ /* 0x000fe20000011600 */
[----:B------:R-:W1:Y:S01]  /*0420*/  SHFL.IDX PT, R4, R7, RZ, 0x181f ;  /* 0x00181fff07047589 */ /* 0x000e6200000e0000 */
[----:B------:R-:W-:-:S02]  /*0430*/  LOP3.LUT R0, R0, 0x38, R46, 0xf8, !PT ;  /* 0x0000003800007812 */ /* 0x000fc400078ef82e */
[----:B------:R-:W-:Y:S01]  /*0440*/  ISETP.GE.AND P4, PT, R9, R20, PT ;  /* 0x000000140900720c */ /* 0x000fe20003f86270 */
[----:B------:R-:W3:Y:S01]  /*0450*/  SHFL.IDX PT, R5, R6, RZ, 0x181f ;  /* 0x00181fff06057589 */ /* 0x000ee200000e0000 */
[----:B------:R-:W-:Y:S02]  /*0460*/  LOP3.LUT R0, R0, R2, RZ, 0x3c, !PT ;  /* 0x0000000200007212 */ /* 0x000fe400078e3cff */
[----:B------:R-:W-:Y:S01]  /*0470*/  LEA.HI R2, R25, R43, RZ, 0x6 ;  /* 0x0000002b19027211 */ /* 0x000fe200078f30ff */
[----:B------:R-:W4:Y:S01]  /*0480*/  SHFL.IDX PT, R11, R6, 0x1, 0x181f ;  /* 0x00381f00060b7f89 */ /* 0x000f2200000e0000 */
[C---:B------:R-:W-:Y:S02]  /*0490*/  IADD3 R10, R9.reuse, 0x10, RZ ;  /* 0x00000010090a7810 */ /* 0x040fe40007ffe0ff */
[C---:B------:R-:W-:Y:S01]  /*04a0*/  IADD3 R14, R9.reuse, 0x20, RZ ;  /* 0x00000020090e7810 */ /* 0x040fe20007ffe0ff */
[----:B------:R-:W-:Y:S01]  /*04b0*/  IMAD.SHL.U32 R2, R2, 0x8, RZ ;  /* 0x0000000802027824 */ /* 0x000fe200078e00ff */
[----:B------:R-:W-:Y:S01]  /*04c0*/  ISETP.GE.AND P2, PT, R10, R20, PT ;  /* 0x000000140a00720c */ /* 0x000fe20003f46270 */
[----:B------:R-:W-:Y:S01]  /*04d0*/  SHFL.IDX PT, R12, R6, 0x2, 0x181f ;  /* 0x00581f00060c7f89 */ /* 0x000fe200000e0000 */
[----:B------:R-:W-:-:S02]  /*04e0*/  IADD3 R13, R9, 0x30, RZ ;  /* 0x00000030090d7810 */ /* 0x000fc40007ffe0ff */
[----:B------:R-:W-:Y:S01]  /*04f0*/  LOP3.LUT R195, R0, 0xfffffe00, R2, 0xf8, !PT ;  /* 0xfffffe0000c37812 */ /* 0x000fe200078ef802 */
[----:B------:R-:W5:Y:S01]  /*0500*/  SHFL.IDX PT, R10, R7, 0x2, 0x181f ;  /* 0x00581f00070a7f89 */ /* 0x000f6200000e0000 */
[----:B------:R-:W-:Y:S01]  /*0510*/  IMAD.MOV.U32 R2, RZ, RZ, RZ ;  /* 0x000000ffff027224 */ /* 0x000fe200078e00ff */
[----:B------:R-:W-:Y:S02]  /*0520*/  ISETP.GE.AND P1, PT, R13, R20, PT ;  /* 0x000000140d00720c */ /* 0x000fe40003f26270 */
[----:B------:R-:W-:Y:S01]  /*0530*/  @!P4 IMAD.SHL.U32 R0, R195, 0x2, RZ ;  /* 0x00000002c300c824 */ /* 0x000fe200078e00ff */
[----:B------:R-:W-:Y:S01]  /*0540*/  IADD3 R13, R9, 0x40, RZ ;  /* 0x00000040090d7810 */ /* 0x000fe20007ffe0ff */
[----:B------:R-:W-:Y:S01]  /*0550*/  IMAD.HI R18, R3, -0x6db6db6d, R2 ;  /* 0x9249249303127827 */ /* 0x000fe200078e0202 */
[----:B-1----:R-:W-:Y:S01]  /*0560*/  @!P4 LEA R4, P0, R46, R4, 0x1 ;  /* 0x000000042e04c211 */ /* 0x002fe200078008ff */
[----:B------:R-:W-:Y:S01]  /*0570*/  SHFL.IDX PT, R17, R6, 0x5, 0x181f ;  /* 0x00b81f0006117f89 */ /* 0x000fe200000e0000 */
[----:B------:R-:W-:-:S02]  /*0580*/  ISETP.GE.AND P5, PT, R13, R20, PT ;  /* 0x000000140d00720c */ /* 0x000fc40003fa6270 */
[----:B---3--:R-:W-:Y:S01]  /*0590*/  @!P4 LEA.HI.X R5, R46, R5, R47, 0x1, P0 ;  /* 0x000000052e05c211 */ /* 0x008fe200000f0c2f */
[----:B------:R-:W-:Y:S01]  /*05a0*/  SHFL.IDX PT, R15, R7, 0x6, 0x181f ;  /* 0x00d81f00070f7f89 */ /* 0x000fe200000e0000 */
[----:B------:R-:W-:-:S03]  /*05b0*/  ISETP.GE.AND P0, PT, R14, R20, PT ;  /* 0x000000140e00720c */ /* 0x000fc60003f06270 */
[----:B------:R1:W-:Y:S01]  /*05c0*/  @!P4 LDGSTS.E.BYPASS.LTC128B.128 [R0+0x7100], [R4.64], !P3 ;  /* 0x071000000400cfae */ /* 0x0003e2000d901d48 */
[C---:B------:R-:W-:Y:S02]  /*05d0*/  @!P2 LEA R2, P4, R46.reuse, R8, 0x1 ;  /* 0x000000082e02a211 */ /* 0x040fe400078808ff */
[----:B------:R-:W-:Y:S01]  /*05e0*/  IADD3 R8, R9, 0x50, RZ ;  /* 0x0000005009087810 */ /* 0x000fe20007ffe0ff */
[----:B------:R-:W-:Y:S01]  /*05f0*/  SHFL.IDX PT, R16, R6, 0x6, 0x181f ;  /* 0x00d81f0006107f89 */ /* 0x000fe200000e0000 */
[----:B----4-:R-:W-:Y:S02]  /*0600*/  @!P2 LEA.HI.X R3, R46, R11, R47, 0x1, P4 ;  /* 0x0000000b2e03a211 */ /* 0x010fe400020f0c2f */
[----:B------:R-:W-:Y:S01]  /*0610*/  ISETP.GE.AND P4, PT, R8, R20, PT ;  /* 0x000000140800720c */ /* 0x000fe20003f86270 */
[----:B------:R-:W-:Y:S04]  /*0620*/  SHFL.IDX PT, R11, R7, 0x5, 0x181f ;  /* 0x00b81f00070b7f89 */ /* 0x000fe800000e0000 */
[----:B------:R-:W-:Y:S04]  /*0630*/  SHFL.IDX PT, R8, R7, 0x4, 0x181f ;  /* 0x00981f0007087f89 */ /* 0x000fe800000e0000 */
[----:B------:R-:W-:Y:S04]  /*0640*/  SHFL.IDX PT, R14, R6, 0x7, 0x181f ;  /* 0x00f81f00060e7f89 */ /* 0x000fe800000e0000 */
[----:B------:R-:W-:Y:S04]  /*0650*/  SHFL.IDX PT, R13, R7, 0x7, 0x181f ;  /* 0x00f81f00070d7f89 */ /* 0x000fe800000e0000 */
[----:B------:R-:W-:Y:S01]  /*0660*/  STL [R1+0x28], R195 ;  /* 0x000028c301007387 */ /* 0x000fe20000100800 */
[----:B-1----:R-:W-:-:S03]  /*0670*/  @!P2 IMAD.SHL.U32 R0, R195, 0x2, RZ ;  /* 0x00000002c300a824 */ /* 0x002fc600078e00ff */
[----:B------:R-:W1:Y:S04]  /*0680*/  SHFL.IDX PT, R4, R7, 0x3, 0x181f ;  /* 0x00781f0007047f89 */ /* 0x000e6800000e0000 */
[----:B------:R-:W3:Y:S04]  /*0690*/  SHFL.IDX PT, R5, R6, 0x3, 0x181f ;  /* 0x00781f0006057f89 */ /* 0x000ee800000e0000 */
[----:B------:R5:W-:Y:S04]  /*06a0*/  @!P2 LDGSTS.E.BYPASS.LTC128B.128 [R0+0x7900], [R2.64], !P3 ;  /* 0x079000000200afae */ /* 0x000be8000d901d48 */
[----:B------:R-:W-:Y:S01]  /*06b0*/  STL.64 [R1+0x30], R46 ;  /* 0x0000302e01007387 */ /* 0x000fe20000100a00 */
[----:B-----5:R-:W-:Y:S01]  /*06c0*/  @!P0 LEA R2, P2, R46, R10, 0x1 ;  /* 0x0000000a2e028211 */ /* 0x020fe200078408ff */
[----:B------:R-:W-:Y:S01]  /*06d0*/  IMAD R10, R24, c[0x0][0x1e0], RZ ;  /* 0x00007800180a7a24 */ /* 0x000fe200078e02ff */
[----:B------:R-:W-:-:S02]  /*06e0*/  IADD3 R0, R9, 0x60, RZ ;  /* 0x0000006009007810 */ /* 0x000fc40007ffe0ff */
[----:B------:R-:W-:Y:S01]  /*06f0*/  @!P0 LEA.HI.X R3, R46, R12, R47, 0x1, P2 ;  /* 0x0000000c2e038211 */ /* 0x000fe200010f0c2f */
[----:B------:R-:W-:Y:S01]  /*0700*/  IMAD R10, R19, c[0x0][0x1e4], R10 ;  /* 0x00007900130a7a24 */ /* 0x000fe200078e020a */
[----:B------:R4:W5:Y:S01]  /*0710*/  SHFL.IDX PT, R12, R6, 0x4, 0x181f ;  /* 0x00981f00060c7f89 */ /* 0x00096200000e0000 */
[----:B------:R-:W-:Y:S01]  /*0720*/  ISETP.GE.AND P2, PT, R0, R20, PT ;  /* 0x000000140000720c */ /* 0x000fe20003f46270 */
[----:B------:R-:W-:-:S05]  /*0730*/  @!P0 IMAD.SHL.U32 R0, R195, 0x2, RZ ;  /* 0x00000002c3008824 */ /* 0x000fca00078e00ff */
[----:B------:R1:W-:Y:S01]  /*0740*/  @!P0 LDGSTS.E.BYPASS.LTC128B.128 [R0+0x8100], [R2.64], !P3 ;  /* 0x0810000002008fae */ /* 0x0003e2000d901d48 */
[----:B----4-:R-:W-:Y:S02]  /*0750*/  IADD3 R6, R9, 0x70, RZ ;  /* 0x0000007009067810 */ /* 0x010fe40007ffe0ff */
[----:B-1----:R-:W-:Y:S01]  /*0760*/  @!P1 LEA R2, P0, R46, R4, 0x1 ;  /* 0x000000042e029211 */ /* 0x002fe200078008ff */
[----:B------:R-:W-:-:S03]  /*0770*/  @!P1 IMAD.SHL.U32 R0, R195, 0x2, RZ ;  /* 0x00000002c3009824 */ /* 0x000fc600078e00ff */
[--C-:B---3--:R-:W-:Y:S01]  /*0780*/  @!P1 LEA.HI.X R3, R46, R5, R47.reuse, 0x1, P0 ;  /* 0x000000052e039211 */ /* 0x108fe200000f0c2f */
[----:B------:R-:W-:Y:S01]  /*0790*/  IMAD.WIDE.U32 R4, R19, c[0x0][0x1e0], R46 ;  /* 0x0000780013047a25 */ /* 0x000fe200078e002e */
[----:B------:R-:W-:-:S03]  /*07a0*/  ISETP.GE.AND P0, PT, R6, R20, PT ;  /* 0x000000140600720c */ /* 0x000fc60003f06270 */
[----:B------:R1:W-:Y:S01]  /*07b0*/  @!P1 LDGSTS.E.BYPASS.LTC128B.128 [R0+0x8900], [R2.64], !P3 ;  /* 0x0890000002009fae */ /* 0x0003e2000d901d48 */
[----:B------:R-:W-:-:S04]  /*07c0*/  @!P5 LEA R8, P1, R46, R8, 0x1 ;  /* 0x000000082e08d211 */ /* 0x000fc800078208ff */
[C-C-:B-----5:R-:W-:Y:S01]  /*07d0*/  @!P5 LEA.HI.X R9, R46.reuse, R12, R47.reuse, 0x1, P1 ;  /* 0x0000000c2e09d211 */ /* 0x160fe200008f0c2f */
[----:B------:R-:W-:Y:S01]  /*07e0*/  @!P4 IMAD.SHL.U32 R12, R195, 0x2, RZ ;  /* 0x00000002c30cc824 */ /* 0x000fe200078e00ff */
[C---:B------:R-:W-:Y:S02]  /*07f0*/  @!P4 LEA R6, P1, R46.reuse, R11, 0x1 ;  /* 0x0000000b2e06c211 */ /* 0x040fe400078208ff */
[----:B------:R-:W-:Y:S02]  /*0800*/  SHF.R.U32.HI R11, RZ, 0x1f, R18 ;  /* 0x0000001fff0b7819 */ /* 0x000fe40000011612 */
[----:B------:R-:W-:Y:S02]  /*0810*/  @!P4 LEA.HI.X R7, R46, R17, R47, 0x1, P1 ;  /* 0x000000112e07c211 */ /* 0x000fe400008f0c2f */
[----:B------:R-:W-:Y:S01]  /*0820*/  LEA.HI.SX32 R198, R18, R11, 0x1a ;  /* 0x0000000b12c67211 */ /* 0x000fe200078fd2ff */
[----:B------:R-:W-:-:S03]  /*0830*/  IMAD.SHL.U32 R18, R19, 0x8, RZ ;  /* 0x0000000813127824 */ /* 0x000fc600078e00ff */
[----:B------:R-:W-:Y:S01]  /*0840*/  IADD3 R41, R198, -0x1, RZ ;  /* 0xffffffffc6297810 */ /* 0x000fe20007ffe0ff */
[----:B------:R3:W-:Y:S03]  /*0850*/  STL [R1], R198 ;  /* 0x000000c601007387 */ /* 0x0007e60000100800 */
[----:B------:R-:W-:Y:S01]  /*0860*/  SHF.R.S32.HI R42, RZ, 0x1f, R41 ;  /* 0x0000001fff2a7819 */ /* 0x000fe20000011429 */
[----:B-1----:R-:W-:Y:S02]  /*0870*/  IMAD.IADD R3, R5, 0x1, R10 ;  /* 0x0000000105037824 */ /* 0x002fe400078e020a */
[----:B------:R-:W-:Y:S02]  /*0880*/  IMAD R0, R45, c[0x0][0x1e8], RZ ;  /* 0x00007a002d007a24 */ /* 0x000fe400078e02ff */
[----:B------:R-:W-:Y:S01]  /*0890*/  IMAD.MOV.U32 R2, RZ, RZ, R4 ;  /* 0x000000ffff027224 */ /* 0x000fe200078e0004 */
[----:B------:R-:W-:Y:S01]  /*08a0*/  @!P2 LEA R4, P1, R46, R15, 0x1 ;  /* 0x0000000f2e04a211 */ /* 0x000fe200078208ff */
[----:B------:R-:W-:-:S02]  /*08b0*/  IMAD R0, R44, c[0x0][0x1ec], R0 ;  /* 0x00007b002c007a24 */ /* 0x000fc400078e0200 */
[----:B------:R-:W-:Y:S01]  /*08c0*/  IMAD.WIDE.U32 R2, R44, c[0x0][0x1e8], R2 ;  /* 0x00007a002c027a25 */ /* 0x000fe200078e0002 */
[C-C-:B------:R-:W-:Y:S02]  /*08d0*/  @!P2 LEA.HI.X R5, R46.reuse, R16, R47.reuse, 0x1, P1 ;  /* 0x000000102e05a211 */ /* 0x140fe400008f0c2f */
[C---:B------:R-:W-:Y:S01]  /*08e0*/  @!P0 LEA R10, P1, R46.reuse, R13, 0x1 ;  /* 0x0000000d2e0a8211 */ /* 0x040fe200078208ff */
[----:B------:R-:W-:Y:S01]  /*08f0*/  IMAD.IADD R3, R3, 0x1, R0 ;  /* 0x0000000103037824 */ /* 0x000fe200078e0200 */
[----:B------:R-:W-:Y:S01]  /*0900*/  LEA.HI R13, R25, R43, RZ, 0x4 ;  /* 0x0000002b190d7211 */ /* 0x000fe200078f20ff */
[----:B------:R-:W-:Y:S01]  /*0910*/  @!P5 IMAD.SHL.U32 R0, R195, 0x2, RZ ;  /* 0x00000002c300d824 */ /* 0x000fe200078e00ff */
[----:B------:R-:W-:-:S04]  /*0920*/  @!P0 LEA.HI.X R11, R46, R14, R47, 0x1, P1 ;  /* 0x0000000e2e0b8211 */ /* 0x000fc800008f0c2f */
[----:B------:R1:W-:Y:S04]  /*0930*/  @!P5 LDGSTS.E.BYPASS.LTC128B.128 [R0+0x9100], [R8.64], !P3 ;  /* 0x091000000800dfae */ /* 0x0003e8000d901d48 */
[----:B------:R4:W-:Y:S01]  /*0940*/  @!P4 LDGSTS.E.BYPASS.LTC128B.128 [R12+0x9900], [R6.64], !P3 ;  /* 0x09900000060ccfae */ /* 0x0009e2000d901d48 */
[----:B--2---:R-:W-:Y:S01]  /*0950*/  @P6 SHF.R.S32.HI R17, RZ, 0x1f, R21 ;  /* 0x0000001fff116819 */ /* 0x004fe20000011415 */
[----:B------:R-:W-:Y:S02]  /*0960*/  @!P6 IMAD.MOV.U32 R17, RZ, RZ, R23 ;  /* 0x000000ffff11e224 */ /* 0x000fe400078e0017 */
[----:B------:R-:W-:Y:S02]  /*0970*/  @P6 IMAD.MOV.U32 R16, RZ, RZ, R21 ;  /* 0x000000ffff106224 */ /* 0x000fe400078e0015 */
[----:B------:R-:W-:-:S04]  /*0980*/  @!P6 IMAD.MOV.U32 R16, RZ, RZ, R22 ;  /* 0x000000ffff10e224 */ /* 0x000fc800078e0016 */
[----:B------:R-:W-:-:S04]  /*0990*/  IMAD.WIDE.U32 R26, R16, c[0x0][0x1f0], R2 ;  /* 0x00007c00101a7a25 */ /* 0x000fc800078e0002 */
[----:B------:R-:W-:Y:S01]  /*09a0*/  IMAD.MOV.U32 R196, RZ, RZ, R26 ;  /* 0x000000ffffc47224 */ /* 0x000fe200078e001a */
[----:B------:R3:W-:Y:S01]  /*09b0*/  STL.64 [R1+0x48], R26 ;  /* 0x0000481a01007387 */ /* 0x0007e20000100a00 */
[----:B-1----:R-:W-:Y:S02]  /*09c0*/  @!P2 IMAD.SHL.U32 R0, R195, 0x2, RZ ;  /* 0x00000002c300a824 */ /* 0x002fe400078e00ff */
[----:B------:R-:W-:Y:S02]  /*09d0*/  IMAD.MOV.U32 R8, RZ, RZ, 0x70 ;  /* 0x00000070ff087424 */ /* 0x000fe400078e00ff */
[----:B----4-:R-:W-:Y:S01]  /*09e0*/  IMAD.SHL.U32 R7, R191, 0x20, RZ ;  /* 0x00000020bf077824 */ /* 0x010fe200078e00ff */
[----:B------:R1:W-:Y:S01]  /*09f0*/  @!P2 LDGSTS.E.BYPASS.LTC128B.128 [R0+0xa100], [R4.64], !P3 ;  /* 0x0a1000000400afae */ /* 0x0003e2000d901d48 */
[----:B------:R-:W-:-:S04]  /*0a00*/  IMAD.WIDE.U32 R192, R8, c[0x0][0x1e0], RZ ;  /* 0x0000780008c07a25 */ /* 0x000fc800078e00ff */
[----:B------:R-:W-:-:S05]  /*0a10*/  IMAD R160, R198, -0x70, R8 ;  /* 0xffffff90c6a07824 */ /* 0x000fca00078e0208 */
[----:B------:R-:W-:-:S04]  /*0a20*/  IADD3 R23, R160, c[0x0][0x1d0], -R19 ;  /* 0x00007400a0177a10 */ /* 0x000fc80007ffe813 */
[C---:B------:R-:W-:Y:S02]  /*0a30*/  ISETP.GE.AND P6, PT, R23.reuse, 0x21, PT ;  /* 0x000000211700780c */ /* 0x040fe40003fc6270 */
[C---:B------:R-:W-:Y:S02]  /*0a40*/  ISETP.GE.AND P2, PT, R23.reuse, 0x1, PT ;  /* 0x000000011700780c */ /* 0x040fe40003f46270 */
[----:B------:R-:W-:Y:S01]  /*0a50*/  ISETP.GE.AND P1, PT, R23, 0x11, PT ;  /* 0x000000111700780c */ /* 0x000fe20003f26270 */
[----:B-1----:R-:W-:Y:S02]  /*0a60*/  IMAD R4, R8, c[0x0][0x1e4], RZ ;  /* 0x0000790008047a24 */ /* 0x002fe400078e02ff */
[----:B------:R-:W-:Y:S02]  /*0a70*/  IMAD R0, R17, c[0x0][0x1f0], RZ ;  /* 0x00007c0011007a24 */ /* 0x000fe400078e02ff */
[----:B------:R-:W-:Y:S02]  /*0a80*/  IMAD.IADD R189, R193, 0x1, R4 ;  /* 0x00000001c1bd7824 */ /* 0x000fe400078e0204 */
[----:B------:R-:W-:-:S02]  /*0a90*/  IMAD R4, R16, c[0x0][0x1f4], R0 ;  /* 0x00007d0010047a24 */ /* 0x000fc400078e0200 */
[----:B------:R-:W-:Y:S02]  /*0aa0*/  IMAD R0, R189, R41, RZ ;  /* 0x00000029bd007224 */ /* 0x000fe400078e02ff */
[----:B------:R-:W-:Y:S02]  /*0ab0*/  IMAD.IADD R197, R27, 0x1, R4 ;  /* 0x000000011bc57824 */ /* 0x000fe400078e0204 */
[-C--:B------:R-:W-:Y:S02]  /*0ac0*/  IMAD R4, R42, R192.reuse, R0 ;  /* 0x000000c02a047224 */ /* 0x080fe400078e0200 */
[----:B------:R-:W-:Y:S01]  /*0ad0*/  @!P0 IMAD.SHL.U32 R0, R195, 0x2, RZ ;  /* 0x00000002c3008824 */ /* 0x000fe200078e00ff */
[----:B------:R3:W-:Y:S01]  /*0ae0*/  STL.64 [R1+0x40], R196 ;  /* 0x000040c401007387 */ /* 0x0007e20000100a00 */
[----:B------:R-:W-:-:S03]  /*0af0*/  IMAD.WIDE.U32 R2, R41, R192, R196 ;  /* 0x000000c029027225 */ /* 0x000fc600078e00c4 */
[----:B------:R1:W-:Y:S01]  /*0b00*/  @!P0 LDGSTS.E.BYPASS.LTC128B.128 [R0+0xa900], [R10.64], !P3 ;  /* 0x0a9000000a008fae */ /* 0x0003e2000d901d48 */
[----:B------:R-:W-:Y:S01]  /*0b10*/  IMAD.IADD R3, R3, 0x1, R4 ;  /* 0x0000000103037824 */ /* 0x000fe200078e0204 */
[----:B------:R-:W-:Y:S01]  /*0b20*/  @P2 LEA R6, P5, R2, c[0x0][0x1c8], 0x1 ;  /* 0x0000720002062a11 */ /* 0x000fe200078a08ff */
[----:B------:R-:W-:Y:S01]  /*0b30*/  @P2 IMAD.SHL.U32 R9, R195, 0x2, RZ ;  /* 0x00000002c3092824 */ /* 0x000fe200078e00ff */
[----:B------:R-:W0:Y:S04]  /*0b40*/  LDGDEPBAR ;  /* 0x00000000000079af */ /* 0x000e280000000000 */
[----:B------:R-:W-:Y:S01]  /*0b50*/  BAR.SYNC.DEFER_BLOCKING 0x0 ;  /* 0x0000000000007b1d */ /* 0x000fe20000010000 */
[----:B------:R-:W-:Y:S01]  /*0b60*/  ISETP.GE.AND P0, PT, R46, c[0x0][0x1d4], PT ;  /* 0x000075002e007a0c */ /* 0x000fe20003f06270 */
[C---:B-1----:R-:W-:Y:S01]  /*0b70*/  IMAD.WIDE.U32 R10, R190.reuse, 0x20, RZ ;  /* 0x00000020be0a7825 */ /* 0x042fe200078e00ff */
[----:B------:R-:W-:-:S04]  /*0b80*/  @P1 LEA R0, P4, R190, R2, 0x4 ;  /* 0x00000002be001211 */ /* 0x000fc800078820ff */
[----:B------:R-:W-:Y:S02]  /*0b90*/  @P6 IADD3 R8, P3, R2, R10, RZ ;  /* 0x0000000a02086210 */ /* 0x000fe40007f7e0ff */
[----:B------:R-:W-:Y:S02]  /*0ba0*/  @P1 LEA.HI.X R5, R190, R3, R191, 0x4, P4 ;  /* 0x00000003be051211 */ /* 0x000fe400020f24bf */
[----:B------:R-:W-:Y:S02]  /*0bb0*/  @P6 IADD3.X R10, R3, R11, R7, P3, !PT ;  /* 0x0000000b030a6210 */ /* 0x000fe40001ffe407 */
[----:B------:R-:W-:Y:S02]  /*0bc0*/  @P2 LEA.HI.X R7, R2, c[0x0][0x1cc], R3, 0x1, P5 ;  /* 0x0000730002072a11 */ /* 0x000fe400028f0c03 */
[----:B------:R-:W-:Y:S02]  /*0bd0*/  ISETP.GE.AND P5, PT, R23, 0x31, PT ;  /* 0x000000311700780c */ /* 0x000fe40003fa6270 */
[----:B------:R-:W-:Y:S01]  /*0be0*/  @P1 LEA R4, P4, R0, c[0x0][0x1c8], 0x1 ;  /* 0x0000720000041a11 */ /* 0x000fe200078808ff */
[----:B------:R-:W-:Y:S01]  /*0bf0*/  @!PT LDS RZ, [RZ] ;  /* 0x00000000fffff984 */ /* 0x000fe20000000800 */
[----:B------:R-:W-:Y:S01]  /*0c00*/  @!PT LDS RZ, [RZ] ;  /* 0x00000000fffff984 */ /* 0x000fe20000000800 */
[----:B------:R-:W-:Y:S01]  /*0c10*/  @!PT LDS RZ, [RZ] ;  /* 0x00000000fffff984 */ /* 0x000fe20000000800 */
[----:B------:R1:W-:Y:S01]  /*0c20*/  @P2 LDGSTS.E.BYPASS.LTC128B.128 [R9+0x3900], [R6.64], !P0 ;  /* 0x0390000006092fae */ /* 0x0003e2000c101d48 */
[----:B------:R-:W-:-:S02]  /*0c30*/  SHF.R.S32.HI R11, RZ, 0x4, R13 ;  /* 0x00000004ff0b7819 */ /* 0x000fc4000001140d */
[----:B------:R-:W-:Y:S01]  /*0c40*/  @P1 LEA.HI.X R5, R0, c[0x0][0x1cc], R5, 0x1, P4 ;  /* 0x0000730000051a11 */ /* 0x000fe200020f0c05 */
[----:B------:R-:W-:Y:S01]  /*0c50*/  @P1 IMAD.SHL.U32 R0, R195, 0x2, RZ ;  /* 0x00000002c3001824 */ /* 0x000fe200078e00ff */
[C---:B------:R-:W-:Y:S02]  /*0c60*/  ISETP.GE.AND P4, PT, R23.reuse, 0x41, PT ;  /* 0x000000411700780c */ /* 0x040fe40003f86270 */
[C---:B------:R-:W-:Y:S02]  /*0c70*/  ISETP.GE.AND P2, PT, R23.reuse, 0x61, PT ;  /* 0x000000611700780c */ /* 0x040fe40003f46270 */
[----:B------:R2:W-:Y:S01]  /*0c80*/  @P1 LDGSTS.E.BYPASS.LTC128B.128 [R0+0x4100], [R4.64], !P0 ;  /* 0x0410000004001fae */ /* 0x0005e2000c101d48 */
[C---:B------:R-:W-:Y:S02]  /*0c90*/  @P6 LEA R14, P1, R8.reuse, c[0x0][0x1c8], 0x1 ;  /* 0x00007200080e6a11 */ /* 0x040fe400078208ff */
[----:B------:R-:W-:Y:S02]  /*0ca0*/  ISETP.GE.AND P3, PT, R23, 0x51, PT ;  /* 0x000000511700780c */ /* 0x000fe40003f66270 */
[----:B------:R-:W-:-:S02]  /*0cb0*/  @P6 LEA.HI.X R15, R8, c[0x0][0x1cc], R10, 0x1, P1 ;  /* 0x00007300080f6a11 */ /* 0x000fc400008f0c0a */
[----:B------:R-:W-:-:S04]  /*0cc0*/  LOP3.LUT R10, R13, 0xfffffff0, RZ, 0xc0, !PT ;  /* 0xfffffff00d0a7812 */ /* 0x000fc800078ec0ff */
[----:B------:R-:W-:Y:S02]  /*0cd0*/  @P2 IMAD R21, R191, 0x60, RZ ;  /* 0x00000060bf152824 */ /* 0x000fe400078e02ff */
[----:B------:R-:W-:Y:S01]  /*0ce0*/  IMAD.IADD R10, R43, 0x1, -R10 ;  /* 0x000000012b0a7824 */ /* 0x000fe200078e0a0a */
[----:B-1----:R-:W-:Y:S02]  /*0cf0*/  LEA.HI R6, R13, R11, RZ, 0x1 ;  /* 0x0000000b0d067211 */ /* 0x002fe400078f08ff */
[C---:B------:R-:W-:Y:S02]  /*0d00*/  @P3 IMAD R7, R191.reuse, 0x50, RZ ;  /* 0x00000050bf073824 */ /* 0x040fe400078e02ff */
[----:B------:R-:W-:Y:S02]  /*0d10*/  SHF.R.S32.HI R20, RZ, 0x1f, R10 ;  /* 0x0000001fff147819 */ /* 0x000fe4000001140a */
[----:B------:R-:W-:Y:S02]  /*0d20*/  LOP3.LUT R6, R6, 0xfffffffe, RZ, 0xc0, !PT ;  /* 0xfffffffe06067812 */ /* 0x000fe400078ec0ff */
[----:B------:R-:W-:Y:S01]  /*0d30*/  LEA.HI R20, R20, R10, RZ, 0x3 ;  /* 0x0000000a14147211 */ /* 0x000fe200078f18ff */
[----:B--2---:R-:W-:-:S02]  /*0d40*/  @P5 IMAD R0, R191, 0x30, RZ ;  /* 0x00000030bf005824 */ /* 0x004fc400078e02ff */
[----:B------:R-:W-:-:S04]  /*0d50*/  @P5 IMAD.WIDE.U32 R4, R190, 0x30, R2 ;  /* 0x00000030be045825 */ /* 0x000fc800078e0002 */
[----:B------:R-:W-:Y:S01]  /*0d60*/  @P5 IMAD.IADD R0, R5, 0x1, R0 ;  /* 0x0000000105005824 */ /* 0x000fe200078e0200 */
[----:B------:R-:W-:Y:S01]  /*0d70*/  @P5 LEA R12, P1, R4, c[0x0][0x1c8], 0x1 ;  /* 0x00007200040c5a11 */ /* 0x000fe200078208ff */
[----:B------:R-:W-:Y:S01]  /*0d80*/  IMAD.IADD R22, R11, 0x1, -R6 ;  /* 0x000000010b167824 */ /* 0x000fe200078e0a06 */
[----:B------:R-:W-:Y:S01]  /*0d90*/  LOP3.LUT R11, R20, 0xfffffff8, RZ, 0xc0, !PT ;  /* 0xfffffff8140b7812 */ /* 0x000fe200078ec0ff */
[----:B------:R-:W-:Y:S01]  /*0da0*/  @P2 IMAD.MOV.U32 R5, RZ, RZ, R3 ;  /* 0x000000ffff052224 */ /* 0x000fe200078e0003 */
[----:B------:R-:W-:Y:S01]  /*0db0*/  @P5 LEA.HI.X R13, R4, c[0x0][0x1cc], R0, 0x1, P1 ;  /* 0x00007300040d5a11 */ /* 0x000fe200008f0c00 */
[----:B------:R-:W-:Y:S01]  /*0dc0*/  @P2 IMAD.MOV.U32 R4, RZ, RZ, R2 ;  /* 0x000000ffff042224 */ /* 0x000fe200078e0002 */
[----:B------:R-:W-:Y:S01]  /*0dd0*/  @P4 LEA R0, P1, R190, R2, 0x6 ;  /* 0x00000002be004211 */ /* 0x000fe200078230ff */
[----:B------:R-:W-:Y:S02]  /*0de0*/  IMAD.IADD R11, R10, 0x1, -R11 ;  /* 0x000000010a0b7824 */ /* 0x000fe400078e0a0b */
[C---:B------:R-:W-:Y:S01]  /*0df0*/  @P2 IMAD.WIDE.U32 R4, R190.reuse, 0x60, R4 ;  /* 0x00000060be042825 */ /* 0x040fe200078e0004 */
[----:B------:R-:W-:-:S02]  /*0e00*/  @P4 LEA.HI.X R6, R190, R3, R191, 0x6, P1 ;  /* 0x00000003be064211 */ /* 0x000fc400008f34bf */
[----:B------:R-:W-:Y:S01]  /*0e10*/  @P4 LEA R8, P1, R0, c[0x0][0x1c8], 0x1 ;  /* 0x0000720000084a11 */ /* 0x000fe200078208ff */
[----:B------:R-:W-:-:S03]  /*0e20*/  @P3 IMAD.WIDE.U32 R2, R190, 0x50, R2 ;  /* 0x00000050be023825 */ /* 0x000fc600078e0002 */
[----:B------:R-:W-:Y:S01]  /*0e30*/  @P4 LEA.HI.X R9, R0, c[0x0][0x1cc], R6, 0x1, P1 ;  /* 0x0000730000094a11 */ /* 0x000fe200008f0c06 */
[----:B------:R-:W-:Y:S01]  /*0e40*/  IMAD.SHL.U32 R0, R40, 0x40, RZ ;  /* 0x0000004028007824 */ /* 0x000fe200078e00ff */
[----:B------:R-:W-:Y:S01]  /*0e50*/  @P3 LEA R6, P1, R2, c[0x0][0x1c8], 0x1 ;  /* 0x0000720002063a11 */ /* 0x000fe200078208ff */
[----:B------:R-:W-:-:S03]  /*0e60*/  @P3 IMAD.IADD R3, R3, 0x1, R7 ;  /* 0x0000000103033824 */ /* 0x000fc600078e0207 */
[----:B------:R-:W-:Y:S02]  /*0e70*/  LOP3.LUT R0, R0, 0x1c0, RZ, 0xc0, !PT ;  /* 0x000001c000007812 */ /* 0x000fe400078ec0ff */
[----:B------:R-:W-:Y:S02]  /*0e80*/  @P3 LEA.HI.X R7, R2, c[0x0][0x1cc], R3, 0x1, P1 ;  /* 0x0000730002073a11 */ /* 0x000fe400008f0c03 */
[----:B------:R-:W-:Y:S02]  /*0e90*/  LOP3.LUT R18, R0, 0x8, R18, 0xf8, !PT ;  /* 0x0000000800127812 */ /* 0x000fe400078ef812 */
[----:B------:R-:W-:Y:S01]  /*0ea0*/  SHF.R.U32.HI R3, RZ, 0x3, R0 ;  /* 0x00000003ff037819 */ /* 0x000fe20000011600 */
[----:B------:R-:W-:Y:S01]  /*0eb0*/  @P2 IMAD.IADD R0, R5, 0x1, R21 ;  /* 0x0000000105002824 */ /* 0x000fe200078e0215 */
[----:B------:R-:W-:Y:S01]  /*0ec0*/  @P2 LEA R2, P1, R4, c[0x0][0x1c8], 0x1 ;  /* 0x0000720004022a11 */ /* 0x000fe200078208ff */
[----:B------:R-:W-:Y:S01]  /*0ed0*/  @P6 IMAD.SHL.U32 R5, R195, 0x2, RZ ;  /* 0x00000002c3056824 */ /* 0x000fe200078e00ff */
[----:B------:R-:W-:-:S02]  /*0ee0*/  LOP3.LUT R18, R18, R3, RZ, 0x3c, !PT ;  /* 0x0000000312127212 */ /* 0x000fc400078e3cff */
[----:B------:R-:W-:Y:S01]  /*0ef0*/  @P2 LEA.HI.X R3, R4, c[0x0][0x1cc], R0, 0x1, P1 ;  /* 0x0000730004032a11 */ /* 0x000fe200008f0c00 */
[C---:B------:R-:W-:Y:S01]  /*0f00*/  @P5 IMAD.SHL.U32 R0, R195.reuse, 0x2, RZ ;  /* 0x00000002c3005824 */ /* 0x040fe200078e00ff */
[----:B------:R1:W-:Y:S01]  /*0f10*/  @P6 LDGSTS.E.BYPASS.LTC128B.128 [R5+0x4900], [R14.64], !P0 ;  /* 0x049000000e056fae */ /* 0x0003e2000c101d48 */
[----:B------:R-:W-:-:S03]  /*0f20*/  @P3 IMAD.SHL.U32 R4, R195, 0x2, RZ ;  /* 0x00000002c3043824 */ /* 0x000fc600078e00ff */
[----:B------:R2:W-:Y:S01]  /*0f30*/  @P5 LDGSTS.E.BYPASS.LTC128B.128 [R0+0x5100], [R12.64], !P0 ;  /* 0x051000000c005fae */ /* 0x0005e2000c101d48 */
[C---:B-1----:R-:W-:Y:S02]  /*0f40*/  @P4 IMAD.SHL.U32 R5, R195.reuse, 0x2, RZ ;  /* 0x00000002c3054824 */ /* 0x042fe400078e00ff */
[----:B--2---:R-:W-:-:S03]  /*0f50*/  @P2 IMAD.SHL.U32 R0, R195, 0x2, RZ ;  /* 0x00000002c3002824 */ /* 0x004fc600078e00ff */
[----:B------:R1:W-:Y:S04]  /*0f60*/  @P4 LDGSTS.E.BYPASS.LTC128B.128 [R5+0x5900], [R8.64], !P0 ;  /* 0x0590000008054fae */ /* 0x0003e8000c101d48 */
[----:B------:R2:W-:Y:S04]  /*0f70*/  @P3 LDGSTS.E.BYPASS.LTC128B.128 [R4+0x6100], [R6.64], !P0 ;  /* 0x0610000006043fae */ /* 0x0005e8000c101d48 */
[----:B------:R4:W-:Y:S01]  /*0f80*/  @P2 LDGSTS.E.BYPASS.LTC128B.128 [R0+0x6900], [R2.64], !P0 ;  /* 0x0690000002002fae */ /* 0x0009e2000c101d48 */
[----:B------:R-:W-:Y:S02]  /*0f90*/  R2P PR, R11, 0x6 ;  /* 0x000000060b007804 */ /* 0x000fe40000000000 */
[----:B------:R-:W-:Y:S01]  /*0fa0*/  LOP3.LUT P3, RZ, R40, 0x2, RZ, 0xc0, !PT ;  /* 0x0000000228ff7812 */ /* 0x000fe2000786c0ff */
[----:B------:R-:W0:Y:S01]  /*0fb0*/  LDGDEPBAR ;  /* 0x00000000000079af */ /* 0x000e220000000000 */
[----:B--2---:R-:W-:Y:S01]  /*0fc0*/  IMAD.SHL.U32 R4, R20, 0x40, RZ ;  /* 0x0000004014047824 */ /* 0x004fe200078e00ff */
[----:B------:R-:W-:Y:S01]  /*0fd0*/  LEA.HI R6, R25, R43, RZ, 0x5 ;  /* 0x0000002b19067211 */ /* 0x000fe200078f28ff */
[----:B----4-:R-:W-:-:S03]  /*0fe0*/  IMAD.SHL.U32 R2, R11, 0x40, RZ ;  /* 0x000000400b027824 */ /* 0x010fc600078e00ff */
[----:B-1----:R-:W-:Y:S01]  /*0ff0*/  SHF.R.S32.HI R5, RZ, 0x5, R6 ;  /* 0x00000005ff057819 */ /* 0x002fe20000011406 */
[----:B------:R-:W-:Y:S01]  /*1000*/  IMAD.SHL.U32 R3, R22, 0x8, RZ ;  /* 0x0000000816037824 */ /* 0x000fe200078e00ff */
[----:B------:R-:W-:Y:S01]  /*1010*/  LOP3.LUT R117, R4, 0xfffffe00, RZ, 0xc0, !PT ;  /* 0xfffffe0004757812 */ /* 0x000fe200078ec0ff */
[----:B------:R-:W-:Y:S01]  /*1020*/  IMAD R0, R22, 0x200, R18 ;  /* 0x0000020016007824 */ /* 0x000fe200078e0212 */
[----:B------:R-:W-:Y:S01]  /*1030*/  LOP3.LUT R2, R2, 0x1c0, RZ, 0xc0, !PT ;  /* 0x000001c002027812 */ /* 0x000fe200078ec0ff */
[----:B------:R-:W-:Y:S01]  /*1040*/  IMAD R4, R24, c[0x0][0x208], RZ ;  /* 0x0000820018047a24 */ /* 0x000fe200078e02ff */
[----:B------:R-:W-:-:S04]  /*1050*/  DEPBAR.LE SB0, 0x1 ;  /* 0x000080400000791a */ /* 0x000fc80000000000 */
[----:B------:R-:W-:Y:S01]  /*1060*/  LOP3.LUT R3, R2, 0x8, R3, 0xf8, !PT ;  /* 0x0000000802037812 */ /* 0x000fe200078ef803 */
[----:B------:R-:W-:Y:S01]  /*1070*/  IMAD.SHL.U32 R119, R0, 0x2, RZ ;  /* 0x0000000200777824 */ /* 0x000fe200078e00ff */
[----:B------:R-:W-:Y:S01]  /*1080*/  SHF.R.U32.HI R2, RZ, 0x3, R2 ;  /* 0x00000003ff027819 */ /* 0x000fe20000011602 */
[----:B------:R-:W-:-:S04]  /*1090*/  DEPBAR.LE SB0, 0x0 ;  /* 0x000080000000791a */ /* 0x000fc80000000000 */
[----:B------:R-:W-:Y:S01]  /*10a0*/  LOP3.LUT R116, R3, R2, RZ, 0x3c, !PT ;  /* 0x0000000203747212 */ /* 0x000fe200078e3cff */
[----:B------:R-:W-:Y:S01]  /*10b0*/  IMAD R2, R5, 0x400, R117 ;  /* 0x0000040005027824 */ /* 0x000fe200078e0275 */
[----:B------:R-:W-:Y:S01]  /*10c0*/  BAR.SYNC.DEFER_BLOCKING 0x0 ;  /* 0x0000000000007b1d */ /* 0x000fe20000010000 */
[----:B------:R-:W-:Y:S01]  /*10d0*/  IMAD.MOV.U32 R3, RZ, RZ, 0x10 ;  /* 0x00000010ff037424 */ /* 0x000fe200078e00ff */
[C---:B------:R-:W-:Y:S01]  /*10e0*/  IADD3 R234, R119.reuse, 0x3920, RZ ;  /* 0x0000392077ea7810 */ /* 0x040fe20007ffe0ff */
[----:B------:R-:W-:Y:S01]  /*10f0*/  IMAD.IADD R0, R116, 0x1, R2 ;  /* 0x0000000174007824 */ /* 0x000fe200078e0202 */
[----:B------:R-:W-:Y:S02]  /*1100*/  IADD3 R2, R119, 0x3900, RZ ;  /* 0x0000390077027810 */ /* 0x000fe40007ffe0ff */
[----:B------:R-:W-:Y:S01]  /*1110*/  SEL R3, R3, 0xfffffff0, !P1 ;  /* 0xfffffff003037807 */ /* 0x000fe20004800000 */
[----:B------:R-:W-:Y:S01]  /*1120*/  IMAD.SHL.U32 R230, R0, 0x2, RZ ;  /* 0x0000000200e67824 */ /* 0x000fe200078e00ff */
[----:B------:R-:W-:Y:S01]  /*1130*/  ISETP.GE.AND P1, PT, R194, 0x1, PT ;  /* 0x00000001c200780c */ /* 0x000fe20003f26270 */
[C---:B------:R-:W-:Y:S01]  /*1140*/  IMAD R0, R19.reuse, c[0x0][0x20c], R4 ;  /* 0x0000830013007a24 */ /* 0x040fe200078e0204 */
[----:B------:R-:W-:Y:S01]  /*1150*/  @P3 IADD3 R234, R2, -0x20, RZ ;  /* 0xffffffe002ea3810 */ /* 0x000fe20007ffe0ff */
[----:B------:R-:W-:Y:S01]  /*1160*/  IMAD.WIDE.U32 R4, R19, c[0x0][0x208], R46 ;  /* 0x0000820013047a25 */ /* 0x000fe200078e002e */
[----:B------:R-:W-:-:S02]  /*1170*/  LOP3.LUT R2, R6, 0xffffffe0, RZ, 0xc0, !PT ;  /* 0xffffffe006027812 */ /* 0x000fc400078ec0ff */
[C---:B------:R-:W-:Y:S01]  /*1180*/  IADD3 R240, R234.reuse, 0x800, RZ ;  /* 0x00000800eaf07810 */ /* 0x040fe20007ffe0ff */
[----:B------:R-:W-:Y:S01]  /*1190*/  IMAD.IADD R5, R5, 0x1, R0 ;  /* 0x0000000105057824 */ /* 0x000fe200078e0200 */
[C---:B------:R-:W-:Y:S01]  /*11a0*/  IADD3 R239, R234.reuse, 0x1000, RZ ;  /* 0x00001000eaef7810 */ /* 0x040fe20007ffe0ff */
[----:B------:R-:W-:Y:S01]  /*11b0*/  IMAD R0, R45, c[0x0][0x210], RZ ;  /* 0x000084002d007a24 */ /* 0x000fe200078e02ff */
[----:B------:R-:W-:Y:S01]  /*11c0*/  IADD3 R238, R234, 0x1800, RZ ;  /* 0x00001800eaee7810 */ /* 0x000fe20007ffe0ff */
[----:B------:R-:W-:Y:S01]  /*11d0*/  IMAD.WIDE.U32 R4, R44, c[0x0][0x210], R4 ;  /* 0x000084002c047a25 */ /* 0x000fe200078e0004 */
[C---:B------:R-:W-:Y:S02]  /*11e0*/  IADD3 R237, R234.reuse, 0x2000, RZ ;  /* 0x00002000eaed7810 */ /* 0x040fe40007ffe0ff */
[----:B------:R-:W-:Y:S01]  /*11f0*/  IADD3 R236, R234, 0x2800, RZ ;  /* 0x00002800eaec7810 */ /* 0x000fe20007ffe0ff */
[----:B------:R-:W-:Y:S01]  /*1200*/  IMAD R0, R44, c[0x0][0x214], R0 ;  /* 0x000085002c007a24 */ /* 0x000fe200078e0200 */
[----:B------:R3:W1:Y:S01]  /*1210*/  LDSM.16.M88.4 R36, [R230+0x7100] ;  /* 0x00710000e624783b */ /* 0x0006620000000200 */
[----:B------:R-:W-:Y:S01]  /*1220*/  IMAD R233, R3, 0x2, R230 ;  /* 0x0000000203e97824 */ /* 0x000fe200078e02e6 */
[----:B------:R-:W-:Y:S01]  /*1230*/  IADD3 R235, R234, 0x3000, RZ ;  /* 0x00003000eaeb7810 */ /* 0x000fe20007ffe0ff */
[----:B------:R-:W-:Y:S01]  /*1240*/  IMAD.IADD R5, R5, 0x1, R0 ;  /* 0x0000000105057824 */ /* 0x000fe200078e0200 */
[----:B------:R3:W2:Y:S01]  /*1250*/  LDSM.16.M88.4 R32, [R230+0x9100] ;  /* 0x00910000e620783b */ /* 0x0006a20000000200 */
[----:B------:R-:W-:-:S02]  /*1260*/  IMAD R0, R17, c[0x0][0x218], RZ ;  /* 0x0000860011007a24 */ /* 0x000fc400078e02ff */
[C---:B------:R-:W-:Y:S01]  /*1270*/  IMAD.WIDE.U32 R48, R16.reuse, c[0x0][0x218], R4 ;  /* 0x0000860010307a25 */ /* 0x040fe200078e0004 */
[----:B------:R3:W4:Y:S03]  /*1280*/  LDSM.16.M88.4 R52, [R119+0x3900] ;  /* 0x003900007734783b */ /* 0x0007260000000200 */
[----:B------:R-:W-:Y:S01]  /*1290*/  IMAD R0, R16, c[0x0][0x21c], R0 ;  /* 0x0000870010007a24 */ /* 0x000fe200078e0200 */
[----:B------:R3:W-:Y:S01]  /*12a0*/  STL.64 [R1+0x10], R48 ;  /* 0x0000103001007387 */ /* 0x0007e20000100a00 */
[----:B------:R-:W-:Y:S02]  /*12b0*/  IMAD.IADD R112, R43, 0x1, -R2 ;  /* 0x000000012b707824 */ /* 0x000fe400078e0a02 */
[----:B------:R-:W-:Y:S01]  /*12c0*/  IMAD.IADD R51, R49, 0x1, R0 ;  /* 0x0000000131337824 */ /* 0x000fe200078e0200 */
[----:B------:R3:W1:Y:S01]  /*12d0*/  LDSM.16.M88.4 R80, [R119+0x4100] ;  /* 0x004100007750783b */ /* 0x0006620000000200 */
[----:B------:R-:W-:-:S03]  /*12e0*/  IMAD.MOV.U32 R2, RZ, RZ, 0x20 ;  /* 0x00000020ff027424 */ /* 0x000fc600078e00ff */
[----:B------:R3:W-:Y:S02]  /*12f0*/  STL [R1+0xc], R51 ;  /* 0x00000c3301007387 */ /* 0x0007e40000100800 */
[----:B------:R-:W-:Y:S02]  /*1300*/  SEL R4, R2, 0xffffffe0, !P2 ;  /* 0xffffffe002047807 */ /* 0x000fe40005000000 */
[----:B------:R3:W1:Y:S04]  /*1310*/  LDSM.16.M88.4 R88, [R119+0x4900] ;  /* 0x004900007758783b */ /* 0x0006680000000200 */
[----:B------:R3:W1:Y:S04]  /*1320*/  LDSM.16.M88.4 R96, [R119+0x5100] ;  /* 0x005100007760783b */ /* 0x0006680000000200 */
[----:B------:R3:W1:Y:S04]  /*1330*/  LDSM.16.M88.4 R104, [R119+0x5900] ;  /* 0x005900007768783b */ /* 0x0006680000000200 */
[----:B------:R3:W1:Y:S04]  /*1340*/  LDSM.16.M88.4 R120, [R119+0x6100] ;  /* 0x006100007778783b */ /* 0x0006680000000200 */
[----:B------:R3:W1:Y:S04]  /*1350*/  LDSM.16.M88.4 R128, [R119+0x6900] ;  /* 0x006900007780783b */ /* 0x0006680000000200 */
[----:B------:R3:W1:Y:S04]  /*1360*/  LDSM.16.M88.4 R28, [R233+0x7100] ;  /* 0x00710000e91c783b */ /* 0x0006680000000200 */
[----:B------:R3:W1:Y:S04]  /*1370*/  LDSM.16.M88.4 R24, [R233+0x9100] ;  /* 0x00910000e918783b */ /* 0x0006680000000200 */
[----:B------:R3:W1:Y:S04]  /*1380*/  LDSM.16.M88.4 R68, [R234] ;  /* 0x00000000ea44783b */ /* 0x0006680000000200 */
[----:B------:R3:W1:Y:S04]  /*1390*/  LDSM.16.M88.4 R84, [R234+0x800] ;  /* 0x00080000ea54783b */ /* 0x0006680000000200 */
[----:B------:R3:W1:Y:S04]  /*13a0*/  LDSM.16.M88.4 R92, [R234+0x1000] ;  /* 0x00100000ea5c783b */ /* 0x0006680000000200 */
[----:B------:R3:W1:Y:S04]  /*13b0*/  LDSM.16.M88.4 R100, [R234+0x1800] ;  /* 0x00180000ea64783b */ /* 0x0006680000000200 */
[----:B------:R3:W1:Y:S04]  /*13c0*/  LDSM.16.M88.4 R108, [R234+0x2000] ;  /* 0x00200000ea6c783b */ /* 0x0006680000000200 */
[----:B------:R3:W1:Y:S04]  /*13d0*/  LDSM.16.M88.4 R124, [R234+0x2800] ;  /* 0x00280000ea7c783b */ /* 0x0006680000000200 */
[----:B------:R3:W1:Y:S01]  /*13e0*/  LDSM.16.M88.4 R132, [R234+0x3000] ;  /* 0x00300000ea84783b */ /* 0x0006620000000200 */
[----:B------:R-:W-:Y:S05]  /*13f0*/  @!P1 BRA `(.L_x_0) ;  /* 0x000002f000009947 */ /* 0x000fea0003800000 */
[----:B--2-4-:R-:W-:Y:S01]  /*1400*/  IMAD R0, R42, c[0x0][0x208], RZ ;  /* 0x000082002a007a24 */ /* 0x014fe200078e02ff */
[----:B------:R-:W-:Y:S01]  /*1410*/  ISETP.GE.AND P3, PT, R46, c[0x0][0x1d4], PT ;  /* 0x000075002e007a0c */ /* 0x000fe20003f66270 */
[----:B------:R-:W-:-:S03]  /*1420*/  IMAD.WIDE.U32 R6, R41, c[0x0][0x208], RZ ;  /* 0x0000820029067a25 */ /* 0x000fc600078e00ff */
[----:B------:R-:W-:Y:S01]  /*1430*/  ISETP.LT.OR P6, PT, R23, 0x1, P3 ;  /* 0x000000011700780c */ /* 0x000fe20001fc1670 */
[----:B------:R-:W-:Y:S01]  /*1440*/  IMAD R0, R41, c[0x0][0x20c], R0 ;  /* 0x0000830029007a24 */ /* 0x000fe200078e0200 */
[C---:B------:R-:W-:Y:S01]  /*1450*/  ISETP.LT.OR P5, PT, R23.reuse, 0x11, P3 ;  /* 0x000000111700780c */ /* 0x040fe20001fa1670 */
[----:B------:R-:W-:Y:S01]  /*1460*/  IMAD.MOV.U32 R8, RZ, RZ, R50 ;  /* 0x000000ffff087224 */ /* 0x000fe200078e0032 */
[----:B------:R-:W-:Y:S01]  /*1470*/  ISETP.LT.OR P4, PT, R23, 0x21, P3 ;  /* 0x000000211700780c */ /* 0x000fe20001f81670 */
[----:B------:R-:W-:Y:S02]  /*1480*/  IMAD.MOV.U32 R9, RZ, RZ, R51 ;  /* 0x000000ffff097224 */ /* 0x000fe400078e0033 */
[----:B------:R-:W-:Y:S02]  /*1490*/  IMAD.IADD R0, R7, 0x1, R0 ;  /* 0x0000000107007824 */ /* 0x000fe400078e0200 */
[----:B------:R-:W-:Y:S02]  /*14a0*/  IMAD.MOV.U32 R8, RZ, RZ, R48 ;  /* 0x000000ffff087224 */ /* 0x000fe400078e0030 */
[----:B------:R-:W-:-:S02]  /*14b0*/  IMAD R0, R0, 0x70, RZ ;  /* 0x0000007000007824 */ /* 0x000fc400078e02ff */
[----:B------:R-:W-:Y:S01]  /*14c0*/  IMAD.WIDE.U32 R6, R6, 0x70, R8 ;  /* 0x0000007006067825 */ /* 0x000fe200078e0008 */
[----:B------:R2:W-:Y:S03]  /*14d0*/  STL.64 [R1+0x8], R8 ;  /* 0x0000080801007387 */ /* 0x0005e60000100a00 */
[----:B------:R-:W-:Y:S01]  /*14e0*/  IMAD.WIDE.U32 R14, R2, c[0x0][0x208], RZ ;  /* 0x00008200020e7a25 */ /* 0x000fe200078e00ff */
[----:B------:R-:W-:-:S03]  /*14f0*/  IADD3 R0, R7, R0, RZ ;  /* 0x0000000007007210 */ /* 0x000fc60007ffe0ff */
[----:B------:R-:W-:Y:S02]  /*1500*/  IMAD R5, R2, c[0x0][0x20c], RZ ;  /* 0x0000830002057a24 */ /* 0x000fe400078e02ff */
[----:B------:R-:W-:Y:S01]  /*1510*/  IMAD.SHL.U32 R2, R195, 0x2, RZ ;  /* 0x00000002c3027824 */ /* 0x000fe200078e00ff */
[----:B--2---:R-:W-:-:S04]  /*1520*/  LEA R8, P1, R6, c[0x0][0x1f8], 0x1 ;  /* 0x00007e0006087a11 */ /* 0x004fc800078208ff */
[----:B------:R-:W-:Y:S01]  /*1530*/  LEA.HI.X R9, R6, c[0x0][0x1fc], R0, 0x1, P1 ;  /* 0x00007f0006097a11 */ /* 0x000fe200008f0c00 */
[----:B------:R-:W-:Y:S01]  /*1540*/  IMAD.IADD R0, R15, 0x1, R5 ;  /* 0x000000010f007824 */ /* 0x000fe200078e0205 */
[----:B------:R-:W-:-:S03]  /*1550*/  IADD3 R6, P2, R8, R14, RZ ;  /* 0x0000000e08067210 */ /* 0x000fc60007f5e0ff */
[----:B------:R-:W-:Y:S01]  /*1560*/  @!PT LDS RZ, [RZ] ;  /* 0x00000000fffff984 */ /* 0x000fe20000000800 */
[----:B------:R-:W-:Y:S01]  /*1570*/  @!PT LDS RZ, [RZ] ;  /* 0x00000000fffff984 */ /* 0x000fe20000000800 */
[----:B------:R-:W-:Y:S01]  /*1580*/  @!PT LDS RZ, [RZ] ;  /* 0x00000000fffff984 */ /* 0x000fe20000000800 */
[----:B------:R2:W-:Y:S01]  /*1590*/  LDGSTS.E.BYPASS.LTC128B.128 [R2+0x100], [R8.64], !P6 ;  /* 0x0010000008027fae */ /* 0x0005e2000f101d48 */
[-C--:B------:R-:W-:Y:S01]  /*15a0*/  IADD3 R12, P1, R6, R14.reuse, RZ ;  /* 0x0000000e060c7210 */ /* 0x080fe20007f3e0ff */
[----:B------:R-:W-:Y:S01]  /*15b0*/  IMAD.X R7, R0, 0x1, R9, P2 ;  /* 0x0000000100077824 */ /* 0x000fe200010e0609 */
[----:B------:R-:W-:Y:S02]  /*15c0*/  ISETP.LT.OR P6, PT, R23, 0x31, P3 ;  /* 0x000000311700780c */ /* 0x000fe40001fc1670 */
[----:B------:R-:W-:Y:S02]  /*15d0*/  IADD3 R10, P2, R12, R14, RZ ;  /* 0x0000000e0c0a7210 */ /* 0x000fe40007f5e0ff */
[----:B------:R-:W-:Y:S01]  /*15e0*/  IADD3.X R13, R7, R0, RZ, P1, !PT ;  /* 0x00000000070d7210 */ /* 0x000fe20000ffe4ff */
[----:B------:R4:W-:Y:S01]  /*15f0*/  LDGSTS.E.BYPASS.LTC128B.128 [R2+0x900], [R6.64], !P5 ;  /* 0x0090000006027fae */ /* 0x0009e2000e901d48 */
[----:B------:R-:W-:-:S03]  /*1600*/  ISETP.LT.OR P5, PT, R23, 0x41, P3 ;  /* 0x000000411700780c */ /* 0x000fc60001fa1670 */
[----:B------:R-:W-:Y:S01]  /*1610*/  IMAD.X R11, R13, 0x1, R0, P2 ;  /* 0x000000010d0b7824 */ /* 0x000fe200010e0600 */
[----:B------:R5:W-:Y:S01]  /*1620*/  LDGSTS.E.BYPASS.LTC128B.128 [R2+0x1100], [R12.64], !P4 ;  /* 0x011000000c027fae */ /* 0x000be2000e101d48 */
[C---:B------:R-:W-:Y:S02]  /*1630*/  ISETP.LT.OR P4, PT, R23.reuse, 0x51, P3 ;  /* 0x000000511700780c */ /* 0x040fe40001f81670 */
[----:B------:R-:W-:Y:S01]  /*1640*/  ISETP.LT.OR P3, PT, R23, 0x61, P3 ;  /* 0x000000611700780c */ /* 0x000fe20001f61670 */
[----:B------:R3:W-:Y:S01]  /*1650*/  LDGSTS.E.BYPASS.LTC128B.128 [R2+0x1900], [R10.64], !P6 ;  /* 0x019000000a027fae */ /* 0x0007e2000f101d48 */
[----:B--2---:R-:W-:-:S05]  /*1660*/  IADD3 R8, P1, R10, R14, RZ ;  /* 0x0000000e0a087210 */ /* 0x004fca0007f3e0ff */
[----:B------:R-:W-:Y:S01]  /*1670*/  IMAD.X R9, R11, 0x1, R0, P1 ;  /* 0x000000010b097824 */ /* 0x000fe200008e0600 */
[----:B----4-:R-:W-:-:S04]  /*1680*/  IADD3 R6, P2, R8, R14, RZ ;  /* 0x0000000e08067210 */ /* 0x010fc80007f5e0ff */
[----:B------:R3:W-:Y:S01]  /*1690*/  LDGSTS.E.BYPASS.LTC128B.128 [R2+0x2100], [R8.64], !P5 ;  /* 0x0210000008027fae */ /* 0x0007e2000e901d48 */
[----:B------:R-:W-:Y:S02]  /*16a0*/  IADD3.X R7, R9, R0, RZ, P2, !PT ;  /* 0x0000000009077210 */ /* 0x000fe400017fe4ff */
[----:B-----5:R-:W-:-:S03]  /*16b0*/  IADD3 R12, P1, R6, R14, RZ ;  /* 0x0000000e060c7210 */ /* 0x020fc60007f3e0ff */
[----:B------:R3:W-:Y:S02]  /*16c0*/  LDGSTS.E.BYPASS.LTC128B.128 [R2+0x2900], [R6.64], !P4 ;  /* 0x0290000006027fae */ /* 0x0007e4000e101d48 */
[----:B------:R-:W-:-:S05]  /*16d0*/  IMAD.X R13, R7, 0x1, R0, P1 ;  /* 0x00000001070d7824 */ /* 0x000fca00008e0600 */
[----:B------:R3:W-:Y:S03]  /*16e0*/  LDGSTS.E.BYPASS.LTC128B.128 [R2+0x3100], [R12.64], !P3 ;  /* 0x031000000c027fae */ /* 0x0007e6000d901d48 */
.L_x_0:
[----:B--2-4-:R-:W-:Y:S01]  /*16f0*/  LOP3.LUT P1, RZ, R40, 0x4, RZ, 0xc0, !PT ;  /* 0x0000000428ff7812 */ /* 0x014fe2000782c0ff */
[-C--:B-1-3--:R-:W-:Y:S01]  /*1700*/  HMMA.16816.F32.BF16 R8, R36, R52.reuse, RZ ;  /* 0x000000342408723c */ /* 0x08afe200000418ff */
[----:B------:R-:W-:Y:S01]  /*1710*/  MOV R0, 0x40 ;  /* 0x0000004000007802 */ /* 0x000fe20000000f00 */
[----:B------:R-:W0:Y:S01]  /*1720*/  LDGDEPBAR ;  /* 0x00000000000079af */ /* 0x000e220000000000 */
[----:B------:R-:W-:Y:S02]  /*1730*/  LEA R231, R4, R230, 0x1 ;  /* 0x000000e604e77211 */ /* 0x000fe400078e08ff */
[----:B------:R-:W-:Y:S02]  /*1740*/  SEL R0, R0, 0xffffffc0, !P1 ;  /* 0xffffffc000007807 */ /* 0x000fe40004800000 */
[----:B------:R-:W-:Y:S01]  /*1750*/  LEA R232, R3, R231, 0x1 ;  /* 0x000000e703e87211 */ /* 0x000fe200078e08ff */
[----:B------:R-:W-:Y:S01]  /*1760*/  LDSM.16.M88.4 R20, [R231+0x7100] ;  /* 0x00710000e714783b */ /* 0x000fe20000000200 */
[-C--:B------:R-:W-:Y:S01]  /*1770*/  IADD3 R229, R119, R0.reuse, RZ ;  /* 0x0000000077e57210 */ /* 0x080fe20007ffe0ff */
[----:B------:R-:W-:Y:S01]  /*1780*/  HMMA.16816.F32.BF16 R48, R32, R52, RZ ;  /* 0x000000342030723c */ /* 0x000fe200000418ff */
[----:B------:R-:W-:Y:S01]  /*1790*/  IADD3 R228, R234, R0, RZ ;  /* 0x00000000eae47210 */ /* 0x000fe20007ffe0ff */
[----:B------:R-:W-:Y:S01]  /*17a0*/  LDSM.16.M88.4 R16, [R231+0x9100] ;  /* 0x00910000e710783b */ /* 0x000fe20000000200 */
[----:B------:R-:W-:-:S03]  /*17b0*/  ISETP.GE.AND P1, PT, R194, 0x71, PT ;  /* 0x00000071c200780c */ /* 0x000fc60003f26270 */
[----:B------:R-:W1:Y:S02]  /*17c0*/  LDSM.16.M88.4 R40, [R229+0x3900] ;  /* 0x00390000e528783b */ /* 0x000e640000000200 */
[----:B------:R-:W-:Y:S02]  /*17d0*/  HMMA.16816.F32.BF16 R64, R36, R54, RZ ;  /* 0x000000362440723c */ /* 0x000fe400000418ff */
[----:B------:R-:W-:Y:S04]  /*17e0*/  LDSM.16.M88.4 R12, [R232+0x7100] ;  /* 0x00710000e80c783b */ /* 0x000fe80000000200 */
[----:B------:R-:W2:Y:S02]  /*17f0*/  LDSM.16.M88.4 R44, [R228] ;  /* 0x00000000e42c783b */ /* 0x000ea40000000200 */
[-C--:B------:R-:W-:Y:S02]  /*1800*/  HMMA.16816.F32.BF16 R56, R28, R68.reuse, R8 ;  /* 0x000000441c38723c */ /* 0x080fe40000041808 */
[----:B------:R-:W3:Y:S06]  /*1810*/  LDSM.16.M88.4 R8, [R232+0x9100] ;  /* 0x00910000e808783b */ /* 0x000eec0000000200 */
[----:B------:R-:W-:Y:S11]  /*1820*/  HMMA.16816.F32.BF16 R48, R24, R68, R48 ;  /* 0x000000441830723c */ /* 0x000ff60000041830 */
[----:B------:R-:W-:Y:S05]  /*1830*/  @!UPT UIADD3 URZ, URZ, URZ, URZ ;  /* 0x0000003f3f3ff290 */ /* 0x000fea000fffe03f */
[----:B-1----:R-:W-:Y:S08]  /*1840*/  HMMA.16816.F32.BF16 R60, R20, R40, R56 ;  /* 0x00000028143c723c */ /* 0x002ff00000041838 */
[----:B------:R-:W-:Y:S08]  /*1850*/  HMMA.16816.F32.BF16 R56, R32, R54, RZ ;  /* 0x000000362038723c */ /* 0x000ff000000418ff */
[----:B------:R-:W-:Y:S08]  /*1860*/  HMMA.16816.F32.BF16 R48, R16, R40, R48 ;  /* 0x000000281030723c */ /* 0x000ff00000041830 */
[----:B------:R-:W-:Y:S08]  /*1870*/  HMMA.16816.F32.BF16 R52, R28, R70, R64 ;  /* 0x000000461c34723c */ /* 0x000ff00000041840 */
[----:B--2---:R-:W-:Y:S08]  /*1880*/  HMMA.16816.F32.BF16 R72, R12, R44, R60 ;  /* 0x0000002c0c48723c */ /* 0x004ff0000004183c */
[----:B------:R-:W-:Y:S08]  /*1890*/  HMMA.16816.F32.BF16 R60, R36, R80, RZ ;  /* 0x00000050243c723c */ /* 0x000ff000000418ff */
[----:B------:R-:W-:Y:S08]  /*18a0*/  HMMA.16816.F32.BF16 R64, R24, R70, R56 ;  /* 0x000000461840723c */ /* 0x000ff00000041838 */
[----:B---3--:R-:W-:Y:S01]  /*18b0*/  HMMA.16816.F32.BF16 R76, R8, R44, R48 ;  /* 0x0000002c084c723c */ /* 0x008fe20000041830 */
[----:B------:R-:W1:Y:S01]  /*18c0*/  LDSM.16.M88.4 R48, [R229+0x4100] ;  /* 0x00410000e530783b */ /* 0x000e620000000200 */
[----:B------:R-:W-:-:S04]  /*18d0*/  FMUL.FTZ R0, R72, c[0x0][0x320] ;  /* 0x0000c80048007a20 */ /* 0x000fc80000410000 */
[----:B------:R2:W3:Y:S02]  /*18e0*/  MUFU.TANH R188, R0 ;  /* 0x0000000000bc7308 */ /* 0x0004e40000002400 */
[----:B------:R-:W-:Y:S08]  /*18f0*/  HMMA.16816.F32.BF16 R52, R20, R42, R52 ;  /* 0x0000002a1434723c */ /* 0x000ff00000041834 */
[----:B------:R-:W-:Y:S01]  /*1900*/  HMMA.16816.F32.BF16 R56, R32, R80, RZ ;  /* 0x000000502038723c */ /* 0x000fe200000418ff */
[----:B--2---:R-:W-:-:S07]  /*1910*/  FMUL.FTZ R0, R73, c[0x0][0x320] ;  /* 0x0000c80049007a20 */ /* 0x004fce0000410000 */
[----:B------:R-:W-:Y:S01]  /*1920*/  HMMA.16816.F32.BF16 R60, R28, R84, R60 ;  /* 0x000000541c3c723c */ /* 0x000fe2000004183c */
[----:B------:R2:W4:Y:S07]  /*1930*/  MUFU.TANH R187, R0 ;  /* 0x0000000000bb7308 */ /* 0x00052e0000002400 */
[----:B------:R-:W-:Y:S01]  /*1940*/  HMMA.16816.F32.BF16 R64, R16, R42, R64 ;  /* 0x0000002a1040723c */ /* 0x000fe20000041840 */
[----:B------:R-:W5:Y:S07]  /*1950*/  LDSM.16.M88.4 R40, [R228+0x800] ;  /* 0x00080000e428783b */ /* 0x000f6e0000000200 */
[----:B------:R-:W-:Y:S01]  /*1960*/  HMMA.16816.F32.BF16 R68, R12, R46, R52 ;  /* 0x0000002e0c44723c */ /* 0x000fe20000041834 */
[----:B--2---:R-:W-:-:S04]  /*1970*/  FMUL.FTZ R0, R74, c[0x0][0x320] ;  /* 0x0000c8004a007a20 */ /* 0x004fc80000410000 */
[----:B------:R2:W1:Y:S03]  /*1980*/  MUFU.TANH R186, R0 ;  /* 0x0000000000ba7308 */ /* 0x0004660000002400 */
[----:B------:R-:W-:Y:S08]  /*1990*/  HMMA.16816.F32.BF16 R52, R24, R84, R56 ;  /* 0x000000541834723c */ /* 0x000ff00000041838 */
[----:B------:R-:W-:Y:S01]  /*19a0*/  HMMA.16816.F32.BF16 R56, R36, R82, RZ ;  /* 0x000000522438723c */ /* 0x000fe200000418ff */
[----:B--2---:R-:W-:-:S07]  /*19b0*/  FMUL.FTZ R0, R75, c[0x0][0x320] ;  /* 0x0000c8004b007a20 */ /* 0x004fce0000410000 */
[----:B-1----:R-:W-:Y:S01]  /*19c0*/  HMMA.16816.F32.BF16 R60, R20, R48, R60 ;  /* 0x00000030143c723c */ /* 0x002fe2000004183c */
[----:B------:R1:W2:Y:S07]  /*19d0*/  MUFU.TANH R185, R0 ;  /* 0x0000000000b97308 */ /* 0x0002ae0000002400 */
[----:B------:R-:W-:Y:S08]  /*19e0*/  HMMA.16816.F32.BF16 R72, R8, R46, R64 ;  /* 0x0000002e0848723c */ /* 0x000ff00000041840 */
[----:B------:R-:W-:Y:S01]  /*19f0*/  HMMA.16816.F32.BF16 R64, R32, R82, RZ ;  /* 0x000000522040723c */ /* 0x000fe200000418ff */
[----:B-1----:R-:W-:-:S04]  /*1a00*/  FMUL.FTZ R0, R76, c[0x0][0x320] ;  /* 0x0000c8004c007a20 */ /* 0x002fc80000410000 */
[----:B------:R1:W1:Y:S03]  /*1a10*/  MUFU.TANH R184, R0 ;  /* 0x0000000000b87308 */ /* 0x0002660000002400 */
[----:B------:R-:W-:Y:S08]  /*1a20*/  HMMA.16816.F32.BF16 R44, R16, R48, R52 ;  /* 0x00000030102c723c */ /* 0x000ff00000041834 */
[----:B------:R-:W-:Y:S01]  /*1a30*/  HMMA.16816.F32.BF16 R52, R28, R86, R56 ;  /* 0x000000561c34723c */ /* 0x000fe20000041838 */
[----:B-1----:R-:W-:-:S07]  /*1a40*/  FMUL.FTZ R0, R77, c[0x0][0x320] ;  /* 0x0000c8004d007a20 */ /* 0x002fce0000410000 */
[----:B------:R-:W-:Y:S01]  /*1a50*/  HMMA.16816.F32.BF16 R64, R24, R86, R64 ;  /* 0x000000561840723c */ /* 0x000fe20000041840 */
[----:B------:R1:W1:Y:S07]  /*1a60*/  MUFU.TANH R183, R0 ;  /* 0x0000000000b77308 */ /* 0x00026e0000002400 */
[----:B------:R-:W-:Y:S08]  /*1a70*/  HMMA.16816.F32.BF16 R56, R32, R88, RZ ;  /* 0x000000582038723c */ /* 0x000ff000000418ff */
[----:B------:R-:W-:Y:S01]  /*1a80*/  HMMA.16816.F32.BF16 R52, R20, R50, R52 ;  /* 0x000000321434723c */ /* 0x000fe20000041834 */
[----:B-1----:R-:W-:-:S04]  /*1a90*/  FMUL.FTZ R0, R78, c[0x0][0x320] ;  /* 0x0000c8004e007a20 */ /* 0x002fc80000410000 */
[----:B------:R1:W1:Y:S03]  /*1aa0*/  MUFU.TANH R179, R0 ;  /* 0x0000000000b37308 */ /* 0x0002660000002400 */
[----:B------:R-:W-:Y:S01]  /*1ab0*/  HMMA.16816.F32.BF16 R64, R16, R50, R64 ;  /* 0x000000321040723c */ /* 0x000fe20000041840 */
[----:B------:R-:W-:Y:S01]  /*1ac0*/  LDSM.16.M88.4 R48, [R228+0x1000] ;  /* 0x00100000e430783b */ /* 0x000fe20000000200 */
[----:B-1----:R-:W-:-:S06]  /*1ad0*/  FMUL.FTZ R0, R79, c[0x0][0x320] ;  /* 0x0000c8004f007a20 */ /* 0x002fcc0000410000 */
[----:B-----5:R-:W-:Y:S01]  /*1ae0*/  HMMA.16816.F32.BF16 R76, R8, R40, R44 ;  /* 0x00000028084c723c */ /* 0x020fe2000004182c */
[----:B------:R-:W1:Y:S01]  /*1af0*/  LDSM.16.M88.4 R44, [R229+0x4900] ;  /* 0x00490000e52c783b */ /* 0x000e620000000200 */
[----:B------:R5:W1:Y:S02]  /*1b00*/  MUFU.TANH R180, R0 ;  /* 0x0000000000b47308 */ /* 0x000a640000002400 */
[----:B-----5:R-:W-:-:S06]  /*1b10*/  FMUL.FTZ R0, R68, c[0x0][0x320] ;  /* 0x0000c80044007a20 */ /* 0x020fcc0000410000 */
[----:B------:R5:W1:Y:S02]  /*1b20*/  MUFU.TANH R182, R0 ;  /* 0x0000000000b67308 */ /* 0x000a640000002400 */
[----:B-----5:R-:W-:-:S06]  /*1b30*/  FMUL.FTZ R0, R69, c[0x0][0x320] ;  /* 0x0000c80045007a20 */ /* 0x020fcc0000410000 */
[----:B------:R5:W1:Y:S02]  /*1b40*/  MUFU.TANH R181, R0 ;  /* 0x0000000000b57308 */ /* 0x000a640000002400 */
[----:B-----5:R-:W-:-:S06]  /*1b50*/  FMUL.FTZ R0, R70, c[0x0][0x320] ;  /* 0x0000c80046007a20 */ /* 0x020fcc0000410000 */
[----:B------:R5:W1:Y:S02]  /*1b60*/  MUFU.TANH R178, R0 ;  /* 0x0000000000b27308 */ /* 0x000a640000002400 */
[----:B-----5:R-:W-:Y:S02]  /*1b70*/  FMUL.FTZ R0, R71, c[0x0][0x320] ;  /* 0x0000c80047007a20 */ /* 0x020fe40000410000 */
[----:B------:R-:W-:Y:S04]  /*1b80*/  HMMA.16816.F32.BF16 R68, R12, R40, R60 ;  /* 0x000000280c44723c */ /* 0x000fe8000004183c */
[----:B------:R5:W1:Y:S04]  /*1b90*/  MUFU.TANH R177, R0 ;  /* 0x0000000000b17308 */ /* 0x000a680000002400 */
[----:B------:R-:W-:Y:S01]  /*1ba0*/  HMMA.16816.F32.BF16 R60, R36, R88, RZ ;  /* 0x00000058243c723c */ /* 0x000fe200000418ff */
[----:B-----5:R-:W-:-:S04]  /*1bb0*/  FMUL.FTZ R0, R72, c[0x0][0x320] ;  /* 0x0000c80048007a20 */ /* 0x020fc80000410000 */
[----:B------:R5:W1:Y:S11]  /*1bc0*/  MUFU.TANH R176, R0 ;  /* 0x0000000000b07308 */ /* 0x000a760000002400 */
[----:B------:R-:W-:Y:S08]  /*1bd0*/  @!UPT UIADD3 URZ, URZ, URZ, URZ ;  /* 0x0000003f3f3ff290 */ /* 0x000ff0000fffe03f */
[----:B------:R-:W-:Y:S01]  /*1be0*/  HMMA.16816.F32.BF16 R60, R28, R92, R60 ;  /* 0x0000005c1c3c723c */ /* 0x000fe2000004183c */
[----:B-----5:R-:W-:-:S04]  /*1bf0*/  FMUL.FTZ R0, R73, c[0x0][0x320] ;  /* 0x0000c80049007a20 */ /* 0x020fc80000410000 */
[----:B------:R5:W2:Y:S11]  /*1c00*/  MUFU.TANH R175, R0 ;  /* 0x0000000000af7308 */ /* 0x000ab60000002400 */
[----:B------:R-:W-:Y:S08]  /*1c10*/  @!UPT UIADD3 URZ, URZ, URZ, URZ ;  /* 0x0000003f3f3ff290 */ /* 0x000ff0000fffe03f */
[----:B-1----:R-:W-:Y:S01]  /*1c20*/  HMMA.16816.F32.BF16 R60, R20, R44, R60 ;  /* 0x0000002c143c723c */ /* 0x002fe2000004183c */
[----:B-----5:R-:W-:-:S04]  /*1c30*/  FMUL.FTZ R0, R74, c[0x0][0x320] ;  /* 0x0000c8004a007a20 */ /* 0x020fc80000410000 */
[----:B------:R1:W1:Y:S02]  /*1c40*/  MUFU.TANH R171, R0 ;  /* 0x0000000000ab7308 */ /* 0x0002640000002400 */
[----:B-1----:R-:W-:Y:S02]  /*1c50*/  FMUL.FTZ R0, R75, c[0x0][0x320] ;  /* 0x0000c8004b007a20 */ /* 0x002fe40000410000 */
[----:B------:R-:W-:Y:S04]  /*1c60*/  HMMA.16816.F32.BF16 R72, R8, R42, R64 ;  /* 0x0000002a0848723c */ /* 0x000fe80000041840 */
[----:B------:R1:W1:Y:S04]  /*1c70*/  MUFU.TANH R172, R0 ;  /* 0x0000000000ac7308 */ /* 0x0002680000002400 */
[----:B------:R-:W-:Y:S01]  /*1c80*/  HMMA.16816.F32.BF16 R64, R32, R90, RZ ;  /* 0x0000005a2040723c */ /* 0x000fe200000418ff */
[----:B-1----:R-:W-:-:S04]  /*1c90*/  FMUL.FTZ R0, R68, c[0x0][0x320] ;  /* 0x0000c80044007a20 */ /* 0x002fc80000410000 */
[----:B------:R1:W1:Y:S11]  /*1ca0*/  MUFU.TANH R174, R0 ;  /* 0x0000000000ae7308 */ /* 0x0002760000002400 */
[----:B------:R-:W-:Y:S08]  /*1cb0*/  @!UPT UIADD3 URZ, URZ, URZ, URZ ;  /* 0x0000003f3f3ff290 */ /* 0x000ff0000fffe03f */
[----:B------:R-:W-:Y:S01]  /*1cc0*/  HMMA.16816.F32.BF16 R64, R24, R94, R64 ;  /* 0x0000005e1840723c */ /* 0x000fe20000041840 */
[----:B-1----:R-:W-:-:S04]  /*1cd0*/  FMUL.FTZ R0, R69, c[0x0][0x320] ;  /* 0x0000c80045007a20 */ /* 0x002fc80000410000 */
[----:B------:R1:W1:Y:S11]  /*1ce0*/  MUFU.TANH R173, R0 ;  /* 0x0000000000ad7308 */ /* 0x0002760000002400 */
[----:B------:R-:W-:Y:S08]  /*1cf0*/  @!UPT UIADD3 URZ, URZ, URZ, URZ ;  /* 0x0000003f3f3ff290 */ /* 0x000ff0000fffe03f */
[----:B------:R-:W-:Y:S01]  /*1d00*/  HMMA.16816.F32.BF16 R64, R16, R46, R64 ;  /* 0x0000002e1040723c */ /* 0x000fe20000041840 */
[----:B-1----:R-:W-:-:S04]  /*1d10*/  FMUL.FTZ R0, R70, c[0x0][0x320] ;  /* 0x0000c80046007a20 */ /* 0x002fc80000410000 */
[----:B------:R1:W1:Y:S02]  /*1d20*/  MUFU.TANH R170, R0 ;  /* 0x0000000000aa7308 */ /* 0x0002640000002400 */
[----:B-1----:R-:W-:Y:S02]  /*1d30*/  FMUL.FTZ R0, R71, c[0x0][0x320] ;  /* 0x0000c80047007a20 */ /* 0x002fe40000410000 */
[----:B------:R-:W-:Y:S04]  /*1d40*/  HMMA.16816.F32.BF16 R68, R12, R42, R52 ;  /* 0x0000002a0c44723c */ /* 0x000fe80000041834 */
[----:B------:R1:W1:Y:S04]  /*1d50*/  MUFU.TANH R169, R0 ;  /* 0x0000000000a97308 */ /* 0x0002680000002400 */
[----:B------:R-:W-:Y:S08]  /*1d60*/  HMMA.16816.F32.BF16 R52, R24, R92, R56 ;  /* 0x0000005c1834723c */ /* 0x000ff00000041838 */
[----:B------:R-:W-:Y:S01]  /*1d70*/  HMMA.16816.F32.BF16 R56, R36, R90, RZ ;  /* 0x0000005a2438723c */ /* 0x000fe200000418ff */
[----:B-1----:R-:W-:-:S04]  /*1d80*/  FMUL.FTZ R0, R76, c[0x0][0x320] ;  /* 0x0000c8004c007a20 */ /* 0x002fc80000410000 */
[----:B------:R1:W1:Y:S11]  /*1d90*/  MUFU.TANH R168, R0 ;  /* 0x0000000000a87308 */ /* 0x0002760000002400 */
[----:B------:R-:W-:Y:S01]  /*1da0*/  HMMA.16816.F32.BF16 R40, R16, R44, R52 ;  /* 0x0000002c1028723c */ /* 0x000fe20000041834 */
[----:B-1----:R-:W-:-:S07]  /*1db0*/  FMUL.FTZ R0, R77, c[0x0][0x320] ;  /* 0x0000c8004d007a20 */ /* 0x002fce0000410000 */
[----:B------:R-:W-:Y:S01]  /*1dc0*/  HMMA.16816.F32.BF16 R52, R28, R94, R56 ;  /* 0x0000005e1c34723c */ /* 0x000fe20000041838 */
[----:B------:R1:W1:Y:S07]  /*1dd0*/  MUFU.TANH R167, R0 ;  /* 0x0000000000a77308 */ /* 0x00026e0000002400 */
[----:B------:R-:W-:Y:S01]  /*1de0*/  HMMA.16816.F32.BF16 R56, R32, R96, RZ ;  /* 0x000000602038723c */ /* 0x000fe200000418ff */
[----:B-1----:R-:W-:-:S04]  /*1df0*/  FMUL.FTZ R0, R78, c[0x0][0x320] ;  /* 0x0000c8004e007a20 */ /* 0x002fc80000410000 */
[----:B------:R1:W1:Y:S02]  /*1e00*/  MUFU.TANH R163, R0 ;  /* 0x0000000000a37308 */ /* 0x0002640000002400 */
[----:B-1----:R-:W-:Y:S02]  /*1e10*/  FMUL.FTZ R0, R79, c[0x0][0x320] ;  /* 0x0000c8004f007a20 */ /* 0x002fe40000410000 */
[----:B------:R-:W-:Y:S04]  /*1e20*/  HMMA.16816.F32.BF16 R76, R8, R48, R40 ;  /* 0x00000030084c723c */ /* 0x000fe80000041828 */
[----:B------:R1:W1:Y:S04]  /*1e30*/  MUFU.TANH R164, R0 ;  /* 0x0000000000a47308 */ /* 0x0002680000002400 */
[----:B------:R-:W-:Y:S01]  /*1e40*/  HMMA.16816.F32.BF16 R40, R20, R46, R52 ;  /* 0x0000002e1428723c */ /* 0x000fe20000041834 */
[----:B------:R-:W5:Y:S07]  /*1e50*/  LDSM.16.M88.4 R52, [R229+0x5100] ;  /* 0x00510000e534783b */ /* 0x000f6e0000000200 */
[----:B------:R-:W-:Y:S01]  /*1e60*/  HMMA.16816.F32.BF16 R44, R24, R100, R56 ;  /* 0x00000064182c723c */ /* 0x000fe20000041838 */
[----:B-1----:R-:W-:-:S04]  /*1e70*/  FMUL.FTZ R0, R68, c[0x0][0x320] ;  /* 0x0000c80044007a20 */ /* 0x002fc80000410000 */
[----:B------:R1:W1:Y:S02]  /*1e80*/  MUFU.TANH R166, R0 ;  /* 0x0000000000a67308 */ /* 0x0002640000002400 */
[----:B-1----:R-:W-:-:S06]  /*1e90*/  FMUL.FTZ R0, R69, c[0x0][0x320] ;  /* 0x0000c80045007a20 */ /* 0x002fcc0000410000 */
[----:B------:R1:W1:Y:S11]  /*1ea0*/  MUFU.TANH R165, R0 ;  /* 0x0000000000a57308 */ /* 0x0002760000002400 */
[----:B-----5:R-:W-:Y:S01]  /*1eb0*/  HMMA.16816.F32.BF16 R44, R16, R52, R44 ;  /* 0x00000034102c723c */ /* 0x020fe2000004182c */
[----:B-1----:R-:W-:-:S04]  /*1ec0*/  FMUL.FTZ R0, R70, c[0x0][0x320] ;  /* 0x0000c80046007a20 */ /* 0x002fc80000410000 */
        /* <DEDUP_REMOVED lines=14> */
[----:B------:R1:W1:Y:S03]  /*1fb0*/  MUFU.TANH R118, R0 ;  /* 0x0000000000767308 */ /* 0x0002660000002400 */
[----:B------:R-:W-:Y:S01]  /*1fc0*/  HMMA.16816.F32.BF16 R60, R32, R98, RZ ;  /* 0x00000062203c723c */ /* 0x000fe200000418ff */
[----:B-1----:R-:W-:-:S07]  /*1fd0*/  FMUL.FTZ R0, R75, c[0x0][0x320] ;  /* 0x0000c8004b007a20 */ /* 0x002fce0000410000 */
[----:B------:R-:W-:Y:S01]  /*1fe0*/  HMMA.16816.F32.BF16 R72, R8, R50, R64 ;  /* 0x000000320848723c */ /* 0x000fe20000041840 */
[----:B------:R1:W1:Y:S11]  /*1ff0*/  MUFU.TANH R155, R0 ;  /* 0x00000000009b7308 */ /* 0x0002760000002400 */
[----:B------:R-:W-:Y:S04]  /*2000*/  @!UPT UIADD3 URZ, URZ, URZ, URZ ;  /* 0x0000003f3f3ff290 */ /* 0x000fe8000fffe03f */
[----:B------:R-:W-:Y:S08]  /*2010*/  HMMA.16816.F32.BF16 R64, R24, R102, R60 ;  /* 0x000000661840723c */ /* 0x000ff0000004183c */
[----:B------:R-:W-:Y:S01]  /*2020*/  HMMA.16816.F32.BF16 R60, R36, R104, RZ ;  /* 0x00000068243c723c */ /* 0x000fe200000418ff */
[----:B-1----:R-:W-:-:S04]  /*2030*/  FMUL.FTZ R0, R68, c[0x0][0x320] ;  /* 0x0000c80044007a20 */ /* 0x002fc80000410000 */
[----:B------:R1:W1:Y:S11]  /*2040*/  MUFU.TANH R157, R0 ;  /* 0x00000000009d7308 */ /* 0x0002760000002400 */
[----:B------:R-:W-:Y:S01]  /*2050*/  HMMA.16816.F32.BF16 R64, R16, R54, R64 ;  /* 0x000000361040723c */ /* 0x000fe20000041840 */
[----:B-1----:R-:W-:-:S07]  /*2060*/  FMUL.FTZ R0, R69, c[0x0][0x320] ;  /* 0x0000c80045007a20 */ /* 0x002fce0000410000 */
[----:B------:R-:W-:Y:S01]  /*2070*/  HMMA.16816.F32.BF16 R60, R28, R108, R60 ;  /* 0x0000006c1c3c723c */ /* 0x000fe2000004183c */
[----:B------:R1:W1:Y:S02]  /*2080*/  MUFU.TANH R156, R0 ;  /* 0x00000000009c7308 */ /* 0x0002640000002400 */
[----:B-1----:R-:W-:-:S06]  /*2090*/  FMUL.FTZ R0, R70, c[0x0][0x320] ;  /* 0x0000c80046007a20 */ /* 0x002fcc0000410000 */
[----:B------:R1:W1:Y:S02]  /*20a0*/  MUFU.TANH R152, R0 ;  /* 0x0000000000987308 */ /* 0x0002640000002400 */
[----:B-1----:R-:W-:Y:S02]  /*20b0*/  FMUL.FTZ R0, R71, c[0x0][0x320] ;  /* 0x0000c80047007a20 */ /* 0x002fe40000410000 */
[----:B------:R-:W-:Y:S01]  /*20c0*/  HMMA.16816.F32.BF16 R68, R12, R50, R40 ;  /* 0x000000320c44723c */ /* 0x000fe20000041828 */
[----:B------:R-:W1:Y:S03]  /*20d0*/  LDSM.16.M88.4 R40, [R228+0x1800] ;  /* 0x00180000e428783b */ /* 0x000e660000000200 */
[----:B------:R5:W1:Y:S04]  /*20e0*/  MUFU.TANH R151, R0 ;  /* 0x0000000000977308 */ /* 0x000a680000002400 */
[----:B------:R-:W-:Y:S01]  /*20f0*/  HMMA.16816.F32.BF16 R48, R36, R98, RZ ;  /* 0x000000622430723c */ /* 0x000fe200000418ff */
[----:B-----5:R-:W-:-:S04]  /*2100*/  FMUL.FTZ R0, R76, c[0x0][0x320] ;  /* 0x0000c8004c007a20 */ /* 0x020fc80000410000 */
[----:B------:R5:W1:Y:S11]  /*2110*/  MUFU.TANH R148, R0 ;  /* 0x0000000000947308 */ /* 0x000a760000002400 */
[----:B------:R-:W-:Y:S08]  /*2120*/  @!UPT UIADD3 URZ, URZ, URZ, URZ ;  /* 0x0000003f3f3ff290 */ /* 0x000ff0000fffe03f */
[----:B------:R-:W-:Y:S01]  /*2130*/  HMMA.16816.F32.BF16 R48, R28, R102, R48 ;  /* 0x000000661c30723c */ /* 0x000fe20000041830 */
[----:B-----5:R-:W-:-:S04]  /*2140*/  FMUL.FTZ R0, R77, c[0x0][0x320] ;  /* 0x0000c8004d007a20 */ /* 0x020fc80000410000 */
[----:B------:R5:W1:Y:S11]  /*2150*/  MUFU.TANH R147, R0 ;  /* 0x0000000000937308 */ /* 0x000a760000002400 */
[----:B------:R-:W-:Y:S08]  /*2160*/  @!UPT UIADD3 URZ, URZ, URZ, URZ ;  /* 0x0000003f3f3ff290 */ /* 0x000ff0000fffe03f */
[----:B------:R-:W-:Y:S01]  /*2170*/  HMMA.16816.F32.BF16 R48, R20, R54, R48 ;  /* 0x000000361430723c */ /* 0x000fe20000041830 */
[----:B-----5:R-:W-:-:S04]  /*2180*/  FMUL.FTZ R0, R78, c[0x0][0x320] ;  /* 0x0000c8004e007a20 */ /* 0x020fc80000410000 */
[----:B------:R5:W1:Y:S02]  /*2190*/  MUFU.TANH R137, R0 ;  /* 0x0000000000897308 */ /* 0x000a640000002400 */
[----:B-----5:R-:W-:Y:S02]  /*21a0*/  FMUL.FTZ R0, R79, c[0x0][0x320] ;  /* 0x0000c8004f007a20 */ /* 0x020fe40000410000 */
[----:B-1----:R-:W-:Y:S01]  /*21b0*/  HMMA.16816.F32.BF16 R76, R8, R40, R44 ;  /* 0x00000028084c723c */ /* 0x002fe2000004182c */
[----:B------:R-:W1:Y:S03]  /*21c0*/  LDSM.16.M88.4 R44, [R229+0x5900] ;  /* 0x00590000e52c783b */ /* 0x000e660000000200 */
[----:B------:R5:W1:Y:S02]  /*21d0*/  MUFU.TANH R138, R0 ;  /* 0x00000000008a7308 */ /* 0x000a640000002400 */
[----:B-----5:R-:W-:-:S06]  /*21e0*/  FMUL.FTZ R0, R68, c[0x0][0x320] ;  /* 0x0000c80044007a20 */ /* 0x020fcc0000410000 */
[----:B------:R5:W1:Y:S02]  /*21f0*/  MUFU.TANH R146, R0 ;  /* 0x0000000000927308 */ /* 0x000a640000002400 */
[----:B-----5:R-:W-:Y:S01]  /*2200*/  FMUL.FTZ R0, R69, c[0x0][0x320] ;  /* 0x0000c80045007a20 */ /* 0x020fe20000410000 */
[----:B-1----:R-:W-:Y:S05]  /*2210*/  HMMA.16816.F32.BF16 R60, R20, R44, R60 ;  /* 0x0000002c143c723c */ /* 0x002fea000004183c */
[----:B------:R1:W1:Y:S02]  /*2220*/  MUFU.TANH R145, R0 ;  /* 0x0000000000917308 */ /* 0x0002640000002400 */
[----:B-1----:R-:W-:-:S06]  /*2230*/  FMUL.FTZ R0, R70, c[0x0][0x320] ;  /* 0x0000c80046007a20 */ /* 0x002fcc0000410000 */
        /* <DEDUP_REMOVED lines=9> */
[----:B-1----:R-:W-:-:S07]  /*22d0*/  FMUL.FTZ R0, R73, c[0x0][0x320] ;  /* 0x0000c80049007a20 */ /* 0x002fce0000410000 */
[----:B------:R-:W-:Y:S01]  /*22e0*/  HMMA.16816.F32.BF16 R56, R36, R106, RZ ;  /* 0x0000006a2438723c */ /* 0x000fe200000418ff */
        /* <DEDUP_REMOVED lines=18> */
[----:B------:R-:W-:Y:S01]  /*2410*/  HMMA.16816.F32.BF16 R68, R12, R42, R48 ;  /* 0x0000002a0c44723c */ /* 0x000fe20000041830 */
[----:B------:R-:W1:Y:S03]  /*2420*/  LDSM.16.M88.4 R48, [R228+0x2000] ;  /* 0x00200000e430783b */ /* 0x000e660000000200 */
[----:B------:R5:W1:Y:S04]  /*2430*/  MUFU.TANH R154, R0 ;  /* 0x00000000009a7308 */ /* 0x000a680000002400 */
[----:B------:R-:W-:Y:S08]  /*2440*/  HMMA.16816.F32.BF16 R40, R16, R44, R52 ;  /* 0x0000002c1028723c */ /* 0x000ff00000041834 */
[----:B------:R-:W-:Y:S01]  /*2450*/  HMMA.16816.F32.BF16 R52, R28, R110, R56 ;  /* 0x0000006e1c34723c */ /* 0x000fe20000041838 */
[----:B-----5:R-:W-:-:S04]  /*2460*/  FMUL.FTZ R0, R76, c[0x0][0x320] ;  /* 0x0000c8004c007a20 */ /* 0x020fc80000410000 */
[----:B------:R5:W1:Y:S03]  /*2470*/  MUFU.TANH R141, R0 ;  /* 0x00000000008d7308 */ /* 0x000a660000002400 */
[----:B------:R-:W-:Y:S01]  /*2480*/  HMMA.16816.F32.BF16 R56, R32, R120, RZ ;  /* 0x000000782038723c */ /* 0x000fe200000418ff */
[----:B-----5:R-:W-:-:S04]  /*2490*/  FMUL.FTZ R0, R77, c[0x0][0x320] ;  /* 0x0000c8004d007a20 */ /* 0x020fc80000410000 */
[----:B------:R5:W1:Y:S02]  /*24a0*/  MUFU.TANH R115, R0 ;  /* 0x0000000000737308 */ /* 0x000a640000002400 */
[----:B-----5:R-:W-:-:S06]  /*24b0*/  FMUL.FTZ R0, R78, c[0x0][0x320] ;  /* 0x0000c8004e007a20 */ /* 0x020fcc0000410000 */
[----:B------:R5:W1:Y:S02]  /*24c0*/  MUFU.TANH R103, R0 ;  /* 0x0000000000677308 */ /* 0x000a640000002400 */
[----:B-----5:R-:W-:Y:S02]  /*24d0*/  FMUL.FTZ R0, R79, c[0x0][0x320] ;  /* 0x0000c8004f007a20 */ /* 0x020fe40000410000 */
[----:B-1----:R-:W-:Y:S04]  /*24e0*/  HMMA.16816.F32.BF16 R76, R8, R48, R40 ;  /* 0x00000030084c723c */ /* 0x002fe80000041828 */
        /* <DEDUP_REMOVED lines=33> */
[----:B------:R1:W1:Y:S02]  /*2700*/  MUFU.TANH R96, R0 ;  /* 0x0000000000607308 */ /* 0x0002640000002400 */
[----:B-1----:R-:W-:Y:S11]  /*2710*/  FMUL.FTZ R0, R69, c[0x0][0x320] ;  /* 0x0000c80045007a20 */ /* 0x002ff60000410000 */
[----:B------:R-:W-:Y:S06]  /*2720*/  @!UPT UIADD3 URZ, URZ, URZ, URZ ;  /* 0x0000003f3f3ff290 */ /* 0x000fec000fffe03f */
        /* <DEDUP_REMOVED lines=8> */
[C---:B------:R-:W-:Y:S08]  /*27b0*/  HMMA.16816.F32.BF16 R48, R36.reuse, R122, RZ ;  /* 0x0000007a2430723c */ /* 0x040ff000000418ff */
[----:B------:R-:W-:Y:S01]  /*27c0*/  HMMA.16816.F32.BF16 R36, R36, R130, RZ ;  /* 0x000000822424723c */ /* 0x000fe200000418ff */
[----:B-----5:R-:W-:-:S04]  /*27d0*/  FMUL.FTZ R0, R76, c[0x0][0x320] ;  /* 0x0000c8004c007a20 */ /* 0x020fc80000410000 */
[----:B------:R5:W1:Y:S11]  /*27e0*/  MUFU.TANH R92, R0 ;  /* 0x00000000005c7308 */ /* 0x000a760000002400 */
[----:B------:R-:W-:Y:S01]  /*27f0*/  HMMA.16816.F32.BF16 R48, R28, R126, R48 ;  /* 0x0000007e1c30723c */ /* 0x000fe20000041830 */
[----:B-----5:R-:W-:-:S07]  /*2800*/  FMUL.FTZ R0, R77, c[0x0][0x320] ;  /* 0x0000c8004d007a20 */ /* 0x020fce0000410000 */
[----:B------:R-:W-:Y:S01]  /*2810*/  HMMA.16816.F32.BF16 R28, R28, R134, R36 ;  /* 0x000000861c1c723c */ /* 0x000fe20000041824 */
[----:B------:R5:W1:Y:S11]  /*2820*/  MUFU.TANH R91, R0 ;  /* 0x00000000005b7308 */ /* 0x000a760000002400 */
[----:B------:R-:W-:Y:S04]  /*2830*/  @!UPT UIADD3 URZ, URZ, URZ, URZ ;  /* 0x0000003f3f3ff290 */ /* 0x000fe8000fffe03f */
[----:B------:R-:W-:Y:S01]  /*2840*/  HMMA.16816.F32.BF16 R48, R20, R54, R48 ;  /* 0x000000361430723c */ /* 0x000fe20000041830 */
[----:B-----5:R-:W-:-:S04]  /*2850*/  FMUL.FTZ R0, R78, c[0x0][0x320] ;  /* 0x0000c8004e007a20 */ /* 0x020fc80000410000 */
[----:B------:R5:W1:Y:S03]  /*2860*/  MUFU.TANH R90, R0 ;  /* 0x00000000005a7308 */ /* 0x000a660000002400 */
[----:B------:R-:W-:Y:S01]  /*2870*/  HMMA.16816.F32.BF16 R52, R16, R54, R64 ;  /* 0x000000361034723c */ /* 0x000fe20000041840 */
[----:B-----5:R-:W-:-:S07]  /*2880*/  FMUL.FTZ R0, R79, c[0x0][0x320] ;  /* 0x0000c8004f007a20 */ /* 0x020fce0000410000 */
[C---:B-1----:R-:W-:Y:S01]  /*2890*/  HMMA.16816.F32.BF16 R76, R8.reuse, R40, R44 ;  /* 0x00000028084c723c */ /* 0x042fe2000004182c */
[----:B------:R-:W1:Y:S01]  /*28a0*/  LDSM.16.M88.4 R44, [R229+0x6900] ;  /* 0x00690000e52c783b */ /* 0x000e620000000200 */
[----:B------:R5:W1:Y:S11]  /*28b0*/  MUFU.TANH R89, R0 ;  /* 0x0000000000597308 */ /* 0x000a760000002400 */
[----:B------:R-:W-:Y:S03]  /*28c0*/  @!UPT UIADD3 URZ, URZ, URZ, URZ ;  /* 0x0000003f3f3ff290 */ /* 0x000fe6000fffe03f */
[----:B------:R-:W-:Y:S08]  /*28d0*/  HMMA.16816.F32.BF16 R64, R8, R42, R52 ;  /* 0x0000002a0840723c */ /* 0x000ff00000041834 */
[----:B------:R-:W-:Y:S01]  /*28e0*/  HMMA.16816.F32.BF16 R52, R32, R130, RZ ;  /* 0x000000822034723c */ /* 0x000fe200000418ff */
[----:B-----5:R-:W-:-:S04]  /*28f0*/  FMUL.FTZ R0, R68, c[0x0][0x320] ;  /* 0x0000c80044007a20 */ /* 0x020fc80000410000 */
[----:B------:R5:W1:Y:S01]  /*2900*/  MUFU.TANH R88, R0 ;  /* 0x0000000000587308 */ /* 0x000a620000002400 */
[----:B------:R-:W-:Y:S02]  /*2910*/  FMUL.FTZ R77, R77, c[0x0][0x320] ;  /* 0x0000c8004d4d7a20 */ /* 0x000fe40000410000 */
[----:B------:R-:W-:Y:S02]  /*2920*/  FMUL.FTZ R78, R78, c[0x0][0x320] ;  /* 0x0000c8004e4e7a20 */ /* 0x000fe40000410000 */
[----:B------:R-:W-:-:S03]  /*2930*/  FMUL.FTZ R79, R79, c[0x0][0x320] ;  /* 0x0000c8004f4f7a20 */ /* 0x000fc60000410000 */
[----:B------:R-:W1:Y:S03]  /*2940*/  MUFU.TANH R77, R77 ;  /* 0x0000004d004d7308 */ /* 0x000e660000002400 */
[----:B------:R-:W-:Y:S02]  /*2950*/  FMUL.FTZ R64, R64, c[0x0][0x320] ;  /* 0x0000c80040407a20 */ /* 0x000fe40000410000 */
[----:B------:R-:W-:Y:S02]  /*2960*/  FMUL.FTZ R65, R65, c[0x0][0x320] ;  /* 0x0000c80041417a20 */ /* 0x000fe40000410000 */
[----:B------:R-:W-:Y:S02]  /*2970*/  FMUL.FTZ R66, R66, c[0x0][0x320] ;  /* 0x0000c80042427a20 */ /* 0x000fe40000410000 */
[----:B-----5:R-:W-:Y:S01]  /*2980*/  FMUL.FTZ R0, R69, c[0x0][0x320] ;  /* 0x0000c80045007a20 */ /* 0x020fe20000410000 */
[----:B------:R-:W1:Y:S01]  /*2990*/  MUFU.TANH R78, R78 ;  /* 0x0000004e004e7308 */ /* 0x000e620000002400 */
[----:B------:R-:W-:Y:S07]  /*29a0*/  HMMA.16816.F32.BF16 R36, R24, R134, R52 ;  /* 0x000000861824723c */ /* 0x000fee0000041834 */
[----:B------:R5:W1:Y:S08]  /*29b0*/  MUFU.TANH R87, R0 ;  /* 0x0000000000577308 */ /* 0x000a700000002400 */
[----:B------:R-:W1:Y:S01]  /*29c0*/  MUFU.TANH R79, R79 ;  /* 0x0000004f004f7308 */ /* 0x000e620000002400 */
[----:B-----5:R-:W-:-:S07]  /*29d0*/  FMUL.FTZ R0, R70, c[0x0][0x320] ;  /* 0x0000c80046007a20 */ /* 0x020fce0000410000 */
[----:B------:R-:W1:Y:S08]  /*29e0*/  MUFU.TANH R64, R64 ;  /* 0x0000004000407308 */ /* 0x000e700000002400 */
[----:B------:R5:W1:Y:S08]  /*29f0*/  MUFU.TANH R86, R0 ;  /* 0x0000000000567308 */ /* 0x000a700000002400 */
[----:B------:R-:W1:Y:S01]  /*2a00*/  MUFU.TANH R65, R65 ;  /* 0x0000004100417308 */ /* 0x000e620000002400 */
[----:B-----5:R-:W-:-:S07]  /*2a10*/  FMUL.FTZ R0, R71, c[0x0][0x320] ;  /* 0x0000c80047007a20 */ /* 0x020fce0000410000 */
[----:B------:R-:W1:Y:S01]  /*2a20*/  MUFU.TANH R66, R66 ;  /* 0x0000004200427308 */ /* 0x000e620000002400 */
[----:B------:R-:W-:Y:S07]  /*2a30*/  HMMA.16816.F32.BF16 R68, R12, R40, R56 ;  /* 0x000000280c44723c */ /* 0x000fee0000041838 */
[----:B------:R5:W1:Y:S01]  /*2a40*/  MUFU.TANH R85, R0 ;  /* 0x0000000000557308 */ /* 0x000a620000002400 */
[----:B------:R-:W-:Y:S01]  /*2a50*/  HMMA.16816.F32.BF16 R56, R32, R128, RZ ;  /* 0x000000802038723c */ /* 0x000fe200000418ff */
[----:B-----5:R-:W-:-:S06]  /*2a60*/  FMUL.FTZ R0, R72, c[0x0][0x320] ;  /* 0x0000c80048007a20 */ /* 0x020fcc0000410000 */
[----:B------:R5:W1:Y:S11]  /*2a70*/  MUFU.TANH R84, R0 ;  /* 0x0000000000547308 */ /* 0x000a760000002400 */
[----:B------:R-:W-:Y:S06]  /*2a80*/  @!UPT UIADD3 URZ, URZ, URZ, URZ ;  /* 0x0000003f3f3ff290 */ /* 0x000fec000fffe03f */
[----:B------:R-:W-:Y:S01]  /*2a90*/  HMMA.16816.F32.BF16 R56, R24, R132, R56 ;  /* 0x000000841838723c */ /* 0x000fe20000041838 */
[----:B-----5:R-:W-:-:S04]  /*2aa0*/  FMUL.FTZ R0, R73, c[0x0][0x320] ;  /* 0x0000c80049007a20 */ /* 0x020fc80000410000 */
[----:B------:R5:W2:Y:S11]  /*2ab0*/  MUFU.TANH R83, R0 ;  /* 0x0000000000537308 */ /* 0x000ab60000002400 */
[----:B------:R-:W-:Y:S08]  /*2ac0*/  @!UPT UIADD3 URZ, URZ, URZ, URZ ;  /* 0x0000003f3f3ff290 */ /* 0x000ff0000fffe03f */
[----:B-1----:R-:W-:Y:S01]  /*2ad0*/  HMMA.16816.F32.BF16 R32, R16, R44, R56 ;  /* 0x0000002c1020723c */ /* 0x002fe20000041838 */
[----:B-----5:R-:W-:-:S07]  /*2ae0*/  FMUL.FTZ R0, R74, c[0x0][0x320] ;  /* 0x0000c8004a007a20 */ /* 0x020fce0000410000 */
[----:B------:R-:W-:Y:S01]  /*2af0*/  HMMA.16816.F32.BF16 R16, R16, R46, R36 ;  /* 0x0000002e1010723c */ /* 0x000fe20000041824 */
[----:B------:R1:W1:Y:S02]  /*2b00*/  MUFU.TANH R82, R0 ;  /* 0x0000000000527308 */ /* 0x0002640000002400 */
[----:B-1----:R-:W-:-:S06]  /*2b10*/  FMUL.FTZ R0, R75, c[0x0][0x320] ;  /* 0x0000c8004b007a20 */ /* 0x002fcc0000410000 */
[----:B------:R1:W1:Y:S02]  /*2b20*/  MUFU.TANH R80, R0 ;  /* 0x0000000000507308 */ /* 0x0002640000002400 */
[----:B-1----:R-:W-:-:S06]  /*2b30*/  FMUL.FTZ R0, R68, c[0x0][0x320] ;  /* 0x0000c80044007a20 */ /* 0x002fcc0000410000 */
[----:B------:R1:W1:Y:S02]  /*2b40*/  MUFU.TANH R75, R0 ;  /* 0x00000000004b7308 */ /* 0x0002640000002400 */
[----:B-1----:R-:W-:-:S06]  /*2b50*/  FMUL.FTZ R0, R69, c[0x0][0x320] ;  /* 0x0000c80045007a20 */ /* 0x002fcc0000410000 */
[----:B------:R1:W1:Y:S02]  /*2b60*/  MUFU.TANH R81, R0 ;  /* 0x0000000000517308 */ /* 0x0002640000002400 */
[----:B-1----:R-:W-:-:S06]  /*2b70*/  FMUL.FTZ R0, R70, c[0x0][0x320] ;  /* 0x0000c80046007a20 */ /* 0x002fcc0000410000 */
[----:B------:R1:W1:Y:S02]  /*2b80*/  MUFU.TANH R74, R0 ;  /* 0x00000000004a7308 */ /* 0x0002640000002400 */
[----:B-1----:R-:W-:Y:S02]  /*2b90*/  FMUL.FTZ R0, R71, c[0x0][0x320] ;  /* 0x0000c80047007a20 */ /* 0x002fe40000410000 */
[----:B------:R-:W-:Y:S01]  /*2ba0*/  HMMA.16816.F32.BF16 R68, R12, R42, R48 ;  /* 0x0000002a0c44723c */ /* 0x000fe20000041830 */
[----:B------:R-:W1:Y:S03]  /*2bb0*/  LDSM.16.M88.4 R48, [R228+0x3000] ;  /* 0x00300000e430783b */ /* 0x000e660000000200 */
[----:B------:R5:W1:Y:S01]  /*2bc0*/  MUFU.TANH R73, R0 ;  /* 0x0000000000497308 */ /* 0x000a620000002400 */
[----:B------:R-:W-:-:S04]  /*2bd0*/  DEPBAR.LE SB0, 0x0 ;  /* 0x000080000000791a */ /* 0x000fc80000000000 */
[C---:B------:R-:W-:Y:S08]  /*2be0*/  HMMA.16816.F32.BF16 R40, R20.reuse, R44, R60 ;  /* 0x0000002c1428723c */ /* 0x040ff0000004183c */
[----:B------:R-:W-:Y:S01]  /*2bf0*/  HMMA.16816.F32.BF16 R20, R20, R46, R28 ;  /* 0x0000002e1414723c */ /* 0x000fe2000004181c */
[----:B-----5:R-:W-:-:S04]  /*2c00*/  FMUL.FTZ R0, R76, c[0x0][0x320] ;  /* 0x0000c8004c007a20 */ /* 0x020fc80000410000 */
[----:B------:R5:W1:Y:S02]  /*2c10*/  MUFU.TANH R72, R0 ;  /* 0x0000000000487308 */ /* 0x000a640000002400 */
[----:B------:R-:W-:Y:S02]  /*2c20*/  FMUL.FTZ R68, R68, c[0x0][0x320] ;  /* 0x0000c80044447a20 */ /* 0x000fe40000410000 */
[----:B------:R-:W-:Y:S02]  /*2c30*/  FMUL.FTZ R70, R70, c[0x0][0x320] ;  /* 0x0000c80046467a20 */ /* 0x000fe40000410000 */
[----:B------:R-:W-:Y:S02]  /*2c40*/  FMUL.FTZ R69, R69, c[0x0][0x320] ;  /* 0x0000c80045457a20 */ /* 0x000fe40000410000 */
[----:B------:R-:W-:Y:S01]  /*2c50*/  FMUL.FTZ R71, R71, c[0x0][0x320] ;  /* 0x0000c80047477a20 */ /* 0x000fe20000410000 */
[----:B------:R-:W2:Y:S01]  /*2c60*/  MUFU.TANH R68, R68 ;  /* 0x0000004400447308 */ /* 0x000ea20000002400 */
[----:B-----5:R-:W-:-:S07]  /*2c70*/  FMUL.FTZ R0, R67, c[0x0][0x320] ;  /* 0x0000c80043007a20 */ /* 0x020fce0000410000 */
[----:B------:R-:W2:Y:S01]  /*2c80*/  MUFU.TANH R60, R69 ;  /* 0x00000045003c7308 */ /* 0x000ea20000002400 */
[-C--:B-1----:R-:W-:Y:S07]  /*2c90*/  HMMA.16816.F32.BF16 R40, R12, R48.reuse, R40 ;  /* 0x000000300c28723c */ /* 0x082fee0000041828 */
[----:B------:R-:W1:Y:S01]  /*2ca0*/  MUFU.TANH R70, R70 ;  /* 0x0000004600467308 */ /* 0x000e620000002400 */
[----:B------:R-:W-:Y:S07]  /*2cb0*/  HMMA.16816.F32.BF16 R24, R8, R48, R32 ;  /* 0x000000300818723c */ /* 0x000fee0000041820 */
[----:B------:R-:W1:Y:S01]  /*2cc0*/  MUFU.TANH R56, R71 ;  /* 0x0000004700387308 */ /* 0x000e620000002400 */
[-C--:B------:R-:W-:Y:S07]  /*2cd0*/  HMMA.16816.F32.BF16 R12, R12, R50.reuse, R20 ;  /* 0x000000320c0c723c */ /* 0x080fee0000041814 */
[----:B------:R5:W1:Y:S01]  /*2ce0*/  MUFU.TANH R52, R0 ;  /* 0x0000000000347308 */ /* 0x000a620000002400 */
[----:B------:R-:W-:Y:S01]  /*2cf0*/  HMMA.16816.F32.BF16 R8, R8, R50, R16 ;  /* 0x000000320808723c */ /* 0x000fe20000041810 */
[----:B------:R-:W-:-:S02]  /*2d00*/  FMUL.FTZ R40, R40, c[0x0][0x320] ;  /* 0x0000c80028287a20 */ /* 0x000fc40000410000 */
[----:B------:R-:W-:Y:S02]  /*2d10*/  FMUL.FTZ R41, R41, c[0x0][0x320] ;  /* 0x0000c80029297a20 */ /* 0x000fe40000410000 */
[----:B------:R-:W-:Y:S02]  /*2d20*/  FMUL.FTZ R42, R42, c[0x0][0x320] ;  /* 0x0000c8002a2a7a20 */ /* 0x000fe40000410000 */
[----:B------:R-:W-:Y:S01]  /*2d30*/  FMUL.FTZ R43, R43, c[0x0][0x320] ;  /* 0x0000c8002b2b7a20 */ /* 0x000fe20000410000 */
[----:B------:R-:W1:Y:S01]  /*2d40*/  MUFU.TANH R40, R40 ;  /* 0x0000002800287308 */ /* 0x000e620000002400 */
[----:B------:R-:W-:Y:S02]  /*2d50*/  FMUL.FTZ R24, R24, c[0x0][0x320] ;  /* 0x0000c80018187a20 */ /* 0x000fe40000410000 */
[----:B------:R-:W-:Y:S02]  /*2d60*/  FMUL.FTZ R25, R25, c[0x0][0x320] ;  /* 0x0000c80019197a20 */ /* 0x000fe40000410000 */
[----:B------:R-:W-:Y:S01]  /*2d70*/  FMUL.FTZ R26, R26, c[0x0][0x320] ;  /* 0x0000c8001a1a7a20 */ /* 0x000fe20000410000 */
[----:B-----5:R-:W-:Y:S01]  /*2d80*/  IADD3 R0, R117, R116, RZ ;  /* 0x0000007475007210 */ /* 0x020fe20007ffe0ff */
[----:B------:R-:W-:Y:S01]  /*2d90*/  FMUL.FTZ R27, R27, c[0x0][0x320] ;  /* 0x0000c8001b1b7a20 */ /* 0x000fe20000410000 */
[----:B------:R1:W1:Y:S01]  /*2da0*/  MUFU.TANH R53, R42 ;  /* 0x0000002a00357308 */ /* 0x0002620000002400 */
[----:B------:R-:W-:-:S02]  /*2db0*/  FMUL.FTZ R12, R12, c[0x0][0x320] ;  /* 0x0000c8000c0c7a20 */ /* 0x000fc40000410000 */
[----:B------:R-:W-:Y:S02]  /*2dc0*/  FMUL.FTZ R13, R13, c[0x0][0x320] ;  /* 0x0000c8000d0d7a20 */ /* 0x000fe40000410000 */
[----:B------:R-:W-:Y:S02]  /*2dd0*/  FMUL.FTZ R14, R14, c[0x0][0x320] ;  /* 0x0000c8000e0e7a20 */ /* 0x000fe40000410000 */
[----:B------:R-:W-:Y:S01]  /*2de0*/  FMUL.FTZ R15, R15, c[0x0][0x320] ;  /* 0x0000c8000f0f7a20 */ /* 0x000fe20000410000 */
[----:B------:R1:W1:Y:S01]  /*2df0*/  MUFU.TANH R49, R43 ;  /* 0x0000002b00317308 */ /* 0x0002620000002400 */
[----:B------:R-:W-:Y:S02]  /*2e00*/  FMUL.FTZ R8, R8, c[0x0][0x320] ;  /* 0x0000c80008087a20 */ /* 0x000fe40000410000 */
[----:B------:R-:W-:Y:S02]  /*2e10*/  FMUL.FTZ R9, R9, c[0x0][0x320] ;  /* 0x0000c80009097a20 */ /* 0x000fe40000410000 */
[----:B------:R-:W-:-:S02]  /*2e20*/  FMUL.FTZ R10, R10, c[0x0][0x320] ;  /* 0x0000c8000a0a7a20 */ /* 0x000fc40000410000 */
[----:B------:R-:W-:Y:S01]  /*2e30*/  FMUL.FTZ R11, R11, c[0x0][0x320] ;  /* 0x0000c8000b0b7a20 */ /* 0x000fe20000410000 */
[----:B------:R-:W1:Y:S08]  /*2e40*/  MUFU.TANH R41, R41 ;  /* 0x0000002900297308 */ /* 0x000e700000002400 */
[----:B------:R-:W1:Y:S08]  /*2e50*/  MUFU.TANH R24, R24 ;  /* 0x0000001800187308 */ /* 0x000e700000002400 */
[----:B------:R1:W1:Y:S08]  /*2e60*/  MUFU.TANH R23, R25 ;  /* 0x0000001900177308 */ /* 0x0002700000002400 */
        /* <DEDUP_REMOVED lines=9> */
[----:B------:R1:W1:Y:S01]  /*2f00*/  MUFU.TANH R33, R11 ;  /* 0x0000000b00217308 */ /* 0x0002620000002400 */
[----:B------:R-:W-:Y:S06]  /*2f10*/  BAR.SYNC.DEFER_BLOCKING 0x0 ;  /* 0x0000000000007b1d */ /* 0x000fec0000010000 */
[----:B------:R-:W-:Y:S05]  /*2f20*/  @!P1 BRA `(.L_x_1) ;  /* 0x0000021000009947 */ /* 0x000fea0003800000 */
[----:B-1234-:R-:W-:Y:S01]  /*2f30*/  IADD3 R8, R198, -0x2, RZ ;  /* 0xfffffffec6087810 */ /* 0x01efe20007ffe0ff */
[----:B------:R-:W-:-:S03]  /*2f40*/  IMAD.SHL.U32 R17, R190, 0x20, RZ ;  /* 0x00000020be117824 */ /* 0x000fc600078e00ff */
[----:B------:R-:W-:Y:S01]  /*2f50*/  SHF.R.S32.HI R5, RZ, 0x1f, R8 ;  /* 0x0000001fff057819 */ /* 0x000fe20000011408 */
[----:B------:R-:W-:Y:S02]  /*2f60*/  IMAD R2, R189, R8, RZ ;  /* 0x00000008bd027224 */ /* 0x000fe400078e02ff */
[----:B------:R-:W-:-:S04]  /*2f70*/  IMAD.WIDE.U32 R8, R8, R192, R196 ;  /* 0x000000c008087225 */ /* 0x000fc800078e00c4 */
[----:B------:R-:W-:Y:S01]  /*2f80*/  IMAD R2, R5, R192, R2 ;  /* 0x000000c005027224 */ /* 0x000fe200078e0202 */
[----:B------:R-:W-:Y:S02]  /*2f90*/  LEA R6, P2, R8, c[0x0][0x1c8], 0x1 ;  /* 0x0000720008067a11 */ /* 0x000fe400078408ff */
[----:B------:R-:W-:Y:S01]  /*2fa0*/  SHF.L.U64.HI R5, R190, 0x5, R191 ;  /* 0x00000005be057819 */ /* 0x000fe200000102bf */
[----:B------:R-:W-:Y:S01]  /*2fb0*/  IMAD.IADD R2, R9, 0x1, R2 ;  /* 0x0000000109027824 */ /* 0x000fe200078e0202 */
[----:B------:R-:W-:-:S04]  /*2fc0*/  IADD3 R14, P3, R17, R6, RZ ;  /* 0x00000006110e7210 */ /* 0x000fc80007f7e0ff */
[----:B------:R-:W-:Y:S01]  /*2fd0*/  LEA.HI.X R7, R8, c[0x0][0x1cc], R2, 0x1, P2 ;  /* 0x0000730008077a11 */ /* 0x000fe200010f0c02 */
[----:B------:R-:W-:Y:S01]  /*2fe0*/  IMAD.SHL.U32 R2, R195, 0x2, RZ ;  /* 0x00000002c3027824 */ /* 0x000fe200078e00ff */
[----:B------:R-:W-:-:S03]  /*2ff0*/  IADD3 R12, P2, R14, R17, RZ ;  /* 0x000000110e0c7210 */ /* 0x000fc60007f5e0ff */
[----:B------:R-:W-:Y:S01]  /*3000*/  IMAD.X R15, R5, 0x1, R7, P3 ;  /* 0x00000001050f7824 */ /* 0x000fe200018e0607 */
[----:B------:R-:W-:Y:S01]  /*3010*/  IADD3 R10, P3, R12, R17, RZ ;  /* 0x000000110c0a7210 */ /* 0x000fe20007f7e0ff */
[----:B------:R-:W-:Y:S01]  /*3020*/  @!PT LDS RZ, [RZ] ;  /* 0x00000000fffff984 */ /* 0x000fe20000000800 */
[----:B------:R-:W-:Y:S01]  /*3030*/  @!PT LDS RZ, [RZ] ;  /* 0x00000000fffff984 */ /* 0x000fe20000000800 */
[----:B------:R-:W-:Y:S01]  /*3040*/  @!PT LDS RZ, [RZ] ;  /* 0x00000000fffff984 */ /* 0x000fe20000000800 */
[----:B------:R1:W-:Y:S03]  /*3050*/  LDGSTS.E.BYPASS.LTC128B.128 [R2+0x3900], [R6.64], !P0 ;  /* 0x0390000006027fae */ /* 0x0003e6000c101d48 */
[----:B------:R-:W-:Y:S01]  /*3060*/  IADD3.X R13, R15, R5, RZ, P2, !PT ;  /* 0x000000050f0d7210 */ /* 0x000fe200017fe4ff */
[----:B------:R2:W-:Y:S01]  /*3070*/  LDGSTS.E.BYPASS.LTC128B.128 [R2+0x4100], [R14.64], !P0 ;  /* 0x041000000e027fae */ /* 0x0005e2000c101d48 */
[----:B------:R-:W-:-:S03]  /*3080*/  IADD3 R8, P2, R10, R17, RZ ;  /* 0x000000110a087210 */ /* 0x000fc60007f5e0ff */
[--C-:B------:R-:W-:Y:S01]  /*3090*/  IMAD.X R11, R13, 0x1, R5.reuse, P3 ;  /* 0x000000010d0b7824 */ /* 0x100fe200018e0605 */
[----:B------:R3:W-:Y:S03]  /*30a0*/  LDGSTS.E.BYPASS.LTC128B.128 [R2+0x4900], [R12.64], !P0 ;  /* 0x049000000c027fae */ /* 0x0007e6000c101d48 */
[----:B------:R-:W-:Y:S01]  /*30b0*/  IMAD.X R9, R11, 0x1, R5, P2 ;  /* 0x000000010b097824 */ /* 0x000fe200010e0605 */
[----:B------:R3:W-:Y:S04]  /*30c0*/  LDGSTS.E.BYPASS.LTC128B.128 [R2+0x5100], [R10.64], !P0 ;  /* 0x051000000a027fae */ /* 0x0007e8000c101d48 */
[----:B------:R3:W-:Y:S01]  /*30d0*/  LDGSTS.E.BYPASS.LTC128B.128 [R2+0x5900], [R8.64], !P0 ;  /* 0x0590000008027fae */ /* 0x0007e2000c101d48 */
[----:B-1----:R-:W-:-:S04]  /*30e0*/  IADD3 R6, P3, R8, R17, RZ ;  /* 0x0000001108067210 */ /* 0x002fc80007f7e0ff */
[----:B--2---:R-:W-:Y:S02]  /*30f0*/  IADD3 R14, P2, R6, R17, RZ ;  /* 0x00000011060e7210 */ /* 0x004fe40007f5e0ff */
[----:B------:R-:W-:-:S05]  /*3100*/  IADD3.X R7, R9, R5, RZ, P3, !PT ;  /* 0x0000000509077210 */ /* 0x000fca0001ffe4ff */
[----:B------:R-:W-:Y:S01]  /*3110*/  IMAD.X R15, R7, 0x1, R5, P2 ;  /* 0x00000001070f7824 */ /* 0x000fe200010e0605 */
[----:B------:R3:W-:Y:S04]  /*3120*/  LDGSTS.E.BYPASS.LTC128B.128 [R2+0x6100], [R6.64], !P0 ;  /* 0x0610000006027fae */ /* 0x0007e8000c101d48 */
[----:B------:R3:W-:Y:S02]  /*3130*/  LDGSTS.E.BYPASS.LTC128B.128 [R2+0x6900], [R14.64], !P0 ;  /* 0x069000000e027fae */ /* 0x0007e4000c101d48 */
.L_x_1:
[----:B--234-:R-:W-:Y:S01]  /*3140*/  STL [R1+0x8c], R240 ;  /* 0x00008cf001007387 */ /* 0x01cfe20000100800 */
[----:B------:R-:W-:Y:S01]  /*3150*/  SHF.R.S32.HI R2, RZ, 0x1f, R112 ;  /* 0x0000001fff027819 */ /* 0x000fe20000011470 */
[----:B------:R-:W-:Y:S02]  /*3160*/  IMAD.SHL.U32 R224, R0, 0x2, RZ ;  /* 0x0000000200e07824 */ /* 0x000fe400078e00ff */
[----:B------:R-:W-:Y:S01]  /*3170*/  STL [R1+0x88], R239 ;  /* 0x000088ef01007387 */ /* 0x000fe20000100800 */
[----:B------:R-:W-:Y:S01]  /*3180*/  LEA.HI R5, R2, R112, RZ, 0x2 ;  /* 0x0000007002057211 */ /* 0x000fe200078f10ff */
[----:B------:R-:W-:Y:S01]  /*3190*/  IMAD R227, R3, 0x2, R224 ;  /* 0x0000000203e37824 */ /* 0x000fe200078e02e0 */
[----:B------:R-:W-:Y:S01]  /*31a0*/  LEA R225, R4, R224, 0x1 ;  /* 0x000000e004e17211 */ /* 0x000fe200078e08ff */
[----:B------:R-:W-:Y:S01]  /*31b0*/  STL [R1+0x84], R238 ;  /* 0x000084ee01007387 */ /* 0x000fe20000100800 */
[----:B------:R-:W-:-:S03]  /*31c0*/  LOP3.LUT R2, R5, 0x7ffffffc, RZ, 0xc0, !PT ;  /* 0x7ffffffc05027812 */ /* 0x000fc600078ec0ff */
[----:B------:R-:W-:Y:S01]  /*31d0*/  STL [R1+0x80], R237 ;  /* 0x000080ed01007387 */ /* 0x000fe20000100800 */
[----:B------:R-:W-:Y:S02]  /*31e0*/  IMAD R226, R3, 0x2, R225 ;  /* 0x0000000203e27824 */ /* 0x000fe400078e02e1 */
[----:B------:R-:W-:Y:S01]  /*31f0*/  IMAD.IADD R2, R112, 0x1, -R2 ;  /* 0x0000000170027824 */ /* 0x000fe200078e0a02 */
[----:B------:R-:W-:Y:S04]  /*3200*/  STL [R1+0x7c], R236 ;  /* 0x00007cec01007387 */ /* 0x000fe80000100800 */
        /* <DEDUP_REMOVED lines=9> */
[----:B------:R2:W-:Y:S04]  /*32a0*/  STL [R1+0x54], R5 ;  /* 0x0000540501007387 */ /* 0x0005e80000100800 */
[----:B------:R-:W0:Y:S01]  /*32b0*/  LDGDEPBAR ;  /* 0x00000000000079af */ /* 0x000e220000000000 */
[----:B--2---:R-:W-:-:S05]  /*32c0*/  IADD3 R5, R160, c[0x0][0x1d0], RZ ;  /* 0x00007400a0057a10 */ /* 0x004fca0007ffe0ff */
[----:B------:R-:W-:-:S05]  /*32d0*/  IMAD R2, R2, -0x2, R5 ;  /* 0xfffffffe02027824 */ /* 0x000fca00078e0205 */
[C---:B------:R-:W-:Y:S02]  /*32e0*/  ISETP.GT.AND P5, PT, R2.reuse, RZ, PT ;  /* 0x000000ff0200720c */ /* 0x040fe40003fa4270 */
[C---:B------:R-:W-:Y:S02]  /*32f0*/  ISETP.GT.AND P4, PT, R2.reuse, 0x1, PT ;  /* 0x000000010200780c */ /* 0x040fe40003f84270 */
[----:B------:R-:W-:Y:S02]  /*3300*/  ISETP.GT.AND P3, PT, R2, 0x8, PT ;  /* 0x000000080200780c */ /* 0x000fe40003f64270 */
[----:B-1----:R-:W-:Y:S02]  /*3310*/  FSEL R10, R188, -INF , P5 ;  /* 0xff800000bc0a7808 */ /* 0x002fe40002800000 */
[----:B------:R-:W-:Y:S02]  /*3320*/  FSEL R12, R187, -INF , P4 ;  /* 0xff800000bb0c7808 */ /* 0x000fe40002000000 */
[----:B------:R-:W-:-:S02]  /*3330*/  ISETP.GT.AND P2, PT, R2, 0x9, PT ;  /* 0x000000090200780c */ /* 0x000fc40003f44270 */
[----:B------:R-:W-:Y:S02]  /*3340*/  FSEL R26, R182, -INF , P3 ;  /* 0xff800000b61a7808 */ /* 0x000fe40001800000 */
[----:B------:R-:W-:Y:S02]  /*3350*/  FMNMX.FTZ R5, R10, R12, !PT ;  /* 0x0000000c0a057209 */ /* 0x000fe40007810000 */
[----:B------:R-:W-:Y:S02]  /*3360*/  FSEL R13, R184, -INF , P5 ;  /* 0xff800000b80d7808 */ /* 0x000fe40002800000 */
[----:B------:R-:W-:Y:S02]  /*3370*/  FSEL R14, R183, -INF , P4 ;  /* 0xff800000b70e7808 */ /* 0x000fe40002000000 */
[----:B------:R-:W-:Y:S02]  /*3380*/  ISETP.GT.AND P6, PT, R2, 0x10, PT ;  /* 0x000000100200780c */ /* 0x000fe40003fc4270 */
[----:B------:R-:W-:-:S02]  /*3390*/  FSEL R27, R181, -INF , P2 ;  /* 0xff800000b51b7808 */ /* 0x000fc40001000000 */
[----:B------:R-:W-:Y:S02]  /*33a0*/  FMNMX.FTZ R5, R26, R5, !PT ;  /* 0x000000051a057209 */ /* 0x000fe40007810000 */
[----:B------:R-:W-:Y:S02]  /*33b0*/  FSEL R15, R176, -INF , P3 ;  /* 0xff800000b00f7808 */ /* 0x000fe40001800000 */
[----:B------:R-:W-:Y:S02]  /*33c0*/  FMNMX.FTZ R6, R13, R14, !PT ;  /* 0x0000000e0d067209 */ /* 0x000fe40007810000 */
[----:B------:R-:W-:Y:S02]  /*33d0*/  FSEL R18, R179, -INF , P5 ;  /* 0xff800000b3127808 */ /* 0x000fe40002800000 */
[----:B------:R-:W-:Y:S02]  /*33e0*/  FSEL R29, R186, -INF , P5 ;  /* 0xff800000ba1d7808 */ /* 0x000fe40002800000 */
[----:B------:R-:W-:-:S02]  /*33f0*/  ISETP.GT.AND P5, PT, R2, 0x11, PT ;  /* 0x000000110200780c */ /* 0x000fc40003fa4270 */
[----:B------:R-:W-:Y:S02]  /*3400*/  FSEL R28, R174, -INF , P6 ;  /* 0xff800000ae1c7808 */ /* 0x000fe40003000000 */
[----:B------:R-:W-:Y:S02]  /*3410*/  FMNMX.FTZ R5, R27, R5, !PT ;  /* 0x000000051b057209 */ /* 0x000fe40007810000 */
[----:B------:R-:W-:Y:S02]  /*3420*/  FSEL R17, R175, -INF , P2 ;  /* 0xff800000af117808 */ /* 0x000fe40001000000 */
[----:B------:R-:W-:Y:S02]  /*3430*/  FMNMX.FTZ R6, R15, R6, !PT ;  /* 0x000000060f067209 */ /* 0x000fe40007810000 */
[----:B------:R-:W-:Y:S02]  /*3440*/  FSEL R19, R180, -INF , P4 ;  /* 0xff800000b4137808 */ /* 0x000fe40002000000 */
[----:B------:R-:W-:-:S02]  /*3450*/  FSEL R30, R185, -INF , P4 ;  /* 0xff800000b91e7808 */ /* 0x000fc40002000000 */
[----:B------:R-:W-:Y:S02]  /*3460*/  ISETP.GT.AND P4, PT, R2, 0x18, PT ;  /* 0x000000180200780c */ /* 0x000fe40003f84270 */
[----:B------:R-:W-:Y:S02]  /*3470*/  FSEL R104, R173, -INF , P5 ;  /* 0xff800000ad687808 */ /* 0x000fe40002800000 */
[----:B------:R-:W-:Y:S02]  /*3480*/  FMNMX.FTZ R5, R28, R5, !PT ;  /* 0x000000051c057209 */ /* 0x000fe40007810000 */
[----:B------:R-:W-:Y:S02]  /*3490*/  FSEL R37, R168, -INF , P6 ;  /* 0xff800000a8257808 */ /* 0x000fe40003000000 */
[----:B------:R-:W-:Y:S02]  /*34a0*/  FMNMX.FTZ R6, R17, R6, !PT ;  /* 0x0000000611067209 */ /* 0x000fe40007810000 */
[----:B------:R-:W-:-:S02]  /*34b0*/  FSEL R21, R171, -INF , P3 ;  /* 0xff800000ab157808 */ /* 0x000fc40001800000 */
[----:B------:R-:W-:Y:S02]  /*34c0*/  FSEL R31, R178, -INF , P3 ;  /* 0xff800000b21f7808 */ /* 0x000fe40001800000 */
[----:B------:R-:W-:Y:S02]  /*34d0*/  ISETP.GT.AND P3, PT, R2, 0x19, PT ;  /* 0x000000190200780c */ /* 0x000fe40003f64270 */
[----:B------:R-:W-:Y:S02]  /*34e0*/  FSEL R105, R166, -INF , P4 ;  /* 0xff800000a6697808 */ /* 0x000fe40002000000 */
[----:B------:R-:W-:Y:S02]  /*34f0*/  FMNMX.FTZ R5, R104, R5, !PT ;  /* 0x0000000568057209 */ /* 0x000fe40007810000 */
[----:B------:R-:W-:Y:S02]  /*3500*/  FSEL R38, R167, -INF , P5 ;  /* 0xff800000a7267808 */ /* 0x000fe40002800000 */
[----:B------:R-:W-:-:S02]  /*3510*/  FMNMX.FTZ R6, R37, R6, !PT ;  /* 0x0000000625067209 */ /* 0x000fc40007810000 */
[----:B------:R-:W-:Y:S02]  /*3520*/  FSEL R25, R172, -INF , P2 ;  /* 0xff800000ac197808 */ /* 0x000fe40001000000 */
[----:B------:R-:W-:Y:S02]  /*3530*/  FSEL R36, R177, -INF , P2 ;  /* 0xff800000b1247808 */ /* 0x000fe40001000000 */
[----:B------:R-:W-:Y:S02]  /*3540*/  ISETP.GT.AND P2, PT, R2, 0x20, PT ;  /* 0x000000200200780c */ /* 0x000fe40003f44270 */
[----:B------:R-:W-:Y:S02]  /*3550*/  FSEL R106, R165, -INF , P3 ;  /* 0xff800000a56a7808 */ /* 0x000fe40001800000 */
[----:B------:R-:W-:Y:S02]  /*3560*/  FMNMX.FTZ R5, R105, R5, !PT ;  /* 0x0000000569057209 */ /* 0x000fe40007810000 */
[----:B------:R-:W-:-:S02]  /*3570*/  FSEL R46, R164, -INF , P5 ;  /* 0xff800000a42e7808 */ /* 0x000fc40002800000 */
[----:B------:R-:W-:Y:S02]  /*3580*/  FSEL R116, R169, -INF , P5 ;  /* 0xff800000a9747808 */ /* 0x000fe40002800000 */
[----:B------:R-:W-:Y:S02]  /*3590*/  FSEL R39, R159, -INF , P4 ;  /* 0xff8000009f277808 */ /* 0x000fe40002000000 */
[----:B------:R-:W-:Y:S02]  /*35a0*/  FMNMX.FTZ R6, R38, R6, !PT ;  /* 0x0000000626067209 */ /* 0x000fe40007810000 */
[----:B------:R-:W-:Y:S02]  /*35b0*/  FSEL R45, R163, -INF , P6 ;  /* 0xff800000a32d7808 */ /* 0x000fe40003000000 */
[----:B------:R-:W-:Y:S02]  /*35c0*/  FSEL R108, R170, -INF , P6 ;  /* 0xff800000aa6c7808 */ /* 0x000fe40003000000 */
[----:B------:R-:W-:-:S02]  /*35d0*/  ISETP.GT.AND P5, PT, R2, 0x28, PT ;  /* 0x000000280200780c */ /* 0x000fc40003fa4270 */
[----:B------:R-:W-:Y:S02]  /*35e0*/  FSEL R47, R118, -INF , P4 ;  /* 0xff800000762f7808 */ /* 0x000fe40002000000 */
[----:B------:R-:W-:Y:S02]  /*35f0*/  FSEL R117, R162, -INF , P4 ;  /* 0xff800000a2757808 */ /* 0x000fe40002000000 */
[C---:B------:R-:W-:Y:S02]  /*3600*/  ISETP.GT.AND P6, PT, R2.reuse, 0x21, PT ;  /* 0x000000210200780c */ /* 0x040fe40003fc4270 */
[----:B------:R-:W-:Y:S02]  /*3610*/  ISETP.GT.AND P4, PT, R2, 0x29, PT ;  /* 0x000000290200780c */ /* 0x000fe40003f84270 */
[----:B------:R-:W-:Y:S02]  /*3620*/  FSEL R69, R155, -INF , P3 ;  /* 0xff8000009b457808 */ /* 0x000fe40001800000 */
[----:B------:R-:W-:-:S02]  /*3630*/  FSEL R44, R158, -INF , P3 ;  /* 0xff8000009e2c7808 */ /* 0x000fc40001800000 */
[----:B------:R-:W-:Y:S02]  /*3640*/  FSEL R118, R161, -INF , P3 ;  /* 0xff800000a1767808 */ /* 0x000fe40001800000 */
[----:B------:R-:W-:Y:S02]  /*3650*/  ISETP.GT.AND P3, PT, R2, 0x30, PT ;  /* 0x000000300200780c */ /* 0x000fe40003f64270 */
[----:B------:R-:W-:Y:S02]  /*3660*/  FSEL R107, R157, -INF , P2 ;  /* 0xff8000009d6b7808 */ /* 0x000fe40001000000 */
[----:B------:R-:W-:Y:S02]  /*3670*/  FMNMX.FTZ R5, R106, R5, !PT ;  /* 0x000000056a057209 */ /* 0x000fe40007810000 */
[----:B------:R-:W-:Y:S02]  /*3680*/  FMNMX.FTZ R6, R39, R6, !PT ;  /* 0x0000000627067209 */ /* 0x000fe40007810000 */
[----:B------:R-:W-:-:S02]  /*3690*/  FSEL R135, R136, -INF , P5 ;  /* 0xff80000088877808 */ /* 0x000fc40002800000 */
[----:B------:R-:W-:Y:S02]  /*36a0*/  FMNMX.FTZ R7, R18, R19, !PT ;  /* 0x0000001312077209 */ /* 0x000fe40007810000 */
[----:B------:R-:W-:Y:S02]  /*36b0*/  FSEL R133, R137, -INF , P2 ;  /* 0xff80000089857808 */ /* 0x000fe40001000000 */
[----:B------:R-:W-:Y:S02]  /*36c0*/  FSEL R134, R138, -INF , P6 ;  /* 0xff8000008a867808 */ /* 0x000fe40003000000 */
[----:B------:R-:W-:Y:S02]  /*36d0*/  FSEL R129, R139, -INF , P5 ;  /* 0xff8000008b817808 */ /* 0x000fe40002800000 */
[----:B------:R-:W-:Y:S02]  /*36e0*/  FSEL R136, R140, -INF , P4 ;  /* 0xff8000008c887808 */ /* 0x000fe40002000000 */
[----:B------:R-:W-:-:S02]  /*36f0*/  FSEL R126, R145, -INF , P4 ;  /* 0xff800000917e7808 */ /* 0x000fc40002000000 */
[----:B------:R-:W-:Y:S02]  /*3700*/  FSEL R127, R148, -INF , P2 ;  /* 0xff800000947f7808 */ /* 0x000fe40001000000 */
        /* <DEDUP_REMOVED lines=12> */
[----:B------:R-:W-:Y:S02]  /*37d0*/  FMNMX.FTZ R5, R107, R5, !PT ;  /* 0x000000056b057209 */ /* 0x000fe40007810000 */
[C---:B------:R-:W-:Y:S02]  /*37e0*/  ISETP.GT.AND P2, PT, R2.reuse, 0x31, PT ;  /* 0x000000310200780c */ /* 0x040fe40003f44270 */
[C---:B------:R-:W-:Y:S02]  /*37f0*/  ISETP.GT.AND P6, PT, R2.reuse, 0x38, PT ;  /* 0x000000380200780c */ /* 0x040fe40003fc4270 */
[C---:B------:R-:W-:Y:S02]  /*3800*/  ISETP.GT.AND P5, PT, R2.reuse, 0x39, PT ;  /* 0x000000390200780c */ /* 0x040fe40003fa4270 */
[----:B------:R-:W-:-:S02]  /*3810*/  ISETP.GT.AND P4, PT, R2, 0x40, PT ;  /* 0x000000400200780c */ /* 0x000fc40003f84270 */
[----:B------:R-:W-:Y:S02]  /*3820*/  ISETP.GT.AND P3, PT, R2, 0x41, PT ;  /* 0x000000410200780c */ /* 0x000fe40003f64270 */
[----:B------:R-:W-:Y:S02]  /*3830*/  FMNMX.FTZ R6, R44, R6, !PT ;  /* 0x000000062c067209 */ /* 0x000fe40007810000 */
[----:B------:R-:W-:Y:S02]  /*3840*/  FMNMX.FTZ R7, R21, R7, !PT ;  /* 0x0000000715077209 */ /* 0x000fe40007810000 */
[----:B------:R-:W-:Y:S02]  /*3850*/  FMNMX.FTZ R5, R124, R5, !PT ;  /* 0x000000057c057209 */ /* 0x000fe40007810000 */
        /* <DEDUP_REMOVED lines=20> */
[----:B------:R-:W-:Y:S02]  /*39a0*/  FMNMX.FTZ R6, R127, R6, !PT ;  /* 0x000000067f067209 */ /* 0x000fe40007810000 */
[C---:B------:R-:W-:Y:S02]  /*39b0*/  ISETP.GT.AND P2, PT, R2.reuse, 0x48, PT ;  /* 0x000000480200780c */ /* 0x040fe40003f44270 */
[C---:B------:R-:W-:Y:S02]  /*39c0*/  ISETP.GT.AND P6, PT, R2.reuse, 0x49, PT ;  /* 0x000000490200780c */ /* 0x040fe40003fc4270 */
[C---:B------:R-:W-:Y:S02]  /*39d0*/  ISETP.GT.AND P5, PT, R2.reuse, 0x50, PT ;  /* 0x000000500200780c */ /* 0x040fe40003fa4270 */
[C---:B------:R-:W-:Y:S02]  /*39e0*/  ISETP.GT.AND P4, PT, R2.reuse, 0x51, PT ;  /* 0x000000510200780c */ /* 0x040fe40003f84270 */
[----:B------:R-:W-:-:S02]  /*39f0*/  ISETP.GT.AND P3, PT, R2, 0x58, PT ;  /* 0x000000580200780c */ /* 0x000fc40003f64270 */
[----:B------:R-:W-:Y:S02]  /*3a00*/  FMNMX.FTZ R7, R25, R7, !PT ;  /* 0x0000000719077209 */ /* 0x000fe40007810000 */
[----:B------:R-:W-:Y:S02]  /*3a10*/  FMNMX.FTZ R5, R125, R5, !PT ;  /* 0x000000057d057209 */ /* 0x000fe40007810000 */
[----:B------:R-:W-:Y:S02]  /*3a20*/  FMNMX.FTZ R6, R128, R6, !PT ;  /* 0x0000000680067209 */ /* 0x000fe40007810000 */
        /* <DEDUP_REMOVED lines=20> */
[----:B------:R-:W-:-:S02]  /*3b70*/  FMNMX.FTZ R7, R45, R7, !PT ;  /* 0x000000072d077209 */ /* 0x000fc40007810000 */
[C---:B------:R-:W-:Y:S02]  /*3b80*/  ISETP.GT.AND P2, PT, R2.reuse, 0x59, PT ;  /* 0x000000590200780c */ /* 0x040fe40003f44270 */
[C---:B------:R-:W-:Y:S02]  /*3b90*/  ISETP.GT.AND P6, PT, R2.reuse, 0x60, PT ;  /* 0x000000600200780c */ /* 0x040fe40003fc4270 */
[C---:B------:R-:W-:Y:S02]  /*3ba0*/  ISETP.GT.AND P5, PT, R2.reuse, 0x61, PT ;  /* 0x000000610200780c */ /* 0x040fe40003fa4270 */
[C---:B------:R-:W-:Y:S02]  /*3bb0*/  ISETP.GT.AND P4, PT, R2.reuse, 0x68, PT ;  /* 0x000000680200780c */ /* 0x040fe40003f84270 */
[----:B------:R-:W-:Y:S02]  /*3bc0*/  ISETP.GT.AND P3, PT, R2, 0x69, PT ;  /* 0x000000690200780c */ /* 0x000fe40003f64270 */
[----:B------:R-:W-:-:S02]  /*3bd0*/  FMNMX.FTZ R2, R126, R5, !PT ;  /* 0x000000057e027209 */ /* 0x000fc40007810000 */
[----:B------:R-:W-:Y:S02]  /*3be0*/  FMNMX.FTZ R5, R129, R6, !PT ;  /* 0x0000000681057209 */ /* 0x000fe40007810000 */
[----:B------:R-:W-:Y:S02]  /*3bf0*/  FMNMX.FTZ R6, R46, R7, !PT ;  /* 0x000000072e067209 */ /* 0x000fe40007810000 */
[----:B------:R-:W-:Y:S02]  /*3c00*/  FMNMX.FTZ R2, R149, R2, !PT ;  /* 0x0000000295027209 */ /* 0x000fe40007810000 */
[----:B------:R-:W-:Y:S02]  /*3c10*/  FMNMX.FTZ R5, R132, R5, !PT ;  /* 0x0000000584057209 */ /* 0x000fe40007810000 */
[----:B------:R-:W-:Y:S02]  /*3c20*/  FMNMX.FTZ R6, R47, R6, !PT ;  /* 0x000000062f067209 */ /* 0x000fe40007810000 */
        /* <DEDUP_REMOVED lines=30> */
[----:B------:R-:W-:-:S02]  /*3e10*/  FSEL R172, R60, -INF , P2 ;  /* 0xff8000003cac7808 */ /* 0x000fc40001000000 */
[----:B------:R-:W-:Y:S02]  /*3e20*/  FMNMX.FTZ R2, R173, R2, !PT ;  /* 0x00000002ad027209 */ /* 0x000fe40007810000 */
[----:B------:R-:W-:Y:S02]  /*3e30*/  FMNMX.FTZ R5, R183, R5, !PT ;  /* 0x00000005b7057209 */ /* 0x000fe40007810000 */
[----:B------:R-:W-:Y:S02]  /*3e40*/  FMNMX.FTZ R6, R162, R6, !PT ;  /* 0x00000006a2067209 */ /* 0x000fe40007810000 */
[----:B------:R-:W-:Y:S02]  /*3e50*/  FMNMX.FTZ R7, R108, R7, !PT ;  /* 0x000000076c077209 */ /* 0x000fe40007810000 */
[----:B------:R-:W-:Y:S02]  /*3e60*/  FSEL R202, R40, -INF , P6 ;  /* 0xff80000028ca7808 */ /* 0x000fe40003000000 */
[----:B------:R-:W-:-:S02]  /*3e70*/  FMNMX.FTZ R2, R172, R2, !PT ;  /* 0x00000002ac027209 */ /* 0x000fc40007810000 */
[----:B------:R-:W-:Y:S01]  /*3e80*/  FSEL R179, R65, -INF , P2 ;  /* 0xff80000041b37808 */ /* 0x000fe20001000000 */
[----:B------:R-:W-:Y:S01]  /*3e90*/  IMAD.MOV.U32 R4, RZ, RZ, R202 ;  /* 0x000000ffff047224 */ /* 0x000fe200078e00ca */
[----:B------:R-:W-:Y:S02]  /*3ea0*/  FMNMX.FTZ R5, R182, R5, !PT ;  /* 0x00000005b6057209 */ /* 0x000fe40007810000 */
[----:B------:R-:W-:Y:S02]  /*3eb0*/  FMNMX.FTZ R6, R164, R6, !PT ;  /* 0x00000006a4067209 */ /* 0x000fe40007810000 */
[----:B------:R-:W-:Y:S02]  /*3ec0*/  FMNMX.FTZ R7, R116, R7, !PT ;  /* 0x0000000774077209 */ /* 0x000fe40007810000 */
[----:B------:R-:W-:Y:S02]  /*3ed0*/  FSEL R119, R41, -INF , P5 ;  /* 0xff80000029777808 */ /* 0x000fe40002800000 */
[----:B------:R-:W-:-:S02]  /*3ee0*/  FMNMX.FTZ R2, R202, R2, !PT ;  /* 0x00000002ca027209 */ /* 0x000fc40007810000 */
[----:B------:R-:W-:Y:S01]  /*3ef0*/  FSEL R211, R24, -INF , P6 ;  /* 0xff80000018d37808 */ /* 0x000fe20003000000 */
[----:B------:R1:W-:Y:S01]  /*3f00*/  STL [R1+0x90], R119 ;  /* 0x0000907701007387 */ /* 0x0003e20000100800 */
[----:B------:R-:W-:Y:S02]  /*3f10*/  FMNMX.FTZ R5, R179, R5, !PT ;  /* 0x00000005b3057209 */ /* 0x000fe40007810000 */
[----:B------:R-:W-:Y:S02]  /*3f20*/  FMNMX.FTZ R6, R163, R6, !PT ;  /* 0x00000006a3067209 */ /* 0x000fe40007810000 */
[----:B------:R-:W-:Y:S02]  /*3f30*/  FMNMX.FTZ R7, R117, R7, !PT ;  /* 0x0000000775077209 */ /* 0x000fe40007810000 */
[----:B------:R-:W-:Y:S02]  /*3f40*/  FSEL R229, R20, -INF , P4 ;  /* 0xff80000014e57808 */ /* 0x000fe40002000000 */
[----:B------:R-:W-:-:S02]  /*3f50*/  FMNMX.FTZ R2, R119, R2, !PT ;  /* 0x0000000277027209 */ /* 0x000fc40007810000 */
[----:B------:R-:W-:Y:S02]  /*3f60*/  FSEL R185, R23, -INF , P5 ;  /* 0xff80000017b97808 */ /* 0x000fe40002800000 */
        /* <DEDUP_REMOVED lines=9> */
[----:B------:R-:W-:Y:S02]  /*4000*/  FMNMX.FTZ R71, R192, R2, !PT ;  /* 0x00000002c0477209 */ /* 0x000fe40007810000 */
[----:B------:R-:W-:-:S02]  /*4010*/  FSEL R237, R32, -INF , P3 ;  /* 0xff80000020ed7808 */ /* 0x000fc40001800000 */
[----:B------:R-:W-:Y:S01]  /*4020*/  FMNMX.FTZ R2, R184, R5, !PT ;  /* 0x00000005b8027209 */ /* 0x000fe20007810000 */
[----:B------:R-:W2:Y:S01]  /*4030*/  SHFL.BFLY PT, R8, R71, 0x2, 0x1f ;  /* 0x0c401f0047087f89 */ /* 0x000ea200000e0000 */
[----:B------:R-:W-:Y:S02]  /*4040*/  FMNMX.FTZ R5, R193, R6, !PT ;  /* 0x00000006c1057209 */ /* 0x000fe40007810000 */
[----:B------:R-:W-:Y:S02]  /*4050*/  FMNMX.FTZ R6, R138, R7, !PT ;  /* 0x000000078a067209 */ /* 0x000fe40007810000 */
[----:B------:R-:W-:Y:S02]  /*4060*/  FMNMX.FTZ R68, R237, R2, !PT ;  /* 0x00000002ed447209 */ /* 0x000fe40007810000 */
[----:B------:R-:W-:Y:S02]  /*4070*/  FMNMX.FTZ R2, R196, R5, !PT ;  /* 0x00000005c4027209 */ /* 0x000fe40007810000 */
[----:B------:R-:W-:Y:S01]  /*4080*/  FMNMX.FTZ R5, R139, R6, !PT ;  /* 0x000000068b057209 */ /* 0x000fe20007810000 */
[----:B------:R-:W3:Y:S01]  /*4090*/  SHFL.BFLY PT, R9, R68, 0x2, 0x1f ;  /* 0x0c401f0044097f89 */ /* 0x000ee200000e0000 */
[----:B------:R-:W-:-:S02]  /*40a0*/  FSEL R169, R52, -INF , P2 ;  /* 0xff80000034a97808 */ /* 0x000fc40001000000 */
[----:B------:R-:W-:Y:S02]  /*40b0*/  FMNMX.FTZ R5, R140, R5, !PT ;  /* 0x000000058c057209 */ /* 0x000fe40007810000 */
[----:B------:R-:W-:Y:S02]  /*40c0*/  FSEL R209, R42, -INF , P6 ;  /* 0xff8000002ad17808 */ /* 0x000fe40003000000 */
[----:B------:R-:W-:Y:S02]  /*40d0*/  FMNMX.FTZ R2, R169, R2, !PT ;  /* 0x00000002a9027209 */ /* 0x000fe40007810000 */
[----:B------:R-:W-:Y:S02]  /*40e0*/  FMNMX.FTZ R5, R153, R5, !PT ;  /* 0x0000000599057209 */ /* 0x000fe40007810000 */
[----:B------:R-:W-:Y:S02]  /*40f0*/  FSEL R236, R35, -INF , P5 ;  /* 0xff80000023ec7808 */ /* 0x000fe40002800000 */
[----:B------:R-:W-:-:S02]  /*4100*/  FMNMX.FTZ R2, R209, R2, !PT ;  /* 0x00000002d1027209 */ /* 0x000fc40007810000 */
[----:B------:R-:W-:Y:S02]  /*4110*/  FMNMX.FTZ R5, R154, R5, !PT ;  /* 0x000000059a057209 */ /* 0x000fe40007810000 */
[----:B------:R-:W-:Y:S02]  /*4120*/  FSEL R240, R34, -INF , P4 ;  /* 0xff80000022f07808 */ /* 0x000fe40002000000 */
[----:B------:R-:W-:Y:S02]  /*4130*/  FMNMX.FTZ R2, R236, R2, !PT ;  /* 0x00000002ec027209 */ /* 0x000fe40007810000 */
[----:B------:R-:W-:Y:S02]  /*4140*/  FMNMX.FTZ R5, R155, R5, !PT ;  /* 0x000000059b057209 */ /* 0x000fe40007810000 */
[----:B-1----:R-:W-:Y:S02]  /*4150*/  FSEL R119, R33, -INF , P3 ;  /* 0xff80000021777808 */ /* 0x002fe40001800000 */
[----:B------:R-:W-:Y:S01]  /*4160*/  FMNMX.FTZ R2, R240, R2, !PT ;  /* 0x00000002f0027209 */ /* 0x000fe20007810000 */
[----:B------:R-:W-:Y:S01]  /*4170*/  LDSM.16.MT88.4 R32, [R225+0x100] ;  /* 0x00010000e120783b */ /* 0x000fe20000004200 */
[----:B------:R-:W-:-:S02]  /*4180*/  FMNMX.FTZ R5, R156, R5, !PT ;  /* 0x000000059c057209 */ /* 0x000fc40007810000 */
[----:B--2---:R-:W-:Y:S02]  /*4190*/  FMNMX.FTZ R71, R71, R8, !PT ;  /* 0x0000000847477209 */ /* 0x004fe40007810000 */
[----:B------:R-:W-:Y:S02]  /*41a0*/  FMNMX.FTZ R2, R119, R2, !PT ;  /* 0x0000000277027209 */ /* 0x000fe40007810000 */
[----:B------:R-:W-:Y:S01]  /*41b0*/  FMNMX.FTZ R5, R175, R5, !PT ;  /* 0x00000005af057209 */ /* 0x000fe20007810000 */
[----:B------:R-:W1:Y:S01]  /*41c0*/  SHFL.BFLY PT, R7, R71, 0x1, 0x1f ;  /* 0x0c201f0047077f89 */ /* 0x000e6200000e0000 */
[----:B---3--:R-:W-:Y:S02]  /*41d0*/  FMNMX.FTZ R68, R68, R9, !PT ;  /* 0x0000000944447209 */ /* 0x008fe40007810000 */
[----:B------:R-:W-:Y:S01]  /*41e0*/  FMNMX.FTZ R5, R176, R5, !PT ;  /* 0x00000005b0057209 */ /* 0x000fe20007810000 */
[----:B------:R-:W2:Y:S01]  /*41f0*/  SHFL.BFLY PT, R6, R2, 0x2, 0x1f ;  /* 0x0c401f0002067f89 */ /* 0x000ea200000e0000 */
[----:B------:R-:W-:-:S02]  /*4200*/  FSEL R168, R56, -INF , P2 ;  /* 0xff80000038a87808 */ /* 0x000fc40001000000 */
[----:B------:R-:W-:Y:S01]  /*4210*/  FMNMX.FTZ R5, R177, R5, !PT ;  /* 0x00000005b1057209 */ /* 0x000fe20007810000 */
[----:B------:R-:W3:Y:S01]  /*4220*/  SHFL.BFLY PT, R8, R68, 0x1, 0x1f ;  /* 0x0c201f0044087f89 */ /* 0x000ee200000e0000 */
[----:B------:R-:W-:Y:S02]  /*4230*/  FSEL R191, R53, -INF , P6 ;  /* 0xff80000035bf7808 */ /* 0x000fe40003000000 */
[----:B------:R-:W-:Y:S02]  /*4240*/  FMNMX.FTZ R5, R178, R5, !PT ;  /* 0x00000005b2057209 */ /* 0x000fe40007810000 */
[----:B------:R-:W-:Y:S02]  /*4250*/  FSEL R190, R49, -INF , P5 ;  /* 0xff80000031be7808 */ /* 0x000fe40002800000 */
[----:B------:R-:W-:Y:S02]  /*4260*/  FMNMX.FTZ R5, R131, R5, !PT ;  /* 0x0000000583057209 */ /* 0x000fe40007810000 */
[----:B------:R-:W-:-:S02]  /*4270*/  FSEL R201, R48, -INF , P4 ;  /* 0xff80000030c97808 */ /* 0x000fc40002000000 */
[----:B------:R-:W-:Y:S02]  /*4280*/  FMNMX.FTZ R5, R130, R5, !PT ;  /* 0x0000000582057209 */ /* 0x000fe40007810000 */
[----:B------:R-:W-:Y:S02]  /*4290*/  FSEL R200, R43, -INF , P3 ;  /* 0xff8000002bc87808 */ /* 0x000fe40001800000 */
[----:B------:R-:W-:Y:S01]  /*42a0*/  FMNMX.FTZ R5, R206, R5, !PT ;  /* 0x00000005ce057209 */ /* 0x000fe20007810000 */
[----:B------:R-:W-:Y:S01]  /*42b0*/  LDSM.16.MT88.4 R40, [R226+0x100] ;  /* 0x00010000e228783b */ /* 0x000fe20000004200 */
[----:B-1----:R-:W-:Y:S02]  /*42c0*/  FMNMX.FTZ R71, R71, R7, !PT ;  /* 0x0000000747477209 */ /* 0x002fe40007810000 */
[----:B------:R-:W-:Y:S02]  /*42d0*/  FMNMX.FTZ R5, R168, R5, !PT ;  /* 0x00000005a8057209 */ /* 0x000fe40007810000 */
[----:B--2---:R-:W-:Y:S01]  /*42e0*/  FMNMX.FTZ R2, R2, R6, !PT ;  /* 0x0000000602027209 */ /* 0x004fe20007810000 */
[----:B------:R-:W-:Y:S01]  /*42f0*/  FMUL.FTZ R7, R71, c[0x0][0x2d0] ;  /* 0x0000b40047077a20 */ /* 0x000fe20000410000 */
[----:B------:R-:W-:-:S02]  /*4300*/  FMNMX.FTZ R5, R191, R5, !PT ;  /* 0x00000005bf057209 */ /* 0x000fc40007810000 */
[----:B------:R-:W-:Y:S01]  /*4310*/  FSETP.NEU.FTZ.AND P2, PT, R71, -INF , PT ;  /* 0xff8000004700780b */ /* 0x000fe20003f5d000 */
[----:B------:R-:W1:Y:S01]  /*4320*/  SHFL.BFLY PT, R11, R2, 0x1, 0x1f ;  /* 0x0c201f00020b7f89 */ /* 0x000e6200000e0000 */
[----:B------:R-:W-:Y:S02]  /*4330*/  FMNMX.FTZ R5, R190, R5, !PT ;  /* 0x00000005be057209 */ /* 0x000fe40007810000 */
[----:B---3--:R-:W-:Y:S02]  /*4340*/  FMNMX.FTZ R68, R68, R8, !PT ;  /* 0x0000000844447209 */ /* 0x008fe40007810000 */
[----:B------:R-:W-:Y:S02]  /*4350*/  FSEL R7, R7, RZ, P2 ;  /* 0x000000ff07077208 */ /* 0x000fe40001000000 */
[----:B------:R-:W-:Y:S01]  /*4360*/  FMNMX.FTZ R8, R201, R5, !PT ;  /* 0x00000005c9087209 */ /* 0x000fe20007810000 */
[C---:B------:R-:W-:Y:S01]  /*4370*/  FMUL.FTZ R9, R68.reuse, c[0x0][0x2d0] ;  /* 0x0000b40044097a20 */ /* 0x040fe20000410000 */
[----:B------:R-:W-:Y:S01]  /*4380*/  FSETP.NEU.FTZ.AND P2, PT, R68, -INF , PT ;  /* 0xff8000004400780b */ /* 0x000fe20003f5d000 */
[--C-:B------:R-:W-:Y:S01]  /*4390*/  FFMA.FTZ R6, R10, c[0x0][0x2d0], -R7.reuse ;  /* 0x0000b4000a067a23 */ /* 0x100fe20000010807 */
[----:B------:R-:W-:Y:S01]  /*43a0*/  FMNMX.FTZ R8, R200, R8, !PT ;  /* 0x00000008c8087209 */ /* 0x000fe20007810000 */
[----:B------:R-:W-:-:S02]  /*43b0*/  FFMA.FTZ R5, R12, c[0x0][0x2d0], -R7 ;  /* 0x0000b4000c057a23 */ /* 0x000fc40000010807 */
[----:B------:R2:W-:Y:S02]  /*43c0*/  MUFU.EX2 R228, R6 ;  /* 0x0000000600e47308 */ /* 0x0005e40000000800 */
[----:B------:R-:W3:Y:S06]  /*43d0*/  SHFL.BFLY PT, R10, R8, 0x2, 0x1f ;  /* 0x0c401f00080a7f89 */ /* 0x000eec00000e0000 */
[----:B------:R4:W3:Y:S01]  /*43e0*/  MUFU.EX2 R199, R5 ;  /* 0x0000000500c77308 */ /* 0x0008e20000000800 */
[----:B-1----:R-:W-:Y:S02]  /*43f0*/  FMNMX.FTZ R2, R2, R11, !PT ;  /* 0x0000000b02027209 */ /* 0x002fe40007810000 */
[----:B--2---:R-:W-:-:S02]  /*4400*/  FSEL R6, R9, RZ, P2 ;  /* 0x000000ff09067208 */ /* 0x004fc40001000000 */
[----:B------:R-:W-:-:S03]  /*4410*/  FSETP.NEU.FTZ.AND P2, PT, R2, -INF , PT ;  /* 0xff8000000200780b */ /* 0x000fc60003f5d000 */
[--C-:B------:R-:W-:Y:S02]  /*4420*/  FFMA.FTZ R9, R15, c[0x0][0x2d0], -R6.reuse ;  /* 0x0000b4000f097a23 */ /* 0x100fe40000010806 */
[----:B----4-:R-:W-:Y:S02]  /*4430*/  FFMA.FTZ R5, R13, c[0x0][0x2d0], -R6 ;  /* 0x0000b4000d057a23 */ /* 0x010fe40000010806 */
[----:B------:R1:W-:Y:S01]  /*4440*/  MUFU.EX2 R210, R9 ;  /* 0x0000000900d27308 */ /* 0x0003e20000000800 */
[----:B---3--:R-:W-:Y:S02]  /*4450*/  FMNMX.FTZ R8, R8, R10, !PT ;  /* 0x0000000a08087209 */ /* 0x008fe40007810000 */
[----:B------:R-:W-:-:S05]  /*4460*/  F2FP.BF16.PACK_AB R12, R199, R228 ;  /* 0x000000e4c70c723e */ /* 0x000fca00000010ff */
[----:B------:R2:W-:Y:S01]  /*4470*/  MUFU.EX2 R203, R5 ;  /* 0x0000000500cb7308 */ /* 0x0005e20000000800 */
[----:B-1----:R-:W-:-:S07]  /*4480*/  FFMA.FTZ R9, R17, c[0x0][0x2d0], -R6 ;  /* 0x0000b40011097a23 */ /* 0x002fce0000010806 */
[----:B------:R-:W1:Y:S01]  /*4490*/  MUFU.EX2 R235, R9 ;  /* 0x0000000900eb7308 */ /* 0x000e620000000800 */
[----:B--2---:R-:W-:-:S07]  /*44a0*/  FFMA.FTZ R5, R14, c[0x0][0x2d0], -R6 ;  /* 0x0000b4000e057a23 */ /* 0x004fce0000010806 */
[----:B------:R2:W3:Y:S01]  /*44b0*/  MUFU.EX2 R252, R5 ;  /* 0x0000000500fc7308 */ /* 0x0004e20000000800 */
[----:B-1----:R-:W-:Y:S01]  /*44c0*/  F2FP.BF16.PACK_AB R10, R235, R210 ;  /* 0x000000d2eb0a723e */ /* 0x002fe200000010ff */
[----:B--2---:R-:W-:-:S05]  /*44d0*/  FMUL.FTZ R5, R2, c[0x0][0x2d0] ;  /* 0x0000b40002057a20 */ /* 0x004fca0000410000 */
[----:B------:R-:W-:-:S05]  /*44e0*/  FSEL R5, R5, RZ, P2 ;  /* 0x000000ff05057208 */ /* 0x000fca0001000000 */
[--C-:B------:R-:W-:Y:S02]  /*44f0*/  FFMA.FTZ R9, R18, c[0x0][0x2d0], -R5.reuse ;  /* 0x0000b40012097a23 */ /* 0x100fe40000010805 */
[--C-:B------:R-:W-:Y:S02]  /*4500*/  FFMA.FTZ R0, R19, c[0x0][0x2d0], -R5.reuse ;  /* 0x0000b40013007a23 */ /* 0x100fe40000010805 */
[----:B------:R1:W-:Y:S01]  /*4510*/  MUFU.EX2 R251, R9 ;  /* 0x0000000900fb7308 */ /* 0x0003e20000000800 */
[----:B------:R-:W-:Y:S07]  /*4520*/  LDSM.16.MT88.4 R16, [R224+0x100] ;  /* 0x00010000e010783b */ /* 0x000fee0000004200 */
[----:B------:R2:W4:Y:S01]  /*4530*/  MUFU.EX2 R248, R0 ;  /* 0x0000000000f87308 */ /* 0x0005220000000800 */
[----:B-1----:R-:W1:Y:S01]  /*4540*/  SHFL.BFLY PT, R9, R8, 0x1, 0x1f ;  /* 0x0c201f0008097f89 */ /* 0x002e6200000e0000 */
[----:B--2---:R-:W-:-:S03]  /*4550*/  FFMA.FTZ R0, R21, c[0x0][0x2d0], -R5 ;  /* 0x0000b40015007a23 */ /* 0x004fc60000010805 */
[----:B------:R-:W2:Y:S03]  /*4560*/  LDSM.16.MT88.4 R20, [R227+0x100] ;  /* 0x00010000e314783b */ /* 0x000ea60000004200 */
[----:B------:R4:W-:Y:S01]  /*4570*/  MUFU.EX2 R239, R0 ;  /* 0x0000000000ef7308 */ /* 0x0009e20000000800 */
[----:B-1----:R-:W-:Y:S02]  /*4580*/  FMNMX.FTZ R70, R8, R9, !PT ;  /* 0x0000000908467209 */ /* 0x002fe40007810000 */
[----:B---3--:R-:W-:Y:S01]  /*4590*/  F2FP.BF16.PACK_AB R8, R252, R203 ;  /* 0x000000cbfc08723e */ /* 0x008fe200000010ff */
[----:B----4-:R-:W-:Y:S01]  /*45a0*/  FFMA.FTZ R0, R25, c[0x0][0x2d0], -R5 ;  /* 0x0000b40019007a23 */ /* 0x010fe20000010805 */
[C---:B------:R-:W-:Y:S01]  /*45b0*/  FSETP.NEU.FTZ.AND P2, PT, R70.reuse, -INF , PT ;  /* 0xff8000004600780b */ /* 0x040fe20003f5d000 */
[----:B------:R-:W-:Y:S01]  /*45c0*/  FMUL.FTZ R3, R70, c[0x0][0x2d0] ;  /* 0x0000b40046037a20 */ /* 0x000fe20000410000 */
[----:B------:R-:W-:Y:S01]  /*45d0*/  F2FP.BF16.PACK_AB R9, R248, R251 ;  /* 0x000000fbf809723e */ /* 0x000fe200000010ff */
[----:B------:R1:W3:Y:S02]  /*45e0*/  MUFU.EX2 R204, R0 ;  /* 0x0000000000cc7308 */ /* 0x0002e40000000800 */
[----:B-1----:R-:W-:Y:S01]  /*45f0*/  FFMA.FTZ R0, R26, c[0x0][0x2d0], -R7 ;  /* 0x0000b4001a007a23 */ /* 0x002fe20000010807 */
[----:B---3--:R-:W-:-:S05]  /*4600*/  F2FP.BF16.PACK_AB R11, R204, R239 ;  /* 0x000000efcc0b723e */ /* 0x008fca00000010ff */
[----:B------:R1:W-:Y:S02]  /*4610*/  MUFU.EX2 R197, R0 ;  /* 0x0000000000c57308 */ /* 0x0003e40000000800 */
[C---:B------:R-:W-:Y:S08]  /*4620*/  HMMA.16816.F32.BF16 R88, R8.reuse, R16, RZ ;  /* 0x000000100858723c */ /* 0x040ff000000418ff */
[----:B------:R-:W-:Y:S01]  /*4630*/  HMMA.16816.F32.BF16 R84, R8, R18, RZ ;  /* 0x000000120854723c */ /* 0x000fe200000418ff */
[----:B-1----:R-:W-:-:S02]  /*4640*/  FFMA.FTZ R0, R27, c[0x0][0x2d0], -R7 ;  /* 0x0000b4001b007a23 */ /* 0x002fc40000010807 */
[----:B------:R-:W-:Y:S02]  /*4650*/  LDSM.16.MT88.4 R24, [R225+0x900] ;  /* 0x00090000e118783b */ /* 0x000fe40000004200 */
[----:B------:R1:W3:Y:S03]  /*4660*/  MUFU.EX2 R232, R0 ;  /* 0x0000000000e87308 */ /* 0x0002e60000000800 */
[C---:B--2---:R-:W-:Y:S08]  /*4670*/  HMMA.16816.F32.BF16 R80, R8.reuse, R20, RZ ;  /* 0x000000140850723c */ /* 0x044ff000000418ff */
[----:B------:R-:W-:Y:S01]  /*4680*/  HMMA.16816.F32.BF16 R76, R8, R22, RZ ;  /* 0x00000016084c723c */ /* 0x000fe200000418ff */
[----:B-1----:R-:W-:Y:S01]  /*4690*/  FSEL R0, R3, RZ, P2 ;  /* 0x000000ff03007208 */ /* 0x002fe20001000000 */
[----:B------:R-:W-:Y:S01]  /*46a0*/  FFMA.FTZ R3, R28, c[0x0][0x2d0], -R7 ;  /* 0x0000b4001c037a23 */ /* 0x000fe20000010807 */
[----:B---3--:R-:W-:-:S05]  /*46b0*/  F2FP.BF16.PACK_AB R14, R232, R197 ;  /* 0x000000c5e80e723e */ /* 0x008fca00000010ff */
[C---:B------:R-:W-:Y:S01]  /*46c0*/  HMMA.16816.F32.BF16 R72, R8.reuse, R32, RZ ;  /* 0x000000200848723c */ /* 0x040fe200000418ff */
[----:B------:R1:W-:Y:S07]  /*46d0*/  MUFU.EX2 R238, R3 ;  /* 0x0000000300ee7308 */ /* 0x0003ee0000000800 */
[C---:B------:R-:W-:Y:S08]  /*46e0*/  HMMA.16816.F32.BF16 R60, R8.reuse, R40, RZ ;  /* 0x00000028083c723c */ /* 0x040ff000000418ff */
[----:B------:R-:W-:Y:S01]  /*46f0*/  HMMA.16816.F32.BF16 R64, R8, R34, RZ ;  /* 0x000000220840723c */ /* 0x000fe200000418ff */
[----:B-1----:R-:W-:-:S04]  /*4700*/  FFMA.FTZ R3, R29, c[0x0][0x2d0], -R0 ;  /* 0x0000b4001d037a23 */ /* 0x002fc80000010800 */
[----:B------:R1:W-:Y:S03]  /*4710*/  MUFU.EX2 R181, R3 ;  /* 0x0000000300b57308 */ /* 0x0003e60000000800 */
[----:B------:R-:W-:Y:S01]  /*4720*/  HMMA.16816.F32.BF16 R52, R8, R42, RZ ;  /* 0x0000002a0834723c */ /* 0x000fe200000418ff */
[----:B-1----:R-:W-:-:S04]  /*4730*/  FFMA.FTZ R3, R30, c[0x0][0x2d0], -R0 ;  /* 0x0000b4001e037a23 */ /* 0x002fc80000010800 */
[----:B------:R1:W2:Y:S02]  /*4740*/  MUFU.EX2 R180, R3 ;  /* 0x0000000300b47308 */ /* 0x0002a40000000800 */
[--C-:B-1----:R-:W-:Y:S01]  /*4750*/  FFMA.FTZ R3, R31, c[0x0][0x2d0], -R0.reuse ;  /* 0x0000b4001f037a23 */ /* 0x102fe20000010800 */
[----:B--2---:R-:W-:Y:S01]  /*4760*/  F2FP.BF16.PACK_AB R13, R180, R181 ;  /* 0x000000b5b40d723e */ /* 0x004fe200000010ff */
[----:B------:R-:W1:Y:S04]  /*4770*/  LDSM.16.MT88.4 R28, [R224+0x900] ;  /* 0x00090000e01c783b */ /* 0x000e680000004200 */
[----:B------:R2:W-:Y:S02]  /*4780*/  MUFU.EX2 R208, R3 ;  /* 0x0000000300d07308 */ /* 0x0005e40000000800 */
[----:B--2---:R-:W-:-:S06]  /*4790*/  FFMA.FTZ R3, R36, c[0x0][0x2d0], -R0 ;  /* 0x0000b40024037a23 */ /* 0x004fcc0000010800 */
[----:B------:R2:W3:Y:S02]  /*47a0*/  MUFU.EX2 R234, R3 ;  /* 0x0000000300ea7308 */ /* 0x0004e40000000800 */
[----:B--2---:R-:W-:Y:S01]  /*47b0*/  FFMA.FTZ R3, R37, c[0x0][0x2d0], -R6 ;  /* 0x0000b40025037a23 */ /* 0x004fe20000010806 */
[----:B---3--:R-:W-:-:S05]  /*47c0*/  F2FP.BF16.PACK_AB R15, R234, R208 ;  /* 0x000000d0ea0f723e */ /* 0x008fca00000010ff */
[----:B------:R2:W-:Y:S02]  /*47d0*/  MUFU.EX2 R207, R3 ;  /* 0x0000000300cf7308 */ /* 0x0005e40000000800 */
[C---:B------:R-:W-:Y:S08]  /*47e0*/  HMMA.16816.F32.BF16 R56, R12.reuse, R16, RZ ;  /* 0x000000100c38723c */ /* 0x040ff000000418ff */
[----:B------:R-:W-:Y:S01]  /*47f0*/  HMMA.16816.F32.BF16 R96, R12, R18, RZ ;  /* 0x000000120c60723c */ /* 0x000fe200000418ff */
[----:B------:R-:W3:Y:S01]  /*4800*/  LDSM.16.MT88.4 R16, [R227+0x900] ;  /* 0x00090000e310783b */ /* 0x000ee20000004200 */
[----:B--2---:R-:W-:-:S04]  /*4810*/  FFMA.FTZ R3, R38, c[0x0][0x2d0], -R6 ;  /* 0x0000b40026037a23 */ /* 0x004fc80000010806 */
[----:B------:R2:W4:Y:S02]  /*4820*/  MUFU.EX2 R230, R3 ;  /* 0x0000000300e67308 */ /* 0x0005240000000800 */
[C---:B------:R-:W-:Y:S08]  /*4830*/  HMMA.16816.F32.BF16 R48, R12.reuse, R20, RZ ;  /* 0x000000140c30723c */ /* 0x040ff000000418ff */
[----:B------:R-:W-:Y:S01]  /*4840*/  HMMA.16816.F32.BF16 R92, R12, R22, RZ ;  /* 0x000000160c5c723c */ /* 0x000fe200000418ff */
[----:B--2---:R-:W-:-:S07]  /*4850*/  FFMA.FTZ R3, R39, c[0x0][0x2d0], -R6 ;  /* 0x0000b40027037a23 */ /* 0x004fce0000010806 */
[C---:B------:R-:W-:Y:S01]  /*4860*/  HMMA.16816.F32.BF16 R100, R12.reuse, R34, RZ ;  /* 0x000000220c64723c */ /* 0x040fe200000418ff */
[----:B------:R-:W2:Y:S01]  /*4870*/  LDSM.16.MT88.4 R36, [R226+0x900] ;  /* 0x00090000e224783b */ /* 0x000ea20000004200 */
[----:B----4-:R-:W-:Y:S01]  /*4880*/  F2FP.BF16.PACK_AB R8, R230, R207 ;  /* 0x000000cfe608723e */ /* 0x010fe200000010ff */
[----:B------:R4:W-:Y:S05]  /*4890*/  MUFU.EX2 R233, R3 ;  /* 0x0000000300e97308 */ /* 0x0009ea0000000800 */
[----:B------:R-:W-:Y:S01]  /*48a0*/  HMMA.16816.F32.BF16 R20, R12, R40, RZ ;  /* 0x000000280c14723c */ /* 0x000fe200000418ff */
[----:B----4-:R-:W-:-:S04]  /*48b0*/  FFMA.FTZ R3, R44, c[0x0][0x2d0], -R6 ;  /* 0x0000b4002c037a23 */ /* 0x010fc80000010806 */
[----:B------:R4:W1:Y:S02]  /*48c0*/  MUFU.EX2 R212, R3 ;  /* 0x0000000300d47308 */ /* 0x0008640000000800 */
[----:B----4-:R-:W-:Y:S01]  /*48d0*/  FFMA.FTZ R3, R45, c[0x0][0x2d0], -R5 ;  /* 0x0000b4002d037a23 */ /* 0x010fe20000010805 */
[----:B-1----:R-:W-:-:S05]  /*48e0*/  F2FP.BF16.PACK_AB R10, R212, R233 ;  /* 0x000000e9d40a723e */ /* 0x002fca00000010ff */
[----:B------:R1:W-:Y:S02]  /*48f0*/  MUFU.EX2 R231, R3 ;  /* 0x0000000300e77308 */ /* 0x0003e40000000800 */
[----:B-1----:R-:W-:-:S06]  /*4900*/  FFMA.FTZ R3, R46, c[0x0][0x2d0], -R5 ;  /* 0x0000b4002e037a23 */ /* 0x002fcc0000010805 */
[----:B------:R1:W4:Y:S02]  /*4910*/  MUFU.EX2 R195, R3 ;  /* 0x0000000300c37308 */ /* 0x0003240000000800 */
[--C-:B-1----:R-:W-:Y:S01]  /*4920*/  FFMA.FTZ R3, R47, c[0x0][0x2d0], -R5.reuse ;  /* 0x0000b4002f037a23 */ /* 0x102fe20000010805 */
[----:B----4-:R-:W-:Y:S01]  /*4930*/  F2FP.BF16.PACK_AB R9, R195, R231 ;  /* 0x000000e7c309723e */ /* 0x010fe200000010ff */
[C---:B------:R-:W-:Y:S04]  /*4940*/  HMMA.16816.F32.BF16 R44, R12.reuse, R32, RZ ;  /* 0x000000200c2c723c */ /* 0x040fe800000418ff */
[----:B------:R1:W-:Y:S04]  /*4950*/  MUFU.EX2 R188, R3 ;  /* 0x0000000300bc7308 */ /* 0x0003e80000000800 */
[----:B------:R-:W-:Y:S01]  /*4960*/  HMMA.16816.F32.BF16 R12, R12, R42, RZ ;  /* 0x0000002a0c0c723c */ /* 0x000fe200000418ff */
[----:B-1----:R-:W-:-:S02]  /*4970*/  FFMA.FTZ R3, R69, c[0x0][0x2d0], -R5 ;  /* 0x0000b40045037a23 */ /* 0x002fc40000010805 */
[----:B------:R-:W-:Y:S02]  /*4980*/  IMAD.MOV.U32 R69, RZ, RZ, R130 ;  /* 0x000000ffff457224 */ /* 0x000fe400078e0082 */
[----:B------:R1:W4:Y:S02]  /*4990*/  MUFU.EX2 R187, R3 ;  /* 0x0000000300bb7308 */ /* 0x0003240000000800 */
[----:B-1----:R-:W-:Y:S01]  /*49a0*/  FFMA.FTZ R3, R104, c[0x0][0x2d0], -R7 ;  /* 0x0000b40068037a23 */ /* 0x002fe20000010807 */
[----:B----4-:R-:W-:-:S05]  /*49b0*/  F2FP.BF16.PACK_AB R11, R187, R188 ;  /* 0x000000bcbb0b723e */ /* 0x010fca00000010ff */
[----:B------:R1:W4:Y:S02]  /*49c0*/  MUFU.EX2 R198, R3 ;  /* 0x0000000300c67308 */ /* 0x0003240000000800 */
[C---:B------:R-:W-:Y:S08]  /*49d0*/  HMMA.16816.F32.BF16 R120, R8.reuse, R28, R88 ;  /* 0x0000001c0878723c */ /* 0x040ff00000041858 */
[----:B------:R-:W-:Y:S01]  /*49e0*/  HMMA.16816.F32.BF16 R88, R8, R30, R84 ;  /* 0x0000001e0858723c */ /* 0x000fe20000041854 */
[----:B-1----:R-:W-:-:S04]  /*49f0*/  FFMA.FTZ R3, R105, c[0x0][0x2d0], -R7 ;  /* 0x0000b40069037a23 */ /* 0x002fc80000010807 */
[----:B------:R1:W-:Y:S03]  /*4a00*/  MUFU.EX2 R194, R3 ;  /* 0x0000000300c27308 */ /* 0x0003e60000000800 */
[C---:B---3--:R-:W-:Y:S08]  /*4a10*/  HMMA.16816.F32.BF16 R112, R8.reuse, R16, R80 ;  /* 0x000000100870723c */ /* 0x048ff00000041850 */
[----:B------:R-:W-:Y:S01]  /*4a20*/  HMMA.16816.F32.BF16 R84, R8, R18, R76 ;  /* 0x000000120854723c */ /* 0x000fe2000004184c */
[----:B-1----:R-:W-:-:S07]  /*4a30*/  FFMA.FTZ R3, R106, c[0x0][0x2d0], -R7 ;  /* 0x0000b4006a037a23 */ /* 0x002fce0000010807 */
[C---:B------:R-:W-:Y:S01]  /*4a40*/  HMMA.16816.F32.BF16 R80, R8.reuse, R26, R64 ;  /* 0x0000001a0850723c */ /* 0x040fe20000041840 */
[----:B------:R1:W3:Y:S07]  /*4a50*/  MUFU.EX2 R186, R3 ;  /* 0x0000000300ba7308 */ /* 0x0002ee0000000800 */
[----:B--2---:R-:W-:Y:S01]  /*4a60*/  HMMA.16816.F32.BF16 R76, R8, R38, R52 ;  /* 0x00000026084c723c */ /* 0x004fe20000041834 */
[----:B-1----:R-:W-:-:S07]  /*4a70*/  FFMA.FTZ R3, R107, c[0x0][0x2d0], -R7 ;  /* 0x0000b4006b037a23 */ /* 0x002fce0000010807 */
[----:B------:R-:W-:Y:S01]  /*4a80*/  HMMA.16816.F32.BF16 R104, R8, R36, R60 ;  /* 0x000000240868723c */ /* 0x000fe2000004183c */
[----:B------:R1:W-:Y:S02]  /*4a90*/  MUFU.EX2 R205, R3 ;  /* 0x0000000300cd7308 */ /* 0x0003e40000000800 */
[----:B-1----:R-:W-:-:S05]  /*4aa0*/  FFMA.FTZ R3, R108, c[0x0][0x2d0], -R0 ;  /* 0x0000b4006c037a23 */ /* 0x002fca0000010800 */
[----:B------:R-:W-:Y:S01]  /*4ab0*/  HMMA.16816.F32.BF16 R108, R8, R24, R72 ;  /* 0x00000018086c723c */ /* 0x000fe20000041848 */
[----:B------:R1:W-:Y:S06]  /*4ac0*/  MUFU.EX2 R243, R3 ;  /* 0x0000000300f37308 */ /* 0x0003ec0000000800 */
[----:B----4-:R-:W-:Y:S02]  /*4ad0*/  F2FP.BF16.PACK_AB R8, R198, R238 ;  /* 0x000000eec608723e */ /* 0x010fe400000010ff */
[----:B---3--:R-:W-:Y:S01]  /*4ae0*/  F2FP.BF16.PACK_AB R10, R186, R194 ;  /* 0x000000c2ba0a723e */ /* 0x008fe200000010ff */
[----:B-1----:R-:W-:-:S02]  /*4af0*/  FFMA.FTZ R3, R116, c[0x0][0x2d0], -R0 ;  /* 0x0000b40074037a23 */ /* 0x002fc40000010800 */
[----:B------:R-:W-:Y:S02]  /*4b00*/  IMAD.MOV.U32 R116, RZ, RZ, R212 ;  /* 0x000000ffff747224 */ /* 0x000fe400078e00d4 */
[----:B------:R1:W2:Y:S02]  /*4b10*/  MUFU.EX2 R246, R3 ;  /* 0x0000000300f67308 */ /* 0x0002a40000000800 */
[----:B-1----:R-:W-:Y:S01]  /*4b20*/  FFMA.FTZ R3, R117, c[0x0][0x2d0], -R0 ;  /* 0x0000b40075037a23 */ /* 0x002fe20000010800 */
[----:B--2---:R-:W-:Y:S01]  /*4b30*/  F2FP.BF16.PACK_AB R9, R246, R243 ;  /* 0x000000f3f609723e */ /* 0x004fe200000010ff */
[----:B------:R-:W-:-:S04]  /*4b40*/  IMAD.MOV.U32 R117, RZ, RZ, R211 ;  /* 0x000000ffff757224 */ /* 0x000fc800078e00d3 */
[----:B------:R1:W-:Y:S02]  /*4b50*/  MUFU.EX2 R249, R3 ;  /* 0x0000000300f97308 */ /* 0x0003e40000000800 */
[----:B-1----:R-:W-:Y:S01]  /*4b60*/  FFMA.FTZ R3, R118, c[0x0][0x2d0], -R0 ;  /* 0x0000b40076037a23 */ /* 0x002fe20000010800 */
[----:B------:R-:W-:-:S05]  /*4b70*/  MOV R118, R131 ;  /* 0x0000008300767202 */ /* 0x000fca0000000f00 */
[----:B------:R1:W2:Y:S02]  /*4b80*/  MUFU.EX2 R245, R3 ;  /* 0x0000000300f57308 */ /* 0x0002a40000000800 */
[----:B-1----:R-:W-:Y:S01]  /*4b90*/  FFMA.FTZ R3, R124, c[0x0][0x2d0], -R7 ;  /* 0x0000b4007c037a23 */ /* 0x002fe20000010807 */
[----:B--2---:R-:W-:-:S05]  /*4ba0*/  F2FP.BF16.PACK_AB R11, R245, R249 ;  /* 0x000000f9f50b723e */ /* 0x004fca00000010ff */
[----:B------:R1:W-:Y:S02]  /*4bb0*/  MUFU.EX2 R250, R3 ;  /* 0x0000000300fa7308 */ /* 0x0003e40000000800 */
[C---:B------:R-:W-:Y:S08]  /*4bc0*/  HMMA.16816.F32.BF16 R72, R8.reuse, R28, R56 ;  /* 0x0000001c0848723c */ /* 0x040ff00000041838 */
[----:B------:R-:W-:Y:S01]  /*4bd0*/  HMMA.16816.F32.BF16 R32, R8, R30, R96 ;  /* 0x0000001e0820723c */ /* 0x000fe20000041860 */
[----:B-1----:R-:W-:-:S04]  /*4be0*/  FFMA.FTZ R3, R125, c[0x0][0x2d0], -R7 ;  /* 0x0000b4007d037a23 */ /* 0x002fc80000010807 */
[----:B------:R1:W-:Y:S03]  /*4bf0*/  MUFU.EX2 R244, R3 ;  /* 0x0000000300f47308 */ /* 0x0003e60000000800 */
[C---:B------:R-:W-:Y:S08]  /*4c00*/  HMMA.16816.F32.BF16 R64, R8.reuse, R16, R48 ;  /* 0x000000100840723c */ /* 0x040ff00000041830 */
[----:B------:R-:W-:Y:S01]  /*4c10*/  HMMA.16816.F32.BF16 R28, R8, R18, R92 ;  /* 0x00000012081c723c */ /* 0x000fe2000004185c */
[----:B------:R-:W-:Y:S01]  /*4c20*/  LDSM.16.MT88.4 R16, [R227+0x1100] ;  /* 0x00110000e310783b */ /* 0x000fe20000004200 */
[----:B-1----:R-:W-:-:S06]  /*4c30*/  FFMA.FTZ R3, R126, c[0x0][0x2d0], -R7 ;  /* 0x0000b4007e037a23 */ /* 0x002fcc0000010807 */
[C---:B------:R-:W-:Y:S01]  /*4c40*/  HMMA.16816.F32.BF16 R52, R8.reuse, R24, R44 ;  /* 0x000000180834723c */ /* 0x040fe2000004182c */
[----:B------:R1:W-:Y:S07]  /*4c50*/  MUFU.EX2 R247, R3 ;  /* 0x0000000300f77308 */ /* 0x0003ee0000000800 */
[----:B------:R-:W-:Y:S01]  /*4c60*/  HMMA.16816.F32.BF16 R40, R8, R26, R100 ;  /* 0x0000001a0828723c */ /* 0x000fe20000041864 */
[----:B------:R-:W-:Y:S01]  /*4c70*/  LDSM.16.MT88.4 R24, [R226+0x1100] ;  /* 0x00110000e218783b */ /* 0x000fe20000004200 */
[----:B-1----:R-:W-:-:S04]  /*4c80*/  FFMA.FTZ R3, R127, c[0x0][0x2d0], -R6 ;  /* 0x0000b4007f037a23 */ /* 0x002fc80000010806 */
[----:B------:R1:W-:Y:S02]  /*4c90*/  MUFU.EX2 R241, R3 ;  /* 0x0000000300f17308 */ /* 0x0003e40000000800 */
[----:B-1----:R-:W-:-:S06]  /*4ca0*/  FFMA.FTZ R3, R128, c[0x0][0x2d0], -R6 ;  /* 0x0000b40080037a23 */ /* 0x002fcc0000010806 */
[----:B------:R1:W2:Y:S02]  /*4cb0*/  MUFU.EX2 R223, R3 ;  /* 0x0000000300df7308 */ /* 0x0002a40000000800 */
[--C-:B-1----:R-:W-:Y:S02]  /*4cc0*/  FFMA.FTZ R3, R129, c[0x0][0x2d0], -R6.reuse ;  /* 0x0000b40081037a23 */ /* 0x102fe40000010806 */
[C---:B------:R-:W-:Y:S01]  /*4cd0*/  HMMA.16816.F32.BF16 R128, R8.reuse, R36, R20 ;  /* 0x000000240880723c */ /* 0x040fe20000041814 */
[----:B------:R-:W1:Y:S03]  /*4ce0*/  LDSM.16.MT88.4 R20, [R224+0x1100] ;  /* 0x00110000e014783b */ /* 0x000e660000004200 */
[----:B------:R3:W-:Y:S04]  /*4cf0*/  MUFU.EX2 R222, R3 ;  /* 0x0000000300de7308 */ /* 0x0007e80000000800 */
[----:B------:R-:W-:Y:S01]  /*4d00*/  HMMA.16816.F32.BF16 R36, R8, R38, R12 ;  /* 0x000000260824723c */ /* 0x000fe2000004180c */
[----:B------:R-:W4:Y:S06]  /*4d10*/  LDSM.16.MT88.4 R12, [R225+0x1100] ;  /* 0x00110000e10c783b */ /* 0x000f2c0000004200 */
[----:B--2---:R-:W-:Y:S01]  /*4d20*/  F2FP.BF16.PACK_AB R8, R223, R241 ;  /* 0x000000f1df08723e */ /* 0x004fe200000010ff */
[----:B---3--:R-:W-:-:S02]  /*4d30*/  FFMA.FTZ R3, R132, c[0x0][0x2d0], -R6 ;  /* 0x0000b40084037a23 */ /* 0x008fc40000010806 */
[----:B------:R-:W-:Y:S02]  /*4d40*/  IMAD.MOV.U32 R132, RZ, RZ, R210 ;  /* 0x000000ffff847224 */ /* 0x000fe400078e00d2 */
[----:B------:R2:W3:Y:S02]  /*4d50*/  MUFU.EX2 R221, R3 ;  /* 0x0000000300dd7308 */ /* 0x0004e40000000800 */
[----:B--2---:R-:W-:Y:S01]  /*4d60*/  FFMA.FTZ R3, R133, c[0x0][0x2d0], -R5 ;  /* 0x0000b40085037a23 */ /* 0x004fe20000010805 */
[----:B---3--:R-:W-:Y:S01]  /*4d70*/  F2FP.BF16.PACK_AB R10, R221, R222 ;  /* 0x000000dedd0a723e */ /* 0x008fe200000010ff */
[----:B------:R-:W-:-:S04]  /*4d80*/  IMAD.MOV.U32 R133, RZ, RZ, R209 ;  /* 0x000000ffff857224 */ /* 0x000fc800078e00d1 */
[----:B------:R2:W-:Y:S02]  /*4d90*/  MUFU.EX2 R220, R3 ;  /* 0x0000000300dc7308 */ /* 0x0005e40000000800 */
[----:B--2---:R-:W-:Y:S02]  /*4da0*/  FFMA.FTZ R3, R134, c[0x0][0x2d0], -R5 ;  /* 0x0000b40086037a23 */ /* 0x004fe40000010805 */
[----:B------:R-:W-:-:S04]  /*4db0*/  IMAD.MOV.U32 R134, RZ, RZ, R207 ;  /* 0x000000ffff867224 */ /* 0x000fc800078e00cf */
[----:B------:R2:W3:Y:S02]  /*4dc0*/  MUFU.EX2 R219, R3 ;  /* 0x0000000300db7308 */ /* 0x0004e40000000800 */
[----:B--2---:R-:W-:Y:S01]  /*4dd0*/  FFMA.FTZ R3, R135, c[0x0][0x2d0], -R5 ;  /* 0x0000b40087037a23 */ /* 0x004fe20000010805 */
[----:B------:R-:W-:Y:S02]  /*4de0*/  MOV R135, R208 ;  /* 0x000000d000877202 */ /* 0x000fe40000000f00 */
[----:B---3--:R-:W-:-:S03]  /*4df0*/  F2FP.BF16.PACK_AB R9, R219, R220 ;  /* 0x000000dcdb09723e */ /* 0x008fc600000010ff */
[----:B------:R2:W-:Y:S02]  /*4e00*/  MUFU.EX2 R218, R3 ;  /* 0x0000000300da7308 */ /* 0x0005e40000000800 */
[----:B--2---:R-:W-:Y:S02]  /*4e10*/  FFMA.FTZ R3, R136, c[0x0][0x2d0], -R5 ;  /* 0x0000b40088037a23 */ /* 0x004fe40000010805 */
[----:B------:R-:W-:-:S04]  /*4e20*/  IMAD.MOV.U32 R136, RZ, RZ, R206 ;  /* 0x000000ffff887224 */ /* 0x000fc800078e00ce */
[----:B------:R2:W3:Y:S02]  /*4e30*/  MUFU.EX2 R217, R3 ;  /* 0x0000000300d97308 */ /* 0x0004e40000000800 */
[----:B--2---:R-:W-:Y:S01]  /*4e40*/  FFMA.FTZ R3, R137, c[0x0][0x2d0], -R0 ;  /* 0x0000b40089037a23 */ /* 0x004fe20000010800 */
[----:B---3--:R-:W-:Y:S01]  /*4e50*/  F2FP.BF16.PACK_AB R11, R217, R218 ;  /* 0x000000dad90b723e */ /* 0x008fe200000010ff */
[----:B------:R-:W-:-:S04]  /*4e60*/  IMAD.MOV.U32 R137, RZ, RZ, R205 ;  /* 0x000000ffff897224 */ /* 0x000fc800078e00cd */
[----:B------:R2:W-:Y:S02]  /*4e70*/  MUFU.EX2 R215, R3 ;  /* 0x0000000300d77308 */ /* 0x0005e40000000800 */
[C---:B-1----:R-:W-:Y:S08]  /*4e80*/  HMMA.16816.F32.BF16 R48, R8.reuse, R20, R120 ;  /* 0x000000140830723c */ /* 0x042ff00000041878 */
[----:B------:R-:W-:Y:S01]  /*4e90*/  HMMA.16816.F32.BF16 R56, R8, R18, R84 ;  /* 0x000000120838723c */ /* 0x000fe20000041854 */
[----:B--2---:R-:W-:Y:S01]  /*4ea0*/  FFMA.FTZ R3, R138, c[0x0][0x2d0], -R0 ;  /* 0x0000b4008a037a23 */ /* 0x004fe20000010800 */
[----:B------:R-:W-:-:S03]  /*4eb0*/  MOV R138, R204 ;  /* 0x000000cc008a7202 */ /* 0x000fc60000000f00 */
[----:B------:R1:W2:Y:S03]  /*4ec0*/  MUFU.EX2 R216, R3 ;  /* 0x0000000300d87308 */ /* 0x0002a60000000800 */
[C---:B------:R-:W-:Y:S08]  /*4ed0*/  HMMA.16816.F32.BF16 R60, R8.reuse, R16, R112 ;  /* 0x00000010083c723c */ /* 0x040ff00000041870 */
[----:B----4-:R-:W-:Y:S01]  /*4ee0*/  HMMA.16816.F32.BF16 R120, R8, R12, R108 ;  /* 0x0000000c0878723c */ /* 0x010fe2000004186c */
[----:B-1----:R-:W-:-:S07]  /*4ef0*/  FFMA.FTZ R3, R139, c[0x0][0x2d0], -R0 ;  /* 0x0000b4008b037a23 */ /* 0x002fce0000010800 */
[C---:B------:R-:W-:Y:S01]  /*4f00*/  HMMA.16816.F32.BF16 R124, R8.reuse, R24, R104 ;  /* 0x00000018087c723c */ /* 0x040fe20000041868 */
[----:B------:R-:W-:Y:S01]  /*4f10*/  IMAD.MOV.U32 R139, RZ, RZ, R203 ;  /* 0x000000ffff8b7224 */ /* 0x000fe200078e00cb */
[----:B------:R1:W-:Y:S06]  /*4f20*/  MUFU.EX2 R214, R3 ;  /* 0x0000000300d67308 */ /* 0x0003ec0000000800 */
[C---:B------:R-:W-:Y:S08]  /*4f30*/  HMMA.16816.F32.BF16 R44, R8.reuse, R22, R88 ;  /* 0x00000016082c723c */ /* 0x040ff00000041858 */
[----:B------:R-:W-:Y:S01]  /*4f40*/  HMMA.16816.F32.BF16 R80, R8, R14, R80 ;  /* 0x0000000e0850723c */ /* 0x000fe20000041850 */
[----:B-1----:R-:W-:Y:S01]  /*4f50*/  FFMA.FTZ R3, R140, c[0x0][0x2d0], -R0 ;  /* 0x0000b4008c037a23 */ /* 0x002fe20000010800 */
[----:B------:R-:W-:-:S03]  /*4f60*/  MOV R140, R201 ;  /* 0x000000c9008c7202 */ /* 0x000fc60000000f00 */
[----:B------:R1:W3:Y:S03]  /*4f70*/  MUFU.EX2 R213, R3 ;  /* 0x0000000300d57308 */ /* 0x0002e60000000800 */
[----:B------:R-:W-:Y:S07]  /*4f80*/  HMMA.16816.F32.BF16 R84, R8, R26, R76 ;  /* 0x0000001a0854723c */ /* 0x000fee000004184c */
[----:B------:R-:W-:-:S02]  /*4f90*/  F2FP.BF16.PACK_AB R8, R250, R137 ;  /* 0x00000089fa08723e */ /* 0x000fc400000010ff */
[----:B--2---:R-:W-:Y:S02]  /*4fa0*/  F2FP.BF16.PACK_AB R9, R216, R215 ;  /* 0x000000d7d809723e */ /* 0x004fe400000010ff */
[----:B------:R-:W-:Y:S01]  /*4fb0*/  F2FP.BF16.PACK_AB R10, R247, R244 ;  /* 0x000000f4f70a723e */ /* 0x000fe200000010ff */
[----:B-1----:R-:W-:Y:S01]  /*4fc0*/  FFMA.FTZ R3, R141, c[0x0][0x2d0], -R6 ;  /* 0x0000b4008d037a23 */ /* 0x002fe20000010806 */
[----:B---3--:R-:W-:Y:S01]  /*4fd0*/  F2FP.BF16.PACK_AB R11, R213, R214 ;  /* 0x000000d6d50b723e */ /* 0x008fe200000010ff */
[----:B------:R-:W-:Y:S02]  /*4fe0*/  IMAD.MOV.U32 R141, RZ, RZ, R200 ;  /* 0x000000ffff8d7224 */ /* 0x000fe400078e00c8 */
[----:B------:R1:W-:Y:S04]  /*4ff0*/  MUFU.EX2 R212, R3 ;  /* 0x0000000300d47308 */ /* 0x0003e80000000800 */
[C---:B------:R-:W-:Y:S08]  /*5000*/  HMMA.16816.F32.BF16 R88, R8.reuse, R22, R32 ;  /* 0x000000160858723c */ /* 0x040ff00000041820 */
[----:B------:R-:W-:Y:S01]  /*5010*/  HMMA.16816.F32.BF16 R32, R8, R16, R64 ;  /* 0x000000100820723c */ /* 0x000fe20000041840 */
[----:B-1----:R-:W-:-:S02]  /*5020*/  FFMA.FTZ R3, R142, c[0x0][0x2d0], -R6 ;  /* 0x0000b4008e037a23 */ /* 0x002fc40000010806 */
[----:B------:R-:W-:Y:S02]  /*5030*/  IMAD.MOV.U32 R142, RZ, RZ, R199 ;  /* 0x000000ffff8e7224 */ /* 0x000fe400078e00c7 */
[----:B------:R1:W2:Y:S03]  /*5040*/  MUFU.EX2 R211, R3 ;  /* 0x0000000300d37308 */ /* 0x0002a60000000800 */
[C---:B------:R-:W-:Y:S01]  /*5050*/  HMMA.16816.F32.BF16 R28, R8.reuse, R18, R28 ;  /* 0x00000012081c723c */ /* 0x040fe2000004181c */
[----:B------:R-:W3:Y:S07]  /*5060*/  LDSM.16.MT88.4 R16, [R224+0x1900] ;  /* 0x00190000e010783b */ /* 0x000eee0000004200 */
[----:B------:R-:W-:Y:S01]  /*5070*/  HMMA.16816.F32.BF16 R100, R8, R24, R128 ;  /* 0x000000180864723c */ /* 0x000fe20000041880 */
[----:B-1----:R-:W-:-:S07]  /*5080*/  FFMA.FTZ R3, R143, c[0x0][0x2d0], -R6 ;  /* 0x0000b4008f037a23 */ /* 0x002fce0000010806 */
[C---:B------:R-:W-:Y:S01]  /*5090*/  HMMA.16816.F32.BF16 R96, R8.reuse, R26, R36 ;  /* 0x0000001a0860723c */ /* 0x040fe20000041824 */
[----:B------:R-:W1:Y:S01]  /*50a0*/  LDSM.16.MT88.4 R24, [R226+0x1900] ;  /* 0x00190000e218783b */ /* 0x000e620000004200 */
[----:B------:R-:W-:Y:S01]  /*50b0*/  IMAD.MOV.U32 R131, RZ, RZ, R133 ;  /* 0x000000ffff837224 */ /* 0x000fe200078e0085 */
[----:B------:R4:W-:Y:S01]  /*50c0*/  MUFU.EX2 R210, R3 ;  /* 0x0000000300d27308 */ /* 0x0009e20000000800 */
[----:B------:R-:W-:Y:S01]  /*50d0*/  IMAD.MOV.U32 R133, RZ, RZ, R198 ;  /* 0x000000ffff857224 */ /* 0x000fe200078e00c6 */
[----:B------:R-:W-:Y:S02]  /*50e0*/  MOV R129, R185 ;  /* 0x000000b900817202 */ /* 0x000fe40000000f00 */
[----:B------:R-:W-:Y:S01]  /*50f0*/  MOV R130, R184 ;  /* 0x000000b800827202 */ /* 0x000fe20000000f00 */
[----:B------:R-:W-:Y:S01]  /*5100*/  HMMA.16816.F32.BF16 R104, R8, R20, R72 ;  /* 0x000000140868723c */ /* 0x000fe20000041848 */
[----:B------:R-:W-:Y:S01]  /*5110*/  LDSM.16.MT88.4 R20, [R225+0x1900] ;  /* 0x00190000e114783b */ /* 0x000fe20000004200 */
[----:B------:R-:W-:-:S06]  /*5120*/  MOV R128, R117 ;  /* 0x0000007500807202 */ /* 0x000fcc0000000f00 */
[----:B------:R-:W-:Y:S01]  /*5130*/  HMMA.16816.F32.BF16 R72, R8, R12, R52 ;  /* 0x0000000c0848723c */ /* 0x000fe20000041834 */
[----:B----4-:R-:W-:-:S04]  /*5140*/  FFMA.FTZ R3, R144, c[0x0][0x2d0], -R6 ;  /* 0x0000b40090037a23 */ /* 0x010fc80000010806 */
[----:B------:R4:W3:Y:S03]  /*5150*/  MUFU.EX2 R209, R3 ;  /* 0x0000000300d17308 */ /* 0x0008e60000000800 */
[----:B------:R-:W-:Y:S01]  /*5160*/  HMMA.16816.F32.BF16 R76, R8, R14, R40 ;  /* 0x0000000e084c723c */ /* 0x000fe20000041828 */
[----:B------:R-:W1:Y:S06]  /*5170*/  LDSM.16.MT88.4 R12, [R227+0x1900] ;  /* 0x00190000e30c783b */ /* 0x000e6c0000004200 */
[----:B--2---:R-:W-:Y:S01]  /*5180*/  F2FP.BF16.PACK_AB R8, R211, R212 ;  /* 0x000000d4d308723e */ /* 0x004fe200000010ff */
[----:B----4-:R-:W-:Y:S01]  /*5190*/  FFMA.FTZ R3, R145, c[0x0][0x2d0], -R5 ;  /* 0x0000b40091037a23 */ /* 0x010fe20000010805 */
[----:B---3--:R-:W-:-:S03]  /*51a0*/  F2FP.BF16.PACK_AB R10, R209, R210 ;  /* 0x000000d2d10a723e */ /* 0x008fc600000010ff */
[----:B------:R2:W-:Y:S02]  /*51b0*/  MUFU.EX2 R208, R3 ;  /* 0x0000000300d07308 */ /* 0x0005e40000000800 */
[----:B--2---:R-:W-:-:S06]  /*51c0*/  FFMA.FTZ R3, R146, c[0x0][0x2d0], -R5 ;  /* 0x0000b40092037a23 */ /* 0x004fcc0000010805 */
[----:B------:R2:W3:Y:S02]  /*51d0*/  MUFU.EX2 R207, R3 ;  /* 0x0000000300cf7308 */ /* 0x0004e40000000800 */
[----:B--2---:R-:W-:Y:S01]  /*51e0*/  FFMA.FTZ R3, R147, c[0x0][0x2d0], -R5 ;  /* 0x0000b40093037a23 */ /* 0x004fe20000010805 */
[----:B---3--:R-:W-:-:S05]  /*51f0*/  F2FP.BF16.PACK_AB R9, R207, R208 ;  /* 0x000000d0cf09723e */ /* 0x008fca00000010ff */
[----:B------:R2:W-:Y:S02]  /*5200*/  MUFU.EX2 R205, R3 ;  /* 0x0000000300cd7308 */ /* 0x0005e40000000800 */
[----:B--2---:R-:W-:Y:S01]  /*5210*/  FFMA.FTZ R3, R148, c[0x0][0x2d0], -R5 ;  /* 0x0000b40094037a23 */ /* 0x004fe20000010805 */
[----:B------:R-:W-:-:S05]  /*5220*/  MOV R148, R194 ;  /* 0x000000c200947202 */ /* 0x000fca0000000f00 */
[----:B------:R2:W3:Y:S02]  /*5230*/  MUFU.EX2 R206, R3 ;  /* 0x0000000300ce7308 */ /* 0x0004e40000000800 */
[----:B--2---:R-:W-:Y:S01]  /*5240*/  FFMA.FTZ R3, R149, c[0x0][0x2d0], -R7 ;  /* 0x0000b40095037a23 */ /* 0x004fe20000010807 */
[----:B---3--:R-:W-:Y:S01]  /*5250*/  F2FP.BF16.PACK_AB R11, R206, R205 ;  /* 0x000000cdce0b723e */ /* 0x008fe200000010ff */
[----:B------:R-:W-:-:S04]  /*5260*/  IMAD.MOV.U32 R149, RZ, RZ, R195 ;  /* 0x000000ffff957224 */ /* 0x000fc800078e00c3 */
[----:B------:R2:W-:Y:S02]  /*5270*/  MUFU.EX2 R204, R3 ;  /* 0x0000000300cc7308 */ /* 0x0005e40000000800 */
[C---:B------:R-:W-:Y:S08]  /*5280*/  HMMA.16816.F32.BF16 R112, R8.reuse, R16, R48 ;  /* 0x000000100870723c */ /* 0x040ff00000041830 */
[----:B-1----:R-:W-:Y:S01]  /*5290*/  HMMA.16816.F32.BF16 R48, R8, R24, R124 ;  /* 0x000000180830723c */ /* 0x002fe2000004187c */
[----:B--2---:R-:W-:-:S02]  /*52a0*/  FFMA.FTZ R3, R150, c[0x0][0x2d0], -R7 ;  /* 0x0000b40096037a23 */ /* 0x004fc40000010807 */
[----:B------:R-:W-:Y:S02]  /*52b0*/  IMAD.MOV.U32 R150, RZ, RZ, R190 ;  /* 0x000000ffff967224 */ /* 0x000fe400078e00be */
[----:B------:R1:W2:Y:S02]  /*52c0*/  MUFU.EX2 R203, R3 ;  /* 0x0000000300cb7308 */ /* 0x0002a40000000800 */
[----:B------:R-:W-:Y:S01]  /*52d0*/  IMAD.MOV.U32 R126, RZ, RZ, R196 ;  /* 0x000000ffff7e7224 */ /* 0x000fe200078e00c4 */
[----:B------:R-:W-:Y:S01]  /*52e0*/  HMMA.16816.F32.BF16 R64, R8, R14, R56 ;  /* 0x0000000e0840723c */ /* 0x000fe20000041838 */
[----:B------:R-:W-:Y:S02]  /*52f0*/  IMAD.MOV.U32 R125, RZ, RZ, R193 ;  /* 0x000000ffff7d7224 */ /* 0x000fe400078e00c1 */
[----:B------:R-:W-:Y:S02]  /*5300*/  IMAD.MOV.U32 R124, RZ, RZ, R189 ;  /* 0x000000ffff7c7224 */ /* 0x000fe400078e00bd */
[----:B------:R-:W-:-:S03]  /*5310*/  IMAD.MOV.U32 R127, RZ, RZ, R118 ;  /* 0x000000ffff7f7224 */ /* 0x000fc600078e0076 */
[----:B------:R-:W-:Y:S01]  /*5320*/  HMMA.16816.F32.BF16 R56, R8, R20, R120 ;  /* 0x000000140838723c */ /* 0x000fe20000041878 */
[----:B-1----:R-:W-:Y:S01]  /*5330*/  FFMA.FTZ R3, R151, c[0x0][0x2d0], -R7 ;  /* 0x0000b40097037a23 */ /* 0x002fe20000010807 */
[----:B------:R-:W-:-:S05]  /*5340*/  MOV R151, R191 ;  /* 0x000000bf00977202 */ /* 0x000fca0000000f00 */
[----:B------:R-:W-:Y:S01]  /*5350*/  IMAD.MOV.U32 R123, RZ, RZ, R192 ;  /* 0x000000ffff7b7224 */ /* 0x000fe200078e00c0 */
[----:B------:R-:W-:Y:S01]  /*5360*/  MOV R120, R136 ;  /* 0x0000008800787202 */ /* 0x000fe20000000f00 */
[----:B------:R1:W-:Y:S01]  /*5370*/  MUFU.EX2 R202, R3 ;  /* 0x0000000300ca7308 */ /* 0x0003e20000000800 */
[----:B------:R-:W-:Y:S01]  /*5380*/  IMAD.MOV.U32 R136, RZ, RZ, R188 ;  /* 0x000000ffff887224 */ /* 0x000fe200078e00bc */
[----:B------:R-:W-:Y:S01]  /*5390*/  HMMA.16816.F32.BF16 R108, R8, R18, R44 ;  /* 0x00000012086c723c */ /* 0x000fe2000004182c */
[----:B------:R-:W-:Y:S01]  /*53a0*/  IMAD.MOV.U32 R121, RZ, RZ, R141 ;  /* 0x000000ffff797224 */ /* 0x000fe200078e008d */
[----:B------:R-:W-:-:S06]  /*53b0*/  MOV R122, R142 ;  /* 0x0000008e007a7202 */ /* 0x000fcc0000000f00 */
[----:B------:R-:W-:Y:S01]  /*53c0*/  HMMA.16816.F32.BF16 R92, R8, R12, R60 ;  /* 0x0000000c085c723c */ /* 0x000fe2000004183c */
[----:B-1----:R-:W-:-:S07]  /*53d0*/  FFMA.FTZ R3, R152, c[0x0][0x2d0], -R7 ;  /* 0x0000b40098037a23 */ /* 0x002fce0000010807 */
[----:B------:R-:W-:Y:S01]  /*53e0*/  HMMA.16816.F32.BF16 R52, R8, R22, R80 ;  /* 0x000000160834723c */ /* 0x000fe20000041850 */
[----:B------:R-:W-:Y:S01]  /*53f0*/  IMAD.MOV.U32 R152, RZ, RZ, R138 ;  /* 0x000000ffff987224 */ /* 0x000fe200078e008a */
[----:B------:R1:W3:Y:S01]  /*5400*/  MUFU.EX2 R201, R3 ;  /* 0x0000000300c97308 */ /* 0x0002e20000000800 */
[----:B------:R-:W-:-:S05]  /*5410*/  IMAD.MOV.U32 R138, RZ, RZ, R116 ;  /* 0x000000ffff8a7224 */ /* 0x000fca00078e0074 */
[----:B------:R-:W-:Y:S07]  /*5420*/  HMMA.16816.F32.BF16 R40, R8, R26, R84 ;  /* 0x0000001a0828723c */ /* 0x000fee0000041854 */
[----:B--2---:R-:W-:Y:S01]  /*5430*/  F2FP.BF16.PACK_AB R8, R203, R204 ;  /* 0x000000cccb08723e */ /* 0x004fe200000010ff */
[----:B-1----:R-:W-:Y:S01]  /*5440*/  FFMA.FTZ R3, R153, c[0x0][0x2d0], -R0 ;  /* 0x0000b40099037a23 */ /* 0x002fe20000010800 */
[----:B---3--:R-:W-:Y:S01]  /*5450*/  F2FP.BF16.PACK_AB R10, R201, R202 ;  /* 0x000000cac90a723e */ /* 0x008fe200000010ff */
[----:B------:R-:W-:-:S02]  /*5460*/  IMAD.MOV.U32 R153, RZ, RZ, R137 ;  /* 0x000000ffff997224 */ /* 0x000fc400078e0089 */
[----:B------:R1:W-:Y:S01]  /*5470*/  MUFU.EX2 R200, R3 ;  /* 0x0000000300c87308 */ /* 0x0003e20000000800 */
[----:B------:R-:W-:Y:S02]  /*5480*/  IMAD.MOV.U32 R137, RZ, RZ, R186 ;  /* 0x000000ffff897224 */ /* 0x000fe400078e00ba */
[----:B-1----:R-:W-:Y:S01]  /*5490*/  FFMA.FTZ R3, R154, c[0x0][0x2d0], -R0 ;  /* 0x0000b4009a037a23 */ /* 0x002fe20000010800 */
[----:B------:R-:W-:Y:S01]  /*54a0*/  MOV R154, R139 ;  /* 0x0000008b009a7202 */ /* 0x000fe20000000f00 */
[----:B------:R-:W-:-:S03]  /*54b0*/  IMAD.MOV.U32 R139, RZ, RZ, R187 ;  /* 0x000000ffff8b7224 */ /* 0x000fc600078e00bb */
[----:B------:R1:W2:Y:S02]  /*54c0*/  MUFU.EX2 R199, R3 ;  /* 0x0000000300c77308 */ /* 0x0002a40000000800 */
[----:B-1----:R-:W-:Y:S01]  /*54d0*/  FFMA.FTZ R3, R155, c[0x0][0x2d0], -R0 ;  /* 0x0000b4009b037a23 */ /* 0x002fe20000010800 */
[----:B--2---:R-:W-:Y:S01]  /*54e0*/  F2FP.BF16.PACK_AB R9, R199, R200 ;  /* 0x000000c8c709723e */ /* 0x004fe200000010ff */
[----:B------:R-:W-:-:S04]  /*54f0*/  IMAD.MOV.U32 R155, RZ, RZ, R140 ;  /* 0x000000ffff9b7224 */ /* 0x000fc800078e008c */
[----:B------:R1:W-:Y:S02]  /*5500*/  MUFU.EX2 R198, R3 ;  /* 0x0000000300c67308 */ /* 0x0003e40000000800 */
[----:B-1----:R-:W-:Y:S01]  /*5510*/  FFMA.FTZ R3, R156, c[0x0][0x2d0], -R0 ;  /* 0x0000b4009c037a23 */ /* 0x002fe20000010800 */
[----:B------:R-:W-:Y:S01]  /*5520*/  MOV R156, R69 ;  /* 0x00000045009c7202 */ /* 0x000fe20000000f00 */
[----:B------:R-:W-:-:S04]  /*5530*/  IMAD.MOV.U32 R69, RZ, RZ, R197 ;  /* 0x000000ffff457224 */ /* 0x000fc800078e00c5 */
        /* <DEDUP_REMOVED lines=10> */
[----:B------:R-:W2:Y:S04]  /*55e0*/  LDSM.16.MT88.4 R12, [R227+0x2100] ;  /* 0x00210000e30c783b */ /* 0x000ea80000004200 */
[----:B------:R-:W-:Y:S01]  /*55f0*/  LDSM.16.MT88.4 R28, [R226+0x2100] ;  /* 0x00210000e21c783b */ /* 0x000fe20000004200 */
[----:B-1----:R-:W-:-:S02]  /*5600*/  FFMA.FTZ R3, R159, c[0x0][0x2d0], -R6 ;  /* 0x0000b4009f037a23 */ /* 0x002fc40000010806 */
[C---:B------:R-:W-:Y:S01]  /*5610*/  HMMA.16816.F32.BF16 R36, R8.reuse, R18, R88 ;  /* 0x000000120824723c */ /* 0x040fe20000041858 */
[----:B------:R-:W1:Y:S01]  /*5620*/  LDSM.16.MT88.4 R16, [R224+0x2100] ;  /* 0x00210000e010783b */ /* 0x000e620000004200 */
[----:B------:R3:W4:Y:S06]  /*5630*/  MUFU.EX2 R194, R3 ;  /* 0x0000000300c27308 */ /* 0x00072c0000000800 */
[C---:B------:R-:W-:Y:S08]  /*5640*/  HMMA.16816.F32.BF16 R72, R8.reuse, R20, R72 ;  /* 0x000000140848723c */ /* 0x040ff00000041848 */
[----:B------:R-:W-:Y:S01]  /*5650*/  HMMA.16816.F32.BF16 R76, R8, R22, R76 ;  /* 0x00000016084c723c */ /* 0x000fe2000004184c */
[----:B------:R-:W1:Y:S01]  /*5660*/  LDSM.16.MT88.4 R20, [R225+0x2100] ;  /* 0x00210000e114783b */ /* 0x000e620000004200 */
[----:B---3--:R-:W-:-:S04]  /*5670*/  FFMA.FTZ R3, R160, c[0x0][0x2d0], -R6 ;  /* 0x0000b400a0037a23 */ /* 0x008fc80000010806 */
[----:B------:R3:W-:Y:S02]  /*5680*/  MUFU.EX2 R193, R3 ;  /* 0x0000000300c17308 */ /* 0x0007e40000000800 */
[----:B------:R-:W-:Y:S01]  /*5690*/  HMMA.16816.F32.BF16 R84, R8, R26, R96 ;  /* 0x0000001a0854723c */ /* 0x000fe20000041860 */
[----:B------:R-:W-:Y:S06]  /*56a0*/  LDSM.16.MT88.4 R24, [R224+0x2900] ;  /* 0x00290000e018783b */ /* 0x000fec0000004200 */
[----:B----4-:R-:W-:Y:S01]  /*56b0*/  F2FP.BF16.PACK_AB R8, R194, R196 ;  /* 0x000000c4c208723e */ /* 0x010fe200000010ff */
[----:B---3--:R-:W-:-:S04]  /*56c0*/  FFMA.FTZ R3, R161, c[0x0][0x2d0], -R6 ;  /* 0x0000b400a1037a23 */ /* 0x008fc80000010806 */
[----:B------:R3:W4:Y:S02]  /*56d0*/  MUFU.EX2 R192, R3 ;  /* 0x0000000300c07308 */ /* 0x0007240000000800 */
[----:B---3--:R-:W-:Y:S01]  /*56e0*/  FFMA.FTZ R3, R162, c[0x0][0x2d0], -R5 ;  /* 0x0000b400a2037a23 */ /* 0x008fe20000010805 */
[----:B----4-:R-:W-:-:S05]  /*56f0*/  F2FP.BF16.PACK_AB R10, R192, R193 ;  /* 0x000000c1c00a723e */ /* 0x010fca00000010ff */
[----:B------:R3:W-:Y:S02]  /*5700*/  MUFU.EX2 R191, R3 ;  /* 0x0000000300bf7308 */ /* 0x0007e40000000800 */
[----:B---3--:R-:W-:-:S06]  /*5710*/  FFMA.FTZ R3, R164, c[0x0][0x2d0], -R5 ;  /* 0x0000b400a4037a23 */ /* 0x008fcc0000010805 */
        /* <DEDUP_REMOVED lines=8> */
[----:B------:R3:W4:Y:S02]  /*57a0*/  MUFU.EX2 R187, R3 ;  /* 0x0000000300bb7308 */ /* 0x0007240000000800 */
[C---:B--2---:R-:W-:Y:S08]  /*57b0*/  HMMA.16816.F32.BF16 R140, R8.reuse, R12, R92 ;  /* 0x0000000c088c723c */ /* 0x044ff0000004185c */
[----:B------:R-:W-:Y:S01]  /*57c0*/  HMMA.16816.F32.BF16 R144, R8, R14, R64 ;  /* 0x0000000e0890723c */ /* 0x000fe20000041840 */
[----:B---3--:R-:W-:-:S04]  /*57d0*/  FFMA.FTZ R3, R166, c[0x0][0x2d0], -R7 ;  /* 0x0000b400a6037a23 */ /* 0x008fc80000010807 */
[----:B------:R2:W-:Y:S03]  /*57e0*/  MUFU.EX2 R186, R3 ;  /* 0x0000000300ba7308 */ /* 0x0005e60000000800 */
[C---:B-1----:R-:W-:Y:S08]  /*57f0*/  HMMA.16816.F32.BF16 R112, R8.reuse, R16, R112 ;  /* 0x000000100870723c */ /* 0x042ff00000041870 */
[----:B------:R-:W-:Y:S01]  /*5800*/  HMMA.16816.F32.BF16 R108, R8, R18, R108 ;  /* 0x00000012086c723c */ /* 0x000fe2000004186c */
[----:B--2---:R-:W-:-:S07]  /*5810*/  FFMA.FTZ R3, R171, c[0x0][0x2d0], -R7 ;  /* 0x0000b400ab037a23 */ /* 0x004fce0000010807 */
[C---:B------:R-:W-:Y:S01]  /*5820*/  HMMA.16816.F32.BF16 R96, R8.reuse, R20, R56 ;  /* 0x000000140860723c */ /* 0x040fe20000041838 */
[----:B------:R1:W2:Y:S07]  /*5830*/  MUFU.EX2 R185, R3 ;  /* 0x0000000300b97308 */ /* 0x0002ae0000000800 */
[C---:B------:R-:W-:Y:S08]  /*5840*/  HMMA.16816.F32.BF16 R92, R8.reuse, R22, R52 ;  /* 0x00000016085c723c */ /* 0x040ff00000041834 */
[----:B------:R-:W-:Y:S01]  /*5850*/  HMMA.16816.F32.BF16 R88, R8, R28, R48 ;  /* 0x0000001c0858723c */ /* 0x000fe20000041830 */
[----:B-1----:R-:W-:-:S04]  /*5860*/  FFMA.FTZ R3, R170, c[0x0][0x2d0], -R7 ;  /* 0x0000b400aa037a23 */ /* 0x002fc80000010807 */
[----:B------:R1:W-:Y:S03]  /*5870*/  MUFU.EX2 R184, R3 ;  /* 0x0000000300b87308 */ /* 0x0003e60000000800 */
[----:B------:R-:W-:Y:S07]  /*5880*/  HMMA.16816.F32.BF16 R64, R8, R30, R40 ;  /* 0x0000001e0840723c */ /* 0x000fee0000041828 */
[----:B----4-:R-:W-:-:S02]  /*5890*/  F2FP.BF16.PACK_AB R8, R187, R195 ;  /* 0x000000c3bb08723e */ /* 0x010fc400000010ff */
[----:B--2---:R-:W-:Y:S01]  /*58a0*/  F2FP.BF16.PACK_AB R10, R185, R186 ;  /* 0x000000bab90a723e */ /* 0x004fe200000010ff */
[----:B-1----:R-:W-:-:S04]  /*58b0*/  FFMA.FTZ R3, R175, c[0x0][0x2d0], -R0 ;  /* 0x0000b400af037a23 */ /* 0x002fc80000010800 */
[----:B------:R1:W-:Y:S02]  /*58c0*/  MUFU.EX2 R118, R3 ;  /* 0x0000000300767308 */ /* 0x0003e40000000800 */
[----:B-1----:R-:W-:-:S06]  /*58d0*/  FFMA.FTZ R3, R176, c[0x0][0x2d0], -R0 ;  /* 0x0000b400b0037a23 */ /* 0x002fcc0000010800 */
[----:B------:R1:W2:Y:S02]  /*58e0*/  MUFU.EX2 R116, R3 ;  /* 0x0000000300747308 */ /* 0x0002a40000000800 */
[----:B-1----:R-:W-:Y:S01]  /*58f0*/  FFMA.FTZ R3, R177, c[0x0][0x2d0], -R0 ;  /* 0x0000b400b1037a23 */ /* 0x002fe20000010800 */
[----:B--2---:R-:W-:-:S05]  /*5900*/  F2FP.BF16.PACK_AB R9, R116, R118 ;  /* 0x000000767409723e */ /* 0x004fca00000010ff */
[----:B------:R1:W-:Y:S02]  /*5910*/  MUFU.EX2 R107, R3 ;  /* 0x00000003006b7308 */ /* 0x0003e40000000800 */
[----:B-1----:R-:W-:-:S06]  /*5920*/  FFMA.FTZ R3, R178, c[0x0][0x2d0], -R0 ;  /* 0x0000b400b2037a23 */ /* 0x002fcc0000010800 */
        /* <DEDUP_REMOVED lines=12> */
[----:B------:R-:W-:Y:S01]  /*59f0*/  HMMA.16816.F32.BF16 R40, R8, R14, R60 ;  /* 0x0000000e0828723c */ /* 0x000fe2000004183c */
[----:B------:R-:W-:Y:S01]  /*5a00*/  LDSM.16.MT88.4 R12, [R226+0x2900] ;  /* 0x00290000e20c783b */ /* 0x000fe20000004200 */
[----:B------:R1:W-:Y:S02]  /*5a10*/  MUFU.EX2 R106, R3 ;  /* 0x00000003006a7308 */ /* 0x0003e40000000800 */
[----:B-1----:R-:W-:-:S06]  /*5a20*/  FFMA.FTZ R3, R242, c[0x0][0x2d0], -R6 ;  /* 0x0000b400f2037a23 */ /* 0x002fcc0000010806 */
[----:B------:R1:W-:Y:S02]  /*5a30*/  MUFU.EX2 R103, R3 ;  /* 0x0000000300677308 */ /* 0x0003e40000000800 */
[----:B-1----:R-:W-:-:S06]  /*5a40*/  FFMA.FTZ R3, R183, c[0x0][0x2d0], -R6 ;  /* 0x0000b400b7037a23 */ /* 0x002fcc0000010806 */
[----:B------:R1:W2:Y:S02]  /*5a50*/  MUFU.EX2 R102, R3 ;  /* 0x0000000300667308 */ /* 0x0002a40000000800 */
[----:B-1----:R-:W-:-:S06]  /*5a60*/  FFMA.FTZ R3, R182, c[0x0][0x2d0], -R6 ;  /* 0x0000b400b6037a23 */ /* 0x002fcc0000010806 */
[----:B------:R1:W-:Y:S02]  /*5a70*/  MUFU.EX2 R101, R3 ;  /* 0x0000000300657308 */ /* 0x0003e40000000800 */
[----:B-1----:R-:W-:-:S06]  /*5a80*/  FFMA.FTZ R3, R179, c[0x0][0x2d0], -R6 ;  /* 0x0000b400b3037a23 */ /* 0x002fcc0000010806 */
[----:B------:R1:W-:Y:S02]  /*5a90*/  MUFU.EX2 R100, R3 ;  /* 0x0000000300647308 */ /* 0x0003e40000000800 */
[----:B-1----:R-:W-:Y:S01]  /*5aa0*/  FFMA.FTZ R3, R124, c[0x0][0x2d0], -R5 ;  /* 0x0000b4007c037a23 */ /* 0x002fe20000010805 */
[----:B------:R-:W-:Y:S01]  /*5ab0*/  MOV R124, R125 ;  /* 0x0000007d007c7202 */ /* 0x000fe20000000f00 */
[----:B------:R-:W-:Y:S02]  /*5ac0*/  IMAD.MOV.U32 R125, RZ, RZ, R126 ;  /* 0x000000ffff7d7224 */ /* 0x000fe400078e007e */
[----:B------:R-:W-:Y:S01]  /*5ad0*/  IMAD.MOV.U32 R126, RZ, RZ, R127 ;  /* 0x000000ffff7e7224 */ /* 0x000fe200078e007f */
[----:B------:R-:W-:Y:S01]  /*5ae0*/  MOV R127, R156 ;  /* 0x0000009c007f7202 */ /* 0x000fe20000000f00 */
[----:B------:R-:W-:Y:S02]  /*5af0*/  IMAD.MOV.U32 R156, RZ, RZ, R120 ;  /* 0x000000ffff9c7224 */ /* 0x000fe400078e0078 */
[----:B------:R-:W-:Y:S01]  /*5b00*/  IMAD.MOV.U32 R120, RZ, RZ, R121 ;  /* 0x000000ffff787224 */ /* 0x000fe200078e0079 */
[----:B------:R-:W-:Y:S01]  /*5b10*/  MOV R121, R122 ;  /* 0x0000007a00797202 */ /* 0x000fe20000000f00 */
[----:B------:R-:W-:-:S02]  /*5b20*/  IMAD.MOV.U32 R122, RZ, RZ, R119 ;  /* 0x000000ffff7a7224 */ /* 0x000fc400078e0077 */
[----:B------:R-:W3:Y:S01]  /*5b30*/  LDL.LU R119, [R1+0x90] ;  /* 0x0000900001777983 */ /* 0x000ee20000300800 */
[----:B------:R1:W-:Y:S01]  /*5b40*/  MUFU.EX2 R75, R3 ;  /* 0x00000003004b7308 */ /* 0x0003e20000000800 */
[----:B------:R-:W-:Y:S02]  /*5b50*/  HMMA.16816.F32.BF16 R36, R8, R22, R76 ;  /* 0x000000160824723c */ /* 0x000fe4000004184c */
[----:B------:R-:W4:Y:S01]  /*5b60*/  LDSM.16.MT88.4 R20, [R227+0x2900] ;  /* 0x00290000e314783b */ /* 0x000f220000004200 */
[----:B-1----:R-:W-:Y:S02]  /*5b70*/  FFMA.FTZ R3, R124, c[0x0][0x2d0], -R5 ;  /* 0x0000b4007c037a23 */ /* 0x002fe40000010805 */
[----:B------:R-:W-:Y:S01]  /*5b80*/  IMAD.MOV.U32 R124, RZ, RZ, R125 ;  /* 0x000000ffff7c7224 */ /* 0x000fe200078e007d */
[----:B------:R-:W-:Y:S01]  /*5b90*/  MOV R125, R126 ;  /* 0x0000007e007d7202 */ /* 0x000fe20000000f00 */
[----:B------:R1:W1:Y:S01]  /*5ba0*/  MUFU.EX2 R74, R3 ;  /* 0x00000003004a7308 */ /* 0x0002620000000800 */
[----:B------:R-:W-:-:S02]  /*5bb0*/  IMAD.MOV.U32 R126, RZ, RZ, R127 ;  /* 0x000000ffff7e7224 */ /* 0x000fc400078e007f */
[----:B------:R-:W-:Y:S01]  /*5bc0*/  IMAD.MOV.U32 R127, RZ, RZ, R156 ;  /* 0x000000ffff7f7224 */ /* 0x000fe200078e009c */
[----:B------:R-:W-:Y:S01]  /*5bd0*/  MOV R156, R120 ;  /* 0x00000078009c7202 */ /* 0x000fe20000000f00 */
[----:B------:R-:W-:Y:S02]  /*5be0*/  IMAD.MOV.U32 R120, RZ, RZ, R121 ;  /* 0x000000ffff787224 */ /* 0x000fe400078e0079 */
[----:B------:R-:W-:Y:S01]  /*5bf0*/  IMAD.MOV.U32 R121, RZ, RZ, R122 ;  /* 0x000000ffff797224 */ /* 0x000fe200078e007a */
[----:B------:R-:W-:Y:S01]  /*5c00*/  MOV R122, R123 ;  /* 0x0000007b007a7202 */ /* 0x000fe20000000f00 */
[----:B------:R-:W-:Y:S02]  /*5c10*/  IMAD.MOV.U32 R123, RZ, RZ, R151 ;  /* 0x000000ffff7b7224 */ /* 0x000fe400078e0097 */
[----:B------:R-:W-:Y:S01]  /*5c20*/  IMAD.MOV.U32 R151, RZ, RZ, R150 ;  /* 0x000000ffff977224 */ /* 0x000fe200078e0096 */
[----:B------:R-:W-:Y:S01]  /*5c30*/  MOV R150, R240 ;  /* 0x000000f000967202 */ /* 0x000fe20000000f00 */
[----:B------:R-:W-:Y:S01]  /*5c40*/  IMAD.MOV.U32 R161, RZ, RZ, R131 ;  /* 0x000000ffffa17224 */ /* 0x000fe200078e0083 */
[----:B------:R-:W-:Y:S01]  /*5c50*/  HMMA.16816.F32.BF16 R48, R8, R28, R80 ;  /* 0x0000001c0830723c */ /* 0x000fe20000041850 */
[----:B------:R-:W-:Y:S01]  /*5c60*/  MOV R160, R236 ;  /* 0x000000ec00a07202 */ /* 0x000fe20000000f00 */
[----:B-1----:R-:W-:Y:S01]  /*5c70*/  FFMA.FTZ R3, R124, c[0x0][0x2d0], -R5 ;  /* 0x0000b4007c037a23 */ /* 0x002fe20000010805 */
[----:B------:R1:W5:Y:S01]  /*5c80*/  LDL.LU R240, [R1+0x8c] ;  /* 0x00008c0001f07983 */ /* 0x0003620000300800 */
[----:B------:R-:W-:-:S02]  /*5c90*/  IMAD.MOV.U32 R124, RZ, RZ, R125 ;  /* 0x000000ffff7c7224 */ /* 0x000fc400078e007d */
[----:B------:R2:W-:Y:S01]  /*5ca0*/  MUFU.EX2 R73, R3 ;  /* 0x0000000300497308 */ /* 0x0005e20000000800 */
        /* <DEDUP_REMOVED lines=10> */
[----:B------:R-:W-:-:S02]  /*5d50*/  IMAD.MOV.U32 R167, RZ, RZ, R161 ;  /* 0x000000ffffa77224 */ /* 0x000fc400078e00a1 */
[----:B------:R-:W-:Y:S02]  /*5d60*/  IMAD.MOV.U32 R76, RZ, RZ, R229 ;  /* 0x000000ffff4c7224 */ /* 0x000fe400078e00e5 */
[----:B--2---:R-:W-:Y:S02]  /*5d70*/  FFMA.FTZ R3, R169, c[0x0][0x2d0], -R5 ;  /* 0x0000b400a9037a23 */ /* 0x004fe40000010805 */
[----:B------:R-:W-:Y:S02]  /*5d80*/  FFMA.FTZ R4, R4, c[0x0][0x2d0], -R7 ;  /* 0x0000b40004047a23 */ /* 0x000fe40000010807 */
[----:B------:R2:W1:Y:S01]  /*5d90*/  MUFU.EX2 R72, R3 ;  /* 0x0000000300487308 */ /* 0x0004620000000800 */
[----:B------:R-:W-:Y:S01]  /*5da0*/  IMAD.MOV.U32 R150, RZ, RZ, R149 ;  /* 0x000000ffff967224 */ /* 0x000fe200078e0095 */
[----:B------:R-:W-:Y:S02]  /*5db0*/  F2FP.BF16.PACK_AB R8, R102, R103 ;  /* 0x000000676608723e */ /* 0x000fe400000010ff */
[----:B------:R-:W-:-:S02]  /*5dc0*/  F2FP.BF16.PACK_AB R9, R74, R75 ;  /* 0x0000004b4a09723e */ /* 0x000fc400000010ff */
[----:B------:R-:W-:Y:S02]  /*5dd0*/  F2FP.BF16.PACK_AB R10, R100, R101 ;  /* 0x00000065640a723e */ /* 0x000fe400000010ff */
[----:B------:R-:W-:Y:S01]  /*5de0*/  MOV R149, R148 ;  /* 0x0000009400957202 */ /* 0x000fe20000000f00 */
[----:B------:R-:W-:Y:S02]  /*5df0*/  IMAD.MOV.U32 R148, RZ, RZ, R239 ;  /* 0x000000ffff947224 */ /* 0x000fe400078e00ef */
[----:B------:R1:W5:Y:S01]  /*5e00*/  LDL.LU R239, [R1+0x88] ;  /* 0x0000880001ef7983 */ /* 0x0003620000300800 */
[----:B--2---:R-:W-:Y:S02]  /*5e10*/  FFMA.FTZ R3, R124, c[0x0][0x2d0], -R0 ;  /* 0x0000b4007c037a23 */ /* 0x004fe40000010800 */
[----:B------:R-:W-:Y:S01]  /*5e20*/  IMAD.MOV.U32 R124, RZ, RZ, R125 ;  /* 0x000000ffff7c7224 */ /* 0x000fe200078e007d */
[----:B------:R-:W-:Y:S01]  /*5e30*/  MOV R125, R126 ;  /* 0x0000007e007d7202 */ /* 0x000fe20000000f00 */
[----:B------:R-:W-:-:S02]  /*5e40*/  IMAD.MOV.U32 R126, RZ, RZ, R156 ;  /* 0x000000ffff7e7224 */ /* 0x000fc400078e009c */
[----:B------:R-:W-:Y:S01]  /*5e50*/  IMAD.MOV.U32 R156, RZ, RZ, R120 ;  /* 0x000000ffff9c7224 */ /* 0x000fe200078e0078 */
[----:B------:R-:W-:Y:S01]  /*5e60*/  MOV R120, R121 ;  /* 0x0000007900787202 */ /* 0x000fe20000000f00 */
[----:B------:R-:W-:Y:S02]  /*5e70*/  IMAD.MOV.U32 R121, RZ, RZ, R122 ;  /* 0x000000ffff797224 */ /* 0x000fe400078e007a */
[----:B------:R-:W-:Y:S01]  /*5e80*/  IMAD.MOV.U32 R122, RZ, RZ, R123 ;  /* 0x000000ffff7a7224 */ /* 0x000fe200078e007b */
[----:B------:R-:W-:Y:S01]  /*5e90*/  MOV R123, R151 ;  /* 0x00000097007b7202 */ /* 0x000fe20000000f00 */
[----:B------:R-:W-:Y:S01]  /*5ea0*/  IMAD.MOV.U32 R151, RZ, RZ, R128 ;  /* 0x000000ffff977224 */ /* 0x000fe200078e0080 */
[----:B------:R2:W-:Y:S01]  /*5eb0*/  MUFU.EX2 R61, R3 ;  /* 0x00000003003d7308 */ /* 0x0005e20000000800 */
[----:B------:R-:W-:Y:S01]  /*5ec0*/  IMAD.MOV.U32 R128, RZ, RZ, R129 ;  /* 0x000000ffff807224 */ /* 0x000fe200078e0081 */
[----:B------:R-:W-:Y:S01]  /*5ed0*/  MOV R129, R130 ;  /* 0x0000008200817202 */ /* 0x000fe20000000f00 */
[----:B------:R-:W-:Y:S01]  /*5ee0*/  IMAD.MOV.U32 R157, RZ, RZ, R125 ;  /* 0x000000ffff9d7224 */ /* 0x000fe200078e007d */
[----:B------:R-:W-:Y:S01]  /*5ef0*/  MOV R125, R156 ;  /* 0x0000009c007d7202 */ /* 0x000fe20000000f00 */
[----:B------:R-:W-:-:S02]  /*5f00*/  IMAD.MOV.U32 R130, RZ, RZ, R238 ;  /* 0x000000ffff827224 */ /* 0x000fc400078e00ee */
[----:B--2---:R-:W-:Y:S01]  /*5f10*/  FFMA.FTZ R3, R124, c[0x0][0x2d0], -R0 ;  /* 0x0000b4007c037a23 */ /* 0x004fe20000010800 */
[----:B-1----:R-:W-:Y:S01]  /*5f20*/  F2FP.BF16.PACK_AB R11, R72, R73 ;  /* 0x00000049480b723e */ /* 0x002fe200000010ff */
[----:B------:R-:W-:Y:S01]  /*5f30*/  IMAD.MOV.U32 R124, RZ, RZ, R120 ;  /* 0x000000ffff7c7224 */ /* 0x000fe200078e0078 */
[----:B------:R-:W-:Y:S01]  /*5f40*/  MOV R120, R122 ;  /* 0x0000007a00787202 */ /* 0x000fe20000000f00 */
[----:B------:R-:W-:Y:S01]  /*5f50*/  IMAD.MOV.U32 R122, RZ, RZ, R151 ;  /* 0x000000ffff7a7224 */ /* 0x000fe200078e0097 */
[----:B------:R1:W5:Y:S01]  /*5f60*/  LDL.LU R238, [R1+0x84] ;  /* 0x0000840001ee7983 */ /* 0x0003620000300800 */
[----:B------:R-:W-:Y:S01]  /*5f70*/  IMAD.MOV.U32 R151, RZ, RZ, R129 ;  /* 0x000000ffff977224 */ /* 0x000fe200078e0081 */
[----:B------:R-:W-:Y:S01]  /*5f80*/  MOV R129, R69 ;  /* 0x0000004500817202 */ /* 0x000fe20000000f00 */
[----:B------:R-:W-:Y:S01]  /*5f90*/  IMAD.MOV.U32 R156, RZ, RZ, R121 ;  /* 0x000000ffff9c7224 */ /* 0x000fe200078e0079 */
[----:B------:R2:W1:Y:S01]  /*5fa0*/  MUFU.EX2 R69, R3 ;  /* 0x0000000300457308 */ /* 0x0004620000000800 */
[----:B------:R-:W-:Y:S01]  /*5fb0*/  IMAD.MOV.U32 R121, RZ, RZ, R123 ;  /* 0x000000ffff797224 */ /* 0x000fe200078e007b */
[----:B------:R-:W-:Y:S01]  /*5fc0*/  MOV R123, R128 ;  /* 0x00000080007b7202 */ /* 0x000fe20000000f00 */
[----:B------:R-:W-:-:S02]  /*5fd0*/  IMAD.MOV.U32 R128, RZ, RZ, R130 ;  /* 0x000000ffff807224 */ /* 0x000fc400078e0082 */
[----:B------:R-:W-:Y:S02]  /*5fe0*/  IMAD.MOV.U32 R130, RZ, RZ, R237 ;  /* 0x000000ffff827224 */ /* 0x000fe400078e00ed */
[----:B--2---:R-:W-:Y:S01]  /*5ff0*/  FFMA.FTZ R3, R157, c[0x0][0x2d0], -R0 ;  /* 0x0000b4009d037a23 */ /* 0x004fe20000010800 */
[----:B------:R-:W-:Y:S01]  /*6000*/  MOV R163, R123 ;  /* 0x0000007b00a37202 */ /* 0x000fe20000000f00 */
[----:B------:R-:W-:Y:S01]  /*6010*/  IMAD.MOV.U32 R165, RZ, RZ, R122 ;  /* 0x000000ffffa57224 */ /* 0x000fe200078e007a */
[----:B------:R-:W-:Y:S01]  /*6020*/  MOV R158, R120 ;  /* 0x00000078009e7202 */ /* 0x000fe20000000f00 */
[----:B------:R2:W-:Y:S01]  /*6030*/  MUFU.EX2 R63, R3 ;  /* 0x00000003003f7308 */ /* 0x0005e20000000800 */
[----:B------:R-:W-:Y:S01]  /*6040*/  IMAD.MOV.U32 R162, RZ, RZ, R130 ;  /* 0x000000ffffa27224 */ /* 0x000fe200078e0082 */
[----:B------:R-:W-:Y:S01]  /*6050*/  MOV R161, R124 ;  /* 0x0000007c00a17202 */ /* 0x000fe20000000f00 */
[----:B------:R-:W-:Y:S01]  /*6060*/  IMAD.MOV.U32 R164, RZ, RZ, R151 ;  /* 0x000000ffffa47224 */ /* 0x000fe200078e0097 */
[----:B----4-:R-:W-:Y:S01]  /*6070*/  HMMA.16816.F32.BF16 R140, R8, R20, R140 ;  /* 0x00000014088c723c */ /* 0x010fe2000004188c */
[----:B------:R-:W-:Y:S01]  /*6080*/  IMAD.MOV.U32 R159, RZ, RZ, R121 ;  /* 0x000000ffff9f7224 */ /* 0x000fe200078e0079 */
[----:B------:R4:W5:Y:S01]  /*6090*/  LDL.LU R237, [R1+0x80] ;  /* 0x0000800001ed7983 */ /* 0x0009620000300800 */
[----:B------:R-:W-:-:S02]  /*60a0*/  IMAD.MOV.U32 R157, RZ, RZ, R156 ;  /* 0x000000ffff9d7224 */ /* 0x000fc400078e009c */
[----:B--2---:R-:W-:Y:S01]  /*60b0*/  FFMA.FTZ R3, R168, c[0x0][0x2d0], -R0 ;  /* 0x0000b400a8037a23 */ /* 0x004fe20000010800 */
[----:B------:R-:W-:Y:S01]  /*60c0*/  MOV R166, R162 ;  /* 0x000000a200a67202 */ /* 0x000fe20000000f00 */
[----:B------:R-:W-:Y:S01]  /*60d0*/  IMAD.MOV.U32 R170, RZ, RZ, R163 ;  /* 0x000000ffffaa7224 */ /* 0x000fe200078e00a3 */
[----:B------:R-:W-:Y:S01]  /*60e0*/  MOV R156, R129 ;  /* 0x00000081009c7202 */ /* 0x000fe20000000f00 */
[----:B------:R2:W1:Y:S01]  /*60f0*/  MUFU.EX2 R62, R3 ;  /* 0x00000003003e7308 */ /* 0x0004620000000800 */
[----:B------:R-:W-:Y:S01]  /*6100*/  IMAD.MOV.U32 R171, RZ, RZ, R164 ;  /* 0x000000ffffab7224 */ /* 0x000fe200078e00a4 */
[----:B------:R-:W-:Y:S01]  /*6110*/  MOV R163, R159 ;  /* 0x0000009f00a37202 */ /* 0x000fe20000000f00 */
[----:B------:R-:W-:Y:S01]  /*6120*/  IMAD.MOV.U32 R164, RZ, RZ, R158 ;  /* 0x000000ffffa47224 */ /* 0x000fe200078e009e */
[----:B------:R-:W-:Y:S01]  /*6130*/  HMMA.16816.F32.BF16 R120, R8, R24, R112 ;  /* 0x000000180878723c */ /* 0x000fe20000041870 */
[----:B------:R-:W-:Y:S01]  /*6140*/  IMAD.MOV.U32 R151, RZ, RZ, R128 ;  /* 0x000000ffff977224 */ /* 0x000fe200078e0080 */
[----:B------:R4:W5:Y:S01]  /*6150*/  LDL.LU R236, [R1+0x7c] ;  /* 0x00007c0001ec7983 */ /* 0x0009620000300800 */
[----:B------:R-:W-:Y:S01]  /*6160*/  IMAD.MOV.U32 R162, RZ, RZ, R157 ;  /* 0x000000ffffa27224 */ /* 0x000fe200078e009d */
[----:B------:R-:W-:Y:S01]  /*6170*/  MOV R158, R127 ;  /* 0x0000007f009e7202 */ /* 0x000fe20000000f00 */
[----:B------:R-:W-:-:S02]  /*6180*/  IMAD.MOV.U32 R159, RZ, RZ, R126 ;  /* 0x000000ffff9f7224 */ /* 0x000fc400078e007e */
[----:B------:R-:W-:Y:S01]  /*6190*/  IMAD.MOV.U32 R157, RZ, RZ, R155 ;  /* 0x000000ffff9d7224 */ /* 0x000fe200078e009b */
[C---:B------:R-:W-:Y:S01]  /*61a0*/  HMMA.16816.F32.BF16 R128, R8.reuse, R26, R108 ;  /* 0x0000001a0880723c */ /* 0x040fe2000004186c */
[----:B------:R-:W-:Y:S01]  /*61b0*/  IMAD.MOV.U32 R155, RZ, RZ, R154 ;  /* 0x000000ffff9b7224 */ /* 0x000fe200078e009a */
[----:B------:R-:W-:Y:S01]  /*61c0*/  MOV R154, R235 ;  /* 0x000000eb009a7202 */ /* 0x000fe20000000f00 */
[----:B--2---:R-:W-:Y:S01]  /*61d0*/  FFMA.FTZ R3, R165, c[0x0][0x2d0], -R6 ;  /* 0x0000b400a5037a23 */ /* 0x004fe20000010806 */
[----:B------:R4:W5:Y:S01]  /*61e0*/  LDL.LU R235, [R1+0x78] ;  /* 0x0000780001eb7983 */ /* 0x0009620000300800 */
[----:B------:R-:W-:Y:S02]  /*61f0*/  IMAD.MOV.U32 R165, RZ, RZ, R160 ;  /* 0x000000ffffa57224 */ /* 0x000fe400078e00a0 */
[----:B------:R2:W-:Y:S01]  /*6200*/  MUFU.EX2 R60, R3 ;  /* 0x00000003003c7308 */ /* 0x0005e20000000800 */
[----:B------:R-:W-:Y:S01]  /*6210*/  HMMA.16816.F32.BF16 R144, R8, R22, R144 ;  /* 0x000000160890723c */ /* 0x000fe20000041890 */
[----:B------:R-:W-:-:S07]  /*6220*/  IMAD.MOV.U32 R160, RZ, RZ, R125 ;  /* 0x000000ffffa07224 */ /* 0x000fce00078e007d */
[----:B------:R-:W-:Y:S01]  /*6230*/  HMMA.16816.F32.BF16 R96, R8, R16, R96 ;  /* 0x000000100860723c */ /* 0x000fe20000041860 */
[----:B--2---:R-:W-:-:S07]  /*6240*/  FFMA.FTZ R3, R170, c[0x0][0x2d0], -R6 ;  /* 0x0000b400aa037a23 */ /* 0x004fce0000010806 */
[C---:B------:R-:W-:Y:S01]  /*6250*/  HMMA.16816.F32.BF16 R92, R8.reuse, R18, R92 ;  /* 0x00000012085c723c */ /* 0x040fe2000004185c */
[----:B------:R-:W-:Y:S02]  /*6260*/  IMAD.MOV.U32 R170, RZ, RZ, R171 ;  /* 0x000000ffffaa7224 */ /* 0x000fe400078e00ab */
[----:B------:R-:W-:Y:S01]  /*6270*/  IMAD.MOV.U32 R171, RZ, RZ, R166 ;  /* 0x000000ffffab7224 */ /* 0x000fe200078e00a6 */
[----:B------:R-:W-:Y:S01]  /*6280*/  MOV R166, R167 ;  /* 0x000000a700a67202 */ /* 0x000fe20000000f00 */
[----:B------:R-:W-:Y:S02]  /*6290*/  IMAD.MOV.U32 R167, RZ, RZ, R165 ;  /* 0x000000ffffa77224 */ /* 0x000fe400078e00a5 */
[----:B------:R-:W-:Y:S01]  /*62a0*/  IMAD.MOV.U32 R165, RZ, RZ, R163 ;  /* 0x000000ffffa57224 */ /* 0x000fe200078e00a3 */
[----:B------:R-:W-:Y:S01]  /*62b0*/  HMMA.16816.F32.BF16 R88, R8, R12, R88 ;  /* 0x0000000c0858723c */ /* 0x000fe20000041858 */
[----:B------:R-:W-:Y:S01]  /*62c0*/  MOV R163, R164 ;  /* 0x000000a400a37202 */ /* 0x000fe20000000f00 */
[----:B------:R-:W-:-:S02]  /*62d0*/  IMAD.MOV.U32 R164, RZ, RZ, R162 ;  /* 0x000000ffffa47224 */ /* 0x000fc400078e00a2 */
[----:B------:R-:W-:-:S04]  /*62e0*/  IMAD.MOV.U32 R162, RZ, RZ, R161 ;  /* 0x000000ffffa27224 */ /* 0x000fc800078e00a1 */
[----:B------:R-:W-:Y:S01]  /*62f0*/  HMMA.16816.F32.BF16 R64, R8, R14, R64 ;  /* 0x0000000e0840723c */ /* 0x000fe20000041840 */
[----:B------:R-:W-:Y:S01]  /*6300*/  MOV R161, R160 ;  /* 0x000000a000a17202 */ /* 0x000fe20000000f00 */
[----:B------:R-:W-:-:S05]  /*6310*/  IMAD.MOV.U32 R160, RZ, RZ, R159 ;  /* 0x000000ffffa07224 */ /* 0x000fca00078e009f */
[----:B------:R-:W-:Y:S02]  /*6320*/  F2FP.BF16.PACK_AB R8, R117, R184 ;  /* 0x000000b87508723e */ /* 0x000fe400000010ff */
[----:B-1----:R-:W-:Y:S02]  /*6330*/  F2FP.BF16.PACK_AB R9, R69, R61 ;  /* 0x0000003d4509723e */ /* 0x002fe400000010ff */
[----:B------:R-:W-:Y:S02]  /*6340*/  F2FP.BF16.PACK_AB R10, R106, R104 ;  /* 0x000000686a0a723e */ /* 0x000fe400000010ff */
[----:B------:R-:W-:Y:S01]  /*6350*/  F2FP.BF16.PACK_AB R11, R62, R63 ;  /* 0x0000003f3e0b723e */ /* 0x000fe200000010ff */
[----:B------:R-:W-:Y:S01]  /*6360*/  IMAD.MOV.U32 R159, RZ, RZ, R158 ;  /* 0x000000ffff9f7224 */ /* 0x000fe200078e009e */
[----:B------:R-:W-:Y:S01]  /*6370*/  MOV R158, R157 ;  /* 0x0000009d009e7202 */ /* 0x000fe20000000f00 */
[----:B------:R-:W-:Y:S01]  /*6380*/  IMAD.MOV.U32 R157, RZ, RZ, R155 ;  /* 0x000000ffff9d7224 */ /* 0x000fe200078e009b */
[----:B------:R-:W-:Y:S01]  /*6390*/  MOV R177, R166 ;  /* 0x000000a600b17202 */ /* 0x000fe20000000f00 */
[----:B------:R-:W-:-:S02]  /*63a0*/  IMAD.MOV.U32 R155, RZ, RZ, R139 ;  /* 0x000000ffff9b7224 */ /* 0x000fc400078e008b */
[----:B------:R-:W-:Y:S01]  /*63b0*/  HMMA.16816.F32.BF16 R124, R8, R24, R56 ;  /* 0x00000018087c723c */ /* 0x000fe20000041838 */
[----:B------:R1:W-:Y:S01]  /*63c0*/  MUFU.EX2 R57, R3 ;  /* 0x0000000300397308 */ /* 0x0003e20000000800 */
[----:B------:R-:W-:Y:S01]  /*63d0*/  MOV R139, R138 ;  /* 0x0000008a008b7202 */ /* 0x000fe20000000f00 */
[----:B------:R-:W-:Y:S02]  /*63e0*/  IMAD.MOV.U32 R178, RZ, RZ, R171 ;  /* 0x000000ffffb27224 */ /* 0x000fe400078e00ab */
[----:B------:R-:W-:Y:S02]  /*63f0*/  IMAD.MOV.U32 R138, RZ, RZ, R234 ;  /* 0x000000ffff8a7224 */ /* 0x000fe400078e00ea */
[----:B------:R-:W-:Y:S02]  /*6400*/  IMAD.MOV.U32 R176, RZ, RZ, R167 ;  /* 0x000000ffffb07224 */ /* 0x000fe400078e00a7 */
[----:B------:R-:W-:Y:S01]  /*6410*/  IMAD.MOV.U32 R175, RZ, RZ, R165 ;  /* 0x000000ffffaf7224 */ /* 0x000fe200078e00a5 */
[----:B------:R-:W-:Y:S01]  /*6420*/  MOV R167, R161 ;  /* 0x000000a100a77202 */ /* 0x000fe20000000f00 */
[----:B------:R-:W-:-:S02]  /*6430*/  IMAD.MOV.U32 R171, RZ, RZ, R164 ;  /* 0x000000ffffab7224 */ /* 0x000fc400078e00a4 */
[----:B-1----:R-:W-:Y:S01]  /*6440*/  FFMA.FTZ R3, R170, c[0x0][0x2d0], -R6 ;  /* 0x0000b400aa037a23 */ /* 0x002fe20000010806 */
[----:B------:R-:W-:Y:S01]  /*6450*/  MOV R170, R163 ;  /* 0x000000a300aa7202 */ /* 0x000fe20000000f00 */
[----:B------:R-:W-:Y:S01]  /*6460*/  IMAD.MOV.U32 R166, RZ, RZ, R162 ;  /* 0x000000ffffa67224 */ /* 0x000fe200078e00a2 */
[----:B------:R-:W-:Y:S01]  /*6470*/  HMMA.16816.F32.BF16 R52, R8, R26, R52 ;  /* 0x0000001a0834723c */ /* 0x000fe20000041834 */
[----:B------:R1:W-:Y:S01]  /*6480*/  MUFU.EX2 R56, R3 ;  /* 0x0000000300387308 */ /* 0x0003e20000000800 */
[----:B------:R-:W-:Y:S01]  /*6490*/  IMAD.MOV.U32 R165, RZ, RZ, R160 ;  /* 0x000000ffffa57224 */ /* 0x000fe200078e00a0 */
[----:B------:R-:W-:Y:S01]  /*64a0*/  MOV R164, R158 ;  /* 0x0000009e00a47202 */ /* 0x000fe20000000f00 */
[----:B------:R-:W-:Y:S01]  /*64b0*/  IMAD.MOV.U32 R163, RZ, RZ, R159 ;  /* 0x000000ffffa37224 */ /* 0x000fe200078e009f */
[----:B------:R-:W-:Y:S01]  /*64c0*/  MOV R160, R138 ;  /* 0x0000008a00a07202 */ /* 0x000fe20000000f00 */
[----:B------:R-:W-:Y:S01]  /*64d0*/  IMAD.MOV.U32 R161, RZ, RZ, R139 ;  /* 0x000000ffffa17224 */ /* 0x000fe200078e008b */
[----:B------:R4:W5:Y:S01]  /*64e0*/  LDL.LU R234, [R1+0x74] ;  /* 0x0000740001ea7983 */ /* 0x0009620000300800 */
[----:B------:R-:W-:-:S02]  /*64f0*/  IMAD.MOV.U32 R159, RZ, RZ, R137 ;  /* 0x000000ffff9f7224 */ /* 0x000fc400078e0089 */
[----:B------:R-:W-:Y:S02]  /*6500*/  IMAD.MOV.U32 R158, RZ, RZ, R136 ;  /* 0x000000ffff9e7224 */ /* 0x000fe400078e0088 */
[----:B------:R-:W-:Y:S01]  /*6510*/  HMMA.16816.F32.BF16 R136, R8, R20, R44 ;  /* 0x000000140888723c */ /* 0x000fe2000004182c */
[----:B-1----:R-:W-:Y:S02]  /*6520*/  FFMA.FTZ R3, R178, c[0x0][0x2d0], -R6 ;  /* 0x0000b400b2037a23 */ /* 0x002fe40000010806 */
[----:B------:R-:W-:Y:S02]  /*6530*/  IMAD.MOV.U32 R178, RZ, RZ, R177 ;  /* 0x000000ffffb27224 */ /* 0x000fe400078e00b1 */
[----:B------:R-:W-:Y:S01]  /*6540*/  IMAD.MOV.U32 R177, RZ, RZ, R176 ;  /* 0x000000ffffb17224 */ /* 0x000fe200078e00b0 */
[----:B------:R-:W-:Y:S01]  /*6550*/  MOV R176, R175 ;  /* 0x000000af00b07202 */ /* 0x000fe20000000f00 */
[----:B------:R-:W-:Y:S01]  /*6560*/  IMAD.MOV.U32 R175, RZ, RZ, R170 ;  /* 0x000000ffffaf7224 */ /* 0x000fe200078e00aa */
[----:B------:R1:W-:Y:S01]  /*6570*/  MUFU.EX2 R45, R3 ;  /* 0x00000003002d7308 */ /* 0x0003e20000000800 */
[----:B------:R-:W-:Y:S01]  /*6580*/  IMAD.MOV.U32 R170, RZ, RZ, R171 ;  /* 0x000000ffffaa7224 */ /* 0x000fe200078e00ab */
[----:B------:R-:W-:Y:S01]  /*6590*/  MOV R171, R166 ;  /* 0x000000a600ab7202 */ /* 0x000fe20000000f00 */
[----:B------:R-:W-:-:S02]  /*65a0*/  IMAD.MOV.U32 R162, RZ, RZ, R157 ;  /* 0x000000ffffa27224 */ /* 0x000fc400078e009d */
[----:B------:R-:W-:Y:S02]  /*65b0*/  IMAD.MOV.U32 R166, RZ, RZ, R167 ;  /* 0x000000ffffa67224 */ /* 0x000fe400078e00a7 */
[----:B------:R-:W-:Y:S01]  /*65c0*/  IMAD.MOV.U32 R167, RZ, RZ, R165 ;  /* 0x000000ffffa77224 */ /* 0x000fe200078e00a5 */
[----:B------:R-:W-:Y:S01]  /*65d0*/  MOV R165, R163 ;  /* 0x000000a300a57202 */ /* 0x000fe20000000f00 */
[----:B------:R-:W-:Y:S01]  /*65e0*/  IMAD.MOV.U32 R163, RZ, RZ, R164 ;  /* 0x000000ffffa37224 */ /* 0x000fe200078e00a4 */
[----:B------:R-:W-:Y:S01]  /*65f0*/  MOV R157, R233 ;  /* 0x000000e9009d7202 */ /* 0x000fe20000000f00 */
[----:B-1----:R-:W-:Y:S01]  /*6600*/  FFMA.FTZ R3, R178, c[0x0][0x2d0], -R5 ;  /* 0x0000b400b2037a23 */ /* 0x002fe20000010805 */
[C---:B------:R-:W-:Y:S01]  /*6610*/  HMMA.16816.F32.BF16 R48, R8.reuse, R12, R48 ;  /* 0x0000000c0830723c */ /* 0x040fe20000041830 */
[----:B------:R-:W-:Y:S01]  /*6620*/  IMAD.MOV.U32 R178, RZ, RZ, R177 ;  /* 0x000000ffffb27224 */ /* 0x000fe200078e00b1 */
[----:B------:R-:W-:Y:S01]  /*6630*/  MOV R177, R176 ;  /* 0x000000b000b17202 */ /* 0x000fe20000000f00 */
[----:B------:R-:W-:Y:S01]  /*6640*/  IMAD.MOV.U32 R176, RZ, RZ, R175 ;  /* 0x000000ffffb07224 */ /* 0x000fe200078e00af */
[----:B------:R-:W1:Y:S01]  /*6650*/  MUFU.EX2 R24, R4 ;  /* 0x0000000400187308 */ /* 0x000e620000000800 */
[----:B------:R-:W-:Y:S01]  /*6660*/  IMAD.MOV.U32 R175, RZ, RZ, R170 ;  /* 0x000000ffffaf7224 */ /* 0x000fe200078e00aa */
[----:B------:R-:W-:Y:S01]  /*6670*/  MOV R170, R171 ;  /* 0x000000ab00aa7202 */ /* 0x000fe20000000f00 */
[----:B------:R-:W-:Y:S01]  /*6680*/  IMAD.MOV.U32 R164, RZ, RZ, R162 ;  /* 0x000000ffffa47224 */ /* 0x000fe200078e00a2 */
[----:B------:R-:W-:Y:S01]  /*6690*/  MOV R162, R161 ;  /* 0x000000a100a27202 */ /* 0x000fe20000000f00 */
[----:B------:R-:W-:Y:S01]  /*66a0*/  IMAD.MOV.U32 R171, RZ, RZ, R166 ;  /* 0x000000ffffab7224 */ /* 0x000fe200078e00a6 */
[C---:B------:R-:W-:Y:S01]  /*66b0*/  HMMA.16816.F32.BF16 R40, R8.reuse, R22, R40 ;  /* 0x000000160828723c */ /* 0x040fe20000041828 */
[----:B------:R-:W-:Y:S01]  /*66c0*/  IMAD.MOV.U32 R166, RZ, RZ, R167 ;  /* 0x000000ffffa67224 */ /* 0x000fe200078e00a7 */
[----:B------:R-:W-:Y:S01]  /*66d0*/  MOV R167, R165 ;  /* 0x000000a500a77202 */ /* 0x000fe20000000f00 */
[----:B------:R-:W-:Y:S01]  /*66e0*/  IMAD.MOV.U32 R161, RZ, RZ, R160 ;  /* 0x000000ffffa17224 */ /* 0x000fe200078e00a0 */
[----:B------:R2:W-:Y:S01]  /*66f0*/  MUFU.EX2 R44, R3 ;  /* 0x00000003002c7308 */ /* 0x0005e20000000800 */
[----:B------:R-:W-:Y:S01]  /*6700*/  IMAD.MOV.U32 R160, RZ, RZ, R159 ;  /* 0x000000ffffa07224 */ /* 0x000fe200078e009f */
[----:B------:R-:W-:Y:S01]  /*6710*/  MOV R159, R158 ;  /* 0x0000009e009f7202 */ /* 0x000fe20000000f00 */
[----:B------:R-:W-:Y:S01]  /*6720*/  IMAD.MOV.U32 R165, RZ, RZ, R163 ;  /* 0x000000ffffa57224 */ /* 0x000fe200078e00a3 */
[----:B------:R-:W-:Y:S01]  /*6730*/  HMMA.16816.F32.BF16 R28, R8, R14, R28 ;  /* 0x0000000e081c723c */ /* 0x000fe2000004181c */
[----:B------:R-:W-:Y:S01]  /*6740*/  IMAD.MOV.U32 R163, RZ, RZ, R164 ;  /* 0x000000ffffa37224 */ /* 0x000fe200078e00a4 */
[----:B------:R-:W-:Y:S01]  /*6750*/  MOV R164, R162 ;  /* 0x000000a200a47202 */ /* 0x000fe20000000f00 */
[----:B------:R-:W-:Y:S01]  /*6760*/  IMAD.MOV.U32 R158, RZ, RZ, R157 ;  /* 0x000000ffff9e7224 */ /* 0x000fe200078e009d */
[----:B------:R4:W5:Y:S01]  /*6770*/  LDL.LU R233, [R1+0x70] ;  /* 0x0000700001e97983 */ /* 0x0009620000300800 */
[----:B------:R-:W-:-:S02]  /*6780*/  IMAD.MOV.U32 R242, RZ, RZ, R177 ;  /* 0x000000fffff27224 */ /* 0x000fc400078e00b1 */
[----:B------:R-:W-:Y:S01]  /*6790*/  IMAD.MOV.U32 R157, RZ, RZ, R156 ;  /* 0x000000ffff9d7224 */ /* 0x000fe200078e009c */
[----:B------:R-:W-:Y:S01]  /*67a0*/  MOV R156, R151 ;  /* 0x00000097009c7202 */ /* 0x000fe20000000f00 */
[----:B------:R-:W-:Y:S02]  /*67b0*/  IMAD.MOV.U32 R162, RZ, RZ, R161 ;  /* 0x000000ffffa27224 */ /* 0x000fe400078e00a1 */
[----:B--2---:R-:W-:Y:S01]  /*67c0*/  FFMA.FTZ R3, R178, c[0x0][0x2d0], -R5 ;  /* 0x0000b400b2037a23 */ /* 0x004fe20000010805 */
[----:B------:R-:W-:Y:S01]  /*67d0*/  MOV R178, R171 ;  /* 0x000000ab00b27202 */ /* 0x000fe20000000f00 */
[----:B------:R-:W-:Y:S01]  /*67e0*/  IMAD.MOV.U32 R174, RZ, RZ, R170 ;  /* 0x000000ffffae7224 */ /* 0x000fe200078e00aa */
[----:B------:R-:W-:Y:S01]  /*67f0*/  MOV R172, R176 ;  /* 0x000000b000ac7202 */ /* 0x000fe20000000f00 */
[----:B------:R-:W-:Y:S01]  /*6800*/  IMAD.MOV.U32 R161, RZ, RZ, R160 ;  /* 0x000000ffffa17224 */ /* 0x000fe200078e00a0 */
[----:B------:R-:W-:Y:S01]  /*6810*/  MOV R160, R159 ;  /* 0x0000009f00a07202 */ /* 0x000fe20000000f00 */
[----:B------:R-:W-:Y:S01]  /*6820*/  IMAD.MOV.U32 R151, RZ, RZ, R232 ;  /* 0x000000ffff977224 */ /* 0x000fe200078e00e8 */
[----:B------:R2:W-:Y:S01]  /*6830*/  MUFU.EX2 R27, R3 ;  /* 0x00000003001b7308 */ /* 0x0005e20000000800 */
[----:B------:R-:W-:-:S02]  /*6840*/  IMAD.MOV.U32 R159, RZ, RZ, R158 ;  /* 0x000000ffff9f7224 */ /* 0x000fc400078e009e */
[----:B------:R-:W-:Y:S01]  /*6850*/  IMAD.MOV.U32 R173, RZ, RZ, R175 ;  /* 0x000000ffffad7224 */ /* 0x000fe200078e00af */
[----:B------:R-:W-:Y:S01]  /*6860*/  MOV R77, R174 ;  /* 0x000000ae004d7202 */ /* 0x000fe20000000f00 */
        /* <DEDUP_REMOVED lines=8> */
[----:B--2---:R-:W-:-:S02]  /*68f0*/  FFMA.FTZ R3, R242, c[0x0][0x2d0], -R5 ;  /* 0x0000b400f2037a23 */ /* 0x004fc40000010805 */
[----:B------:R-:W-:Y:S02]  /*6900*/  IMAD.MOV.U32 R176, RZ, RZ, R167 ;  /* 0x000000ffffb07224 */ /* 0x000fe400078e00a7 */
[----:B------:R-:W-:Y:S01]  /*6910*/  IMAD.MOV.U32 R183, RZ, RZ, R172 ;  /* 0x000000ffffb77224 */ /* 0x000fe200078e00ac */
[----:B------:R2:W-:Y:S01]  /*6920*/  MUFU.EX2 R26, R3 ;  /* 0x00000003001a7308 */ /* 0x0005e20000000800 */
[----:B------:R-:W-:Y:S02]  /*6930*/  IMAD.MOV.U32 R78, RZ, RZ, R173 ;  /* 0x000000ffff4e7224 */ /* 0x000fe400078e00ad */
[----:B------:R-:W-:Y:S02]  /*6940*/  IMAD.MOV.U32 R171, RZ, RZ, R164 ;  /* 0x000000ffffab7224 */ /* 0x000fe400078e00a4 */
[----:B------:R-:W-:Y:S02]  /*6950*/  IMAD.MOV.U32 R177, RZ, RZ, R166 ;  /* 0x000000ffffb17224 */ /* 0x000fe400078e00a6 */
[----:B------:R-:W-:Y:S01]  /*6960*/  IMAD.MOV.U32 R167, RZ, RZ, R161 ;  /* 0x000000ffffa77224 */ /* 0x000fe200078e00a1 */
[----:B------:R-:W-:Y:S01]  /*6970*/  MOV R161, R156 ;  /* 0x0000009c00a17202 */ /* 0x000fe20000000f00 */
[----:B------:R-:W-:Y:S01]  /*6980*/  IMAD.MOV.U32 R165, RZ, RZ, R160 ;  /* 0x000000ffffa57224 */ /* 0x000fe200078e00a0 */
[----:B------:R-:W-:Y:S01]  /*6990*/  MOV R179, R176 ;  /* 0x000000b000b37202 */ /* 0x000fe20000000f00 */
[----:B------:R-:W-:-:S02]  /*69a0*/  IMAD.MOV.U32 R160, RZ, RZ, R151 ;  /* 0x000000ffffa07224 */ /* 0x000fc400078e0097 */
[----:B--2---:R-:W-:Y:S01]  /*69b0*/  FFMA.FTZ R3, R83, c[0x0][0x2d0], -R5 ;  /* 0x0000b40053037a23 */ /* 0x004fe20000010805 */
        /* <DEDUP_REMOVED lines=8> */
[----:B------:R-:W-:Y:S01]  /*6a40*/  MOV R172, R171 ;  /* 0x000000ab00ac7202 */ /* 0x000fe20000000f00 */
[----:B------:R-:W-:Y:S01]  /*6a50*/  IMAD.MOV.U32 R170, RZ, RZ, R163 ;  /* 0x000000ffffaa7224 */ /* 0x000fe200078e00a3 */
[----:B------:R-:W-:Y:S01]  /*6a60*/  MOV R135, R134 ;  /* 0x0000008600877202 */ /* 0x000fe20000000f00 */
[----:B------:R-:W-:-:S02]  /*6a70*/  IMAD.MOV.U32 R182, RZ, RZ, R177 ;  /* 0x000000ffffb67224 */ /* 0x000fc400078e00b1 */
[----:B------:R-:W-:Y:S02]  /*6a80*/  IMAD.MOV.U32 R183, RZ, RZ, R228 ;  /* 0x000000ffffb77224 */ /* 0x000fe400078e00e4 */
[----:B------:R-:W-:Y:S02]  /*6a90*/  IMAD.MOV.U32 R174, RZ, RZ, R167 ;  /* 0x000000ffffae7224 */ /* 0x000fe400078e00a7 */
[----:B------:R-:W-:Y:S01]  /*6aa0*/  IMAD.MOV.U32 R171, RZ, RZ, R160 ;  /* 0x000000ffffab7224 */ /* 0x000fe200078e00a0 */
[----:B------:R-:W-:Y:S01]  /*6ab0*/  MOV R160, R156 ;  /* 0x0000009c00a07202 */ /* 0x000fe20000000f00 */
[----:B------:R-:W-:Y:S02]  /*6ac0*/  IMAD.MOV.U32 R176, RZ, RZ, R164 ;  /* 0x000000ffffb07224 */ /* 0x000fe400078e00a4 */
[----:B------:R-:W-:Y:S02]  /*6ad0*/  IMAD.MOV.U32 R134, RZ, RZ, R231 ;  /* 0x000000ffff867224 */ /* 0x000fe400078e00e7 */
[----:B------:R-:W-:-:S02]  /*6ae0*/  FFMA.FTZ R6, R77, c[0x0][0x2d0], -R0 ;  /* 0x0000b4004d067a23 */ /* 0x000fc40000010800 */
[--C-:B------:R-:W-:Y:S02]  /*6af0*/  FFMA.FTZ R12, R78, c[0x0][0x2d0], -R0.reuse ;  /* 0x0000b4004e0c7a23 */ /* 0x100fe40000010800 */
[--C-:B------:R-:W-:Y:S02]  /*6b00*/  FFMA.FTZ R4, R79, c[0x0][0x2d0], -R0.reuse ;  /* 0x0000b4004f047a23 */ /* 0x100fe40000010800 */
[----:B------:R-:W-:Y:S01]  /*6b10*/  FFMA.FTZ R13, R179, c[0x0][0x2d0], -R0 ;  /* 0x0000b400b30d7a23 */ /* 0x000fe20000010800 */
[----:B------:R-:W-:Y:S01]  /*6b20*/  MOV R163, R159 ;  /* 0x0000009f00a37202 */ /* 0x000fe20000000f00 */
[----:B------:R-:W-:Y:S02]  /*6b30*/  IMAD.MOV.U32 R162, RZ, RZ, R157 ;  /* 0x000000ffffa27224 */ /* 0x000fe400078e009d */
[----:B------:R-:W-:Y:S01]  /*6b40*/  IMAD.MOV.U32 R242, RZ, RZ, R170 ;  /* 0x000000fffff27224 */ /* 0x000fe200078e00aa */
[----:B------:R3:W-:Y:S01]  /*6b50*/  MUFU.EX2 R25, R3 ;  /* 0x0000000300197308 */ /* 0x0007e20000000800 */
[----:B------:R-:W-:Y:S01]  /*6b60*/  FADD.FTZ R0, R183, R182 ;  /* 0x000000b6b7007221 */ /* 0x000fe20000010000 */
[----:B------:R-:W-:Y:S01]  /*6b70*/  MOV R86, R171 ;  /* 0x000000ab00567202 */ /* 0x000fe20000000f00 */
[----:B------:R-:W-:Y:S01]  /*6b80*/  IMAD.MOV.U32 R173, RZ, RZ, R166 ;  /* 0x000000ffffad7224 */ /* 0x000fe200078e00a6 */
[----:B------:R-:W-:Y:S01]  /*6b90*/  MOV R151, R230 ;  /* 0x000000e600977202 */ /* 0x000fe20000000f00 */
[----:B------:R-:W-:-:S02]  /*6ba0*/  IMAD.MOV.U32 R156, RZ, RZ, R148 ;  /* 0x000000ffff9c7224 */ /* 0x000fc400078e0094 */
[----:B------:R-:W-:Y:S01]  /*6bb0*/  FADD.FTZ R20, R181, R180 ;  /* 0x000000b4b5147221 */ /* 0x000fe20000010000 */
[----:B------:R-:W-:Y:S01]  /*6bc0*/  HMMA.16816.F32.BF16 R36, R8, R18, R36 ;  /* 0x000000120824723c */ /* 0x000fe20000041824 */
[----:B------:R-:W-:Y:S02]  /*6bd0*/  FFMA.FTZ R5, R83, c[0x0][0x2d0], -R7 ;  /* 0x0000b40053057a23 */ /* 0x000fe40000010807 */
[----:B------:R-:W-:Y:S01]  /*6be0*/  FADD.FTZ R22, R251, R248 ;  /* 0x000000f8fb167221 */ /* 0x000fe20000010000 */
[----:B------:R-:W-:Y:S01]  /*6bf0*/  MOV R178, R165 ;  /* 0x000000a500b27202 */ /* 0x000fe20000000f00 */
[----:B------:R-:W-:Y:S01]  /*6c00*/  IMAD.MOV.U32 R182, RZ, RZ, R174 ;  /* 0x000000ffffb67224 */ /* 0x000fe200078e00ae */
[----:B------:R4:W5:Y:S01]  /*6c10*/  LDL.LU R231, [R1+0x68] ;  /* 0x0000680001e77983 */ /* 0x0009620000300800 */
[----:B------:R-:W-:Y:S02]  /*6c20*/  IMAD.MOV.U32 R159, RZ, RZ, R135 ;  /* 0x000000ffff9f7224 */ /* 0x000fe400078e0087 */
[----:B------:R-:W-:Y:S01]  /*6c30*/  IMAD.MOV.U32 R170, RZ, RZ, R161 ;  /* 0x000000ffffaa7224 */ /* 0x000fe200078e00a1 */
[----:B------:R-:W-:Y:S01]  /*6c40*/  MOV R158, R134 ;  /* 0x00000086009e7202 */ /* 0x000fe20000000f00 */
[----:B------:R-:W-:-:S02]  /*6c50*/  IMAD.MOV.U32 R174, RZ, RZ, R176 ;  /* 0x000000ffffae7224 */ /* 0x000fc400078e00b0 */
[----:B---3--:R-:W-:Y:S01]  /*6c60*/  FFMA.FTZ R3, R119, c[0x0][0x2d0], -R7 ;  /* 0x0000b40077037a23 */ /* 0x008fe20000010807 */
[----:B------:R-:W-:Y:S01]  /*6c70*/  MOV R175, R162 ;  /* 0x000000a200af7202 */ /* 0x000fe20000000f00 */
[----:B------:R-:W-:Y:S01]  /*6c80*/  IMAD.MOV.U32 R157, RZ, RZ, R133 ;  /* 0x000000ffff9d7224 */ /* 0x000fe200078e0085 */
[----:B------:R2:W-:Y:S01]  /*6c90*/  MUFU.EX2 R15, R5 ;  /* 0x00000005000f7308 */ /* 0x0005e20000000800 */
[----:B------:R-:W-:Y:S02]  /*6ca0*/  FFMA.FTZ R7, R76, c[0x0][0x2d0], -R7 ;  /* 0x0000b4004c077a23 */ /* 0x000fe40000010807 */
[----:B------:R-:W-:Y:S02]  /*6cb0*/  FADD.FTZ R21, R242, R252 ;  /* 0x000000fcf2157221 */ /* 0x000fe40000010000 */
        /* <DEDUP_REMOVED lines=8> */
[----:B------:R-:W-:Y:S01]  /*6d40*/  IMAD.MOV.U32 R161, RZ, RZ, R157 ;  /* 0x000000ffffa17224 */ /* 0x000fe200078e009d */
[----:B------:R-:W1:Y:S01]  /*6d50*/  LDSM.16.MT88.4 R132, [R224+0x3100] ;  /* 0x00310000e084783b */ /* 0x000e620000004200 */
[----:B--2---:R-:W-:Y:S01]  /*6d60*/  FADD.FTZ R5, R174, R0 ;  /* 0x00000000ae057221 */ /* 0x004fe20000010000 */
[----:B------:R2:W-:Y:S01]  /*6d70*/  MUFU.EX2 R23, R3 ;  /* 0x0000000300177308 */ /* 0x0005e20000000800 */
[----:B------:R-:W-:Y:S01]  /*6d80*/  IMAD.MOV.U32 R159, RZ, RZ, R151 ;  /* 0x000000ffff9f7224 */ /* 0x000fe200078e0097 */
[----:B------:R-:W-:Y:S01]  /*6d90*/  LDSM.16.MT88.4 R164, [R225+0x3100] ;  /* 0x00310000e1a4783b */ /* 0x000fe20000004200 */
[----:B------:R-:W-:-:S02]  /*6da0*/  IMAD.MOV.U32 R162, RZ, RZ, R158 ;  /* 0x000000ffffa27224 */ /* 0x000fc400078e009e */
[----:B------:R-:W-:Y:S01]  /*6db0*/  FADD.FTZ R0, R76, R22 ;  /* 0x000000164c007221 */ /* 0x000fe20000010000 */
[----:B------:R-:W-:Y:S01]  /*6dc0*/  LDSM.16.MT88.4 R16, [R226+0x3100] ;  /* 0x00310000e210783b */ /* 0x000fe20000004200 */
[----:B---3--:R-:W-:Y:S01]  /*6dd0*/  FADD.FTZ R4, R86, R20 ;  /* 0x0000001456047221 */ /* 0x008fe20000010000 */
[----:B------:R3:W1:Y:S01]  /*6de0*/  MUFU.EX2 R9, R6 ;  /* 0x0000000600097308 */ /* 0x0006620000000800 */
[----:B------:R-:W-:Y:S01]  /*6df0*/  FADD.FTZ R5, R77, R5 ;  /* 0x000000054d057221 */ /* 0x000fe20000010000 */
[----:B------:R4:W5:Y:S01]  /*6e00*/  LDL.LU R230, [R1+0x64] ;  /* 0x0000640001e67983 */ /* 0x0009620000300800 */
[----:B------:R-:W-:Y:S02]  /*6e10*/  IMAD.MOV.U32 R158, RZ, RZ, R150 ;  /* 0x000000ffff9e7224 */ /* 0x000fe400078e0096 */
[----:B------:R-:W-:Y:S01]  /*6e20*/  FADD.FTZ R4, R183, R4 ;  /* 0x00000004b7047221 */ /* 0x000fe20000010000 */
[----:B------:R-:W-:Y:S01]  /*6e30*/  MOV R157, R149 ;  /* 0x00000095009d7202 */ /* 0x000fe20000000f00 */
[----:B--2---:R-:W-:Y:S01]  /*6e40*/  FADD.FTZ R3, R82, R21 ;  /* 0x0000001552037221 */ /* 0x004fe20000010000 */
[----:B------:R-:W-:Y:S01]  /*6e50*/  MOV R81, R161 ;  /* 0x000000a100517202 */ /* 0x000fe20000000f00 */
[----:B------:R-:W-:-:S02]  /*6e60*/  IMAD.MOV.U32 R169, RZ, RZ, R163 ;  /* 0x000000ffffa97224 */ /* 0x000fc400078e00a3 */
[----:B------:R-:W-:Y:S02]  /*6e70*/  IMAD.MOV.U32 R83, RZ, RZ, R159 ;  /* 0x000000ffff537224 */ /* 0x000fe400078e009f */
[----:B------:R-:W-:Y:S01]  /*6e80*/  IMAD.MOV.U32 R80, RZ, RZ, R162 ;  /* 0x000000ffff507224 */ /* 0x000fe200078e00a2 */
[----:B------:R-:W-:Y:S01]  /*6e90*/  MOV R78, R177 ;  /* 0x000000b1004e7202 */ /* 0x000fe20000000f00 */
[----:B---3--:R-:W-:Y:S01]  /*6ea0*/  FADD.FTZ R6, R154, R3 ;  /* 0x000000039a067221 */ /* 0x008fe20000010000 */
[----:B------:R-:W-:Y:S01]  /*6eb0*/  MOV R170, R158 ;  /* 0x0000009e00aa7202 */ /* 0x000fe20000000f00 */
[----:B------:R-:W-:Y:S02]  /*6ec0*/  FADD.FTZ R3, R152, R0 ;  /* 0x0000000098037221 */ /* 0x000fe40000010000 */
[----:B------:R-:W-:Y:S01]  /*6ed0*/  IMAD.MOV.U32 R79, RZ, RZ, R178 ;  /* 0x000000ffff4f7224 */ /* 0x000fe200078e00b2 */
[----:B------:R2:W-:Y:S01]  /*6ee0*/  MUFU.EX2 R14, R7 ;  /* 0x00000007000e7308 */ /* 0x0005e20000000800 */
[----:B------:R-:W-:Y:S01]  /*6ef0*/  FADD.FTZ R0, R87, R5 ;  /* 0x0000000557007221 */ /* 0x000fe20000010000 */
[----:B------:R-:W3:Y:S01]  /*6f00*/  LDSM.16.MT88.4 R148, [R227+0x3100] ;  /* 0x00310000e394783b */ /* 0x000ee20000004200 */
[----:B------:R-:W-:-:S02]  /*6f10*/  FADD.FTZ R5, R243, R4 ;  /* 0x00000004f3057221 */ /* 0x000fc40000010000 */
[----:B------:R-:W-:Y:S01]  /*6f20*/  IMAD.MOV.U32 R82, RZ, RZ, R83 ;  /* 0x000000ffff527224 */ /* 0x000fe200078e0053 */
[----:B------:R4:W5:Y:S01]  /*6f30*/  LDL.LU R229, [R1+0x60] ;  /* 0x0000600001e57983 */ /* 0x0009620000300800 */
[----:B------:R-:W-:Y:S02]  /*6f40*/  FADD.FTZ R4, R169, R6 ;  /* 0x00000006a9047221 */ /* 0x000fe40000010000 */
[----:B------:R-:W-:Y:S02]  /*6f50*/  FADD.FTZ R3, R80, R3 ;  /* 0x0000000350037221 */ /* 0x000fe40000010000 */
[----:B------:R-:W-:Y:S01]  /*6f60*/  IMAD.MOV.U32 R171, RZ, RZ, R157 ;  /* 0x000000ffffab7224 */ /* 0x000fe200078e009d */
[----:B------:R-:W-:Y:S01]  /*6f70*/  MOV R76, R79 ;  /* 0x0000004f004c7202 */ /* 0x000fe20000000f00 */
[----:B------:R-:W-:Y:S01]  /*6f80*/  FADD.FTZ R0, R81, R0 ;  /* 0x0000000051007221 */ /* 0x000fe20000010000 */
[----:B------:R-:W1:Y:S01]  /*6f90*/  MUFU.EX2 R10, R12 ;  /* 0x0000000c000a7308 */ /* 0x000e620000000800 */
[----:B------:R-:W-:Y:S01]  /*6fa0*/  FADD.FTZ R8, R246, R5 ;  /* 0x00000005f6087221 */ /* 0x000fe20000010000 */
[----:B------:R4:W5:Y:S01]  /*6fb0*/  LDL.LU R228, [R1+0x5c] ;  /* 0x00005c0001e47983 */ /* 0x0009620000300800 */
[----:B------:R-:W-:-:S02]  /*6fc0*/  IMAD.MOV.U32 R242, RZ, RZ, R172 ;  /* 0x000000fffff27224 */ /* 0x000fc400078e00ac */
[----:B------:R-:W-:Y:S02]  /*6fd0*/  IMAD.MOV.U32 R83, RZ, RZ, R78 ;  /* 0x000000ffff537224 */ /* 0x000fe400078e004e */
[----:B--2---:R-:W-:Y:S02]  /*6fe0*/  FADD.FTZ R7, R82, R4 ;  /* 0x0000000452077221 */ /* 0x004fe40000010000 */
[----:B------:R-:W-:Y:S02]  /*6ff0*/  FADD.FTZ R6, R170, R3 ;  /* 0x00000003aa067221 */ /* 0x000fe40000010000 */
[----:B------:R-:W-:Y:S01]  /*7000*/  IMAD.MOV.U32 R77, RZ, RZ, R182 ;  /* 0x000000ffff4d7224 */ /* 0x000fe200078e00b6 */
[----:B------:R-:W-:Y:S01]  /*7010*/  MOV R79, R155 ;  /* 0x0000009b004f7202 */ /* 0x000fe20000000f00 */
[----:B------:R-:W-:Y:S01]  /*7020*/  FADD.FTZ R5, R171, R0 ;  /* 0x00000000ab057221 */ /* 0x000fe20000010000 */
[----:B------:R-:W2:Y:S01]  /*7030*/  MUFU.EX2 R13, R13 ;  /* 0x0000000d000d7308 */ /* 0x000ea20000000800 */
[----:B------:R-:W-:Y:S01]  /*7040*/  FADD.FTZ R4, R249, R8 ;  /* 0x00000008f9047221 */ /* 0x000fe20000010000 */
[----:B------:R4:W5:Y:S01]  /*7050*/  LDL.LU R119, [R1+0x58] ;  /* 0x0000580001777983 */ /* 0x0009620000300800 */
[----:B------:R-:W-:-:S02]  /*7060*/  IMAD.MOV.U32 R78, RZ, RZ, R242 ;  /* 0x000000ffff4e7224 */ /* 0x000fc400078e00f2 */
[----:B------:R-:W-:Y:S02]  /*7070*/  FADD.FTZ R3, R83, R7 ;  /* 0x0000000753037221 */ /* 0x000fe40000010000 */
[----:B------:R-:W-:Y:S02]  /*7080*/  FADD.FTZ R0, R76, R6 ;  /* 0x000000064c007221 */ /* 0x000fe40000010000 */
[----:B------:R-:W-:Y:S02]  /*7090*/  IMAD.MOV.U32 R242, RZ, RZ, R153 ;  /* 0x000000fffff27224 */ /* 0x000fe400078e0099 */
[----:B------:R-:W-:Y:S02]  /*70a0*/  FADD.FTZ R6, R77, R5 ;  /* 0x000000054d067221 */ /* 0x000fe40000010000 */
[----:B------:R-:W-:Y:S02]  /*70b0*/  FADD.FTZ R4, R245, R4 ;  /* 0x00000004f5047221 */ /* 0x000fe40000010000 */
[----:B------:R-:W-:-:S02]  /*70c0*/  FADD.FTZ R5, R78, R3 ;  /* 0x000000034e057221 */ /* 0x000fc40000010000 */
[----:B------:R-:W-:Y:S02]  /*70d0*/  FADD.FTZ R3, R79, R0 ;  /* 0x000000004f037221 */ /* 0x000fe40000010000 */
[----:B------:R-:W-:Y:S02]  /*70e0*/  FADD.FTZ R0, R242, R6 ;  /* 0x00000006f2007221 */ /* 0x000fe40000010000 */
[----:B------:R-:W-:Y:S02]  /*70f0*/  FADD.FTZ R4, R215, R4 ;  /* 0x00000004d7047221 */ /* 0x000fe40000010000 */
        /* <DEDUP_REMOVED lines=62> */
[----:B-1----:R-:W-:-:S02]  /*74e0*/  FADD.FTZ R3, R24, R0 ;  /* 0x0000000018037221 */ /* 0x002fc40000010000 */
        /* <DEDUP_REMOVED lines=12> */
[----:B--2---:R-:W-:Y:S02]  /*75b0*/  FADD.FTZ R4, R13, R4 ;  /* 0x000000040d047221 */ /* 0x004fe40000010000 */
[----:B------:R-:W-:Y:S02]  /*75c0*/  FADD.FTZ R0, R25, R0 ;  /* 0x0000000019007221 */ /* 0x000fe40000010000 */
[----:B------:R-:W-:Y:S01]  /*75d0*/  FADD.FTZ R3, R45, R3 ;  /* 0x000000032d037221 */ /* 0x000fe20000010000 */
[----:B------:R4:W-:Y:S04]  /*75e0*/  STL [R1+0x1c], R5 ;  /* 0x00001c0501007387 */ /* 0x0009e80000100800 */
[----:B------:R4:W-:Y:S04]  /*75f0*/  STL [R1+0x18], R4 ;  /* 0x0000180401007387 */ /* 0x0009e80000100800 */
[----:B------:R4:W-:Y:S04]  /*7600*/  STL [R1+0x24], R0 ;  /* 0x0000240001007387 */ /* 0x0009e80000100800 */
[----:B------:R4:W-:Y:S01]  /*7610*/  STL [R1+0x20], R3 ;  /* 0x0000200301007387 */ /* 0x0009e20000100800 */
[----:B------:R-:W-:-:S02]  /*7620*/  F2FP.BF16.PACK_AB R176, R57, R60 ;  /* 0x0000003c39b0723e */ /* 0x000fc400000010ff */
[----:B------:R-:W-:Y:S02]  /*7630*/  F2FP.BF16.PACK_AB R177, R27, R44 ;  /* 0x0000002c1bb1723e */ /* 0x000fe400000010ff */
[----:B------:R-:W-:Y:S02]  /*7640*/  F2FP.BF16.PACK_AB R178, R45, R56 ;  /* 0x000000382db2723e */ /* 0x000fe400000010ff */
[----:B------:R-:W-:Y:S02]  /*7650*/  F2FP.BF16.PACK_AB R179, R25, R26 ;  /* 0x0000001a19b3723e */ /* 0x000fe400000010ff */
[----:B------:R-:W-:Y:S02]  /*7660*/  F2FP.BF16.PACK_AB R180, R23, R24 ;  /* 0x0000001817b4723e */ /* 0x000fe400000010ff */
[----:B------:R-:W-:Y:S02]  /*7670*/  F2FP.BF16.PACK_AB R181, R10, R9 ;  /* 0x000000090ab5723e */ /* 0x000fe400000010ff */
[----:B------:R-:W-:-:S02]  /*7680*/  F2FP.BF16.PACK_AB R182, R14, R15 ;  /* 0x0000000f0eb6723e */ /* 0x000fc400000010ff */
[----:B------:R-:W-:Y:S01]  /*7690*/  F2FP.BF16.PACK_AB R183, R13, R11 ;  /* 0x0000000b0db7723e */ /* 0x000fe200000010ff */
[C---:B------:R-:W-:Y:S08]  /*76a0*/  HMMA.16816.F32.BF16 R120, R176.reuse, R132, R120 ;  /* 0x00000084b078723c */ /* 0x040ff00000041878 */
[C---:B------:R-:W-:Y:S08]  /*76b0*/  HMMA.16816.F32.BF16 R128, R176.reuse, R134, R128 ;  /* 0x00000086b080723c */ /* 0x040ff00000041880 */
[C---:B---3--:R-:W-:Y:S08]  /*76c0*/  HMMA.16816.F32.BF16 R140, R176.reuse, R148, R140 ;  /* 0x00000094b08c723c */ /* 0x048ff0000004188c */
[C---:B------:R-:W-:Y:S08]  /*76d0*/  HMMA.16816.F32.BF16 R144, R176.reuse, R150, R144 ;  /* 0x00000096b090723c */ /* 0x040ff00000041890 */
[C---:B------:R-:W-:Y:S08]  /*76e0*/  HMMA.16816.F32.BF16 R156, R176.reuse, R164, R96 ;  /* 0x000000a4b09c723c */ /* 0x040ff00000041860 */
[----:B------:R-:W-:Y:S08]  /*76f0*/  HMMA.16816.F32.BF16 R160, R176, R166, R92 ;  /* 0x000000a6b0a0723c */ /* 0x000ff0000004185c */
[C---:B------:R-:W-:Y:S08]  /*7700*/  HMMA.16816.F32.BF16 R124, R180.reuse, R132, R124 ;  /* 0x00000084b47c723c */ /* 0x040ff0000004187c */
[C---:B------:R-:W-:Y:S08]  /*7710*/  HMMA.16816.F32.BF16 R136, R180.reuse, R148, R136 ;  /* 0x00000094b488723c */ /* 0x040ff00000041888 */
[----:B------:R-:W-:Y:S08]  /*7720*/  HMMA.16816.F32.BF16 R152, R180, R164, R32 ;  /* 0x000000a4b498723c */ /* 0x000ff00000041820 */
[----:B------:R-:W-:Y:S08]  /*7730*/  HMMA.16816.F32.BF16 R172, R176, R16, R88 ;  /* 0x00000010b0ac723c */ /* 0x000ff00000041858 */
[C---:B------:R-:W-:Y:S08]  /*7740*/  HMMA.16816.F32.BF16 R132, R180.reuse, R134, R52 ;  /* 0x00000086b484723c */ /* 0x040ff00000041834 */
[C---:B------:R-:W-:Y:S08]  /*7750*/  HMMA.16816.F32.BF16 R148, R180.reuse, R150, R40 ;  /* 0x00000096b494723c */ /* 0x040ff00000041828 */
[C---:B------:R-:W-:Y:S08]  /*7760*/  HMMA.16816.F32.BF16 R164, R180.reuse, R166, R36 ;  /* 0x000000a6b4a4723c */ /* 0x040ff00000041824 */
[----:B------:R-:W-:Y:S08]  /*7770*/  HMMA.16816.F32.BF16 R168, R180, R16, R48 ;  /* 0x00000010b4a8723c */ /* 0x000ff00000041830 */
[-C--:B------:R-:W-:Y:S08]  /*7780*/  HMMA.16816.F32.BF16 R176, R176, R18.reuse, R64 ;  /* 0x00000012b0b0723c */ /* 0x080ff00000041840 */
[----:B------:R-:W-:Y:S01]  /*7790*/  HMMA.16816.F32.BF16 R180, R180, R18, R28 ;  /* 0x00000012b4b4723c */ /* 0x000fe2000004181c */
[----:B------:R-:W-:Y:S07]  /*77a0*/  @!P1 BRA `(.L_x_2) ;  /* 0x0000566000009947 */ /* 0x000fee0003800000 */
[----:B----4-:R-:W2:Y:S01]  /*77b0*/  LDL.LU R242, [R1] ;  /* 0x0000000001f27983 */ /* 0x010ea20000300800 */
[----:B------:R-:W-:Y:S01]  /*77c0*/  UMOV UR6, 0x5 ;  /* 0x0000000500067882 */ /* 0x000fe20000000000 */
[----:B------:R-:W-:Y:S01]  /*77d0*/  IMAD.MOV.U32 R116, RZ, RZ, R70 ;  /* 0x000000ffff747224 */ /* 0x000fe200078e0046 */
[----:B------:R-:W-:Y:S01]  /*77e0*/  ULDC.64 UR4, c[0x0][0x208] ;  /* 0x0000820000047ab9 */ /* 0x000fe20000000a00 */
[----:B------:R-:W-:Y:S01]  /*77f0*/  IMAD.MOV.U32 R3, RZ, RZ, R71 ;  /* 0x000000ffff037224 */ /* 0x000fe200078e0047 */
[----:B------:R-:W-:Y:S01]  /*7800*/  MOV R118, R2 ;  /* 0x0000000200767202 */ /* 0x000fe20000000f00 */
[----:B------:R-:W-:Y:S01]  /*7810*/  USHF.L.U64.HI UR5, UR4, UR6, UR5 ;  /* 0x0000000604057299 */ /* 0x000fe20008010205 */
[----:B------:R-:W-:Y:S01]  /*7820*/  MOV R117, R68 ;  /* 0x0000004400757202 */ /* 0x000fe20000000f00 */
[----:B------:R-:W-:Y:S01]  /*7830*/  USHF.L.U32 UR4, UR4, 0x5, URZ ;  /* 0x0000000504047899 */ /* 0x000fe2000800063f */
[----:B--2---:R-:W-:-:S07]  /*7840*/  IADD3 R242, R242, -0x2, RZ ;  /* 0xfffffffef2f27810 */ /* 0x004fce0007ffe0ff */
[----:B------:R-:W2:Y:S04]  /*7850*/  LDL.LU.64 R76, [R1+0x8] ;  /* 0x00000800014c7983 */ /* 0x000ea80000300a00 */
[----:B------:R-:W3:Y:S04]  /*7860*/  LDL.LU.64 R78, [R1+0x10] ;  /* 0x00001000014e7983 */ /* 0x000ee80000300a00 */
[----:B------:R-:W4:Y:S01]  /*7870*/  LDL R83, [R1+0x28] ;  /* 0x0000280001537983 */ /* 0x000f220000100800 */
[----:B--2---:R-:W-:-:S02]  /*7880*/  MOV R5, R77 ;  /* 0x0000004d00057202 */ /* 0x004fc40000000f00 */
[----:B---3--:R-:W-:Y:S02]  /*7890*/  MOV R4, R78 ;  /* 0x0000004e00047202 */ /* 0x008fe40000000f00 */
[----:B----4-:R-:W-:-:S03]  /*78a0*/  SHF.L.U32 R241, R83, 0x1, RZ ;  /* 0x0000000153f17819 */ /* 0x010fc600000006ff */
[----:B------:R1:W-:Y:S04]  /*78b0*/  STL.64 [R1+0x38], R4 ;  /* 0x0000380401007387 */ /* 0x0003e80000100a00 */
.L_x_3:
[----:B--2---:R-:W2:Y:S01]  /*78c0*/  LDL.64 R72, [R1+0x38] ;  /* 0x0000380001487983 */ /* 0x004ea20000100a00 */
[----:B------:R-:W-:Y:S04]  /*78d0*/  DEPBAR.LE SB0, 0x0 ;  /* 0x000080000000791a */ /* 0x000fe80000000000 */
[----:B------:R-:W-:Y:S01]  /*78e0*/  SHF.R.S32.HI R0, RZ, 0x1f, R242 ;  /* 0x0000001fff007819 */ /* 0x000fe200000114f2 */
[----:B------:R-:W-:Y:S01]  /*78f0*/  BAR.SYNC.DEFER_BLOCKING 0x0 ;  /* 0x0000000000007b1d */ /* 0x000fe20000010000 */
[----:B------:R-:W-:Y:S04]  /*7900*/  IMAD.WIDE.U32 R84, R242, c[0x0][0x208], RZ ;  /* 0x00008200f2547a25 */ /* 0x000fe800078e00ff */
[----:B------:R-:W-:Y:S03]  /*7910*/  IMAD R0, R0, c[0x0][0x208], RZ ;  /* 0x0000820000007a24 */ /* 0x000fe600078e02ff */
[----:B-----5:R-:W-:Y:S01]  /*7920*/  STL [R1+0x58], R230 ;  /* 0x000058e601007387 */ /* 0x020fe20000100800 */
[----:B------:R-:W-:Y:S03]  /*7930*/  IMAD R0, R242, c[0x0][0x20c], R0 ;  /* 0x00008300f2007a24 */ /* 0x000fe600078e0200 */
[----:B------:R-:W-:Y:S02]  /*7940*/  STL [R1+0x5c], R119 ;  /* 0x00005c7701007387 */ /* 0x000fe40000100800 */
[----:B------:R-:W-:Y:S02]  /*7950*/  IADD3 R0, R85, R0, RZ ;  /* 0x0000000055007210 */ /* 0x000fe40007ffe0ff */
[----:B------:R-:W-:Y:S03]  /*7960*/  STL [R1+0x60], R234 ;  /* 0x000060ea01007387 */ /* 0x000fe60000100800 */
[----:B------:R-:W-:Y:S01]  /*7970*/  IMAD R0, R0, 0x70, RZ ;  /* 0x0000007000007824 */ /* 0x000fe200078e02ff */
[----:B------:R-:W-:Y:S04]  /*7980*/  STL [R1+0x64], R233 ;  /* 0x000064e901007387 */ /* 0x000fe80000100800 */
[----:B------:R-:W-:Y:S08]  /*7990*/  LDSM.16.M88.4 R112, [R230+0x7100] ;  /* 0x00710000e670783b */ /* 0x000ff00000000200 */
[----:B------:R-:W3:Y:S08]  /*79a0*/  LDSM.16.M88.4 R16, [R119+0x3900] ;  /* 0x003900007710783b */ /* 0x000ef00000000200 */
[----:B------:R-:W4:Y:S08]  /*79b0*/  LDSM.16.M88.4 R108, [R230+0x9100] ;  /* 0x00910000e66c783b */ /* 0x000f300000000200 */
[----:B------:R-:W1:Y:S08]  /*79c0*/  LDSM.16.M88.4 R32, [R119+0x4100] ;  /* 0x004100007720783b */ /* 0x000e700000000200 */
[----:B------:R-:W1:Y:S08]  /*79d0*/  LDSM.16.M88.4 R48, [R119+0x4900] ;  /* 0x004900007730783b */ /* 0x000e700000000200 */
[----:B------:R-:W1:Y:S08]  /*79e0*/  LDSM.16.M88.4 R64, [R119+0x5100] ;  /* 0x005100007740783b */ /* 0x000e700000000200 */
[----:B------:R-:W1:Y:S08]  /*79f0*/  LDSM.16.M88.4 R80, [R119+0x5900] ;  /* 0x005900007750783b */ /* 0x000e700000000200 */
[----:B------:R-:W1:Y:S08]  /*7a00*/  LDSM.16.M88.4 R96, [R119+0x6100] ;  /* 0x006100007760783b */ /* 0x000e700000000200 */
[----:B------:R-:W1:Y:S08]  /*7a10*/  LDSM.16.M88.4 R184, [R119+0x6900] ;  /* 0x0069000077b8783b */ /* 0x000e700000000200 */
[----:B------:R-:W-:Y:S08]  /*7a20*/  LDSM.16.M88.4 R188, [R233+0x7100] ;  /* 0x00710000e9bc783b */ /* 0x000ff00000000200 */
[----:B------:R-:W1:Y:S08]  /*7a30*/  LDSM.16.M88.4 R192, [R234] ;  /* 0x00000000eac0783b */ /* 0x000e700000000200 */
[----:B------:R-:W1:Y:S08]  /*7a40*/  LDSM.16.M88.4 R196, [R233+0x9100] ;  /* 0x00910000e9c4783b */ /* 0x000e700000000200 */
[----:B------:R-:W1:Y:S08]  /*7a50*/  LDSM.16.M88.4 R200, [R240] ;  /* 0x00000000f0c8783b */ /* 0x000e700000000200 */
[----:B------:R-:W1:Y:S08]  /*7a60*/  LDSM.16.M88.4 R204, [R239] ;  /* 0x00000000efcc783b */ /* 0x000e700000000200 */
[----:B------:R-:W1:Y:S08]  /*7a70*/  LDSM.16.M88.4 R208, [R238] ;  /* 0x00000000eed0783b */ /* 0x000e700000000200 */
[----:B------:R-:W1:Y:S08]  /*7a80*/  LDSM.16.M88.4 R212, [R237] ;  /* 0x00000000edd4783b */ /* 0x000e700000000200 */
[----:B------:R-:W1:Y:S08]  /*7a90*/  LDSM.16.M88.4 R216, [R236] ;  /* 0x00000000ecd8783b */ /* 0x000e700000000200 */
[----:B------:R-:W1:Y:S08]  /*7aa0*/  LDSM.16.M88.4 R220, [R235] ;  /* 0x00000000ebdc783b */ /* 0x000e700000000200 */
[----:B------:R-:W-:Y:S01]  /*7ab0*/  STL [R1+0x68], R240 ;  /* 0x000068f001007387 */ /* 0x000fe20000100800 */
[----:B--2---:R-:W-:Y:S01]  /*7ac0*/  IMAD.WIDE.U32 R84, R84, 0x70, R72 ;  /* 0x0000007054547825 */ /* 0x004fe200078e0048 */
[-C--:B-1-3--:R-:W-:Y:S04]  /*7ad0*/  HMMA.16816.F32.BF16 R4, R112, R16.reuse, RZ ;  /* 0x000000107004723c */ /* 0x08afe800000418ff */
[C---:B------:R-:W-:Y:S02]  /*7ae0*/  LEA R90, P1, R84.reuse, c[0x0][0x1f8], 0x1 ;  /* 0x00007e00545a7a11 */ /* 0x040fe400078208ff */
[----:B------:R-:W-:Y:S02]  /*7af0*/  IADD3 R0, R85, R0, RZ ;  /* 0x0000000055007210 */ /* 0x000fe40007ffe0ff */
[C---:B----4-:R-:W-:Y:S04]  /*7b00*/  HMMA.16816.F32.BF16 R8, R108.reuse, R16, RZ ;  /* 0x000000106c08723c */ /* 0x050fe800000418ff */
[----:B------:R-:W-:Y:S02]  /*7b10*/  LEA.HI.X R91, R84, c[0x0][0x1fc], R0, 0x1, P1 ;  /* 0x00007f00545b7a11 */ /* 0x000fe400008f0c00 */
[----:B------:R-:W-:Y:S02]  /*7b20*/  IADD3 R88, P1, R90, UR4, RZ ;  /* 0x000000045a587c10 */ /* 0x000fe4000ff3e0ff */
[-C--:B------:R-:W-:Y:S01]  /*7b30*/  HMMA.16816.F32.BF16 R12, R108, R18.reuse, RZ ;  /* 0x000000126c0c723c */ /* 0x080fe200000418ff */
[----:B------:R-:W-:Y:S01]  /*7b40*/  @!PT LDS RZ, [RZ] ;  /* 0x00000000fffff984 */ /* 0x000fe20000000800 */
[----:B------:R-:W-:Y:S01]  /*7b50*/  @!PT LDS RZ, [RZ] ;  /* 0x00000000fffff984 */ /* 0x000fe20000000800 */
[----:B------:R-:W-:Y:S01]  /*7b60*/  @!PT LDS RZ, [RZ] ;  /* 0x00000000fffff984 */ /* 0x000fe20000000800 */
[----:B------:R1:W-:Y:S03]  /*7b70*/  LDGSTS.E.BYPASS.LTC128B.128 [R241+0x100], [R90.64], !P0 ;  /* 0x001000005af17fae */ /* 0x0003e6000c101d48 */
[----:B------:R-:W-:Y:S02]  /*7b80*/  IADD3.X R89, R91, UR5, RZ, P1, !PT ;  /* 0x000000055b597c10 */ /* 0x000fe40008ffe4ff */
[----:B------:R-:W-:Y:S02]  /*7b90*/  IADD3 R94, P2, R88, UR4, RZ ;  /* 0x00000004585e7c10 */ /* 0x000fe4000ff5e0ff */
[C---:B------:R-:W-:Y:S01]  /*7ba0*/  HMMA.16816.F32.BF16 R16, R112.reuse, R18, RZ ;  /* 0x000000127010723c */ /* 0x040fe200000418ff */
[----:B------:R1:W-:Y:S03]  /*7bb0*/  LDGSTS.E.BYPASS.LTC128B.128 [R241+0x900], [R88.64], !P0 ;  /* 0x0090000058f17fae */ /* 0x0003e6000c101d48 */
[----:B------:R-:W-:Y:S02]  /*7bc0*/  IADD3.X R95, R89, UR5, RZ, P2, !PT ;  /* 0x00000005595f7c10 */ /* 0x000fe400097fe4ff */
[----:B------:R-:W-:Y:S02]  /*7bd0*/  IADD3 R92, P1, R94, UR4, RZ ;  /* 0x000000045e5c7c10 */ /* 0x000fe4000ff3e0ff */
[-C--:B------:R-:W-:Y:S01]  /*7be0*/  HMMA.16816.F32.BF16 R20, R112, R32.reuse, RZ ;  /* 0x000000207014723c */ /* 0x080fe200000418ff */
        /* <DEDUP_REMOVED lines=9> */
[----:B------:R-:W-:Y:S04]  /*7c80*/  IADD3.X R103, R101, UR5, RZ, P1, !PT ;  /* 0x0000000565677c10 */ /* 0x000fe80008ffe4ff */
[C---:B------:R-:W-:Y:S01]  /*7c90*/  HMMA.16816.F32.BF16 R32, R112.reuse, R34, RZ ;  /* 0x000000227020723c */ /* 0x040fe200000418ff */
[----:B------:R4:W-:Y:S07]  /*7ca0*/  LDGSTS.E.BYPASS.LTC128B.128 [R241+0x2900], [R102.64], !P0 ;  /* 0x0290000066f17fae */ /* 0x0009ee000c101d48 */
[-C--:B------:R-:W-:Y:S08]  /*7cb0*/  HMMA.16816.F32.BF16 R36, R112, R48.reuse, RZ ;  /* 0x000000307024723c */ /* 0x080ff000000418ff */
[C---:B------:R-:W-:Y:S04]  /*7cc0*/  HMMA.16816.F32.BF16 R40, R108.reuse, R48, RZ ;  /* 0x000000306c28723c */ /* 0x040fe800000418ff */
[----:B---3--:R-:W-:Y:S04]  /*7cd0*/  IADD3 R100, P1, R102, UR4, RZ ;  /* 0x0000000466647c10 */ /* 0x008fe8000ff3e0ff */
[-C--:B------:R-:W-:Y:S01]  /*7ce0*/  HMMA.16816.F32.BF16 R44, R108, R50.reuse, RZ ;  /* 0x000000326c2c723c */ /* 0x080fe200000418ff */
[----:B------:R-:W-:Y:S02]  /*7cf0*/  IADD3.X R101, R103, UR5, RZ, P1, !PT ;  /* 0x0000000567657c10 */ /* 0x000fe40008ffe4ff */
[C---:B------:R-:W-:Y:S02]  /*7d00*/  ISETP.GT.AND P1, PT, R242.reuse, RZ, PT ;  /* 0x000000fff200720c */ /* 0x040fe40003f24270 */
[----:B------:R-:W-:Y:S01]  /*7d10*/  IADD3 R242, R242, -0x1, RZ ;  /* 0xfffffffff2f27810 */ /* 0x000fe20007ffe0ff */
[----:B------:R4:W-:Y:S02]  /*7d20*/  LDGSTS.E.BYPASS.LTC128B.128 [R241+0x3100], [R100.64], !P0 ;  /* 0x0310000064f17fae */ /* 0x0009e4000c101d48 */
[C---:B------:R-:W-:Y:S06]  /*7d30*/  HMMA.16816.F32.BF16 R48, R112.reuse, R50, RZ ;  /* 0x000000327030723c */ /* 0x040fec00000418ff */
[----:B------:R-:W0:Y:S02]  /*7d40*/  LDGDEPBAR ;  /* 0x00000000000079af */ /* 0x000e240000000000 */
[-C--:B------:R-:W-:Y:S08]  /*7d50*/  HMMA.16816.F32.BF16 R52, R112, R64.reuse, RZ ;  /* 0x000000407034723c */ /* 0x080ff000000418ff */
[C---:B------:R-:W-:Y:S08]  /*7d60*/  HMMA.16816.F32.BF16 R56, R108.reuse, R64, RZ ;  /* 0x000000406c38723c */ /* 0x040ff000000418ff */
[-C--:B------:R-:W-:Y:S08]  /*7d70*/  HMMA.16816.F32.BF16 R60, R108, R66.reuse, RZ ;  /* 0x000000426c3c723c */ /* 0x080ff000000418ff */
[C---:B------:R-:W-:Y:S08]  /*7d80*/  HMMA.16816.F32.BF16 R64, R112.reuse, R66, RZ ;  /* 0x000000427040723c */ /* 0x040ff000000418ff */
[-C--:B------:R-:W-:Y:S08]  /*7d90*/  HMMA.16816.F32.BF16 R68, R112, R80.reuse, RZ ;  /* 0x000000507044723c */ /* 0x080ff000000418ff */
[C---:B------:R-:W-:Y:S08]  /*7da0*/  HMMA.16816.F32.BF16 R72, R108.reuse, R80, RZ ;  /* 0x000000506c48723c */ /* 0x040ff000000418ff */
[-C--:B------:R-:W-:Y:S08]  /*7db0*/  HMMA.16816.F32.BF16 R76, R108, R82.reuse, RZ ;  /* 0x000000526c4c723c */ /* 0x080ff000000418ff */
[C---:B------:R-:W-:Y:S08]  /*7dc0*/  HMMA.16816.F32.BF16 R80, R112.reuse, R82, RZ ;  /* 0x000000527050723c */ /* 0x040ff000000418ff */
[-C--:B------:R-:W-:Y:S08]  /*7dd0*/  HMMA.16816.F32.BF16 R84, R112, R96.reuse, RZ ;  /* 0x000000607054723c */ /* 0x080ff000000418ff */
[C---:B-1----:R-:W-:Y:S08]  /*7de0*/  HMMA.16816.F32.BF16 R88, R108.reuse, R96, RZ ;  /* 0x000000606c58723c */ /* 0x042ff000000418ff */
[-C--:B--2---:R-:W-:Y:S08]  /*7df0*/  HMMA.16816.F32.BF16 R92, R108, R98.reuse, RZ ;  /* 0x000000626c5c723c */ /* 0x084ff000000418ff */
[C---:B------:R-:W-:Y:S08]  /*7e00*/  HMMA.16816.F32.BF16 R96, R112.reuse, R98, RZ ;  /* 0x000000627060723c */ /* 0x040ff000000418ff */
[-C--:B----4-:R-:W-:Y:S08]  /*7e10*/  HMMA.16816.F32.BF16 R100, R112, R184.reuse, RZ ;  /* 0x000000b87064723c */ /* 0x090ff000000418ff */
[C---:B------:R-:W-:Y:S08]  /*7e20*/  HMMA.16816.F32.BF16 R104, R108.reuse, R184, RZ ;  /* 0x000000b86c68723c */ /* 0x040ff000000418ff */
[-C--:B------:R-:W-:Y:S08]  /*7e30*/  HMMA.16816.F32.BF16 R108, R108, R186.reuse, RZ ;  /* 0x000000ba6c6c723c */ /* 0x080ff000000418ff */
[----:B------:R-:W-:Y:S01]  /*7e40*/  HMMA.16816.F32.BF16 R112, R112, R186, RZ ;  /* 0x000000ba7070723c */ /* 0x000fe200000418ff */
[----:B------:R-:W-:Y:S07]  /*7e50*/  LDSM.16.M88.4 R184, [R231+0x7100] ;  /* 0x00710000e7b8783b */ /* 0x000fee0000000200 */
[-C--:B------:R-:W-:Y:S08]  /*7e60*/  HMMA.16816.F32.BF16 R4, R188, R192.reuse, R4 ;  /* 0x000000c0bc04723c */ /* 0x080ff00000041804 */
[C---:B------:R-:W-:Y:S08]  /*7e70*/  HMMA.16816.F32.BF16 R8, R196.reuse, R192, R8 ;  /* 0x000000c0c408723c */ /* 0x040ff00000041808 */
[-C--:B------:R-:W-:Y:S08]  /*7e80*/  HMMA.16816.F32.BF16 R12, R196, R194.reuse, R12 ;  /* 0x000000c2c40c723c */ /* 0x080ff0000004180c */
[C---:B------:R-:W-:Y:S01]  /*7e90*/  HMMA.16816.F32.BF16 R16, R188.reuse, R194, R16 ;  /* 0x000000c2bc10723c */ /* 0x040fe20000041810 */
[----:B------:R-:W1:Y:S07]  /*7ea0*/  LDSM.16.M88.4 R192, [R229+0x3900] ;  /* 0x00390000e5c0783b */ /* 0x000e6e0000000200 */
[-C--:B------:R-:W-:Y:S08]  /*7eb0*/  HMMA.16816.F32.BF16 R20, R188, R200.reuse, R20 ;  /* 0x000000c8bc14723c */ /* 0x080ff00000041814 */
[C---:B------:R-:W-:Y:S08]  /*7ec0*/  HMMA.16816.F32.BF16 R24, R196.reuse, R200, R24 ;  /* 0x000000c8c418723c */ /* 0x040ff00000041818 */
[-C--:B------:R-:W-:Y:S08]  /*7ed0*/  HMMA.16816.F32.BF16 R28, R196, R202.reuse, R28 ;  /* 0x000000cac41c723c */ /* 0x080ff0000004181c */
[C---:B------:R-:W-:Y:S01]  /*7ee0*/  HMMA.16816.F32.BF16 R32, R188.reuse, R202, R32 ;  /* 0x000000cabc20723c */ /* 0x040fe20000041820 */
[----:B------:R-:W2:Y:S07]  /*7ef0*/  LDSM.16.M88.4 R200, [R231+0x9100] ;  /* 0x00910000e7c8783b */ /* 0x000eae0000000200 */
[-C--:B------:R-:W-:Y:S08]  /*7f00*/  HMMA.16816.F32.BF16 R36, R188, R204.reuse, R36 ;  /* 0x000000ccbc24723c */ /* 0x080ff00000041824 */
[C---:B------:R-:W-:Y:S08]  /*7f10*/  HMMA.16816.F32.BF16 R40, R196.reuse, R204, R40 ;  /* 0x000000ccc428723c */ /* 0x040ff00000041828 */
[-C--:B------:R-:W-:Y:S08]  /*7f20*/  HMMA.16816.F32.BF16 R44, R196, R206.reuse, R44 ;  /* 0x000000cec42c723c */ /* 0x080ff0000004182c */
[C---:B------:R-:W-:Y:S01]  /*7f30*/  HMMA.16816.F32.BF16 R48, R188.reuse, R206, R48 ;  /* 0x000000cebc30723c */ /* 0x040fe20000041830 */
[----:B------:R-:W3:Y:S07]  /*7f40*/  LDSM.16.M88.4 R204, [R229+0x4100] ;  /* 0x00410000e5cc783b */ /* 0x000eee0000000200 */
[-C--:B------:R-:W-:Y:S08]  /*7f50*/  HMMA.16816.F32.BF16 R52, R188, R208.reuse, R52 ;  /* 0x000000d0bc34723c */ /* 0x080ff00000041834 */
[C---:B------:R-:W-:Y:S08]  /*7f60*/  HMMA.16816.F32.BF16 R56, R196.reuse, R208, R56 ;  /* 0x000000d0c438723c */ /* 0x040ff00000041838 */
[-C--:B------:R-:W-:Y:S08]  /*7f70*/  HMMA.16816.F32.BF16 R60, R196, R210.reuse, R60 ;  /* 0x000000d2c43c723c */ /* 0x080ff0000004183c */
[C---:B------:R-:W-:Y:S01]  /*7f80*/  HMMA.16816.F32.BF16 R64, R188.reuse, R210, R64 ;  /* 0x000000d2bc40723c */ /* 0x040fe20000041840 */
[----:B------:R-:W4:Y:S07]  /*7f90*/  LDSM.16.M88.4 R208, [R229+0x4900] ;  /* 0x00490000e5d0783b */ /* 0x000f2e0000000200 */
[-C--:B------:R-:W-:Y:S08]  /*7fa0*/  HMMA.16816.F32.BF16 R68, R188, R212.reuse, R68 ;  /* 0x000000d4bc44723c */ /* 0x080ff00000041844 */
[C---:B------:R-:W-:Y:S08]  /*7fb0*/  HMMA.16816.F32.BF16 R72, R196.reuse, R212, R72 ;  /* 0x000000d4c448723c */ /* 0x040ff00000041848 */
[-C--:B------:R-:W-:Y:S08]  /*7fc0*/  HMMA.16816.F32.BF16 R76, R196, R214.reuse, R76 ;  /* 0x000000d6c44c723c */ /* 0x080ff0000004184c */
[C---:B------:R-:W-:Y:S01]  /*7fd0*/  HMMA.16816.F32.BF16 R80, R188.reuse, R214, R80 ;  /* 0x000000d6bc50723c */ /* 0x040fe20000041850 */
[----:B------:R-:W-:Y:S07]  /*7fe0*/  LDSM.16.M88.4 R212, [R232+0x7100] ;  /* 0x00710000e8d4783b */ /* 0x000fee0000000200 */
[-C--:B------:R-:W-:Y:S08]  /*7ff0*/  HMMA.16816.F32.BF16 R84, R188, R216.reuse, R84 ;  /* 0x000000d8bc54723c */ /* 0x080ff00000041854 */
[C---:B------:R-:W-:Y:S08]  /*8000*/  HMMA.16816.F32.BF16 R88, R196.reuse, R216, R88 ;  /* 0x000000d8c458723c */ /* 0x040ff00000041858 */
[-C--:B------:R-:W-:Y:S08]  /*8010*/  HMMA.16816.F32.BF16 R92, R196, R218.reuse, R92 ;  /* 0x000000dac45c723c */ /* 0x080ff0000004185c */
[C---:B------:R-:W-:Y:S01]  /*8020*/  HMMA.16816.F32.BF16 R96, R188.reuse, R218, R96 ;  /* 0x000000dabc60723c */ /* 0x040fe20000041860 */
[----:B------:R-:W-:Y:S07]  /*8030*/  LDSM.16.M88.4 R216, [R228] ;  /* 0x00000000e4d8783b */ /* 0x000fee0000000200 */
[-C--:B------:R-:W-:Y:S08]  /*8040*/  HMMA.16816.F32.BF16 R100, R188, R220.reuse, R100 ;  /* 0x000000dcbc64723c */ /* 0x080ff00000041864 */
[C---:B------:R-:W-:Y:S08]  /*8050*/  HMMA.16816.F32.BF16 R104, R196.reuse, R220, R104 ;  /* 0x000000dcc468723c */ /* 0x040ff00000041868 */
[-C--:B------:R-:W-:Y:S01]  /*8060*/  HMMA.16816.F32.BF16 R108, R196, R222.reuse, R108 ;  /* 0x000000dec46c723c */ /* 0x080fe2000004186c */
[----:B------:R-:W-:Y:S07]  /*8070*/  LDSM.16.M88.4 R196, [R229+0x6100] ;  /* 0x00610000e5c4783b */ /* 0x000fee0000000200 */
[----:B------:R-:W-:Y:S01]  /*8080*/  HMMA.16816.F32.BF16 R112, R188, R222, R112 ;  /* 0x000000debc70723c */ /* 0x000fe20000041870 */
[----:B------:R-:W4:Y:S07]  /*8090*/  LDSM.16.M88.4 R188, [R229+0x5100] ;  /* 0x00510000e5bc783b */ /* 0x000f2e0000000200 */
[-C--:B-1----:R-:W-:Y:S08]  /*80a0*/  HMMA.16816.F32.BF16 R4, R184, R192.reuse, R4 ;  /* 0x000000c0b804723c */ /* 0x082ff00000041804 */
[C---:B--2---:R-:W-:Y:S08]  /*80b0*/  HMMA.16816.F32.BF16 R8, R200.reuse, R192, R8 ;  /* 0x000000c0c808723c */ /* 0x044ff00000041808 */
[-C--:B------:R-:W-:Y:S08]  /*80c0*/  HMMA.16816.F32.BF16 R12, R200, R194.reuse, R12 ;  /* 0x000000c2c80c723c */ /* 0x080ff0000004180c */
[C---:B------:R-:W-:Y:S01]  /*80d0*/  HMMA.16816.F32.BF16 R16, R184.reuse, R194, R16 ;  /* 0x000000c2b810723c */ /* 0x040fe20000041810 */
[----:B------:R-:W1:Y:S07]  /*80e0*/  LDSM.16.M88.4 R192, [R229+0x5900] ;  /* 0x00590000e5c0783b */ /* 0x000e6e0000000200 */
[-C--:B---3--:R-:W-:Y:S08]  /*80f0*/  HMMA.16816.F32.BF16 R20, R184, R204.reuse, R20 ;  /* 0x000000ccb814723c */ /* 0x088ff00000041814 */
[C---:B------:R-:W-:Y:S08]  /*8100*/  HMMA.16816.F32.BF16 R24, R200.reuse, R204, R24 ;  /* 0x000000ccc818723c */ /* 0x040ff00000041818 */
[-C--:B------:R-:W-:Y:S08]  /*8110*/  HMMA.16816.F32.BF16 R28, R200, R206.reuse, R28 ;  /* 0x000000cec81c723c */ /* 0x080ff0000004181c */
[C---:B------:R-:W-:Y:S01]  /*8120*/  HMMA.16816.F32.BF16 R32, R184.reuse, R206, R32 ;  /* 0x000000ceb820723c */ /* 0x040fe20000041820 */
[----:B------:R-:W2:Y:S07]  /*8130*/  LDSM.16.M88.4 R204, [R229+0x6900] ;  /* 0x00690000e5cc783b */ /* 0x000eae0000000200 */
[-C--:B----4-:R-:W-:Y:S08]  /*8140*/  HMMA.16816.F32.BF16 R36, R184, R208.reuse, R36 ;  /* 0x000000d0b824723c */ /* 0x090ff00000041824 */
[C---:B------:R-:W-:Y:S08]  /*8150*/  HMMA.16816.F32.BF16 R40, R200.reuse, R208, R40 ;  /* 0x000000d0c828723c */ /* 0x040ff00000041828 */
[-C--:B------:R-:W-:Y:S08]  /*8160*/  HMMA.16816.F32.BF16 R44, R200, R210.reuse, R44 ;  /* 0x000000d2c82c723c */ /* 0x080ff0000004182c */
[C---:B------:R-:W-:Y:S08]  /*8170*/  HMMA.16816.F32.BF16 R48, R184.reuse, R210, R48 ;  /* 0x000000d2b830723c */ /* 0x040ff00000041830 */
[-C--:B------:R-:W-:Y:S08]  /*8180*/  HMMA.16816.F32.BF16 R52, R184, R188.reuse, R52 ;  /* 0x000000bcb834723c */ /* 0x080ff00000041834 */
[C---:B------:R-:W-:Y:S08]  /*8190*/  HMMA.16816.F32.BF16 R56, R200.reuse, R188, R56 ;  /* 0x000000bcc838723c */ /* 0x040ff00000041838 */
[-C--:B------:R-:W-:Y:S08]  /*81a0*/  HMMA.16816.F32.BF16 R60, R200, R190.reuse, R60 ;  /* 0x000000bec83c723c */ /* 0x080ff0000004183c */
[C---:B------:R-:W-:Y:S01]  /*81b0*/  HMMA.16816.F32.BF16 R64, R184.reuse, R190, R64 ;  /* 0x000000beb840723c */ /* 0x040fe20000041840 */
[----:B------:R-:W3:Y:S07]  /*81c0*/  LDSM.16.M88.4 R188, [R232+0x9100] ;  /* 0x00910000e8bc783b */ /* 0x000eee0000000200 */
[-C--:B-1----:R-:W-:Y:S08]  /*81d0*/  HMMA.16816.F32.BF16 R68, R184, R192.reuse, R68 ;  /* 0x000000c0b844723c */ /* 0x082ff00000041844 */
[C---:B------:R-:W-:Y:S08]  /*81e0*/  HMMA.16816.F32.BF16 R72, R200.reuse, R192, R72 ;  /* 0x000000c0c848723c */ /* 0x040ff00000041848 */
[-C--:B------:R-:W-:Y:S08]  /*81f0*/  HMMA.16816.F32.BF16 R76, R200, R194.reuse, R76 ;  /* 0x000000c2c84c723c */ /* 0x080ff0000004184c */
[C---:B------:R-:W-:Y:S08]  /*8200*/  HMMA.16816.F32.BF16 R80, R184.reuse, R194, R80 ;  /* 0x000000c2b850723c */ /* 0x040ff00000041850 */
[-C--:B------:R-:W-:Y:S08]  /*8210*/  HMMA.16816.F32.BF16 R84, R184, R196.reuse, R84 ;  /* 0x000000c4b854723c */ /* 0x080ff00000041854 */
[C---:B------:R-:W-:Y:S08]  /*8220*/  HMMA.16816.F32.BF16 R88, R200.reuse, R196, R88 ;  /* 0x000000c4c858723c */ /* 0x040ff00000041858 */
[-C--:B------:R-:W-:Y:S08]  /*8230*/  HMMA.16816.F32.BF16 R92, R200, R198.reuse, R92 ;  /* 0x000000c6c85c723c */ /* 0x080ff0000004185c */
[C---:B------:R-:W-:Y:S08]  /*8240*/  HMMA.16816.F32.BF16 R96, R184.reuse, R198, R96 ;  /* 0x000000c6b860723c */ /* 0x040ff00000041860 */
[-C--:B--2---:R-:W-:Y:S08]  /*8250*/  HMMA.16816.F32.BF16 R100, R184, R204.reuse, R100 ;  /* 0x000000ccb864723c */ /* 0x084ff00000041864 */
[C---:B------:R-:W-:Y:S08]  /*8260*/  HMMA.16816.F32.BF16 R104, R200.reuse, R204, R104 ;  /* 0x000000ccc868723c */ /* 0x040ff00000041868 */
[-C--:B------:R-:W-:Y:S08]  /*8270*/  HMMA.16816.F32.BF16 R108, R200, R206.reuse, R108 ;  /* 0x000000cec86c723c */ /* 0x080ff0000004186c */
[----:B------:R-:W-:Y:S08]  /*8280*/  HMMA.16816.F32.BF16 R112, R184, R206, R112 ;  /* 0x000000ceb870723c */ /* 0x000ff00000041870 */
[-C--:B------:R-:W-:Y:S08]  /*8290*/  HMMA.16816.F32.BF16 R4, R212, R216.reuse, R4 ;  /* 0x000000d8d404723c */ /* 0x080ff00000041804 */
[C---:B---3--:R-:W-:Y:S08]  /*82a0*/  HMMA.16816.F32.BF16 R8, R188.reuse, R216, R8 ;  /* 0x000000d8bc08723c */ /* 0x048ff00000041808 */
[-C--:B------:R-:W-:Y:S08]  /*82b0*/  HMMA.16816.F32.BF16 R12, R188, R218.reuse, R12 ;  /* 0x000000dabc0c723c */ /* 0x080ff0000004180c */
[----:B------:R-:W-:Y:S01]  /*82c0*/  FMUL.FTZ R4, R4, c[0x0][0x320] ;  /* 0x0000c80004047a20 */ /* 0x000fe20000410000 */
[C---:B------:R-:W-:Y:S03]  /*82d0*/  HMMA.16816.F32.BF16 R16, R212.reuse, R218, R16 ;  /* 0x000000dad410723c */ /* 0x040fe60000041810 */
[----:B------:R-:W1:Y:S01]  /*82e0*/  MUFU.TANH R185, R4 ;  /* 0x0000000400b97308 */ /* 0x000e620000002400 */
[----:B------:R-:W-:Y:S02]  /*82f0*/  FMUL.FTZ R6, R6, c[0x0][0x320] ;  /* 0x0000c80006067a20 */ /* 0x000fe40000410000 */
[----:B------:R-:W-:Y:S02]  /*8300*/  FMUL.FTZ R5, R5, c[0x0][0x320] ;  /* 0x0000c80005057a20 */ /* 0x000fe40000410000 */
[----:B------:R-:W-:Y:S04]  /*8310*/  FMUL.FTZ R7, R7, c[0x0][0x320] ;  /* 0x0000c80007077a20 */ /* 0x000fe80000410000 */
[----:B------:R-:W-:Y:S01]  /*8320*/  FMUL.FTZ R8, R8, c[0x0][0x320] ;  /* 0x0000c80008087a20 */ /* 0x000fe20000410000 */
[----:B------:R-:W2:Y:S01]  /*8330*/  MUFU.TANH R187, R6 ;  /* 0x0000000600bb7308 */ /* 0x000ea20000002400 */
[----:B------:R-:W-:Y:S02]  /*8340*/  FMUL.FTZ R9, R9, c[0x0][0x320] ;  /* 0x0000c80009097a20 */ /* 0x000fe40000410000 */
[----:B------:R-:W-:Y:S02]  /*8350*/  FMUL.FTZ R10, R10, c[0x0][0x320] ;  /* 0x0000c8000a0a7a20 */ /* 0x000fe40000410000 */
[----:B------:R-:W-:Y:S02]  /*8360*/  FMUL.FTZ R11, R11, c[0x0][0x320] ;  /* 0x0000c8000b0b7a20 */ /* 0x000fe40000410000 */
[----:B------:R-:W-:Y:S02]  /*8370*/  FMUL.FTZ R12, R12, c[0x0][0x320] ;  /* 0x0000c8000c0c7a20 */ /* 0x000fe40000410000 */
[----:B------:R-:W-:Y:S01]  /*8380*/  FMUL.FTZ R14, R14, c[0x0][0x320] ;  /* 0x0000c8000e0e7a20 */ /* 0x000fe20000410000 */
[----:B------:R-:W-:Y:S01]  /*8390*/  MUFU.TANH R184, R5 ;  /* 0x0000000500b87308 */ /* 0x000fe20000002400 */
[----:B------:R-:W-:Y:S02]  /*83a0*/  FMUL.FTZ R13, R13, c[0x0][0x320] ;  /* 0x0000c8000d0d7a20 */ /* 0x000fe40000410000 */
[----:B------:R-:W-:Y:S01]  /*83b0*/  FMUL.FTZ R15, R15, c[0x0][0x320] ;  /* 0x0000c8000f0f7a20 */ /* 0x000fe20000410000 */
[----:B-1----:R-:W-:Y:S01]  /*83c0*/  FMNMX.FTZ R0, R185, R3, !PT ;  /* 0x00000003b9007209 */ /* 0x002fe20007810000 */
[----:B------:R-:W-:Y:S02]  /*83d0*/  FMUL.FTZ R16, R16, c[0x0][0x320] ;  /* 0x0000c80010107a20 */ /* 0x000fe40000410000 */
[----:B------:R-:W-:Y:S02]  /*83e0*/  FMUL.FTZ R19, R19, c[0x0][0x320] ;  /* 0x0000c80013137a20 */ /* 0x000fe40000410000 */
[----:B------:R-:W-:Y:S01]  /*83f0*/  FMUL.FTZ R17, R17, c[0x0][0x320] ;  /* 0x0000c80011117a20 */ /* 0x000fe20000410000 */
[----:B------:R-:W-:Y:S01]  /*8400*/  MUFU.TANH R12, R12 ;  /* 0x0000000c000c7308 */ /* 0x000fe20000002400 */
[----:B------:R-:W-:Y:S01]  /*8410*/  FMUL.FTZ R18, R18, c[0x0][0x320] ;  /* 0x0000c80012127a20 */ /* 0x000fe20000410000 */
[----:B--2---:R-:W-:Y:S08]  /*8420*/  FMNMX.FTZ R2, R187, R116, !PT ;  /* 0x00000074bb027209 */ /* 0x004ff00007810000 */
[----:B------:R1:W-:Y:S10]  /*8430*/  MUFU.TANH R186, R7 ;  /* 0x0000000700ba7308 */ /* 0x0003f40000002400 */
[----:B------:R-:W-:Y:S10]  /*8440*/  MUFU.TANH R13, R13 ;  /* 0x0000000d000d7308 */ /* 0x000ff40000002400 */
[----:B------:R-:W2:Y:S01]  /*8450*/  MUFU.TANH R195, R8 ;  /* 0x0000000800c37308 */ /* 0x000ea20000002400 */
[----:B-1----:R-:W1:Y:S09]  /*8460*/  LDSM.16.M88.4 R4, [R228+0x800] ;  /* 0x00080000e404783b */ /* 0x002e720000000200 */
[----:B------:R-:W3:Y:S10]  /*8470*/  MUFU.TANH R192, R9 ;  /* 0x0000000900c07308 */ /* 0x000ef40000002400 */
[----:B------:R-:W-:Y:S10]  /*8480*/  MUFU.TANH R194, R10 ;  /* 0x0000000a00c27308 */ /* 0x000ff40000002400 */
[----:B------:R4:W-:Y:S10]  /*8490*/  MUFU.TANH R193, R11 ;  /* 0x0000000b00c17308 */ /* 0x0009f40000002400 */
[----:B------:R-:W2:Y:S01]  /*84a0*/  MUFU.TANH R18, R18 ;  /* 0x0000001200127308 */ /* 0x000ea20000002400 */
[-C--:B-1----:R-:W-:Y:S09]  /*84b0*/  HMMA.16816.F32.BF16 R20, R212, R4.reuse, R20 ;  /* 0x00000004d414723c */ /* 0x082ff20000041814 */
[----:B------:R-:W1:Y:S01]  /*84c0*/  MUFU.TANH R16, R16 ;  /* 0x0000001000107308 */ /* 0x000e620000002400 */
[C---:B------:R-:W-:Y:S01]  /*84d0*/  HMMA.16816.F32.BF16 R24, R188.reuse, R4, R24 ;  /* 0x00000004bc18723c */ /* 0x040fe20000041818 */
[----:B----4-:R-:W4:Y:S08]  /*84e0*/  LDSM.16.M88.4 R8, [R228+0x1000] ;  /* 0x00100000e408783b */ /* 0x010f300000000200 */
[----:B------:R-:W1:Y:S01]  /*84f0*/  MUFU.TANH R19, R19 ;  /* 0x0000001300137308 */ /* 0x000e620000002400 */
[-C--:B------:R-:W-:Y:S04]  /*8500*/  HMMA.16816.F32.BF16 R28, R188, R6.reuse, R28 ;  /* 0x00000006bc1c723c */ /* 0x080fe8000004181c */
[----:B------:R-:W-:Y:S04]  /*8510*/  FMUL.FTZ R22, R22, c[0x0][0x320] ;  /* 0x0000c80016167a20 */ /* 0x000fe80000410000 */
[C---:B------:R-:W-:Y:S01]  /*8520*/  HMMA.16816.F32.BF16 R32, R212.reuse, R6, R32 ;  /* 0x00000006d420723c */ /* 0x040fe20000041820 */
[----:B------:R-:W-:Y:S01]  /*8530*/  MUFU.TANH R17, R17 ;  /* 0x0000001100117308 */ /* 0x000fe20000002400 */
[----:B------:R-:W1:Y:S02]  /*8540*/  LDSM.16.M88.4 R4, [R228+0x1800] ;  /* 0x00180000e404783b */ /* 0x000e640000000200 */
[----:B------:R-:W-:Y:S02]  /*8550*/  FMUL.FTZ R20, R20, c[0x0][0x320] ;  /* 0x0000c80014147a20 */ /* 0x000fe40000410000 */
[----:B------:R-:W-:Y:S02]  /*8560*/  FMUL.FTZ R23, R23, c[0x0][0x320] ;  /* 0x0000c80017177a20 */ /* 0x000fe40000410000 */
[----:B------:R-:W-:Y:S03]  /*8570*/  FMUL.FTZ R24, R24, c[0x0][0x320] ;  /* 0x0000c80018187a20 */ /* 0x000fe60000410000 */
[----:B------:R-:W1:Y:S01]  /*8580*/  MUFU.TANH R22, R22 ;  /* 0x0000001600167308 */ /* 0x000e620000002400 */
        /* <DEDUP_REMOVED lines=8> */
[-C--:B----4-:R-:W-:Y:S03]  /*8610*/  HMMA.16816.F32.BF16 R36, R212, R8.reuse, R36 ;  /* 0x00000008d424723c */ /* 0x090fe60000041824 */
[----:B------:R-:W-:Y:S02]  /*8620*/  FMUL.FTZ R34, R34, c[0x0][0x320] ;  /* 0x0000c80022227a20 */ /* 0x000fe40000410000 */
[----:B------:R-:W-:Y:S01]  /*8630*/  FMUL.FTZ R32, R32, c[0x0][0x320] ;  /* 0x0000c80020207a20 */ /* 0x000fe20000410000 */
[----:B------:R-:W-:Y:S01]  /*8640*/  MUFU.TANH R20, R20 ;  /* 0x0000001400147308 */ /* 0x000fe20000002400 */
[----:B------:R-:W-:Y:S01]  /*8650*/  FMUL.FTZ R35, R35, c[0x0][0x320] ;  /* 0x0000c80023237a20 */ /* 0x000fe20000410000 */
[C---:B------:R-:W-:Y:S04]  /*8660*/  HMMA.16816.F32.BF16 R40, R188.reuse, R8, R40 ;  /* 0x00000008bc28723c */ /* 0x040fe80000041828 */
[----:B------:R-:W-:Y:S02]  /*8670*/  FMUL.FTZ R33, R33, c[0x0][0x320] ;  /* 0x0000c80021217a20 */ /* 0x000fe40000410000 */
[----:B------:R-:W-:Y:S02]  /*8680*/  FMUL.FTZ R26, R26, c[0x0][0x320] ;  /* 0x0000c8001a1a7a20 */ /* 0x000fe40000410000 */
[----:B------:R-:W-:Y:S01]  /*8690*/  MUFU.TANH R25, R25 ;  /* 0x0000001900197308 */ /* 0x000fe20000002400 */
[-C--:B------:R-:W-:Y:S07]  /*86a0*/  HMMA.16816.F32.BF16 R44, R188, R10.reuse, R44 ;  /* 0x0000000abc2c723c */ /* 0x080fee000004182c */
[----:B------:R-:W-:Y:S01]  /*86b0*/  FMUL.FTZ R36, R36, c[0x0][0x320] ;  /* 0x0000c80024247a20 */ /* 0x000fe20000410000 */
[C---:B------:R-:W-:Y:S01]  /*86c0*/  HMMA.16816.F32.BF16 R48, R212.reuse, R10, R48 ;  /* 0x0000000ad430723c */ /* 0x040fe20000041830 */
[----:B------:R-:W4:Y:S01]  /*86d0*/  MUFU.TANH R23, R23 ;  /* 0x0000001700177308 */ /* 0x000f220000002400 */
[----:B------:R-:W2:Y:S02]  /*86e0*/  LDSM.16.M88.4 R8, [R228+0x2000] ;  /* 0x00200000e408783b */ /* 0x000ea40000000200 */
[----:B------:R-:W-:Y:S02]  /*86f0*/  FMUL.FTZ R38, R38, c[0x0][0x320] ;  /* 0x0000c80026267a20 */ /* 0x000fe40000410000 */
[----:B------:R-:W-:Y:S02]  /*8700*/  FMUL.FTZ R37, R37, c[0x0][0x320] ;  /* 0x0000c80025257a20 */ /* 0x000fe40000410000 */
[-C--:B-1----:R-:W-:Y:S03]  /*8710*/  HMMA.16816.F32.BF16 R52, R212, R4.reuse, R52 ;  /* 0x00000004d434723c */ /* 0x082fe60000041834 */
[----:B------:R-:W-:Y:S01]  /*8720*/  MUFU.TANH R34, R34 ;  /* 0x0000002200227308 */ /* 0x000fe20000002400 */
[----:B------:R-:W-:Y:S02]  /*8730*/  FMUL.FTZ R39, R39, c[0x0][0x320] ;  /* 0x0000c80027277a20 */ /* 0x000fe40000410000 */
[----:B------:R-:W-:Y:S02]  /*8740*/  FMUL.FTZ R43, R43, c[0x0][0x320] ;  /* 0x0000c8002b2b7a20 */ /* 0x000fe40000410000 */
[C---:B------:R-:W-:Y:S04]  /*8750*/  HMMA.16816.F32.BF16 R56, R188.reuse, R4, R56 ;  /* 0x00000004bc38723c */ /* 0x040fe80000041838 */
[----:B------:R-:W-:Y:S01]  /*8760*/  FMUL.FTZ R46, R46, c[0x0][0x320] ;  /* 0x0000c8002e2e7a20 */ /* 0x000fe20000410000 */
[----:B------:R-:W1:Y:S01]  /*8770*/  MUFU.TANH R21, R21 ;  /* 0x0000001500157308 */ /* 0x000e620000002400 */
[----:B------:R-:W-:Y:S02]  /*8780*/  FMUL.FTZ R41, R41, c[0x0][0x320] ;  /* 0x0000c80029297a20 */ /* 0x000fe40000410000 */
[-C--:B------:R-:W-:Y:S04]  /*8790*/  HMMA.16816.F32.BF16 R60, R188, R6.reuse, R60 ;  /* 0x00000006bc3c723c */ /* 0x080fe8000004183c */
[----:B------:R-:W-:Y:S02]  /*87a0*/  FMUL.FTZ R48, R48, c[0x0][0x320] ;  /* 0x0000c80030307a20 */ /* 0x000fe40000410000 */
[----:B------:R-:W-:Y:S01]  /*87b0*/  FMUL.FTZ R49, R49, c[0x0][0x320] ;  /* 0x0000c80031317a20 */ /* 0x000fe20000410000 */
[----:B------:R-:W1:Y:S01]  /*87c0*/  MUFU.TANH R32, R32 ;  /* 0x0000002000207308 */ /* 0x000e620000002400 */
[C---:B------:R-:W-:Y:S01]  /*87d0*/  HMMA.16816.F32.BF16 R64, R212.reuse, R6, R64 ;  /* 0x00000006d440723c */ /* 0x040fe20000041840 */
[----:B------:R-:W1:Y:S03]  /*87e0*/  LDSM.16.M88.4 R4, [R228+0x2800] ;  /* 0x00280000e404783b */ /* 0x000e660000000200 */
[----:B------:R-:W-:Y:S02]  /*87f0*/  FMUL.FTZ R54, R54, c[0x0][0x320] ;  /* 0x0000c80036367a20 */ /* 0x000fe40000410000 */
[----:B------:R-:W-:Y:S02]  /*8800*/  FMUL.FTZ R52, R52, c[0x0][0x320] ;  /* 0x0000c80034347a20 */ /* 0x000fe40000410000 */
[----:B------:R-:W-:Y:S01]  /*8810*/  FMUL.FTZ R55, R55, c[0x0][0x320] ;  /* 0x0000c80037377a20 */ /* 0x000fe20000410000 */
[----:B------:R-:W-:Y:S01]  /*8820*/  MUFU.TANH R200, R38 ;  /* 0x0000002600c87308 */ /* 0x000fe20000002400 */
[-C--:B--2---:R-:W-:Y:S03]  /*8830*/  HMMA.16816.F32.BF16 R68, R212, R8.reuse, R68 ;  /* 0x00000008d444723c */ /* 0x084fe60000041844 */
[----:B------:R-:W-:Y:S02]  /*8840*/  FMUL.FTZ R53, R53, c[0x0][0x320] ;  /* 0x0000c80035357a20 */ /* 0x000fe40000410000 */
[----:B------:R-:W-:Y:S02]  /*8850*/  FMUL.FTZ R58, R58, c[0x0][0x320] ;  /* 0x0000c8003a3a7a20 */ /* 0x000fe40000410000 */
[----:B------:R-:W-:Y:S01]  /*8860*/  FMUL.FTZ R62, R62, c[0x0][0x320] ;  /* 0x0000c8003e3e7a20 */ /* 0x000fe20000410000 */
[C---:B------:R-:W-:Y:S01]  /*8870*/  HMMA.16816.F32.BF16 R72, R188.reuse, R8, R72 ;  /* 0x00000008bc48723c */ /* 0x040fe20000041848 */
[----:B------:R-:W-:Y:S03]  /*8880*/  MUFU.TANH R28, R28 ;  /* 0x0000001c001c7308 */ /* 0x000fe60000002400 */
[----:B------:R-:W-:Y:S02]  /*8890*/  FMUL.FTZ R60, R60, c[0x0][0x320] ;  /* 0x0000c8003c3c7a20 */ /* 0x000fe40000410000 */
[----:B------:R-:W-:Y:S02]  /*88a0*/  FMUL.FTZ R66, R66, c[0x0][0x320] ;  /* 0x0000c80042427a20 */ /* 0x000fe40000410000 */
[-C--:B------:R-:W-:Y:S03]  /*88b0*/  HMMA.16816.F32.BF16 R76, R188, R10.reuse, R76 ;  /* 0x0000000abc4c723c */ /* 0x080fe6000004184c */
[----:B------:R-:W-:Y:S01]  /*88c0*/  MUFU.TANH R36, R36 ;  /* 0x0000002400247308 */ /* 0x000fe20000002400 */
[----:B------:R-:W-:Y:S02]  /*88d0*/  FMUL.FTZ R64, R64, c[0x0][0x320] ;  /* 0x0000c80040407a20 */ /* 0x000fe40000410000 */
[----:B------:R-:W-:Y:S02]  /*88e0*/  FMUL.FTZ R67, R67, c[0x0][0x320] ;  /* 0x0000c80043437a20 */ /* 0x000fe40000410000 */
[----:B------:R-:W-:Y:S01]  /*88f0*/  FMUL.FTZ R71, R71, c[0x0][0x320] ;  /* 0x0000c80047477a20 */ /* 0x000fe20000410000 */
[C---:B------:R-:W-:Y:S01]  /*8900*/  HMMA.16816.F32.BF16 R80, R212.reuse, R10, R80 ;  /* 0x0000000ad450723c */ /* 0x040fe20000041850 */
[----:B------:R-:W2:Y:S01]  /*8910*/  LDSM.16.M88.4 R8, [R228+0x3000] ;  /* 0x00300000e408783b */ /* 0x000ea20000000200 */
[----:B------:R-:W-:Y:S04]  /*8920*/  DEPBAR.LE SB0, 0x0 ;  /* 0x000080000000791a */ /* 0x000fe80000000000 */
[----:B------:R-:W2:Y:S01]  /*8930*/  MUFU.TANH R35, R35 ;  /* 0x0000002300237308 */ /* 0x000ea20000002400 */
[----:B------:R-:W-:Y:S01]  /*8940*/  FMUL.FTZ R68, R68, c[0x0][0x320] ;  /* 0x0000c80044447a20 */ /* 0x000fe20000410000 */
[-C--:B-1----:R-:W-:Y:S01]  /*8950*/  HMMA.16816.F32.BF16 R84, R212, R4.reuse, R84 ;  /* 0x00000004d454723c */ /* 0x082fe20000041854 */
[----:B------:R-:W-:Y:S04]  /*8960*/  BAR.SYNC.DEFER_BLOCKING 0x0 ;  /* 0x0000000000007b1d */ /* 0x000fe80000010000 */
[----:B------:R-:W-:Y:S02]  /*8970*/  FMUL.FTZ R57, R57, c[0x0][0x320] ;  /* 0x0000c80039397a20 */ /* 0x000fe40000410000 */
[----:B------:R-:W-:Y:S01]  /*8980*/  FMUL.FTZ R76, R76, c[0x0][0x320] ;  /* 0x0000c8004c4c7a20 */ /* 0x000fe20000410000 */
[----:B------:R1:W-:Y:S01]  /*8990*/  MUFU.TANH R222, R71 ;  /* 0x0000004700de7308 */ /* 0x0003e20000002400 */
[C---:B------:R-:W-:Y:S04]  /*89a0*/  HMMA.16816.F32.BF16 R88, R188.reuse, R4, R88 ;  /* 0x00000004bc58723c */ /* 0x040fe80000041858 */
[----:B------:R-:W-:Y:S02]  /*89b0*/  FMUL.FTZ R79, R79, c[0x0][0x320] ;  /* 0x0000c8004f4f7a20 */ /* 0x000fe40000410000 */
[----:B------:R-:W-:Y:S01]  /*89c0*/  FMUL.FTZ R61, R61, c[0x0][0x320] ;  /* 0x0000c8003d3d7a20 */ /* 0x000fe20000410000 */
[----:B------:R-:W-:Y:S01]  /*89d0*/  FMNMX.FTZ R4, R195, R117, !PT ;  /* 0x00000075c3047209 */ /* 0x000fe20007810000 */
[----:B------:R-:W-:Y:S01]  /*89e0*/  FMUL.FTZ R82, R82, c[0x0][0x320] ;  /* 0x0000c80052527a20 */ /* 0x000fe20000410000 */
[----:B------:R-:W4:Y:S01]  /*89f0*/  MUFU.TANH R33, R33 ;  /* 0x0000002100217308 */ /* 0x000f220000002400 */
[-C--:B------:R-:W-:Y:S03]  /*8a00*/  HMMA.16816.F32.BF16 R92, R188, R6.reuse, R92 ;  /* 0x00000006bc5c723c */ /* 0x080fe6000004185c */
[----:B------:R-:W-:Y:S02]  /*8a10*/  FMUL.FTZ R40, R40, c[0x0][0x320] ;  /* 0x0000c80028287a20 */ /* 0x000fe40000410000 */
[----:B------:R-:W-:Y:S02]  /*8a20*/  FMUL.FTZ R86, R86, c[0x0][0x320] ;  /* 0x0000c80056567a20 */ /* 0x000fe40000410000 */
[----:B------:R-:W-:Y:S01]  /*8a30*/  FMUL.FTZ R80, R80, c[0x0][0x320] ;  /* 0x0000c80050507a20 */ /* 0x000fe20000410000 */
[C---:B------:R-:W-:Y:S01]  /*8a40*/  HMMA.16816.F32.BF16 R96, R212.reuse, R6, R96 ;  /* 0x00000006d460723c */ /* 0x040fe20000041860 */
[----:B------:R-:W-:Y:S03]  /*8a50*/  MUFU.TANH R201, R39 ;  /* 0x0000002700c97308 */ /* 0x000fe60000002400 */
[----:B------:R-:W-:Y:S01]  /*8a60*/  FMUL.FTZ R87, R87, c[0x0][0x320] ;  /* 0x0000c80057577a20 */ /* 0x000fe20000410000 */
[----:B-1----:R-:W-:Y:S01]  /*8a70*/  FMNMX.FTZ R71, R184, R0, !PT ;  /* 0x00000000b8477209 */ /* 0x002fe20007810000 */
[----:B------:R-:W-:Y:S01]  /*8a80*/  FMUL.FTZ R85, R85, c[0x0][0x320] ;  /* 0x0000c80055557a20 */ /* 0x000fe20000410000 */
[----:B------:R-:W-:Y:S01]  /*8a90*/  FMNMX.FTZ R0, R186, R2, !PT ;  /* 0x00000002ba007209 */ /* 0x000fe20007810000 */
[-C--:B--2---:R-:W-:Y:S03]  /*8aa0*/  HMMA.16816.F32.BF16 R100, R212, R8.reuse, R100 ;  /* 0x00000008d464723c */ /* 0x084fe60000041864 */
[----:B------:R-:W-:Y:S01]  /*8ab0*/  MUFU.TANH R29, R29 ;  /* 0x0000001d001d7308 */ /* 0x000fe20000002400 */
[----:B---3--:R-:W-:Y:S01]  /*8ac0*/  FMNMX.FTZ R2, R192, R4, !PT ;  /* 0x00000004c0027209 */ /* 0x008fe20007810000 */
[----:B------:R-:W-:Y:S01]  /*8ad0*/  FMUL.FTZ R50, R50, c[0x0][0x320] ;  /* 0x0000c80032327a20 */ /* 0x000fe20000410000 */
[----:B------:R-:W-:Y:S01]  /*8ae0*/  FMNMX.FTZ R0, R18, R0, !PT ;  /* 0x0000000012007209 */ /* 0x000fe20007810000 */
[----:B------:R-:W-:Y:S01]  /*8af0*/  FMUL.FTZ R83, R83, c[0x0][0x320] ;  /* 0x0000c80053537a20 */ /* 0x000fe20000410000 */
[----:B------:R-:W-:Y:S01]  /*8b00*/  FMNMX.FTZ R71, R16, R71, !PT ;  /* 0x0000004710477209 */ /* 0x000fe20007810000 */
[----:B------:R-:W-:Y:S01]  /*8b10*/  FMUL.FTZ R88, R88, c[0x0][0x320] ;  /* 0x0000c80058587a20 */ /* 0x000fe20000410000 */
[C---:B------:R-:W-:Y:S03]  /*8b20*/  HMMA.16816.F32.BF16 R104, R188.reuse, R8, R104 ;  /* 0x00000008bc68723c */ /* 0x040fe60000041868 */
[----:B------:R-:W-:Y:S01]  /*8b30*/  MUFU.TANH R40, R40 ;  /* 0x0000002800287308 */ /* 0x000fe20000002400 */
[----:B------:R-:W-:Y:S01]  /*8b40*/  FMNMX.FTZ R2, R12, R2, !PT ;  /* 0x000000020c027209 */ /* 0x000fe20007810000 */
[----:B------:R-:W-:Y:S01]  /*8b50*/  FMUL.FTZ R81, R81, c[0x0][0x320] ;  /* 0x0000c80051517a20 */ /* 0x000fe20000410000 */
[----:B------:R-:W-:Y:S01]  /*8b60*/  FMNMX.FTZ R0, R19, R0, !PT ;  /* 0x0000000013007209 */ /* 0x000fe20007810000 */
[----:B------:R-:W-:Y:S01]  /*8b70*/  FMUL.FTZ R84, R84, c[0x0][0x320] ;  /* 0x0000c80054547a20 */ /* 0x000fe20000410000 */
[----:B------:R-:W-:Y:S01]  /*8b80*/  FMNMX.FTZ R2, R13, R2, !PT ;  /* 0x000000020d027209 */ /* 0x000fe20007810000 */
[-C--:B------:R-:W-:Y:S03]  /*8b90*/  HMMA.16816.F32.BF16 R108, R188, R10.reuse, R108 ;  /* 0x0000000abc6c723c */ /* 0x080fe6000004186c */
[----:B------:R-:W-:Y:S01]  /*8ba0*/  FMNMX.FTZ R4, R22, R0, !PT ;  /* 0x0000000016047209 */ /* 0x000fe20007810000 */
[----:B------:R-:W-:Y:S01]  /*8bb0*/  MUFU.TANH R26, R26 ;  /* 0x0000001a001a7308 */ /* 0x000fe20000002400 */
[----:B------:R-:W-:Y:S01]  /*8bc0*/  FMNMX.FTZ R71, R17, R71, !PT ;  /* 0x0000004711477209 */ /* 0x000fe20007810000 */
[----:B------:R-:W-:Y:S01]  /*8bd0*/  FMUL.FTZ R91, R91, c[0x0][0x320] ;  /* 0x0000c8005b5b7a20 */ /* 0x000fe20000410000 */
[----:B----4-:R-:W-:Y:S01]  /*8be0*/  FMNMX.FTZ R4, R23, R4, !PT ;  /* 0x0000000417047209 */ /* 0x010fe20007810000 */
[----:B------:R-:W-:Y:S04]  /*8bf0*/  HMMA.16816.F32.BF16 R112, R212, R10, R112 ;  /* 0x0000000ad470723c */ /* 0x000fe80000041870 */
[----:B------:R-:W-:Y:S01]  /*8c00*/  FMNMX.FTZ R71, R20, R71, !PT ;  /* 0x0000004714477209 */ /* 0x000fe20007810000 */
[----:B------:R-:W-:Y:S01]  /*8c10*/  FMUL.FTZ R90, R90, c[0x0][0x320] ;  /* 0x0000c8005a5a7a20 */ /* 0x000fe20000410000 */
[----:B------:R-:W1:Y:S01]  /*8c20*/  MUFU.TANH R37, R37 ;  /* 0x0000002500257308 */ /* 0x000e620000002400 */
[----:B------:R-:W-:Y:S01]  /*8c30*/  FMUL.FTZ R51, R51, c[0x0][0x320] ;  /* 0x0000c80033337a20 */ /* 0x000fe20000410000 */
[----:B------:R-:W-:Y:S01]  /*8c40*/  FMNMX.FTZ R71, R21, R71, !PT ;  /* 0x0000004715477209 */ /* 0x000fe20007810000 */
[----:B------:R-:W-:Y:S03]  /*8c50*/  FMUL.FTZ R96, R96, c[0x0][0x320] ;  /* 0x0000c80060607a20 */ /* 0x000fe60000410000 */
[----:B------:R-:W-:Y:S01]  /*8c60*/  FMUL.FTZ R98, R98, c[0x0][0x320] ;  /* 0x0000c80062627a20 */ /* 0x000fe20000410000 */
[----:B------:R-:W-:Y:S01]  /*8c70*/  FMNMX.FTZ R4, R34, R4, !PT ;  /* 0x0000000422047209 */ /* 0x000fe20007810000 */
[----:B------:R-:W-:Y:S01]  /*8c80*/  FMUL.FTZ R99, R99, c[0x0][0x320] ;  /* 0x0000c80063637a20 */ /* 0x000fe20000410000 */
[----:B------:R-:W-:Y:S01]  /*8c90*/  FMNMX.FTZ R71, R32, R71, !PT ;  /* 0x0000004720477209 */ /* 0x000fe20007810000 */
[----:B------:R-:W2:Y:S01]  /*8ca0*/  MUFU.TANH R50, R50 ;  /* 0x0000003200327308 */ /* 0x000ea20000002400 */
[----:B------:R-:W-:Y:S01]  /*8cb0*/  FMUL.FTZ R97, R97, c[0x0][0x320] ;  /* 0x0000c80061617a20 */ /* 0x000fe20000410000 */
[----:B------:R-:W-:Y:S01]  /*8cc0*/  FMNMX.FTZ R4, R35, R4, !PT ;  /* 0x0000000423047209 */ /* 0x000fe20007810000 */
[----:B------:R-:W-:Y:S01]  /*8cd0*/  FMUL.FTZ R89, R89, c[0x0][0x320] ;  /* 0x0000c80059597a20 */ /* 0x000fe20000410000 */
[----:B------:R-:W-:Y:S01]  /*8ce0*/  FMNMX.FTZ R71, R33, R71, !PT ;  /* 0x0000004721477209 */ /* 0x000fe20007810000 */
[----:B------:R-:W-:Y:S01]  /*8cf0*/  FMUL.FTZ R93, R93, c[0x0][0x320] ;  /* 0x0000c8005d5d7a20 */ /* 0x000fe20000410000 */
[----:B------:R-:W-:Y:S01]  /*8d00*/  FMNMX.FTZ R4, R200, R4, !PT ;  /* 0x00000004c8047209 */ /* 0x000fe20007810000 */
[----:B------:R-:W-:Y:S01]  /*8d10*/  FMUL.FTZ R105, R105, c[0x0][0x320] ;  /* 0x0000c80069697a20 */ /* 0x000fe20000410000 */
[----:B------:R-:W-:Y:S01]  /*8d20*/  FMNMX.FTZ R71, R36, R71, !PT ;  /* 0x0000004724477209 */ /* 0x000fe20007810000 */
[----:B------:R-:W-:Y:S01]  /*8d30*/  FMUL.FTZ R113, R113, c[0x0][0x320] ;  /* 0x0000c80071717a20 */ /* 0x000fe20000410000 */
[----:B------:R-:W3:Y:S01]  /*8d40*/  MUFU.TANH R48, R48 ;  /* 0x0000003000307308 */ /* 0x000ee20000002400 */
[----:B------:R-:W-:Y:S01]  /*8d50*/  FMUL.FTZ R94, R94, c[0x0][0x320] ;  /* 0x0000c8005e5e7a20 */ /* 0x000fe20000410000 */
[----:B------:R-:W-:Y:S01]  /*8d60*/  FMNMX.FTZ R0, R24, R2, !PT ;  /* 0x0000000218007209 */ /* 0x000fe20007810000 */
[----:B------:R-:W-:Y:S01]  /*8d70*/  FMUL.FTZ R95, R95, c[0x0][0x320] ;  /* 0x0000c8005f5f7a20 */ /* 0x000fe20000410000 */
[----:B-1----:R-:W-:Y:S01]  /*8d80*/  FMNMX.FTZ R71, R37, R71, !PT ;  /* 0x0000004725477209 */ /* 0x002fe20007810000 */
[----:B------:R-:W-:Y:S01]  /*8d90*/  FMUL.FTZ R73, R73, c[0x0][0x320] ;  /* 0x0000c80049497a20 */ /* 0x000fe20000410000 */
[----:B------:R-:W-:Y:S01]  /*8da0*/  FMNMX.FTZ R0, R25, R0, !PT ;  /* 0x0000000019007209 */ /* 0x000fe20007810000 */
[----:B------:R-:W-:Y:S02]  /*8db0*/  FMUL.FTZ R77, R77, c[0x0][0x320] ;  /* 0x0000c8004d4d7a20 */ /* 0x000fe40000410000 */
[----:B------:R-:W-:Y:S01]  /*8dc0*/  FMUL.FTZ R103, R103, c[0x0][0x320] ;  /* 0x0000c80067677a20 */ /* 0x000fe20000410000 */
[----:B------:R-:W1:Y:S01]  /*8dd0*/  MUFU.TANH R51, R51 ;  /* 0x0000003300337308 */ /* 0x000e620000002400 */
[----:B------:R-:W-:Y:S01]  /*8de0*/  FMUL.FTZ R108, R108, c[0x0][0x320] ;  /* 0x0000c8006c6c7a20 */ /* 0x000fe20000410000 */
[----:B------:R-:W-:Y:S01]  /*8df0*/  FMNMX.FTZ R0, R28, R0, !PT ;  /* 0x000000001c007209 */ /* 0x000fe20007810000 */
[----:B------:R-:W-:Y:S02]  /*8e00*/  FMUL.FTZ R92, R92, c[0x0][0x320] ;  /* 0x0000c8005c5c7a20 */ /* 0x000fe40000410000 */
[----:B------:R-:W-:Y:S01]  /*8e10*/  FMUL.FTZ R112, R112, c[0x0][0x320] ;  /* 0x0000c80070707a20 */ /* 0x000fe20000410000 */
[----:B------:R-:W-:Y:S01]  /*8e20*/  FMNMX.FTZ R0, R29, R0, !PT ;  /* 0x000000001d007209 */ /* 0x000fe20007810000 */
[----:B------:R-:W-:Y:S02]  /*8e30*/  FMUL.FTZ R104, R104, c[0x0][0x320] ;  /* 0x0000c80068687a20 */ /* 0x000fe40000410000 */
[----:B------:R-:W-:Y:S01]  /*8e40*/  FMUL.FTZ R74, R74, c[0x0][0x320] ;  /* 0x0000c8004a4a7a20 */ /* 0x000fe20000410000 */
[----:B------:R-:W4:Y:S01]  /*8e50*/  MUFU.TANH R49, R49 ;  /* 0x0000003100317308 */ /* 0x000f220000002400 */
[----:B------:R-:W-:Y:S01]  /*8e60*/  FMUL.FTZ R78, R78, c[0x0][0x320] ;  /* 0x0000c8004e4e7a20 */ /* 0x000fe20000410000 */
[----:B------:R-:W-:Y:S01]  /*8e70*/  FMNMX.FTZ R2, R40, R0, !PT ;  /* 0x0000000028027209 */ /* 0x000fe20007810000 */
[----:B------:R-:W-:Y:S01]  /*8e80*/  FMUL.FTZ R107, R107, c[0x0][0x320] ;  /* 0x0000c8006b6b7a20 */ /* 0x000fe20000410000 */
[----:B------:R-:W-:Y:S01]  /*8e90*/  FMNMX.FTZ R0, R201, R4, !PT ;  /* 0x00000004c9007209 */ /* 0x000fe20007810000 */
[----:B------:R-:W-:Y:S01]  /*8ea0*/  FMUL.FTZ R106, R106, c[0x0][0x320] ;  /* 0x0000c8006a6a7a20 */ /* 0x000fe20000410000 */
[----:B------:R-:W-:Y:S01]  /*8eb0*/  FMNMX.FTZ R4, R194, R118, !PT ;  /* 0x00000076c2047209 */ /* 0x000fe20007810000 */
[----:B------:R-:W-:Y:S01]  /*8ec0*/  FMUL.FTZ R65, R65, c[0x0][0x320] ;  /* 0x0000c80041417a20 */ /* 0x000fe20000410000 */
[----:B--2---:R-:W-:Y:S01]  /*8ed0*/  FMNMX.FTZ R0, R50, R0, !PT ;  /* 0x0000000032007209 */ /* 0x004fe20007810000 */
[----:B------:R-:W-:Y:S01]  /*8ee0*/  FMUL.FTZ R70, R70, c[0x0][0x320] ;  /* 0x0000c80046467a20 */ /* 0x000fe20000410000 */
[----:B------:R-:W2:Y:S01]  /*8ef0*/  MUFU.TANH R216, R54 ;  /* 0x0000003600d87308 */ /* 0x000ea20000002400 */
[----:B------:R-:W-:Y:S01]  /*8f00*/  FMNMX.FTZ R4, R193, R4, !PT ;  /* 0x00000004c1047209 */ /* 0x000fe20007810000 */
[----:B------:R-:W-:Y:S01]  /*8f10*/  FMUL.FTZ R45, R45, c[0x0][0x320] ;  /* 0x0000c8002d2d7a20 */ /* 0x000fe20000410000 */
[----:B---3--:R-:W-:Y:S01]  /*8f20*/  FMNMX.FTZ R71, R48, R71, !PT ;  /* 0x0000004730477209 */ /* 0x008fe20007810000 */
[----:B------:R-:W-:Y:S01]  /*8f30*/  FMUL.FTZ R42, R42, c[0x0][0x320] ;  /* 0x0000c8002a2a7a20 */ /* 0x000fe20000410000 */
[----:B-1----:R-:W-:Y:S01]  /*8f40*/  FMNMX.FTZ R0, R51, R0, !PT ;  /* 0x0000000033007209 */ /* 0x002fe20007810000 */
[----:B------:R-:W-:Y:S02]  /*8f50*/  FMUL.FTZ R59, R59, c[0x0][0x320] ;  /* 0x0000c8003b3b7a20 */ /* 0x000fe40000410000 */
[----:B------:R-:W-:Y:S02]  /*8f60*/  FMUL.FTZ R63, R63, c[0x0][0x320] ;  /* 0x0000c8003f3f7a20 */ /* 0x000fe40000410000 */
[----:B------:R-:W1:Y:S01]  /*8f70*/  MUFU.TANH R206, R52 ;  /* 0x0000003400ce7308 */ /* 0x000e620000002400 */
[----:B------:R-:W-:Y:S02]  /*8f80*/  FMUL.FTZ R69, R69, c[0x0][0x320] ;  /* 0x0000c80045457a20 */ /* 0x000fe40000410000 */
[----:B------:R-:W-:Y:S01]  /*8f90*/  FMUL.FTZ R72, R72, c[0x0][0x320] ;  /* 0x0000c80048487a20 */ /* 0x000fe20000410000 */
[----:B----4-:R-:W-:Y:S01]  /*8fa0*/  FMNMX.FTZ R71, R49, R71, !PT ;  /* 0x0000004731477209 */ /* 0x010fe20007810000 */
[----:B------:R-:W-:Y:S02]  /*8fb0*/  FMUL.FTZ R102, R102, c[0x0][0x320] ;  /* 0x0000c80066667a20 */ /* 0x000fe40000410000 */
[----:B------:R-:W-:Y:S02]  /*8fc0*/  FMUL.FTZ R109, R109, c[0x0][0x320] ;  /* 0x0000c8006d6d7a20 */ /* 0x000fe40000410000 */
[----:B------:R-:W-:Y:S01]  /*8fd0*/  FMUL.FTZ R100, R100, c[0x0][0x320] ;  /* 0x0000c80064647a20 */ /* 0x000fe20000410000 */
[----:B------:R-:W3:Y:S01]  /*8fe0*/  MUFU.TANH R245, R55 ;  /* 0x0000003700f57308 */ /* 0x000ee20000002400 */
[----:B------:R-:W-:Y:S02]  /*8ff0*/  FMUL.FTZ R101, R101, c[0x0][0x320] ;  /* 0x0000c80065657a20 */ /* 0x000fe40000410000 */
[----:B------:R-:W-:Y:S01]  /*9000*/  FMUL.FTZ R114, R114, c[0x0][0x320] ;  /* 0x0000c80072727a20 */ /* 0x000fe20000410000 */
[----:B--2---:R-:W-:Y:S01]  /*9010*/  FMNMX.FTZ R0, R216, R0, !PT ;  /* 0x00000000d8007209 */ /* 0x004fe20007810000 */
[----:B------:R-:W-:Y:S02]  /*9020*/  FMUL.FTZ R115, R115, c[0x0][0x320] ;  /* 0x0000c80073737a20 */ /* 0x000fe40000410000 */
[----:B------:R-:W-:Y:S02]  /*9030*/  FMUL.FTZ R47, R47, c[0x0][0x320] ;  /* 0x0000c8002f2f7a20 */ /* 0x000fe40000410000 */
[----:B------:R-:W-:Y:S01]  /*9040*/  FMUL.FTZ R75, R75, c[0x0][0x320] ;  /* 0x0000c8004b4b7a20 */ /* 0x000fe20000410000 */
[----:B------:R2:W4:Y:S01]  /*9050*/  MUFU.TANH R208, R53 ;  /* 0x0000003500d07308 */ /* 0x0005220000002400 */
[----:B------:R-:W-:Y:S02]  /*9060*/  FMUL.FTZ R44, R44, c[0x0][0x320] ;  /* 0x0000c8002c2c7a20 */ /* 0x000fe40000410000 */
[----:B------:R-:W-:Y:S01]  /*9070*/  FMUL.FTZ R56, R56, c[0x0][0x320] ;  /* 0x0000c80038387a20 */ /* 0x000fe20000410000 */
[----:B-1----:R-:W-:Y:S06]  /*9080*/  FMNMX.FTZ R71, R206, R71, !PT ;  /* 0x00000047ce477209 */ /* 0x002fec0007810000 */
[----:B------:R-:W1:Y:S01]  /*9090*/  MUFU.TANH R209, R66 ;  /* 0x0000004200d17308 */ /* 0x000e620000002400 */
[----:B---3--:R-:W-:Y:S09]  /*90a0*/  FMNMX.FTZ R0, R245, R0, !PT ;  /* 0x00000000f5007209 */ /* 0x008ff20007810000 */
[----:B------:R-:W3:Y:S01]  /*90b0*/  MUFU.TANH R203, R64 ;  /* 0x0000004000cb7308 */ /* 0x000ee20000002400 */
[----:B--2---:R-:W2:Y:S01]  /*90c0*/  LDL.64 R52, [R1+0x40] ;  /* 0x0000400001347983 */ /* 0x004ea20000100a00 */
[----:B----4-:R-:W-:Y:S08]  /*90d0*/  FMNMX.FTZ R71, R208, R71, !PT ;  /* 0x00000047d0477209 */ /* 0x010ff00007810000 */
[----:B------:R-:W4:Y:S01]  /*90e0*/  MUFU.TANH R41, R41 ;  /* 0x0000002900297308 */ /* 0x000f220000002400 */
[----:B-1----:R-:W-:Y:S09]  /*90f0*/  FMNMX.FTZ R0, R209, R0, !PT ;  /* 0x00000000d1007209 */ /* 0x002ff20007810000 */
[----:B------:R-:W1:Y:S01]  /*9100*/  MUFU.TANH R211, R67 ;  /* 0x0000004300d37308 */ /* 0x000e620000002400 */
[----:B---3--:R-:W-:Y:S09]  /*9110*/  FMNMX.FTZ R71, R203, R71, !PT ;  /* 0x00000047cb477209 */ /* 0x008ff20007810000 */
[----:B------:R-:W3:Y:S01]  /*9120*/  MUFU.TANH R202, R65 ;  /* 0x0000004100ca7308 */ /* 0x000ee20000002400 */
[----:B----4-:R-:W-:Y:S09]  /*9130*/  FMNMX.FTZ R2, R41, R2, !PT ;  /* 0x0000000229027209 */ /* 0x010ff20007810000 */
[----:B------:R-:W4:Y:S01]  /*9140*/  MUFU.TANH R44, R44 ;  /* 0x0000002c002c7308 */ /* 0x000f220000002400 */
[----:B-1----:R-:W-:Y:S09]  /*9150*/  FMNMX.FTZ R0, R211, R0, !PT ;  /* 0x00000000d3007209 */ /* 0x002ff20007810000 */
[----:B------:R-:W1:Y:S01]  /*9160*/  MUFU.TANH R218, R70 ;  /* 0x0000004600da7308 */ /* 0x000e620000002400 */
[----:B---3--:R-:W-:Y:S09]  /*9170*/  FMNMX.FTZ R71, R202, R71, !PT ;  /* 0x00000047ca477209 */ /* 0x008ff20007810000 */
[----:B------:R3:W-:Y:S01]  /*9180*/  MUFU.TANH R220, R86 ;  /* 0x0000005600dc7308 */ /* 0x0007e20000002400 */
[----:B----4-:R-:W-:Y:S09]  /*9190*/  FMNMX.FTZ R2, R44, R2, !PT ;  /* 0x000000022c027209 */ /* 0x010ff20007810000 */
[----:B------:R-:W4:Y:S01]  /*91a0*/  MUFU.TANH R234, R68 ;  /* 0x0000004400ea7308 */ /* 0x000f220000002400 */
[----:B-1----:R-:W-:Y:S09]  /*91b0*/  FMNMX.FTZ R0, R218, R0, !PT ;  /* 0x00000000da007209 */ /* 0x002ff20007810000 */
[----:B------:R-:W1:Y:S01]  /*91c0*/  MUFU.TANH R45, R45 ;  /* 0x0000002d002d7308 */ /* 0x000e620000002400 */
[----:B---3--:R-:W-:Y:S04]  /*91d0*/  MOV R86, R222 ;  /* 0x000000de00567202 */ /* 0x008fe80000000f00 */
[----:B------:R-:W-:Y:S05]  /*91e0*/  FMNMX.FTZ R0, R86, R0, !PT ;  /* 0x0000000056007209 */ /* 0x000fea0007810000 */
[----:B------:R-:W3:Y:S01]  /*91f0*/  MUFU.TANH R199, R56 ;  /* 0x0000003800c77308 */ /* 0x000ee20000002400 */
[----:B----4-:R-:W-:Y:S09]  /*9200*/  FMNMX.FTZ R71, R234, R71, !PT ;  /* 0x00000047ea477209 */ /* 0x010ff20007810000 */
[----:B------:R3:W-:Y:S01]  /*9210*/  MUFU.TANH R246, R63 ;  /* 0x0000003f00f67308 */ /* 0x0007e20000002400 */
[----:B-1----:R-:W-:Y:S09]  /*9220*/  FMNMX.FTZ R2, R45, R2, !PT ;  /* 0x000000022d027209 */ /* 0x002ff20007810000 */
[----:B------:R-:W1:Y:S10]  /*9230*/  MUFU.TANH R39, R82 ;  /* 0x0000005200277308 */ /* 0x000e740000002400 */
[----:B------:R-:W-:Y:S01]  /*9240*/  MUFU.TANH R204, R42 ;  /* 0x0000002a00cc7308 */ /* 0x000fe20000002400 */
[----:B---3--:R-:W-:Y:S04]  /*9250*/  MOV R63, R199 ;  /* 0x000000c7003f7202 */ /* 0x008fe80000000f00 */
[----:B------:R-:W-:Y:S05]  /*9260*/  FMNMX.FTZ R2, R63, R2, !PT ;  /* 0x000000023f027209 */ /* 0x000fea0007810000 */
[----:B------:R-:W-:Y:S01]  /*9270*/  MUFU.TANH R230, R58 ;  /* 0x0000003a00e67308 */ /* 0x000fe20000002400 */
[----:B-1----:R-:W-:Y:S04]  /*9280*/  MOV R212, R39 ;  /* 0x0000002700d47202 */ /* 0x002fe80000000f00 */
[----:B------:R-:W-:Y:S05]  /*9290*/  FMNMX.FTZ R0, R212, R0, !PT ;  /* 0x00000000d4007209 */ /* 0x000fea0007810000 */
[----:B------:R-:W-:Y:S10]  /*92a0*/  MUFU.TANH R42, R59 ;  /* 0x0000003b002a7308 */ /* 0x000ff40000002400 */
[----:B------:R-:W1:Y:S10]  /*92b0*/  MUFU.TANH R59, R69 ;  /* 0x00000045003b7308 */ /* 0x000e740000002400 */
[----:B------:R-:W3:Y:S10]  /*92c0*/  MUFU.TANH R223, R80 ;  /* 0x0000005000df7308 */ /* 0x000ef40000002400 */
[----:B------:R3:W-:Y:S01]  /*92d0*/  MUFU.TANH R58, R87 ;  /* 0x00000057003a7308 */ /* 0x0007e20000002400 */
[----:B-1----:R-:W-:Y:S09]  /*92e0*/  FMNMX.FTZ R71, R59, R71, !PT ;  /* 0x000000473b477209 */ /* 0x002ff20007810000 */
[----:B------:R-:W1:Y:S10]  /*92f0*/  MUFU.TANH R197, R57 ;  /* 0x0000003900c57308 */ /* 0x000e740000002400 */
[----:B------:R-:W-:Y:S01]  /*9300*/  MUFU.TANH R221, R60 ;  /* 0x0000003c00dd7308 */ /* 0x000fe20000002400 */
[----:B---3--:R-:W-:Y:S04]  /*9310*/  MOV R87, R223 ;  /* 0x000000df00577202 */ /* 0x008fe80000000f00 */
[----:B------:R-:W-:Y:S05]  /*9320*/  FMNMX.FTZ R71, R87, R71, !PT ;  /* 0x0000004757477209 */ /* 0x000fea0007810000 */
[----:B------:R1:W-:Y:S10]  /*9330*/  MUFU.TANH R60, R85 ;  /* 0x00000055003c7308 */ /* 0x0003f40000002400 */
[----:B------:R-:W3:Y:S10]  /*9340*/  MUFU.TANH R14, R14 ;  /* 0x0000000e000e7308 */ /* 0x000ef40000002400 */
[----:B------:R-:W4:Y:S01]  /*9350*/  MUFU.TANH R233, R83 ;  /* 0x0000005300e97308 */ /* 0x000f220000002400 */
[----:B-1----:R-:W-:Y:S04]  /*9360*/  MOV R85, R197 ;  /* 0x000000c500557202 */ /* 0x002fe80000000f00 */
[----:B------:R-:W-:Y:S05]  /*9370*/  FMNMX.FTZ R2, R85, R2, !PT ;  /* 0x0000000255027209 */ /* 0x000fea0007810000 */
[----:B------:R1:W-:Y:S01]  /*9380*/  MUFU.TANH R248, R88 ;  /* 0x0000005800f87308 */ /* 0x0003e20000002400 */
[----:B---3--:R-:W-:Y:S09]  /*9390*/  FMNMX.FTZ R4, R14, R4, !PT ;  /* 0x000000040e047209 */ /* 0x008ff20007810000 */
[----:B------:R-:W3:Y:S01]  /*93a0*/  MUFU.TANH R15, R15 ;  /* 0x0000000f000f7308 */ /* 0x000ee20000002400 */
[----:B----4-:R-:W-:Y:S04]  /*93b0*/  FMNMX.FTZ R0, R233, R0, !PT ;  /* 0x00000000e9007209 */ /* 0x010fe80007810000 */
[----:B------:R-:W-:Y:S05]  /*93c0*/  FMNMX.FTZ R0, R220, R0, !PT ;  /* 0x00000000dc007209 */ /* 0x000fea0007810000 */
[----:B------:R-:W4:Y:S01]  /*93d0*/  MUFU.TANH R80, R81 ;  /* 0x0000005100507308 */ /* 0x000f220000002400 */
[----:B------:R-:W-:Y:S02]  /*93e0*/  FMNMX.FTZ R0, R58, R0, !PT ;  /* 0x000000003a007209 */ /* 0x000fe40007810000 */
[----:B-1----:R-:W-:Y:S04]  /*93f0*/  MOV R88, R221 ;  /* 0x000000dd00587202 */ /* 0x002fe80000000f00 */
[----:B------:R-:W-:Y:S03]  /*9400*/  FMNMX.FTZ R2, R88, R2, !PT ;  /* 0x0000000258027209 */ /* 0x000fe60007810000 */
[----:B------:R-:W1:Y:S01]  /*9410*/  MUFU.TANH R249, R84 ;  /* 0x0000005400f97308 */ /* 0x000e620000002400 */
[----:B---3--:R-:W-:Y:S04]  /*9420*/  FMNMX.FTZ R4, R15, R4, !PT ;  /* 0x000000040f047209 */ /* 0x008fe80007810000 */
[----:B------:R-:W-:Y:S05]  /*9430*/  FMNMX.FTZ R4, R26, R4, !PT ;  /* 0x000000041a047209 */ /* 0x000fea0007810000 */
[----:B------:R1:W-:Y:S01]  /*9440*/  MUFU.TANH R244, R91 ;  /* 0x0000005b00f47308 */ /* 0x0003e20000002400 */
[----:B----4-:R-:W-:Y:S09]  /*9450*/  FMNMX.FTZ R71, R80, R71, !PT ;  /* 0x0000004750477209 */ /* 0x010ff20007810000 */
[----:B------:R-:W3:Y:S10]  /*9460*/  MUFU.TANH R250, R61 ;  /* 0x0000003d00fa7308 */ /* 0x000ef40000002400 */
[----:B------:R3:W-:Y:S01]  /*9470*/  MUFU.TANH R247, R90 ;  /* 0x0000005a00f77308 */ /* 0x0007e20000002400 */
[----:B-1----:R-:W-:Y:S04]  /*9480*/  MOV R91, R249 ;  /* 0x000000f9005b7202 */ /* 0x002fe80000000f00 */
[----:B------:R-:W-:Y:S05]  /*9490*/  FMNMX.FTZ R71, R91, R71, !PT ;  /* 0x000000475b477209 */ /* 0x000fea0007810000 */
[----:B------:R-:W1:Y:S01]  /*94a0*/  MUFU.TANH R27, R27 ;  /* 0x0000001b001b7308 */ /* 0x000e620000002400 */
[----:B------:R-:W-:Y:S09]  /*94b0*/  FMNMX.FTZ R71, R60, R71, !PT ;  /* 0x000000473c477209 */ /* 0x000ff20007810000 */
[----:B------:R-:W4:Y:S01]  /*94c0*/  MUFU.TANH R198, R96 ;  /* 0x0000006000c67308 */ /* 0x000f220000002400 */
[----:B---3--:R-:W-:Y:S04]  /*94d0*/  MOV R90, R250 ;  /* 0x000000fa005a7202 */ /* 0x008fe80000000f00 */
[----:B------:R-:W-:Y:S05]  /*94e0*/  FMNMX.FTZ R2, R90, R2, !PT ;  /* 0x000000025a027209 */ /* 0x000fea0007810000 */
[----:B------:R-:W3:Y:S01]  /*94f0*/  MUFU.TANH R219, R72 ;  /* 0x0000004800db7308 */ /* 0x000ee20000002400 */
[----:B-1----:R-:W-:Y:S09]  /*9500*/  FMNMX.FTZ R4, R27, R4, !PT ;  /* 0x000000041b047209 */ /* 0x002ff20007810000 */
[----:B------:R-:W1:Y:S01]  /*9510*/  MUFU.TANH R196, R73 ;  /* 0x0000004900c47308 */ /* 0x000e620000002400 */
[----:B----4-:R-:W-:Y:S04]  /*9520*/  MOV R215, R198 ;  /* 0x000000c600d77202 */ /* 0x010fe80000000f00 */
[----:B------:R-:W-:Y:S05]  /*9530*/  FMNMX.FTZ R71, R215, R71, !PT ;  /* 0x00000047d7477209 */ /* 0x000fea0007810000 */
[----:B------:R-:W4:Y:S01]  /*9540*/  MUFU.TANH R98, R98 ;  /* 0x0000006200627308 */ /* 0x000f220000002400 */
[----:B---3--:R-:W-:Y:S09]  /*9550*/  FMNMX.FTZ R2, R219, R2, !PT ;  /* 0x00000002db027209 */ /* 0x008ff20007810000 */
[----:B------:R-:W3:Y:S01]  /*9560*/  MUFU.TANH R30, R30 ;  /* 0x0000001e001e7308 */ /* 0x000ee20000002400 */
[----:B-1----:R-:W-:Y:S04]  /*9570*/  MOV R84, R196 ;  /* 0x000000c400547202 */ /* 0x002fe80000000f00 */
[----:B------:R-:W-:Y:S05]  /*9580*/  FMNMX.FTZ R2, R84, R2, !PT ;  /* 0x0000000254027209 */ /* 0x000fea0007810000 */
[----:B------:R-:W1:Y:S01]  /*9590*/  MUFU.TANH R38, R76 ;  /* 0x0000004c00267308 */ /* 0x000e620000002400 */
[----:B----4-:R-:W-:Y:S09]  /*95a0*/  FMNMX.FTZ R0, R98, R0, !PT ;  /* 0x0000000062007209 */ /* 0x010ff20007810000 */
[----:B------:R-:W4:Y:S01]  /*95b0*/  MUFU.TANH R99, R99 ;  /* 0x0000006300637308 */ /* 0x000f220000002400 */
[----:B---3--:R-:W-:Y:S09]  /*95c0*/  FMNMX.FTZ R4, R30, R4, !PT ;  /* 0x000000041e047209 */ /* 0x008ff20007810000 */
[----:B------:R-:W3:Y:S01]  /*95d0*/  MUFU.TANH R5, R102 ;  /* 0x0000006600057308 */ /* 0x000ee20000002400 */
[----:B-1----:R-:W-:Y:S02]  /*95e0*/  MOV R213, R38 ;  /* 0x0000002600d57202 */ /* 0x002fe40000000f00 */
[----:B------:R-:W2:Y:S02]  /*95f0*/  LDL.64 R38, [R1+0x48] ;  /* 0x0000480001267983 */ /* 0x000ea40000100a00 */
[----:B------:R-:W-:Y:S05]  /*9600*/  FMNMX.FTZ R2, R213, R2, !PT ;  /* 0x00000002d5027209 */ /* 0x000fea0007810000 */
[----:B------:R3:W-:Y:S01]  /*9610*/  MUFU.TANH R188, R109 ;  /* 0x0000006d00bc7308 */ /* 0x0007e20000002400 */
[----:B----4-:R-:W-:Y:S09]  /*9620*/  FMNMX.FTZ R0, R99, R0, !PT ;  /* 0x0000000063007209 */ /* 0x010ff20007810000 */
[----:B------:R-:W1:Y:S10]  /*9630*/  MUFU.TANH R31, R31 ;  /* 0x0000001f001f7308 */ /* 0x000e740000002400 */
[----:B------:R-:W4:Y:S01]  /*9640*/  MUFU.TANH R97, R97 ;  /* 0x0000006100617308 */ /* 0x000f220000002400 */
[----:B---3--:R-:W-:Y:S04]  /*9650*/  MOV R109, R5 ;  /* 0x00000005006d7202 */ /* 0x008fe80000000f00 */
[----:B------:R-:W-:Y:S05]  /*9660*/  FMNMX.FTZ R0, R109, R0, !PT ;  /* 0x000000006d007209 */ /* 0x000fea0007810000 */
[----:B------:R-:W3:Y:S01]  /*9670*/  MUFU.TANH R251, R77 ;  /* 0x0000004d00fb7308 */ /* 0x000ee20000002400 */
[----:B-1----:R-:W-:Y:S04]  /*9680*/  FMNMX.FTZ R4, R31, R4, !PT ;  /* 0x000000041f047209 */ /* 0x002fe80007810000 */
[----:B------:R-:W-:Y:S05]  /*9690*/  FMNMX.FTZ R4, R204, R4, !PT ;  /* 0x00000004cc047209 */ /* 0x000fea0007810000 */
[----:B------:R3:W-:Y:S01]  /*96a0*/  MUFU.TANH R243, R89 ;  /* 0x0000005900f37308 */ /* 0x0007e20000002400 */
[----:B----4-:R-:W-:Y:S09]  /*96b0*/  FMNMX.FTZ R71, R97, R71, !PT ;  /* 0x0000004761477209 */ /* 0x010ff20007810000 */
[----:B------:R-:W1:Y:S10]  /*96c0*/  MUFU.TANH R6, R103 ;  /* 0x0000006700067308 */ /* 0x000e740000002400 */
[----:B------:R1:W-:Y:S01]  /*96d0*/  MUFU.TANH R191, R108 ;  /* 0x0000006c00bf7308 */ /* 0x0003e20000002400 */
[----:B---3--:R-:W-:Y:S04]  /*96e0*/  MOV R89, R251 ;  /* 0x000000fb00597202 */ /* 0x008fe80000000f00 */
[----:B------:R-:W-:Y:S05]  /*96f0*/  FMNMX.FTZ R2, R89, R2, !PT ;  /* 0x0000000259027209 */ /* 0x000fea0007810000 */
[----:B------:R3:W-:Y:S10]  /*9700*/  MUFU.TANH R61, R93 ;  /* 0x0000005d003d7308 */ /* 0x0007f40000002400 */
[----:B------:R-:W4:Y:S01]  /*9710*/  MUFU.TANH R100, R100 ;  /* 0x0000006400647308 */ /* 0x000f220000002400 */
[----:B-1----:R-:W-:Y:S04]  /*9720*/  MOV R108, R6 ;  /* 0x00000006006c7202 */ /* 0x002fe80000000f00 */
[----:B------:R-:W-:Y:S05]  /*9730*/  FMNMX.FTZ R0, R108, R0, !PT ;  /* 0x000000006c007209 */ /* 0x000fea0007810000 */
[----:B------:R-:W-:Y:S01]  /*9740*/  MUFU.TANH R240, R62 ;  /* 0x0000003e00f07308 */ /* 0x000fe20000002400 */
[----:B---3--:R-:W-:Y:S09]  /*9750*/  MOV R93, R230 ;  /* 0x000000e6005d7202 */ /* 0x008ff20000000f00 */
[----:B------:R1:W-:Y:S01]  /*9760*/  MUFU.TANH R62, R92 ;  /* 0x0000005c003e7308 */ /* 0x0003e20000002400 */
[----:B----4-:R-:W-:Y:S09]  /*9770*/  FMNMX.FTZ R71, R100, R71, !PT ;  /* 0x0000004764477209 */ /* 0x010ff20007810000 */
[----:B------:R-:W3:Y:S10]  /*9780*/  MUFU.TANH R205, R43 ;  /* 0x0000002b00cd7308 */ /* 0x000ef40000002400 */
[----:B------:R-:W4:Y:S01]  /*9790*/  MUFU.TANH R101, R101 ;  /* 0x0000006500657308 */ /* 0x000f220000002400 */
[----:B-1----:R-:W-:Y:S04]  /*97a0*/  MOV R92, R248 ;  /* 0x000000f8005c7202 */ /* 0x002fe80000000f00 */
[----:B------:R-:W-:Y:S05]  /*97b0*/  FMNMX.FTZ R2, R92, R2, !PT ;  /* 0x000000025c027209 */ /* 0x000fea0007810000 */
[----:B------:R-:W1:Y:S01]  /*97c0*/  MUFU.TANH R114, R114 ;  /* 0x0000007200727308 */ /* 0x000e620000002400 */
[----:B------:R-:W-:Y:S02]  /*97d0*/  FMNMX.FTZ R2, R243, R2, !PT ;  /* 0x00000002f3027209 */ /* 0x000fe40007810000 */
[----:B---3--:R-:W-:Y:S02]  /*97e0*/  FMNMX.FTZ R4, R205, R4, !PT ;  /* 0x00000004cd047209 */ /* 0x008fe40007810000 */
[----:B------:R-:W-:Y:S05]  /*97f0*/  FMNMX.FTZ R2, R62, R2, !PT ;  /* 0x000000023e027209 */ /* 0x000fea0007810000 */
[----:B------:R-:W3:Y:S01]  /*9800*/  MUFU.TANH R207, R46 ;  /* 0x0000002e00cf7308 */ /* 0x000ee20000002400 */
[----:B------:R-:W-:Y:S02]  /*9810*/  FMNMX.FTZ R2, R61, R2, !PT ;  /* 0x000000023d027209 */ /* 0x000fe40007810000 */
[----:B----4-:R-:W-:Y:S07]  /*9820*/  FMNMX.FTZ R71, R101, R71, !PT ;  /* 0x0000004765477209 */ /* 0x010fee0007810000 */
[----:B------:R-:W4:Y:S01]  /*9830*/  MUFU.TANH R102, R112 ;  /* 0x0000007000667308 */ /* 0x000f220000002400 */
[----:B-1----:R-:W-:Y:S09]  /*9840*/  FMNMX.FTZ R0, R114, R0, !PT ;  /* 0x0000000072007209 */ /* 0x002ff20007810000 */
[----:B------:R-:W1:Y:S01]  /*9850*/  MUFU.TANH R115, R115 ;  /* 0x0000007300737308 */ /* 0x000e620000002400 */
[----:B---3--:R-:W-:Y:S09]  /*9860*/  FMNMX.FTZ R4, R207, R4, !PT ;  /* 0x00000004cf047209 */ /* 0x008ff20007810000 */
[----:B------:R-:W3:Y:S01]  /*9870*/  MUFU.TANH R210, R47 ;  /* 0x0000002f00d27308 */ /* 0x000ee20000002400 */
[----:B----4-:R-:W-:Y:S02]  /*9880*/  FMNMX.FTZ R71, R102, R71, !PT ;  /* 0x0000004766477209 */ /* 0x010fe40007810000 */
[----:B------:R-:W-:Y:S07]  /*9890*/  MOV R112, R247 ;  /* 0x000000f700707202 */ /* 0x000fee0000000f00 */
[----:B------:R-:W4:Y:S01]  /*98a0*/  MUFU.TANH R96, R113 ;  /* 0x0000007100607308 */ /* 0x000f220000002400 */
[----:B-1----:R-:W-:Y:S05]  /*98b0*/  FMNMX.FTZ R0, R115, R0, !PT ;  /* 0x0000000073007209 */ /* 0x002fea0007810000 */
[----:B------:R-:W1:Y:S04]  /*98c0*/  SHFL.BFLY PT, R70, R0, 0x2, 0x1f ;  /* 0x0c401f0000467f89 */ /* 0x000e6800000e0000 */
[----:B------:R-:W1:Y:S01]  /*98d0*/  MUFU.TANH R46, R104 ;  /* 0x00000068002e7308 */ /* 0x000e620000002400 */
[----:B---3--:R-:W-:Y:S04]  /*98e0*/  FMNMX.FTZ R4, R210, R4, !PT ;  /* 0x00000004d2047209 */ /* 0x008fe80007810000 */
[----:B------:R-:W-:Y:S05]  /*98f0*/  FMNMX.FTZ R4, R93, R4, !PT ;  /* 0x000000045d047209 */ /* 0x000fea0007810000 */
[----:B------:R-:W3:Y:S01]  /*9900*/  MUFU.TANH R230, R105 ;  /* 0x0000006900e67308 */ /* 0x000ee20000002400 */
[----:B------:R-:W-:Y:S02]  /*9910*/  FMNMX.FTZ R4, R42, R4, !PT ;  /* 0x000000042a047209 */ /* 0x000fe40007810000 */
[----:B----4-:R-:W-:Y:S02]  /*9920*/  FMNMX.FTZ R71, R96, R71, !PT ;  /* 0x0000004760477209 */ /* 0x010fe40007810000 */
[----:B------:R-:W-:Y:S03]  /*9930*/  FMNMX.FTZ R4, R240, R4, !PT ;  /* 0x00000004f0047209 */ /* 0x000fe60007810000 */
[----:B------:R-:W4:Y:S02]  /*9940*/  SHFL.BFLY PT, R5, R71, 0x2, 0x1f ;  /* 0x0c401f0047057f89 */ /* 0x000f2400000e0000 */
[----:B------:R-:W4:Y:S01]  /*9950*/  MUFU.TANH R43, R74 ;  /* 0x0000004a002b7308 */ /* 0x000f220000002400 */
[----:B------:R-:W-:Y:S02]  /*9960*/  FMNMX.FTZ R4, R246, R4, !PT ;  /* 0x00000004f6047209 */ /* 0x000fe40007810000 */
[----:B-1----:R-:W-:Y:S02]  /*9970*/  FMNMX.FTZ R70, R0, R70, !PT ;  /* 0x0000004600467209 */ /* 0x002fe40007810000 */
[----:B------:R-:W-:Y:S05]  /*9980*/  FMNMX.FTZ R2, R46, R2, !PT ;  /* 0x000000022e027209 */ /* 0x000fea0007810000 */
[----:B------:R-:W1:Y:S01]  /*9990*/  MUFU.TANH R252, R75 ;  /* 0x0000004b00fc7308 */ /* 0x000e620000002400 */
[----:B---3--:R-:W-:Y:S04]  /*99a0*/  FMNMX.FTZ R2, R230, R2, !PT ;  /* 0x00000002e6027209 */ /* 0x008fe80007810000 */
[----:B------:R-:W-:Y:S05]  /*99b0*/  FMNMX.FTZ R2, R191, R2, !PT ;  /* 0x00000002bf027209 */ /* 0x000fea0007810000 */
[----:B------:R-:W3:Y:S01]  /*99c0*/  MUFU.TANH R217, R78 ;  /* 0x0000004e00d97308 */ /* 0x000ee20000002400 */
[----:B------:R-:W-:Y:S02]  /*99d0*/  FMNMX.FTZ R2, R188, R2, !PT ;  /* 0x00000002bc027209 */ /* 0x000fe40007810000 */
[----:B----4-:R-:W-:Y:S02]  /*99e0*/  FMNMX.FTZ R4, R43, R4, !PT ;  /* 0x000000042b047209 */ /* 0x010fe40007810000 */
[----:B------:R-:W-:Y:S01]  /*99f0*/  FMNMX.FTZ R71, R71, R5, !PT ;  /* 0x0000000547477209 */ /* 0x000fe20007810000 */
[----:B------:R-:W4:Y:S04]  /*9a00*/  SHFL.BFLY PT, R68, R2, 0x2, 0x1f ;  /* 0x0c401f0002447f89 */ /* 0x000f2800000e0000 */
[----:B------:R-:W4:Y:S01]  /*9a10*/  MUFU.TANH R119, R79 ;  /* 0x0000004f00777308 */ /* 0x000f220000002400 */
[----:B-1----:R-:W-:Y:S03]  /*9a20*/  FMNMX.FTZ R4, R252, R4, !PT ;  /* 0x00000004fc047209 */ /* 0x002fe60007810000 */
[----:B------:R-:W1:Y:S01]  /*9a30*/  SHFL.BFLY PT, R6, R71, 0x1, 0x1f ;  /* 0x0c201f0047067f89 */ /* 0x000e6200000e0000 */
[----:B------:R-:W-:Y:S05]  /*9a40*/  FMUL.FTZ R75, R110, c[0x0][0x320] ;  /* 0x0000c8006e4b7a20 */ /* 0x000fea0000410000 */
[----:B------:R-:W1:Y:S02]  /*9a50*/  MUFU.TANH R7, R107 ;  /* 0x0000006b00077308 */ /* 0x000e640000002400 */
[----:B------:R-:W1:Y:S01]  /*9a60*/  SHFL.BFLY PT, R5, R70, 0x1, 0x1f ;  /* 0x0c201f0046057f89 */ /* 0x000e6200000e0000 */
[----:B---3--:R-:W-:Y:S07]  /*9a70*/  FMNMX.FTZ R0, R217, R4, !PT ;  /* 0x00000004d9007209 */ /* 0x008fee0007810000 */
[----:B------:R-:W3:Y:S01]  /*9a80*/  MUFU.TANH R104, R94 ;  /* 0x0000005e00687308 */ /* 0x000ee20000002400 */
[----:B----4-:R-:W-:Y:S02]  /*9a90*/  FMNMX.FTZ R68, R2, R68, !PT ;  /* 0x0000004402447209 */ /* 0x010fe40007810000 */
[----:B------:R-:W-:Y:S04]  /*9aa0*/  FMNMX.FTZ R0, R119, R0, !PT ;  /* 0x0000000077007209 */ /* 0x000fe80007810000 */
[----:B------:R-:W-:Y:S01]  /*9ab0*/  FMNMX.FTZ R4, R112, R0, !PT ;  /* 0x0000000070047209 */ /* 0x000fe20007810000 */
[----:B------:R-:W-:Y:S02]  /*9ac0*/  FMUL.FTZ R0, R111, c[0x0][0x320] ;  /* 0x0000c8006f007a20 */ /* 0x000fe40000410000 */
[----:B------:R-:W4:Y:S01]  /*9ad0*/  MUFU.TANH R113, R95 ;  /* 0x0000005f00717308 */ /* 0x000f220000002400 */
[----:B-1----:R-:W-:Y:S02]  /*9ae0*/  FMNMX.FTZ R71, R71, R6, !PT ;  /* 0x0000000647477209 */ /* 0x002fe40007810000 */
[----:B------:R-:W-:Y:S03]  /*9af0*/  MOV R111, R7 ;  /* 0x00000007006f7202 */ /* 0x000fe60000000f00 */
[----:B------:R-:W-:Y:S01]  /*9b00*/  FMUL.FTZ R103, R71, c[0x0][0x2d0] ;  /* 0x0000b40047677a20 */ /* 0x000fe20000410000 */
[----:B------:R-:W-:Y:S02]  /*9b10*/  FMNMX.FTZ R70, R70, R5, !PT ;  /* 0x0000000546467209 */ /* 0x000fe40007810000 */
[----:B------:R-:W-:Y:S01]  /*9b20*/  MOV R107, R244 ;  /* 0x000000f4006b7202 */ /* 0x000fe20000000f00 */
[----:B------:R-:W1:Y:S01]  /*9b30*/  MUFU.TANH R8, R106 ;  /* 0x0000006a00087308 */ /* 0x000e620000002400 */
[--C-:B------:R-:W-:Y:S02]  /*9b40*/  FFMA.FTZ R7, R20, c[0x0][0x2d0], -R103.reuse ;  /* 0x0000b40014077a23 */ /* 0x100fe40000010867 */
[--C-:B------:R-:W-:Y:S01]  /*9b50*/  FFMA.FTZ R6, R21, c[0x0][0x2d0], -R103.reuse ;  /* 0x0000b40015067a23 */ /* 0x100fe20000010867 */
[----:B------:R-:W-:Y:S01]  /*9b60*/  FMNMX.FTZ R2, R107, R4, !PT ;  /* 0x000000046b027209 */ /* 0x000fe20007810000 */
[----:B------:R-:W-:Y:S01]  /*9b70*/  FMUL.FTZ R105, R70, c[0x0][0x2d0] ;  /* 0x0000b40046697a20 */ /* 0x000fe20000410000 */
[----:B------:R-:W1:Y:S01]  /*9b80*/  SHFL.BFLY PT, R4, R68, 0x1, 0x1f ;  /* 0x0c201f0044047f89 */ /* 0x000e6200000e0000 */
[--C-:B------:R-:W-:Y:S01]  /*9b90*/  FFMA.FTZ R5, R32, c[0x0][0x2d0], -R103.reuse ;  /* 0x0000b40020057a23 */ /* 0x100fe20000010867 */
[----:B---3--:R-:W-:Y:S01]  /*9ba0*/  FMNMX.FTZ R2, R104, R2, !PT ;  /* 0x0000000268027209 */ /* 0x008fe20007810000 */
[--C-:B------:R-:W-:Y:S01]  /*9bb0*/  FFMA.FTZ R100, R100, c[0x0][0x2d0], -R103.reuse ;  /* 0x0000b40064647a23 */ /* 0x100fe20000010867 */
[----:B------:R3:W-:Y:S01]  /*9bc0*/  MUFU.TANH R74, R0 ;  /* 0x00000000004a7308 */ /* 0x0007e20000002400 */
[--C-:B------:R-:W-:Y:S02]  /*9bd0*/  FFMA.FTZ R101, R101, c[0x0][0x2d0], -R103.reuse ;  /* 0x0000b40065657a23 */ /* 0x100fe40000010867 */
[--C-:B------:R-:W-:Y:S01]  /*9be0*/  FFMA.FTZ R102, R102, c[0x0][0x2d0], -R103.reuse ;  /* 0x0000b40066667a23 */ /* 0x100fe20000010867 */
[----:B----4-:R-:W-:Y:S02]  /*9bf0*/  FMNMX.FTZ R2, R113, R2, !PT ;  /* 0x0000000271027209 */ /* 0x010fe40007810000 */
[----:B--2---:R-:W-:Y:S04]  /*9c00*/  MOV R39, c[0x0][0x1e4] ;  /* 0x0000790000277a02 */ /* 0x004fe80000000f00 */
[----:B------:R-:W2:Y:S01]  /*9c10*/  MUFU.TANH R75, R75 ;  /* 0x0000004b004b7308 */ /* 0x000ea20000002400 */
[----:B-1----:R-:W-:Y:S09]  /*9c20*/  MOV R110, R8 ;  /* 0x00000008006e7202 */ /* 0x002ff20000000f00 */
[----:B------:R1:W-:Y:S01]  /*9c30*/  MUFU.EX2 R95, R5 ;  /* 0x00000005005f7308 */ /* 0x0003e20000000800 */
[----:B------:R-:W-:Y:S01]  /*9c40*/  FMNMX.FTZ R68, R68, R4, !PT ;  /* 0x0000000444447209 */ /* 0x000fe20007810000 */
[----:B------:R-:W-:Y:S01]  /*9c50*/  FFMA.FTZ R4, R185, c[0x0][0x2d0], -R103 ;  /* 0x0000b400b9047a23 */ /* 0x000fe20000010867 */
[----:B------:R-:W-:Y:S01]  /*9c60*/  MOV R185, R61 ;  /* 0x0000003d00b97202 */ /* 0x000fe20000000f00 */
[----:B---3--:R-:W-:Y:S01]  /*9c70*/  FADD.FTZ R0, -R71, R3 ;  /* 0x0000000347007221 */ /* 0x008fe20000010100 */
[----:B------:R-:W-:Y:S01]  /*9c80*/  FMNMX.FTZ R3, R110, R2, !PT ;  /* 0x000000026e037209 */ /* 0x000fe20007810000 */
[----:B------:R-:W-:Y:S02]  /*9c90*/  FMUL.FTZ R106, R68, c[0x0][0x2d0] ;  /* 0x0000b400446a7a20 */ /* 0x000fe40000410000 */
[----:B------:R-:W-:Y:S01]  /*9ca0*/  FMUL.FTZ R2, R0, c[0x0][0x2d0] ;  /* 0x0000b40000027a20 */ /* 0x000fe20000410000 */
[----:B------:R-:W-:Y:S01]  /*9cb0*/  FMNMX.FTZ R0, R111, R3, !PT ;  /* 0x000000036f007209 */ /* 0x000fe20007810000 */
[----:B------:R-:W-:Y:S01]  /*9cc0*/  MUFU.EX2 R244, R4 ;  /* 0x0000000400f47308 */ /* 0x000fe20000000800 */
[--C-:B------:R-:W-:Y:S02]  /*9cd0*/  FFMA.FTZ R9, R25, c[0x0][0x2d0], -R106.reuse ;  /* 0x0000b40019097a23 */ /* 0x100fe4000001086a */
[----:B------:R-:W-:Y:S01]  /*9ce0*/  FFMA.FTZ R44, R44, c[0x0][0x2d0], -R106 ;  /* 0x0000b4002c2c7a23 */ /* 0x000fe2000001086a */
[----:B--2---:R-:W-:Y:S04]  /*9cf0*/  FMNMX.FTZ R0, R75, R0, !PT ;  /* 0x000000004b007209 */ /* 0x004fe80007810000 */
[----:B------:R-:W-:Y:S02]  /*9d00*/  FMNMX.FTZ R0, R74, R0, !PT ;  /* 0x000000004a007209 */ /* 0x000fe40007810000 */
[----:B------:R2:W3:Y:S03]  /*9d10*/  MUFU.EX2 R73, R2 ;  /* 0x0000000200497308 */ /* 0x0004e60000000800 */
[----:B------:R-:W4:Y:S01]  /*9d20*/  SHFL.BFLY PT, R3, R0, 0x2, 0x1f ;  /* 0x0c401f0000037f89 */ /* 0x000f2200000e0000 */
[----:B-1----:R-:W-:Y:S06]  /*9d30*/  FFMA.FTZ R5, R34, c[0x0][0x2d0], -R105 ;  /* 0x0000b40022057a23 */ /* 0x002fec0000010869 */
[----:B------:R-:W-:Y:S10]  /*9d40*/  MUFU.EX2 R214, R5 ;  /* 0x0000000500d67308 */ /* 0x000ff40000000800 */
[----:B------:R1:W-:Y:S01]  /*9d50*/  MUFU.EX2 R81, R7 ;  /* 0x0000000700517308 */ /* 0x0003e20000000800 */
[----:B--2---:R-:W-:Y:S01]  /*9d60*/  FADD.FTZ R2, -R70, R116 ;  /* 0x0000007446027221 */ /* 0x004fe20000010100 */
[----:B----4-:R-:W-:Y:S01]  /*9d70*/  FMNMX.FTZ R0, R0, R3, !PT ;  /* 0x0000000300007209 */ /* 0x010fe20007810000 */
[----:B------:R-:W-:Y:S07]  /*9d80*/  FFMA.FTZ R3, R17, c[0x0][0x2d0], -R103 ;  /* 0x0000b40011037a23 */ /* 0x000fee0000010867 */
[----:B------:R-:W-:Y:S01]  /*9d90*/  MUFU.EX2 R34, R9 ;  /* 0x0000000900227308 */ /* 0x000fe20000000800 */
[----:B---3--:R-:W-:Y:S01]  /*9da0*/  FMUL.FTZ R17, R73, R133 ;  /* 0x0000008549117220 */ /* 0x008fe20000410000 */
[----:B------:R-:W-:Y:S01]  /*9db0*/  MOV R133, R62 ;  /* 0x0000003e00857202 */ /* 0x000fe20000000f00 */
[----:B------:R-:W-:Y:S07]  /*9dc0*/  FMUL.FTZ R2, R2, c[0x0][0x2d0] ;  /* 0x0000b40002027a20 */ /* 0x000fee0000410000 */
[----:B------:R2:W-:Y:S01]  /*9dd0*/  MUFU.EX2 R72, R2 ;  /* 0x0000000200487308 */ /* 0x0005e20000000800 */
[----:B-1----:R-:W-:Y:S09]  /*9de0*/  FFMA.FTZ R7, R35, c[0x0][0x2d0], -R105 ;  /* 0x0000b40023077a23 */ /* 0x002ff20000010869 */
[----:B------:R1:W3:Y:S10]  /*9df0*/  MUFU.EX2 R10, R3 ;  /* 0x00000003000a7308 */ /* 0x0002f40000000800 */
[----:B------:R-:W-:Y:S01]  /*9e00*/  MUFU.EX2 R83, R6 ;  /* 0x0000000600537308 */ /* 0x000fe20000000800 */
[----:B--2---:R-:W-:Y:S04]  /*9e10*/  FADD.FTZ R2, -R68, R117 ;  /* 0x0000007544027221 */ /* 0x004fe80000010100 */
[----:B------:R-:W-:Y:S05]  /*9e20*/  FMUL.FTZ R2, R2, c[0x0][0x2d0] ;  /* 0x0000b40002027a20 */ /* 0x000fea0000410000 */
[----:B------:R2:W-:Y:S01]  /*9e30*/  MUFU.EX2 R117, R7 ;  /* 0x0000000700757308 */ /* 0x0005e20000000800 */
[--C-:B-1----:R-:W-:Y:S09]  /*9e40*/  FFMA.FTZ R3, R187, c[0x0][0x2d0], -R105.reuse ;  /* 0x0000b400bb037a23 */ /* 0x102ff20000010869 */
[----:B------:R1:W-:Y:S10]  /*9e50*/  MUFU.EX2 R222, R3 ;  /* 0x0000000300de7308 */ /* 0x0003f40000000800 */
[----:B------:R4:W4:Y:S01]  /*9e60*/  MUFU.EX2 R69, R2 ;  /* 0x0000000200457308 */ /* 0x0009220000000800 */
[----:B--2---:R-:W-:Y:S01]  /*9e70*/  @P1 MOV R7, R53 ;  /* 0x0000003500071202 */ /* 0x004fe20000000f00 */
[----:B-1----:R-:W-:Y:S01]  /*9e80*/  FFMA.FTZ R3, R186, c[0x0][0x2d0], -R105 ;  /* 0x0000b400ba037a23 */ /* 0x002fe20000010869 */
[----:B---3--:R-:W-:Y:S07]  /*9e90*/  MOV R186, R10 ;  /* 0x0000000a00ba7202 */ /* 0x008fee0000000f00 */
[----:B------:R1:W2:Y:S01]  /*9ea0*/  MUFU.EX2 R247, R3 ;  /* 0x0000000300f77308 */ /* 0x0002a20000000800 */
[----:B----4-:R-:W-:Y:S02]  /*9eb0*/  FFMA.FTZ R2, R184, c[0x0][0x2d0], -R103 ;  /* 0x0000b400b8027a23 */ /* 0x010fe40000010867 */
[C---:B------:R-:W-:Y:S07]  /*9ec0*/  FMUL.FTZ R25, R69.reuse, R141 ;  /* 0x0000008d45197220 */ /* 0x040fee0000410000 */
[----:B------:R3:W4:Y:S01]  /*9ed0*/  MUFU.EX2 R249, R2 ;  /* 0x0000000200f97308 */ /* 0x0007220000000800 */
[----:B------:R-:W-:Y:S02]  /*9ee0*/  FMUL.FTZ R61, R69, R177 ;  /* 0x000000b1453d7220 */ /* 0x000fe40000410000 */
[----:B-1----:R-:W-:Y:S01]  /*9ef0*/  FFMA.FTZ R3, R18, c[0x0][0x2d0], -R105 ;  /* 0x0000b40012037a23 */ /* 0x002fe20000010869 */
[----:B--2---:R-:W-:Y:S01]  /*9f00*/  F2FP.BF16.PACK_AB R77, R247, R222 ;  /* 0x000000def74d723e */ /* 0x004fe200000010ff */
[----:B------:R-:W-:Y:S01]  /*9f10*/  FMUL.FTZ R18, R72, R134 ;  /* 0x0000008648127220 */ /* 0x000fe20000410000 */
[----:B------:R-:W-:Y:S04]  /*9f20*/  MOV R134, R92 ;  /* 0x0000005c00867202 */ /* 0x000fe80000000f00 */
[----:B------:R1:W-:Y:S01]  /*9f30*/  MUFU.EX2 R251, R3 ;  /* 0x0000000300fb7308 */ /* 0x0003e20000000800 */
[--C-:B------:R-:W-:Y:S02]  /*9f40*/  FFMA.FTZ R92, R203, c[0x0][0x2d0], -R103.reuse ;  /* 0x0000b400cb5c7a23 */ /* 0x100fe40000010867 */
[--C-:B---3--:R-:W-:Y:S01]  /*9f50*/  FFMA.FTZ R2, R16, c[0x0][0x2d0], -R103.reuse ;  /* 0x0000b40010027a23 */ /* 0x108fe20000010867 */
[----:B----4-:R-:W-:Y:S01]  /*9f60*/  F2FP.BF16.PACK_AB R76, R249, R244 ;  /* 0x000000f4f94c723e */ /* 0x010fe200000010ff */
[----:B------:R-:W-:Y:S05]  /*9f70*/  FFMA.FTZ R16, R49, c[0x0][0x2d0], -R103 ;  /* 0x0000b40031107a23 */ /* 0x000fea0000010867 */
[----:B------:R2:W3:Y:S01]  /*9f80*/  MUFU.EX2 R250, R2 ;  /* 0x0000000200fa7308 */ /* 0x0004e20000000800 */
[----:B------:R-:W-:Y:S02]  /*9f90*/  FMUL.FTZ R49, R73, R165 ;  /* 0x000000a549317220 */ /* 0x000fe40000410000 */
[--C-:B-1----:R-:W-:Y:S07]  /*9fa0*/  FFMA.FTZ R3, R195, c[0x0][0x2d0], -R106.reuse ;  /* 0x0000b400c3037a23 */ /* 0x102fee000001086a */
[----:B------:R1:W-:Y:S01]  /*9fb0*/  MUFU.EX2 R221, R3 ;  /* 0x0000000300dd7308 */ /* 0x0003e20000000800 */
[----:B--2---:R-:W2:Y:S01]  /*9fc0*/  SHFL.BFLY PT, R2, R0, 0x1, 0x1f ;  /* 0x0c201f0000027f89 */ /* 0x004ea200000e0000 */
[----:B---3--:R-:W-:Y:S01]  /*9fd0*/  F2FP.BF16.PACK_AB R78, R186, R250 ;  /* 0x000000faba4e723e */ /* 0x008fe200000010ff */
[--C-:B-1----:R-:W-:Y:S01]  /*9fe0*/  FFMA.FTZ R3, R192, c[0x0][0x2d0], -R106.reuse ;  /* 0x0000b400c0037a23 */ /* 0x102fe2000001086a */
[----:B------:R-:W-:Y:S06]  /*9ff0*/  MOV R192, R46 ;  /* 0x0000002e00c07202 */ /* 0x000fec0000000f00 */
[----:B------:R1:W3:Y:S01]  /*a000*/  MUFU.EX2 R223, R3 ;  /* 0x0000000300df7308 */ /* 0x0002e20000000800 */
[----:B--2---:R-:W-:Y:S01]  /*a010*/  FMNMX.FTZ R2, R0, R2, !PT ;  /* 0x0000000200027209 */ /* 0x004fe20007810000 */
[----:B------:R-:W-:Y:S02]  /*a020*/  FFMA.FTZ R0, R19, c[0x0][0x2d0], -R105 ;  /* 0x0000b40013007a23 */ /* 0x000fe40000010869 */
[----:B------:R-:W-:Y:S01]  /*a030*/  FMUL.FTZ R19, R72, R135 ;  /* 0x0000008748137220 */ /* 0x000fe20000410000 */
[----:B------:R-:W-:Y:S05]  /*a040*/  MOV R135, R220 ;  /* 0x000000dc00877202 */ /* 0x000fea0000000f00 */
[----:B------:R2:W4:Y:S01]  /*a050*/  MUFU.EX2 R187, R0 ;  /* 0x0000000000bb7308 */ /* 0x0005220000000800 */
[----:B-1----:R-:W-:Y:S01]  /*a060*/  FFMA.FTZ R3, R12, c[0x0][0x2d0], -R106 ;  /* 0x0000b4000c037a23 */ /* 0x002fe2000001086a */
[----:B---3--:R-:W-:Y:S08]  /*a070*/  F2FP.BF16.PACK_AB R64, R223, R221 ;  /* 0x000000dddf40723e */ /* 0x008ff000000010ff */
[----:B------:R1:W-:Y:S01]  /*a080*/  MUFU.EX2 R248, R3 ;  /* 0x0000000300f87308 */ /* 0x0003e20000000800 */
[----:B--2---:R-:W-:Y:S01]  /*a090*/  FADD.FTZ R0, -R2, R118 ;  /* 0x0000007602007221 */ /* 0x004fe20000010100 */
[----:B----4-:R-:W-:Y:S02]  /*a0a0*/  F2FP.BF16.PACK_AB R79, R187, R251 ;  /* 0x000000fbbb4f723e */ /* 0x010fe400000010ff */
[----:B------:R-:W-:Y:S01]  /*a0b0*/  MOV R118, R80 ;  /* 0x0000005000767202 */ /* 0x000fe20000000f00 */
[----:B------:R-:W-:Y:S06]  /*a0c0*/  FMUL.FTZ R0, R0, c[0x0][0x2d0] ;  /* 0x0000b40000007a20 */ /* 0x000fec0000410000 */
[----:B------:R-:W2:Y:S01]  /*a0d0*/  MUFU.EX2 R0, R0 ;  /* 0x0000000000007308 */ /* 0x000ea20000000800 */
[----:B-1----:R-:W-:Y:S09]  /*a0e0*/  FFMA.FTZ R3, R13, c[0x0][0x2d0], -R106 ;  /* 0x0000b4000d037a23 */ /* 0x002ff2000001086a */
[----:B------:R1:W3:Y:S01]  /*a0f0*/  MUFU.EX2 R184, R3 ;  /* 0x0000000300b87308 */ /* 0x0002e20000000800 */
[C---:B--2---:R-:W-:Y:S01]  /*a100*/  FMUL.FTZ R46, R0.reuse, R162 ;  /* 0x000000a2002e7220 */ /* 0x044fe20000410000 */
[----:B------:R-:W-:Y:S01]  /*a110*/  MOV R162, R63 ;  /* 0x0000003f00a27202 */ /* 0x000fe20000000f00 */
[C---:B------:R-:W-:Y:S02]  /*a120*/  FMUL.FTZ R62, R0.reuse, R178 ;  /* 0x000000b2003e7220 */ /* 0x040fe40000410000 */
[----:B------:R-:W-:Y:S02]  /*a130*/  FMUL.FTZ R63, R0, R179 ;  /* 0x000000b3003f7220 */ /* 0x000fe40000410000 */
[----:B-1----:R-:W-:Y:S01]  /*a140*/  FMUL.FTZ R3, R2, c[0x0][0x2d0] ;  /* 0x0000b40002037a20 */ /* 0x002fe20000410000 */
[----:B---3--:R-:W-:Y:S03]  /*a150*/  F2FP.BF16.PACK_AB R66, R184, R248 ;  /* 0x000000f8b842723e */ /* 0x008fe600000010ff */
[--C-:B------:R-:W-:Y:S04]  /*a160*/  FFMA.FTZ R4, R194, c[0x0][0x2d0], -R3.reuse ;  /* 0x0000b400c2047a23 */ /* 0x100fe80000010803 */
[----:B------:R1:W-:Y:S02]  /*a170*/  MUFU.EX2 R189, R4 ;  /* 0x0000000400bd7308 */ /* 0x0003e40000000800 */
[--C-:B-1----:R-:W-:Y:S01]  /*a180*/  FFMA.FTZ R4, R193, c[0x0][0x2d0], -R3.reuse ;  /* 0x0000b400c1047a23 */ /* 0x102fe20000010803 */
[----:B------:R-:W-:Y:S07]  /*a190*/  MOV R193, R243 ;  /* 0x000000f300c17202 */ /* 0x000fee0000000f00 */
[----:B------:R1:W-:Y:S10]  /*a1a0*/  MUFU.EX2 R243, R44 ;  /* 0x0000002c00f37308 */ /* 0x0003f40000000800 */
[----:B------:R2:W3:Y:S01]  /*a1b0*/  MUFU.EX2 R190, R4 ;  /* 0x0000000400be7308 */ /* 0x0004e20000000800 */
[----:B-1----:R-:W-:Y:S01]  /*a1c0*/  FMUL.FTZ R44, R69, R160 ;  /* 0x000000a0452c7220 */ /* 0x002fe20000410000 */
[----:B------:R-:W-:Y:S04]  /*a1d0*/  MOV R160, R88 ;  /* 0x0000005800a07202 */ /* 0x000fe80000000f00 */
[----:B------:R-:W-:Y:S01]  /*a1e0*/  MOV R165, R160 ;  /* 0x000000a000a57202 */ /* 0x000fe20000000f00 */
[--C-:B--2---:R-:W-:Y:S01]  /*a1f0*/  FFMA.FTZ R4, R14, c[0x0][0x2d0], -R3.reuse ;  /* 0x0000b4000e047a23 */ /* 0x104fe20000010803 */
[----:B---3--:R-:W-:Y:S03]  /*a200*/  F2FP.BF16.PACK_AB R65, R190, R189 ;  /* 0x000000bdbe41723e */ /* 0x008fe600000010ff */
[----:B------:R1:W-:Y:S02]  /*a210*/  MUFU.EX2 R198, R4 ;  /* 0x0000000400c67308 */ /* 0x0003e40000000800 */
[----:B-1----:R-:W-:Y:S08]  /*a220*/  FFMA.FTZ R4, R15, c[0x0][0x2d0], -R3 ;  /* 0x0000b4000f047a23 */ /* 0x002ff00000010803 */
[----:B------:R1:W2:Y:S02]  /*a230*/  MUFU.EX2 R199, R4 ;  /* 0x0000000400c77308 */ /* 0x0002a40000000800 */
[----:B-1----:R-:W-:Y:S01]  /*a240*/  FFMA.FTZ R4, R33, c[0x0][0x2d0], -R103 ;  /* 0x0000b40021047a23 */ /* 0x002fe20000010867 */
[----:B--2---:R-:W-:Y:S07]  /*a250*/  F2FP.BF16.PACK_AB R67, R199, R198 ;  /* 0x000000c6c743723e */ /* 0x004fee00000010ff */
[----:B------:R1:W2:Y:S02]  /*a260*/  MUFU.EX2 R116, R4 ;  /* 0x0000000400747308 */ /* 0x0002a40000000800 */
[--C-:B-1----:R-:W-:Y:S01]  /*a270*/  FFMA.FTZ R4, R22, c[0x0][0x2d0], -R105.reuse ;  /* 0x0000b40016047a23 */ /* 0x102fe20000010869 */
[----:B--2---:R-:W-:Y:S02]  /*a280*/  MOV R141, R116 ;  /* 0x00000074008d7202 */ /* 0x004fe40000000f00 */
[----:B------:R-:W-:Y:S05]  /*a290*/  MOV R116, R58 ;  /* 0x0000003a00747202 */ /* 0x000fea0000000f00 */
[----:B------:R1:W-:Y:S01]  /*a2a0*/  MUFU.EX2 R82, R4 ;  /* 0x0000000400527308 */ /* 0x0003e20000000800 */
[----:B------:R-:W-:Y:S02]  /*a2b0*/  FMUL.FTZ R58, R0, R174 ;  /* 0x000000ae003a7220 */ /* 0x000fe40000410000 */
[----:B-1----:R-:W-:Y:S07]  /*a2c0*/  FFMA.FTZ R4, R23, c[0x0][0x2d0], -R105 ;  /* 0x0000b40017047a23 */ /* 0x002fee0000010869 */
[----:B------:R1:W2:Y:S02]  /*a2d0*/  MUFU.EX2 R94, R4 ;  /* 0x00000004005e7308 */ /* 0x0002a40000000800 */
[----:B-1----:R-:W-:Y:S05]  /*a2e0*/  @P1 SHF.R.S32.HI R4, RZ, 0x1f, R242 ;  /* 0x0000001fff041819 */ /* 0x002fea00000114f2 */
[----:B------:R-:W-:Y:S02]  /*a2f0*/  @P1 IMAD R6, R4, c[0x0][0x1e0], RZ ;  /* 0x0000780004061a24 */ /* 0x000fe400078e02ff */
[C---:B------:R-:W-:Y:S04]  /*a300*/  @P1 IMAD.WIDE.U32 R4, R242.reuse, c[0x0][0x1e0], RZ ;  /* 0x00007800f2041a25 */ /* 0x040fe800078e00ff */
[----:B------:R-:W-:Y:S01]  /*a310*/  @P1 IMAD R8, R242, c[0x0][0x1e4], R6 ;  /* 0x00007900f2081a24 */ /* 0x000fe200078e0206 */
[----:B------:R-:W-:Y:S02]  /*a320*/  @P1 MOV R6, R38 ;  /* 0x0000002600061202 */ /* 0x000fe40000000f00 */
[----:B------:R-:W-:Y:S02]  /*a330*/  MOV R38, c[0x0][0x1e0] ;  /* 0x0000780000267a02 */ /* 0x000fe40000000f00 */
[----:B------:R-:W-:Y:S01]  /*a340*/  @P1 IADD3 R5, R5, R8, RZ ;  /* 0x0000000805051210 */ /* 0x000fe20007ffe0ff */
[----:B------:R-:W-:Y:S01]  /*a350*/  @P1 IMAD.WIDE.U32 R6, R4, 0x70, R6 ;  /* 0x0000007004061825 */ /* 0x000fe200078e0006 */
[C---:B------:R-:W-:Y:S02]  /*a360*/  @P1 SHF.L.U32 R15, R38.reuse, 0x5, RZ ;  /* 0x00000005260f1819 */ /* 0x040fe400000006ff */
[----:B------:R-:W-:Y:S01]  /*a370*/  @P1 SHF.L.U64.HI R14, R38, 0x5, R39 ;  /* 0x00000005260e1819 */ /* 0x000fe20000010227 */
[----:B------:R-:W-:Y:S01]  /*a380*/  @P1 IMAD R5, R5, 0x70, RZ ;  /* 0x0000007005051824 */ /* 0x000fe200078e02ff */
[----:B------:R-:W-:Y:S01]  /*a390*/  @P1 LEA R4, P3, R6, c[0x0][0x1c8], 0x1 ;  /* 0x0000720006041a11 */ /* 0x000fe200078608ff */
[--C-:B------:R-:W-:Y:S02]  /*a3a0*/  FFMA.FTZ R8, R24, c[0x0][0x2d0], -R106.reuse ;  /* 0x0000b40018087a23 */ /* 0x100fe4000001086a */
[----:B------:R-:W-:Y:S01]  /*a3b0*/  FFMA.FTZ R24, R201, c[0x0][0x2d0], -R105 ;  /* 0x0000b400c9187a23 */ /* 0x000fe20000010869 */
[----:B------:R-:W-:Y:S01]  /*a3c0*/  @P1 IADD3 R5, R7, R5, RZ ;  /* 0x0000000507051210 */ /* 0x000fe20007ffe0ff */
[----:B------:R1:W-:Y:S01]  /*a3d0*/  MUFU.EX2 R32, R8 ;  /* 0x0000000800207308 */ /* 0x0003e20000000800 */
[----:B------:R-:W-:Y:S02]  /*a3e0*/  MOV R201, R252 ;  /* 0x000000fc00c97202 */ /* 0x000fe40000000f00 */
[----:B------:R-:W-:Y:S01]  /*a3f0*/  @P1 LEA.HI.X R5, R6, c[0x0][0x1cc], R5, 0x1, P3 ;  /* 0x0000730006051a11 */ /* 0x000fe200018f0c05 */
[--C-:B------:R-:W-:Y:S02]  /*a400*/  FFMA.FTZ R6, R28, c[0x0][0x2d0], -R106.reuse ;  /* 0x0000b4001c067a23 */ /* 0x100fe4000001086a */
[----:B------:R-:W-:Y:S02]  /*a410*/  FFMA.FTZ R28, R50, c[0x0][0x2d0], -R105 ;  /* 0x0000b400321c7a23 */ /* 0x000fe40000010869 */
[----:B------:R3:W-:Y:S01]  /*a420*/  @P1 LDGSTS.E.BYPASS.LTC128B.128 [R241+0x3900], [R4.64], !P0 ;  /* 0x0390000004f11fae */ /* 0x0007e2000c101d48 */
[----:B------:R-:W-:Y:S01]  /*a430*/  FMUL.FTZ R50, R72, R166 ;  /* 0x000000a648327220 */ /* 0x000fe20000410000 */
[----:B------:R4:W-:Y:S01]  /*a440*/  MUFU.EX2 R35, R6 ;  /* 0x0000000600237308 */ /* 0x0009e20000000800 */
[-C--:B-1----:R-:W-:Y:S04]  /*a450*/  @P1 IADD3 R8, P2, R4, R15.reuse, RZ ;  /* 0x0000000f04081210 */ /* 0x082fe80007f5e0ff */
[-C--:B------:R-:W-:Y:S02]  /*a460*/  @P1 IADD3.X R9, R5, R14.reuse, RZ, P2, !PT ;  /* 0x0000000e05091210 */ /* 0x080fe400017fe4ff */
[-C--:B------:R-:W-:Y:S03]  /*a470*/  @P1 IADD3 R12, P4, R8, R15.reuse, RZ ;  /* 0x0000000f080c1210 */ /* 0x080fe60007f9e0ff */
[----:B------:R1:W-:Y:S01]  /*a480*/  @P1 LDGSTS.E.BYPASS.LTC128B.128 [R241+0x4100], [R8.64], !P0 ;  /* 0x0410000008f11fae */ /* 0x0003e2000c101d48 */
[-C--:B------:R-:W-:Y:S01]  /*a490*/  @P1 IADD3.X R13, R9, R14.reuse, RZ, P4, !PT ;  /* 0x0000000e090d1210 */ /* 0x080fe200027fe4ff */
[--C-:B---3--:R-:W-:Y:S01]  /*a4a0*/  FFMA.FTZ R4, R29, c[0x0][0x2d0], -R106.reuse ;  /* 0x0000b4001d047a23 */ /* 0x108fe2000001086a */
[----:B------:R-:W-:Y:S01]  /*a4b0*/  @P1 IADD3 R10, P3, R12, R15, RZ ;  /* 0x0000000f0c0a1210 */ /* 0x000fe20007f7e0ff */
[----:B------:R-:W-:Y:S02]  /*a4c0*/  FMUL.FTZ R29, R69, R145 ;  /* 0x00000091451d7220 */ /* 0x000fe40000410000 */
[----:B------:R3:W2:Y:S01]  /*a4d0*/  MUFU.EX2 R33, R4 ;  /* 0x0000000400217308 */ /* 0x0006a20000000800 */
[-C--:B------:R-:W-:Y:S01]  /*a4e0*/  @P1 IADD3.X R11, R13, R14.reuse, RZ, P3, !PT ;  /* 0x0000000e0d0b1210 */ /* 0x080fe20001ffe4ff */
[----:B------:R2:W-:Y:S01]  /*a4f0*/  @P1 LDGSTS.E.BYPASS.LTC128B.128 [R241+0x4900], [R12.64], !P0 ;  /* 0x049000000cf11fae */ /* 0x0005e2000c101d48 */
[-C--:B----4-:R-:W-:Y:S04]  /*a500*/  @P1 IADD3 R6, P2, R10, R15.reuse, RZ ;  /* 0x0000000f0a061210 */ /* 0x090fe80007f5e0ff */
[----:B------:R-:W-:Y:S03]  /*a510*/  @P1 IADD3.X R7, R11, R14, RZ, P2, !PT ;  /* 0x0000000e0b071210 */ /* 0x000fe600017fe4ff */
[----:B------:R4:W-:Y:S08]  /*a520*/  @P1 LDGSTS.E.BYPASS.LTC128B.128 [R241+0x5100], [R10.64], !P0 ;  /* 0x051000000af11fae */ /* 0x0009f0000c101d48 */
[----:B------:R4:W-:Y:S01]  /*a530*/  @P1 LDGSTS.E.BYPASS.LTC128B.128 [R241+0x5900], [R6.64], !P0 ;  /* 0x0590000006f11fae */ /* 0x0009e2000c101d48 */
[----:B-1----:R-:W-:Y:S02]  /*a540*/  FFMA.FTZ R9, R26, c[0x0][0x2d0], -R3 ;  /* 0x0000b4001a097a23 */ /* 0x002fe40000010803 */
[----:B------:R-:W-:Y:S01]  /*a550*/  FMUL.FTZ R26, R0, R142 ;  /* 0x0000008e001a7220 */ /* 0x000fe20000410000 */
[----:B---3--:R-:W-:Y:S01]  /*a560*/  @P1 IADD3 R4, P3, R6, R15, RZ ;  /* 0x0000000f06041210 */ /* 0x008fe20007f7e0ff */
[----:B------:R1:W-:Y:S01]  /*a570*/  MUFU.EX2 R195, R9 ;  /* 0x0000000900c37308 */ /* 0x0003e20000000800 */
[----:B------:R-:W-:Y:S02]  /*a580*/  MOV R142, R91 ;  /* 0x0000005b008e7202 */ /* 0x000fe40000000f00 */
[----:B------:R-:W-:Y:S01]  /*a590*/  @P1 IADD3.X R5, R7, R14, RZ, P3, !PT ;  /* 0x0000000e07051210 */ /* 0x000fe20001ffe4ff */
[----:B--2---:R-:W-:Y:S01]  /*a5a0*/  FFMA.FTZ R12, R48, c[0x0][0x2d0], -R103 ;  /* 0x0000b400300c7a23 */ /* 0x004fe20000010867 */
[----:B------:R-:W-:Y:S01]  /*a5b0*/  @P1 IADD3 R8, P2, R4, R15, RZ ;  /* 0x0000000f04081210 */ /* 0x000fe20007f5e0ff */
[----:B------:R-:W-:Y:S01]  /*a5c0*/  FMUL.FTZ R13, R69, R129 ;  /* 0x00000081450d7220 */ /* 0x000fe20000410000 */
[----:B------:R-:W-:Y:S01]  /*a5d0*/  MOV R129, R94 ;  /* 0x0000005e00817202 */ /* 0x000fe20000000f00 */
[----:B------:R2:W-:Y:S01]  /*a5e0*/  @P1 LDGSTS.E.BYPASS.LTC128B.128 [R241+0x6100], [R4.64], !P0 ;  /* 0x0610000004f11fae */ /* 0x0005e2000c101d48 */
[C---:B------:R-:W-:Y:S01]  /*a5f0*/  FMUL.FTZ R15, R0.reuse, R131 ;  /* 0x00000083000f7220 */ /* 0x040fe20000410000 */
[----:B------:R-:W-:Y:S01]  /*a600*/  MOV R131, R83 ;  /* 0x0000005300837202 */ /* 0x000fe20000000f00 */
[--C-:B------:R-:W-:Y:S02]  /*a610*/  FFMA.FTZ R48, R45, c[0x0][0x2d0], -R106.reuse ;  /* 0x0000b4002d307a23 */ /* 0x100fe4000001086a */
[C---:B----4-:R-:W-:Y:S01]  /*a620*/  FMUL.FTZ R10, R0.reuse, R122 ;  /* 0x0000007a000a7220 */ /* 0x050fe20000410000 */
[----:B------:R-:W-:Y:S01]  /*a630*/  MOV R122, R95 ;  /* 0x0000005f007a7202 */ /* 0x000fe20000000f00 */
[----:B------:R-:W-:Y:S01]  /*a640*/  FMUL.FTZ R11, R0, R123 ;  /* 0x0000007b000b7220 */ /* 0x000fe20000410000 */
[----:B------:R-:W-:Y:S01]  /*a650*/  MOV R123, R34 ;  /* 0x00000022007b7202 */ /* 0x000fe20000000f00 */
[C---:B------:R-:W-:Y:S01]  /*a660*/  FMUL.FTZ R34, R72.reuse, R150 ;  /* 0x0000009648227220 */ /* 0x040fe20000410000 */
[----:B------:R-:W-:Y:S01]  /*a670*/  MOV R150, R218 ;  /* 0x000000da00967202 */ /* 0x000fe20000000f00 */
[----:B------:R-:W-:Y:S01]  /*a680*/  FMUL.FTZ R45, R69, R161 ;  /* 0x000000a1452d7220 */ /* 0x000fe20000410000 */
[----:B------:R-:W-:Y:S01]  /*a690*/  MOV R161, R85 ;  /* 0x0000005500a17202 */ /* 0x000fe20000000f00 */
[--C-:B------:R-:W-:Y:S02]  /*a6a0*/  FFMA.FTZ R6, R27, c[0x0][0x2d0], -R3.reuse ;  /* 0x0000b4001b067a23 */ /* 0x100fe40000010803 */
[----:B------:R-:W-:Y:S01]  /*a6b0*/  FMUL.FTZ R7, R72, R127 ;  /* 0x0000007f48077220 */ /* 0x000fe20000410000 */
[----:B-1----:R-:W-:Y:S01]  /*a6c0*/  @P1 IADD3.X R9, R5, R14, RZ, P2, !PT ;  /* 0x0000000e05091210 */ /* 0x002fe200017fe4ff */
[----:B------:R1:W-:Y:S01]  /*a6d0*/  MUFU.EX2 R194, R6 ;  /* 0x0000000600c27308 */ /* 0x0003e20000000800 */
[C---:B------:R-:W-:Y:S01]  /*a6e0*/  FMUL.FTZ R14, R0.reuse, R130 ;  /* 0x00000082000e7220 */ /* 0x040fe20000410000 */
[----:B------:R-:W-:Y:S01]  /*a6f0*/  MOV R130, R33 ;  /* 0x0000002100827202 */ /* 0x000fe20000000f00 */
[C---:B------:R-:W-:Y:S01]  /*a700*/  FMUL.FTZ R27, R0.reuse, R143 ;  /* 0x0000008f001b7220 */ /* 0x040fe20000410000 */
[----:B------:R3:W-:Y:S01]  /*a710*/  @P1 LDGSTS.E.BYPASS.LTC128B.128 [R241+0x6900], [R8.64], !P0 ;  /* 0x0690000008f11fae */ /* 0x0007e2000c101d48 */
[C---:B------:R-:W-:Y:S01]  /*a720*/  FMUL.FTZ R33, R73.reuse, R149 ;  /* 0x0000009549217220 */ /* 0x040fe20000410000 */
[----:B------:R-:W-:Y:S01]  /*a730*/  MOV R143, R43 ;  /* 0x0000002b008f7202 */ /* 0x000fe20000000f00 */
[----:B------:R-:W-:Y:S01]  /*a740*/  FMUL.FTZ R43, R0, R159 ;  /* 0x0000009f002b7220 */ /* 0x000fe20000410000 */
[----:B------:R-:W-:Y:S01]  /*a750*/  MOV R149, R86 ;  /* 0x0000005600957202 */ /* 0x000fe20000000f00 */
[--C-:B--2---:R-:W-:Y:S01]  /*a760*/  FFMA.FTZ R4, R30, c[0x0][0x2d0], -R3.reuse ;  /* 0x0000b4001e047a23 */ /* 0x104fe20000010803 */
[----:B------:R2:W-:Y:S02]  /*a770*/  MUFU.EX2 R127, R24 ;  /* 0x00000018007f7308 */ /* 0x0005e40000000800 */
[----:B------:R-:W4:Y:S01]  /*a780*/  LDSM.16.MT88.4 R20, [R224+0x100] ;  /* 0x00010000e014783b */ /* 0x000f220000004200 */
[----:B------:R-:W-:Y:S01]  /*a790*/  FMUL.FTZ R5, R73, R125 ;  /* 0x0000007d49057220 */ /* 0x000fe20000410000 */
[----:B------:R-:W-:Y:S01]  /*a7a0*/  MOV R125, R35 ;  /* 0x00000023007d7202 */ /* 0x000fe20000000f00 */
[----:B------:R-:W-:Y:S01]  /*a7b0*/  FMUL.FTZ R30, R0, R146 ;  /* 0x00000092001e7220 */ /* 0x000fe20000410000 */
[----:B------:R-:W-:Y:S01]  /*a7c0*/  MOV R159, R90 ;  /* 0x0000005a009f7202 */ /* 0x000fe20000000f00 */
[----:B------:R-:W-:Y:S01]  /*a7d0*/  FMUL.FTZ R35, R72, R151 ;  /* 0x0000009748237220 */ /* 0x000fe20000410000 */
[----:B------:R-:W-:Y:S01]  /*a7e0*/  MOV R151, R59 ;  /* 0x0000003b00977202 */ /* 0x000fe20000000f00 */
[----:B------:R-:W-:Y:S01]  /*a7f0*/  FMUL.FTZ R59, R0, R175 ;  /* 0x000000af003b7220 */ /* 0x000fe20000410000 */
[----:B------:R-:W-:Y:S01]  /*a800*/  LDSM.16.MT88.4 R52, [R225+0x100] ;  /* 0x00010000e134783b */ /* 0x000fe20000004200 */
[----:B------:R4:W-:Y:S01]  /*a810*/  MUFU.EX2 R196, R4 ;  /* 0x0000000400c47308 */ /* 0x0009e20000000800 */
[----:B------:R-:W-:Y:S01]  /*a820*/  MOV R166, R161 ;  /* 0x000000a100a67202 */ /* 0x000fe20000000f00 */
[----:B-1----:R-:W-:Y:S01]  /*a830*/  FMUL.FTZ R6, R72, R126 ;  /* 0x0000007e48067220 */ /* 0x002fe20000410000 */
[----:B------:R-:W-:Y:S02]  /*a840*/  MOV R126, R214 ;  /* 0x000000d6007e7202 */ /* 0x000fe40000000f00 */
[----:B------:R-:W-:Y:S02]  /*a850*/  MOV R161, R118 ;  /* 0x0000007600a17202 */ /* 0x000fe40000000f00 */
[----:B------:R-:W0:Y:S01]  /*a860*/  LDGDEPBAR ;  /* 0x00000000000079af */ /* 0x000e220000000000 */
[----:B------:R-:W-:Y:S01]  /*a870*/  MOV R118, R215 ;  /* 0x000000d700767202 */ /* 0x000fe20000000f00 */
[C---:B---3--:R-:W-:Y:S02]  /*a880*/  FMUL.FTZ R8, R69.reuse, R120 ;  /* 0x0000007845087220 */ /* 0x048fe40000410000 */
[C---:B------:R-:W-:Y:S01]  /*a890*/  FMUL.FTZ R9, R69.reuse, R121 ;  /* 0x0000007945097220 */ /* 0x040fe20000410000 */
[----:B------:R1:W-:Y:S01]  /*a8a0*/  MUFU.EX2 R120, R12 ;  /* 0x0000000c00787308 */ /* 0x0003e20000000800 */
[----:B--2---:R-:W-:Y:S01]  /*a8b0*/  FMUL.FTZ R24, R69, R140 ;  /* 0x0000008c45187220 */ /* 0x004fe20000410000 */
[----:B------:R-:W-:Y:S02]  /*a8c0*/  MOV R140, R117 ;  /* 0x00000075008c7202 */ /* 0x000fe40000000f00 */
[----:B------:R-:W-:Y:S06]  /*a8d0*/  MOV R117, R217 ;  /* 0x000000d900757202 */ /* 0x000fec0000000f00 */
[----:B------:R2:W-:Y:S01]  /*a8e0*/  MUFU.EX2 R121, R28 ;  /* 0x0000001c00797308 */ /* 0x0005e20000000800 */
[----:B----4-:R-:W-:Y:S02]  /*a8f0*/  FFMA.FTZ R4, R31, c[0x0][0x2d0], -R3 ;  /* 0x0000b4001f047a23 */ /* 0x010fe40000010803 */
[----:B------:R-:W-:Y:S07]  /*a900*/  FMUL.FTZ R31, R0, R147 ;  /* 0x00000093001f7220 */ /* 0x000fee0000410000 */
[----:B------:R3:W-:Y:S01]  /*a910*/  MUFU.EX2 R197, R4 ;  /* 0x0000000400c57308 */ /* 0x0007e20000000800 */
[C---:B-1----:R-:W-:Y:S09]  /*a920*/  FMUL.FTZ R12, R69.reuse, R128 ;  /* 0x00000080450c7220 */ /* 0x042ff20000410000 */
[----:B------:R-:W-:Y:S01]  /*a930*/  MUFU.EX2 R217, R92 ;  /* 0x0000005c00d97308 */ /* 0x000fe20000000800 */
[----:B--2---:R-:W-:Y:S02]  /*a940*/  FMUL.FTZ R28, R69, R144 ;  /* 0x00000090451c7220 */ /* 0x004fe40000410000 */
[--C-:B---3--:R-:W-:Y:S07]  /*a950*/  FFMA.FTZ R4, R36, c[0x0][0x2d0], -R103.reuse ;  /* 0x0000b40024047a23 */ /* 0x108fee0000010867 */
[----:B------:R1:W2:Y:S02]  /*a960*/  MUFU.EX2 R57, R4 ;  /* 0x0000000400397308 */ /* 0x0002a40000000800 */
[----:B-1----:R-:W-:Y:S01]  /*a970*/  FFMA.FTZ R4, R37, c[0x0][0x2d0], -R103 ;  /* 0x0000b40025047a23 */ /* 0x002fe20000010867 */
[----:B--2---:R-:W-:Y:S01]  /*a980*/  MOV R128, R57 ;  /* 0x0000003900807202 */ /* 0x004fe20000000f00 */
[----:B------:R-:W1:Y:S01]  /*a990*/  LDSM.16.MT88.4 R36, [R227+0x100] ;  /* 0x00010000e324783b */ /* 0x000e620000004200 */
[----:B------:R-:W-:Y:S05]  /*a9a0*/  FMUL.FTZ R57, R69, R173 ;  /* 0x000000ad45397220 */ /* 0x000fea0000410000 */
[----:B------:R2:W3:Y:S02]  /*a9b0*/  MUFU.EX2 R47, R4 ;  /* 0x00000004002f7308 */ /* 0x0004e40000000800 */
[C---:B--2---:R-:W-:Y:S01]  /*a9c0*/  FMUL.FTZ R4, R73.reuse, R124 ;  /* 0x0000007c49047220 */ /* 0x044fe20000410000 */
[----:B---3--:R-:W-:Y:S01]  /*a9d0*/  MOV R146, R47 ;  /* 0x0000002f00927202 */ /* 0x008fe20000000f00 */
[----:B------:R-:W-:Y:S06]  /*a9e0*/  FMUL.FTZ R47, R0, R163 ;  /* 0x000000a3002f7220 */ /* 0x000fec0000410000 */
[----:B------:R2:W-:Y:S01]  /*a9f0*/  MUFU.EX2 R124, R16 ;  /* 0x00000010007c7308 */ /* 0x0005e20000000800 */
[----:B------:R-:W-:Y:S01]  /*aa00*/  MOV R163, R245 ;  /* 0x000000f500a37202 */ /* 0x000fe20000000f00 */
[-C--:B------:R-:W-:Y:S08]  /*aa10*/  HMMA.16816.F32.BF16 R4, R76, R20.reuse, R4 ;  /* 0x000000144c04723c */ /* 0x080ff00000041804 */
[----:B------:R3:W-:Y:S01]  /*aa20*/  MUFU.EX2 R245, R48 ;  /* 0x0000003000f57308 */ /* 0x0007e20000000800 */
[C---:B------:R-:W-:Y:S07]  /*aa30*/  HMMA.16816.F32.BF16 R8, R64.reuse, R20, R8 ;  /* 0x000000144008723c */ /* 0x040fee0000041808 */
[----:B------:R-:W-:Y:S01]  /*aa40*/  FFMA.FTZ R20, R200, c[0x0][0x2d0], -R105 ;  /* 0x0000b400c8147a23 */ /* 0x000fe20000010869 */
[-C--:B------:R-:W-:Y:S03]  /*aa50*/  HMMA.16816.F32.BF16 R12, R64, R22.reuse, R12 ;  /* 0x00000016400c723c */ /* 0x080fe6000004180c */
[----:B------:R4:W1:Y:S01]  /*aa60*/  MUFU.EX2 R56, R20 ;  /* 0x0000001400387308 */ /* 0x0008620000000800 */
[C---:B--2---:R-:W-:Y:S01]  /*aa70*/  FMUL.FTZ R16, R73.reuse, R132 ;  /* 0x0000008449107220 */ /* 0x044fe20000410000 */
[----:B------:R-:W-:Y:S01]  /*aa80*/  MOV R132, R84 ;  /* 0x0000005400847202 */ /* 0x000fe20000000f00 */
[C---:B------:R-:W-:Y:S01]  /*aa90*/  FMUL.FTZ R21, R73.reuse, R137 ;  /* 0x0000008949157220 */ /* 0x040fe20000410000 */
[----:B------:R-:W-:Y:S02]  /*aaa0*/  MOV R137, R82 ;  /* 0x0000005200897202 */ /* 0x000fe40000000f00 */
[----:B------:R-:W-:Y:S02]  /*aab0*/  MOV R200, R219 ;  /* 0x000000db00c87202 */ /* 0x000fe40000000f00 */
[C---:B------:R-:W-:Y:S04]  /*aac0*/  HMMA.16816.F32.BF16 R16, R76.reuse, R22, R16 ;  /* 0x000000164c10723c */ /* 0x040fe80000041810 */
[----:B---3--:R-:W-:Y:S01]  /*aad0*/  FMUL.FTZ R48, R73, R164 ;  /* 0x000000a449307220 */ /* 0x008fe20000410000 */
[----:B------:R-:W-:Y:S02]  /*aae0*/  MOV R164, R159 ;  /* 0x0000009f00a47202 */ /* 0x000fe40000000f00 */
[C---:B------:R-:W-:Y:S01]  /*aaf0*/  FMUL.FTZ R22, R72.reuse, R138 ;  /* 0x0000008a48167220 */ /* 0x040fe20000410000 */
[----:B------:R-:W-:Y:S01]  /*ab00*/  MOV R138, R81 ;  /* 0x00000051008a7202 */ /* 0x000fe20000000f00 */
[C---:B------:R-:W-:Y:S01]  /*ab10*/  FMUL.FTZ R23, R72.reuse, R139 ;  /* 0x0000008b48177220 */ /* 0x040fe20000410000 */
[----:B------:R-:W2:Y:S02]  /*ab20*/  LDSM.16.MT88.4 R80, [R226+0x100] ;  /* 0x00010000e250783b */ /* 0x000ea40000004200 */
[----:B------:R-:W-:Y:S01]  /*ab30*/  MOV R139, R60 ;  /* 0x0000003c008b7202 */ /* 0x000fe20000000f00 */
[----:B------:R-:W-:Y:S02]  /*ab40*/  FFMA.FTZ R60, R207, c[0x0][0x2d0], -R3 ;  /* 0x0000b400cf3c7a23 */ /* 0x000fe40000010803 */
[----:B----4-:R-:W-:Y:S01]  /*ab50*/  FMUL.FTZ R20, R73, R136 ;  /* 0x0000008849147220 */ /* 0x010fe20000410000 */
[----:B------:R-:W-:Y:S01]  /*ab60*/  MOV R136, R32 ;  /* 0x0000002000887202 */ /* 0x000fe20000000f00 */
[----:B------:R-:W-:Y:S01]  /*ab70*/  FFMA.FTZ R32, R51, c[0x0][0x2d0], -R105 ;  /* 0x0000b40033207a23 */ /* 0x000fe20000010869 */
[----:B-1----:R-:W-:Y:S01]  /*ab80*/  MOV R147, R56 ;  /* 0x0000003800937202 */ /* 0x002fe20000000f00 */
[--C-:B------:R-:W-:Y:S02]  /*ab90*/  FFMA.FTZ R56, R205, c[0x0][0x2d0], -R3.reuse ;  /* 0x0000b400cd387a23 */ /* 0x100fe40000010803 */
[----:B------:R1:W3:Y:S01]  /*aba0*/  MUFU.EX2 R252, R32 ;  /* 0x0000002000fc7308 */ /* 0x0002e20000000800 */
[-C--:B------:R-:W-:Y:S03]  /*abb0*/  HMMA.16816.F32.BF16 R20, R76, R36.reuse, R20 ;  /* 0x000000244c14723c */ /* 0x080fe60000041814 */
[----:B------:R-:W-:Y:S01]  /*abc0*/  FMUL.FTZ R51, R72, R167 ;  /* 0x000000a748337220 */ /* 0x000fe20000410000 */
[----:B------:R-:W-:Y:S02]  /*abd0*/  MOV R167, R162 ;  /* 0x000000a200a77202 */ /* 0x000fe40000000f00 */
[----:B------:R-:W-:Y:S02]  /*abe0*/  MOV R162, R240 ;  /* 0x000000f000a27202 */ /* 0x000fe40000000f00 */
[C---:B------:R-:W-:Y:S01]  /*abf0*/  HMMA.16816.F32.BF16 R24, R64.reuse, R36, R24 ;  /* 0x000000244018723c */ /* 0x040fe20000041818 */
[----:B------:R4:W5:Y:S06]  /*ac00*/  LDL.LU R240, [R1+0x68] ;  /* 0x0000680001f07983 */ /* 0x00096c0000300800 */
[--C-:B------:R-:W-:Y:S01]  /*ac10*/  FFMA.FTZ R36, R40, c[0x0][0x2d0], -R106.reuse ;  /* 0x0000b40028247a23 */ /* 0x100fe2000001086a */
[-C--:B------:R-:W-:Y:S03]  /*ac20*/  HMMA.16816.F32.BF16 R28, R64, R38.reuse, R28 ;  /* 0x00000026401c723c */ /* 0x080fe6000004181c */
[----:B------:R2:W-:Y:S01]  /*ac30*/  MUFU.EX2 R145, R36 ;  /* 0x0000002400917308 */ /* 0x0005e20000000800 */
[--C-:B------:R-:W-:Y:S02]  /*ac40*/  FFMA.FTZ R40, R41, c[0x0][0x2d0], -R106.reuse ;  /* 0x0000b40029287a23 */ /* 0x100fe4000001086a */
[C---:B------:R-:W-:Y:S02]  /*ac50*/  FMUL.FTZ R37, R73.reuse, R153 ;  /* 0x0000009949257220 */ /* 0x040fe40000410000 */
[----:B-1----:R-:W-:Y:S01]  /*ac60*/  FMUL.FTZ R32, R73, R148 ;  /* 0x0000009449207220 */ /* 0x002fe20000410000 */
[----:B------:R-:W-:Y:S02]  /*ac70*/  MOV R148, R89 ;  /* 0x0000005900947202 */ /* 0x000fe40000000f00 */
[----:B------:R-:W-:Y:S01]  /*ac80*/  LDSM.16.MT88.4 R88, [R227+0x900] ;  /* 0x00090000e358783b */ /* 0x000fe20000004200 */
[----:B------:R-:W-:Y:S01]  /*ac90*/  FMUL.FTZ R41, R69, R157 ;  /* 0x0000009d45297220 */ /* 0x000fe20000410000 */
[----:B------:R-:W-:Y:S01]  /*aca0*/  MOV R157, R87 ;  /* 0x00000057009d7202 */ /* 0x000fe20000000f00 */
[----:B------:R1:W-:Y:S01]  /*acb0*/  MUFU.EX2 R153, R60 ;  /* 0x0000003c00997308 */ /* 0x0003e20000000800 */
[C---:B------:R-:W-:Y:S04]  /*acc0*/  HMMA.16816.F32.BF16 R32, R76.reuse, R38, R32 ;  /* 0x000000264c20723c */ /* 0x040fe80000041820 */
[----:B------:R-:W3:Y:S03]  /*acd0*/  LDSM.16.MT88.4 R84, [R224+0x900] ;  /* 0x00090000e054783b */ /* 0x000ee60000004200 */
[C---:B------:R-:W-:Y:S01]  /*ace0*/  FMUL.FTZ R39, R72.reuse, R155 ;  /* 0x0000009b48277220 */ /* 0x040fe20000410000 */
[----:B------:R-:W-:Y:S01]  /*acf0*/  MOV R155, R246 ;  /* 0x000000f6009b7202 */ /* 0x000fe20000000f00 */
[----:B------:R-:W-:Y:S01]  /*ad00*/  FMUL.FTZ R38, R72, R154 ;  /* 0x0000009a48267220 */ /* 0x000fe20000410000 */
[----:B------:R4:W-:Y:S02]  /*ad10*/  MUFU.EX2 R246, R40 ;  /* 0x0000002800f67308 */ /* 0x0009e40000000800 */
[----:B--2---:R-:W-:Y:S07]  /*ad20*/  FMUL.FTZ R36, R73, R152 ;  /* 0x0000009849247220 */ /* 0x004fee0000410000 */
[-C--:B------:R-:W-:Y:S01]  /*ad30*/  HMMA.16816.F32.BF16 R36, R76, R52.reuse, R36 ;  /* 0x000000344c24723c */ /* 0x080fe20000041824 */
[----:B------:R2:W-:Y:S02]  /*ad40*/  MUFU.EX2 R154, R56 ;  /* 0x00000038009a7308 */ /* 0x0005e40000000800 */
[C---:B-1----:R-:W-:Y:S02]  /*ad50*/  FMUL.FTZ R60, R69.reuse, R176 ;  /* 0x000000b0453c7220 */ /* 0x042fe40000410000 */
[C---:B----4-:R-:W-:Y:S01]  /*ad60*/  FMUL.FTZ R40, R69.reuse, R156 ;  /* 0x0000009c45287220 */ /* 0x050fe20000410000 */
[----:B------:R-:W-:Y:S01]  /*ad70*/  MOV R156, R42 ;  /* 0x0000002a009c7202 */ /* 0x000fe20000000f00 */
[----:B------:R-:W-:Y:S01]  /*ad80*/  FMUL.FTZ R42, R0, R158 ;  /* 0x0000009e002a7220 */ /* 0x000fe20000410000 */
[----:B------:R-:W-:Y:S02]  /*ad90*/  MOV R158, R93 ;  /* 0x0000005d009e7202 */ /* 0x000fe40000000f00 */
[----:B------:R-:W1:Y:S02]  /*ada0*/  LDSM.16.MT88.4 R92, [R225+0x900] ;  /* 0x00090000e15c783b */ /* 0x000e640000004200 */
[----:B------:R-:W-:Y:S02]  /*adb0*/  MOV R160, R156 ;  /* 0x0000009c00a07202 */ /* 0x000fe40000000f00 */
[----:B------:R-:W-:Y:S01]  /*adc0*/  MOV R156, R155 ;  /* 0x0000009b009c7202 */ /* 0x000fe20000000f00 */
[C---:B------:R-:W-:Y:S04]  /*add0*/  HMMA.16816.F32.BF16 R40, R64.reuse, R52, R40 ;  /* 0x000000344028723c */ /* 0x040fe80000041828 */
[----:B------:R-:W-:Y:S01]  /*ade0*/  MOV R155, R234 ;  /* 0x000000ea009b7202 */ /* 0x000fe20000000f00 */
[----:B--2---:R-:W-:Y:S02]  /*adf0*/  FMUL.FTZ R56, R69, R172 ;  /* 0x000000ac45387220 */ /* 0x004fe40000410000 */
[--C-:B------:R-:W-:Y:S01]  /*ae00*/  FFMA.FTZ R52, R204, c[0x0][0x2d0], -R3.reuse ;  /* 0x0000b400cc347a23 */ /* 0x100fe20000010803 */
[-C--:B------:R-:W-:Y:S03]  /*ae10*/  HMMA.16816.F32.BF16 R44, R64, R54.reuse, R44 ;  /* 0x00000036402c723c */ /* 0x080fe6000004182c */
[----:B------:R2:W4:Y:S01]  /*ae20*/  MUFU.EX2 R144, R52 ;  /* 0x0000003400907308 */ /* 0x0005220000000800 */
[C---:B------:R-:W-:Y:S01]  /*ae30*/  FMUL.FTZ R53, R73.reuse, R169 ;  /* 0x000000a949357220 */ /* 0x040fe20000410000 */
[----:B------:R-:W-:Y:S02]  /*ae40*/  MOV R204, R166 ;  /* 0x000000a600cc7202 */ /* 0x000fe40000000f00 */
[----:B------:R-:W-:Y:S01]  /*ae50*/  MOV R166, R164 ;  /* 0x000000a400a67202 */ /* 0x000fe20000000f00 */
[C---:B------:R-:W-:Y:S04]  /*ae60*/  HMMA.16816.F32.BF16 R48, R76.reuse, R54, R48 ;  /* 0x000000364c30723c */ /* 0x040fe80000041830 */
[----:B------:R-:W-:Y:S03]  /*ae70*/  MOV R164, R162 ;  /* 0x000000a200a47202 */ /* 0x000fe60000000f00 */
[C---:B------:R-:W-:Y:S02]  /*ae80*/  FMUL.FTZ R54, R72.reuse, R170 ;  /* 0x000000aa48367220 */ /* 0x040fe40000410000 */
[----:B------:R-:W-:Y:S03]  /*ae90*/  FMUL.FTZ R55, R72, R171 ;  /* 0x000000ab48377220 */ /* 0x000fe60000410000 */
[C---:B--2---:R-:W-:Y:S07]  /*aea0*/  FMUL.FTZ R52, R73.reuse, R168 ;  /* 0x000000a849347220 */ /* 0x044fee0000410000 */
[-C--:B------:R-:W-:Y:S08]  /*aeb0*/  HMMA.16816.F32.BF16 R52, R76, R80.reuse, R52 ;  /* 0x000000504c34723c */ /* 0x080ff00000041834 */
[C---:B------:R-:W-:Y:S07]  /*aec0*/  HMMA.16816.F32.BF16 R56, R64.reuse, R80, R56 ;  /* 0x000000504038723c */ /* 0x040fee0000041838 */
[----:B------:R-:W-:Y:S01]  /*aed0*/  FFMA.FTZ R80, R210, c[0x0][0x2d0], -R3 ;  /* 0x0000b400d2507a23 */ /* 0x000fe20000010803 */
[-C--:B------:R-:W-:Y:S03]  /*aee0*/  HMMA.16816.F32.BF16 R60, R64, R82.reuse, R60 ;  /* 0x00000052403c723c */ /* 0x080fe6000004183c */
[----:B------:R2:W1:Y:S01]  /*aef0*/  MUFU.EX2 R152, R80 ;  /* 0x0000005000987308 */ /* 0x0004620000000800 */
[----:B------:R-:W-:Y:S03]  /*af00*/  F2FP.BF16.PACK_AB R81, R194, R195 ;  /* 0x000000c3c251723e */ /* 0x000fe600000010ff */
[C---:B------:R-:W-:Y:S02]  /*af10*/  FMUL.FTZ R64, R73.reuse, R180 ;  /* 0x000000b449407220 */ /* 0x040fe40000410000 */
[----:B------:R-:W-:Y:S03]  /*af20*/  FMUL.FTZ R65, R73, R181 ;  /* 0x000000b549417220 */ /* 0x000fe60000410000 */
[C---:B------:R-:W-:Y:S02]  /*af30*/  FMUL.FTZ R66, R72.reuse, R182 ;  /* 0x000000b648427220 */ /* 0x040fe40000410000 */
[----:B------:R-:W-:Y:S07]  /*af40*/  FMUL.FTZ R67, R72, R183 ;  /* 0x000000b748437220 */ /* 0x000fee0000410000 */
[----:B------:R-:W-:Y:S04]  /*af50*/  HMMA.16816.F32.BF16 R64, R76, R82, R64 ;  /* 0x000000524c40723c */ /* 0x000fe80000041840 */
[--C-:B--2---:R-:W-:Y:S03]  /*af60*/  FFMA.FTZ R80, R206, c[0x0][0x2d0], -R103.reuse ;  /* 0x0000b400ce507a23 */ /* 0x104fe60000010867 */
[----:B------:R-:W-:Y:S02]  /*af70*/  F2FP.BF16.PACK_AB R76, R131, R138 ;  /* 0x0000008a834c723e */ /* 0x000fe400000010ff */
[----:B------:R-:W-:Y:S01]  /*af80*/  F2FP.BF16.PACK_AB R78, R141, R122 ;  /* 0x0000007a8d4e723e */ /* 0x000fe200000010ff */
[----:B------:R2:W-:Y:S02]  /*af90*/  MUFU.EX2 R220, R80 ;  /* 0x0000005000dc7308 */ /* 0x0005e40000000800 */
[----:B------:R-:W-:Y:S02]  /*afa0*/  F2FP.BF16.PACK_AB R77, R129, R137 ;  /* 0x00000089814d723e */ /* 0x000fe400000010ff */
[----:B------:R-:W-:Y:S02]  /*afb0*/  F2FP.BF16.PACK_AB R79, R140, R126 ;  /* 0x0000007e8c4f723e */ /* 0x000fe400000010ff */
[----:B------:R-:W-:Y:S02]  /*afc0*/  F2FP.BF16.PACK_AB R82, R130, R125 ;  /* 0x0000007d8252723e */ /* 0x000fe400000010ff */
[----:B------:R-:W-:Y:S03]  /*afd0*/  F2FP.BF16.PACK_AB R83, R197, R196 ;  /* 0x000000c4c553723e */ /* 0x000fe600000010ff */
[-C--:B---3--:R-:W-:Y:S03]  /*afe0*/  HMMA.16816.F32.BF16 R4, R76, R84.reuse, R4 ;  /* 0x000000544c04723c */ /* 0x088fe60000041804 */
[--C-:B--2---:R-:W-:Y:S04]  /*aff0*/  FFMA.FTZ R80, R208, c[0x0][0x2d0], -R103.reuse ;  /* 0x0000b400d0507a23 */ /* 0x104fe80000010867 */
[----:B------:R2:W-:Y:S02]  /*b000*/  MUFU.EX2 R219, R80 ;  /* 0x0000005000db7308 */ /* 0x0005e40000000800 */
[----:B--2---:R-:W-:Y:S07]  /*b010*/  F2FP.BF16.PACK_AB R80, R123, R136 ;  /* 0x000000887b50723e */ /* 0x004fee00000010ff */
[C---:B------:R-:W-:Y:S07]  /*b020*/  HMMA.16816.F32.BF16 R8, R80.reuse, R84, R8 ;  /* 0x000000545008723c */ /* 0x040fee0000041808 */
[----:B------:R-:W-:Y:S01]  /*b030*/  FFMA.FTZ R84, R202, c[0x0][0x2d0], -R103 ;  /* 0x0000b400ca547a23 */ /* 0x000fe20000010867 */
[-C--:B------:R-:W-:Y:S03]  /*b040*/  HMMA.16816.F32.BF16 R12, R80, R86.reuse, R12 ;  /* 0x00000056500c723c */ /* 0x080fe6000004180c */
[----:B------:R2:W-:Y:S05]  /*b050*/  MUFU.EX2 R218, R84 ;  /* 0x0000005400da7308 */ /* 0x0005ea0000000800 */
[C---:B------:R-:W-:Y:S08]  /*b060*/  HMMA.16816.F32.BF16 R16, R76.reuse, R86, R16 ;  /* 0x000000564c10723c */ /* 0x040ff00000041810 */
[-C--:B------:R-:W-:Y:S08]  /*b070*/  HMMA.16816.F32.BF16 R20, R76, R88.reuse, R20 ;  /* 0x000000584c14723c */ /* 0x080ff00000041814 */
[C---:B------:R-:W-:Y:S04]  /*b080*/  HMMA.16816.F32.BF16 R24, R80.reuse, R88, R24 ;  /* 0x000000585018723c */ /* 0x040fe80000041818 */
[--C-:B--2---:R-:W-:Y:S03]  /*b090*/  FFMA.FTZ R84, R216, c[0x0][0x2d0], -R105.reuse ;  /* 0x0000b400d8547a23 */ /* 0x104fe60000010869 */
[--C-:B------:R-:W-:Y:S01]  /*b0a0*/  FFMA.FTZ R88, R211, c[0x0][0x2d0], -R105.reuse ;  /* 0x0000b400d3587a23 */ /* 0x100fe20000010869 */
[-C--:B------:R-:W-:Y:S01]  /*b0b0*/  HMMA.16816.F32.BF16 R28, R80, R90.reuse, R28 ;  /* 0x0000005a501c723c */ /* 0x080fe2000004181c */
[----:B------:R2:W-:Y:S07]  /*b0c0*/  MUFU.EX2 R214, R84 ;  /* 0x0000005400d67308 */ /* 0x0005ee0000000800 */
[C---:B------:R-:W-:Y:S03]  /*b0d0*/  HMMA.16816.F32.BF16 R32, R76.reuse, R90, R32 ;  /* 0x0000005a4c20723c */ /* 0x040fe60000041820 */
[----:B------:R3:W-:Y:S05]  /*b0e0*/  MUFU.EX2 R215, R88 ;  /* 0x0000005800d77308 */ /* 0x0007ea0000000800 */
[-C--:B-1----:R-:W-:Y:S08]  /*b0f0*/  HMMA.16816.F32.BF16 R36, R76, R92.reuse, R36 ;  /* 0x0000005c4c24723c */ /* 0x082ff00000041824 */
[C---:B------:R-:W-:Y:S04]  /*b100*/  HMMA.16816.F32.BF16 R40, R80.reuse, R92, R40 ;  /* 0x0000005c5028723c */ /* 0x040fe80000041828 */
[--C-:B--2---:R-:W-:Y:S01]  /*b110*/  FFMA.FTZ R84, R163, c[0x0][0x2d0], -R105.reuse ;  /* 0x0000b400a3547a23 */ /* 0x104fe20000010869 */
[----:B------:R-:W-:Y:S02]  /*b120*/  MOV R163, R158 ;  /* 0x0000009e00a37202 */ /* 0x000fe40000000f00 */
[----:B------:R-:W-:Y:S01]  /*b130*/  MOV R158, R233 ;  /* 0x000000e9009e7202 */ /* 0x000fe20000000f00 */
[-C--:B------:R-:W-:Y:S01]  /*b140*/  HMMA.16816.F32.BF16 R44, R80, R94.reuse, R44 ;  /* 0x0000005e502c723c */ /* 0x080fe2000004182c */
[----:B------:R1:W-:Y:S01]  /*b150*/  MUFU.EX2 R216, R84 ;  /* 0x0000005400d87308 */ /* 0x0003e20000000800 */
[----:B------:R2:W5:Y:S02]  /*b160*/  LDL.LU R233, [R1+0x64] ;  /* 0x0000640001e97983 */ /* 0x0005640000300800 */
[--C-:B---3--:R-:W-:Y:S01]  /*b170*/  FFMA.FTZ R88, R167, c[0x0][0x2d0], -R106.reuse ;  /* 0x0000b400a7587a23 */ /* 0x108fe2000001086a */
[----:B------:R-:W-:Y:S01]  /*b180*/  MOV R167, R165 ;  /* 0x000000a500a77202 */ /* 0x000fe20000000f00 */
[----:B------:R2:W5:Y:S01]  /*b190*/  LDL.LU R234, [R1+0x60] ;  /* 0x0000600001ea7983 */ /* 0x0005620000300800 */
[----:B------:R-:W-:Y:S01]  /*b1a0*/  MOV R165, R163 ;  /* 0x000000a300a57202 */ /* 0x000fe20000000f00 */
[C---:B------:R-:W-:Y:S04]  /*b1b0*/  HMMA.16816.F32.BF16 R48, R76.reuse, R94, R48 ;  /* 0x0000005e4c30723c */ /* 0x040fe80000041830 */
[----:B------:R-:W-:Y:S02]  /*b1c0*/  MOV R163, R155 ;  /* 0x0000009b00a37202 */ /* 0x000fe40000000f00 */
[----:B------:R3:W-:Y:S01]  /*b1d0*/  MUFU.EX2 R155, R88 ;  /* 0x00000058009b7308 */ /* 0x0007e20000000800 */
[----:B------:R-:W-:Y:S02]  /*b1e0*/  MOV R162, R158 ;  /* 0x0000009e00a27202 */ /* 0x000fe40000000f00 */
[----:B------:R-:W-:Y:S03]  /*b1f0*/  MOV R158, R151 ;  /* 0x00000097009e7202 */ /* 0x000fe60000000f00 */
[----:B------:R-:W-:Y:S02]  /*b200*/  MOV R151, R150 ;  /* 0x0000009600977202 */ /* 0x000fe40000000f00 */
[----:B------:R-:W-:Y:S02]  /*b210*/  MOV R205, R167 ;  /* 0x000000a700cd7202 */ /* 0x000fe40000000f00 */
[----:B------:R-:W-:Y:S01]  /*b220*/  MOV R167, R165 ;  /* 0x000000a500a77202 */ /* 0x000fe20000000f00 */
[----:B-1----:R-:W-:Y:S01]  /*b230*/  FFMA.FTZ R84, R209, c[0x0][0x2d0], -R105 ;  /* 0x0000b400d1547a23 */ /* 0x002fe20000010869 */
[----:B------:R-:W-:Y:S02]  /*b240*/  MOV R165, R163 ;  /* 0x000000a300a57202 */ /* 0x000fe40000000f00 */
[----:B------:R-:W-:Y:S01]  /*b250*/  MOV R163, R151 ;  /* 0x0000009700a37202 */ /* 0x000fe20000000f00 */
[----:B------:R1:W-:Y:S01]  /*b260*/  MUFU.EX2 R159, R84 ;  /* 0x00000054009f7308 */ /* 0x0003e20000000800 */
[----:B------:R-:W-:Y:S02]  /*b270*/  MOV R150, R200 ;  /* 0x000000c800967202 */ /* 0x000fe40000000f00 */
[----:B------:R-:W-:Y:S02]  /*b280*/  MOV R200, R119 ;  /* 0x0000007700c87202 */ /* 0x000fe40000000f00 */
[----:B------:R-:W-:Y:S01]  /*b290*/  MOV R151, R150 ;  /* 0x0000009600977202 */ /* 0x000fe20000000f00 */
[----:B------:R2:W5:Y:S01]  /*b2a0*/  LDL.LU R119, [R1+0x5c] ;  /* 0x00005c0001777983 */ /* 0x0005620000300800 */
[----:B------:R-:W-:Y:S01]  /*b2b0*/  MOV R150, R132 ;  /* 0x0000008400967202 */ /* 0x000fe20000000f00 */
[--C-:B---3--:R-:W-:Y:S01]  /*b2c0*/  FFMA.FTZ R88, R204, c[0x0][0x2d0], -R106.reuse ;  /* 0x0000b400cc587a23 */ /* 0x108fe2000001086a */
[----:B------:R-:W-:Y:S02]  /*b2d0*/  MOV R204, R166 ;  /* 0x000000a600cc7202 */ /* 0x000fe40000000f00 */
[----:B------:R-:W-:Y:S02]  /*b2e0*/  MOV R166, R164 ;  /* 0x000000a400a67202 */ /* 0x000fe40000000f00 */
[----:B------:R-:W-:Y:S02]  /*b2f0*/  MOV R164, R158 ;  /* 0x0000009e00a47202 */ /* 0x000fe40000000f00 */
[----:B------:R3:W-:Y:S01]  /*b300*/  MUFU.EX2 R158, R88 ;  /* 0x00000058009e7308 */ /* 0x0007e20000000800 */
[----:B------:R-:W-:Y:S02]  /*b310*/  MOV R132, R192 ;  /* 0x000000c000847202 */ /* 0x000fe40000000f00 */
[----:B------:R-:W-:Y:S02]  /*b320*/  MOV R192, R230 ;  /* 0x000000e600c07202 */ /* 0x000fe40000000f00 */
[----:B------:R2:W5:Y:S04]  /*b330*/  LDL.LU R230, [R1+0x58] ;  /* 0x0000580001e67983 */ /* 0x0005680000300800 */
[----:B-1----:R-:W1:Y:S01]  /*b340*/  LDSM.16.MT88.4 R84, [R226+0x900] ;  /* 0x00090000e254783b */ /* 0x002e620000004200 */
[--C-:B---3--:R-:W-:Y:S01]  /*b350*/  FFMA.FTZ R88, R205, c[0x0][0x2d0], -R106.reuse ;  /* 0x0000b400cd587a23 */ /* 0x108fe2000001086a */
[----:B------:R-:W-:Y:S02]  /*b360*/  MOV R205, R204 ;  /* 0x000000cc00cd7202 */ /* 0x000fe40000000f00 */
        /* <DEDUP_REMOVED lines=8> */
[----:B------:R3:W-:Y:S01]  /*b3f0*/  MUFU.EX2 R213, R88 ;  /* 0x0000005800d57308 */ /* 0x0007e20000000800 */
[-C--:B-1----:R-:W-:Y:S08]  /*b400*/  HMMA.16816.F32.BF16 R52, R76, R84.reuse, R52 ;  /* 0x000000544c34723c */ /* 0x082ff00000041834 */
[C---:B------:R-:W-:Y:S08]  /*b410*/  HMMA.16816.F32.BF16 R56, R80.reuse, R84, R56 ;  /* 0x000000545038723c */ /* 0x040ff00000041838 */
[-C--:B------:R-:W-:Y:S04]  /*b420*/  HMMA.16816.F32.BF16 R60, R80, R86.reuse, R60 ;  /* 0x00000056503c723c */ /* 0x080fe8000004183c */
[--C-:B---3--:R-:W-:Y:S01]  /*b430*/  FFMA.FTZ R88, R205, c[0x0][0x2d0], -R106.reuse ;  /* 0x0000b400cd587a23 */ /* 0x108fe2000001086a */
[----:B------:R-:W-:Y:S02]  /*b440*/  MOV R205, R204 ;  /* 0x000000cc00cd7202 */ /* 0x000fe40000000f00 */
[----:B------:R-:W-:Y:S01]  /*b450*/  MOV R204, R167 ;  /* 0x000000a700cc7202 */ /* 0x000fe20000000f00 */
[----:B------:R-:W-:Y:S04]  /*b460*/  HMMA.16816.F32.BF16 R64, R76, R86, R64 ;  /* 0x000000564c40723c */ /* 0x000fe80000041840 */
[----:B------:R-:W-:Y:S01]  /*b470*/  MOV R167, R166 ;  /* 0x000000a600a77202 */ /* 0x000fe20000000f00 */
[--C-:B------:R-:W-:Y:S01]  /*b480*/  FFMA.FTZ R92, R205, c[0x0][0x2d0], -R3.reuse ;  /* 0x0000b400cd5c7a23 */ /* 0x100fe20000010803 */
[----:B------:R-:W-:Y:S02]  /*b490*/  MOV R166, R165 ;  /* 0x000000a500a67202 */ /* 0x000fe40000000f00 */
[----:B------:R-:W-:Y:S04]  /*b4a0*/  MOV R165, R164 ;  /* 0x000000a400a57202 */ /* 0x000fe80000000f00 */
[----:B------:R-:W-:Y:S02]  /*b4b0*/  MOV R164, R163 ;  /* 0x000000a300a47202 */ /* 0x000fe40000000f00 */
[----:B------:R-:W-:Y:S01]  /*b4c0*/  MOV R205, R204 ;  /* 0x000000cc00cd7202 */ /* 0x000fe20000000f00 */
[----:B------:R1:W3:Y:S01]  /*b4d0*/  MUFU.EX2 R163, R88 ;  /* 0x0000005800a37308 */ /* 0x0002e20000000800 */
[----:B------:R-:W-:Y:S02]  /*b4e0*/  MOV R204, R167 ;  /* 0x000000a700cc7202 */ /* 0x000fe40000000f00 */
[----:B------:R-:W-:Y:S01]  /*b4f0*/  MOV R167, R166 ;  /* 0x000000a600a77202 */ /* 0x000fe20000000f00 */
[--C-:B------:R-:W-:Y:S01]  /*b500*/  FFMA.FTZ R84, R205, c[0x0][0x2d0], -R3.reuse ;  /* 0x0000b400cd547a23 */ /* 0x100fe20000010803 */
[----:B------:R-:W-:Y:S02]  /*b510*/  MOV R166, R165 ;  /* 0x000000a500a67202 */ /* 0x000fe40000000f00 */
[----:B------:R-:W-:Y:S02]  /*b520*/  MOV R165, R164 ;  /* 0x000000a400a57202 */ /* 0x000fe40000000f00 */
[----:B------:R-:W-:Y:S02]  /*b530*/  MOV R164, R157 ;  /* 0x0000009d00a47202 */ /* 0x000fe40000000f00 */
[----:B------:R2:W-:Y:S01]  /*b540*/  MUFU.EX2 R157, R92 ;  /* 0x0000005c009d7308 */ /* 0x0005e20000000800 */
[----:B------:R-:W-:Y:S02]  /*b550*/  MOV R205, R204 ;  /* 0x000000cc00cd7202 */ /* 0x000fe40000000f00 */
[----:B------:R-:W-:Y:S02]  /*b560*/  MOV R204, R167 ;  /* 0x000000a700cc7202 */ /* 0x000fe40000000f00 */
[----:B------:R-:W-:Y:S02]  /*b570*/  MOV R167, R166 ;  /* 0x000000a600a77202 */ /* 0x000fe40000000f00 */
[----:B------:R-:W-:Y:S02]  /*b580*/  MOV R166, R165 ;  /* 0x000000a500a67202 */ /* 0x000fe40000000f00 */
[----:B------:R-:W-:Y:S02]  /*b590*/  MOV R165, R164 ;  /* 0x000000a400a57202 */ /* 0x000fe40000000f00 */
[----:B------:R-:W-:Y:S01]  /*b5a0*/  MOV R164, R161 ;  /* 0x000000a100a47202 */ /* 0x000fe20000000f00 */
[----:B-1----:R-:W1:Y:S01]  /*b5b0*/  LDSM.16.MT88.4 R88, [R224+0x1100] ;  /* 0x00110000e058783b */ /* 0x002e620000004200 */
[----:B------:R3:W-:Y:S01]  /*b5c0*/  MUFU.EX2 R161, R84 ;  /* 0x0000005400a17308 */ /* 0x0007e20000000800 */
[----:B------:R-:W-:Y:S02]  /*b5d0*/  F2FP.BF16.PACK_AB R76, R146, R128 ;  /* 0x00000080924c723e */ /* 0x000fe400000010ff */
[----:B------:R-:W-:Y:S02]  /*b5e0*/  F2FP.BF16.PACK_AB R78, R124, R120 ;  /* 0x000000787c4e723e */ /* 0x000fe400000010ff */
[----:B------:R-:W-:Y:S02]  /*b5f0*/  F2FP.BF16.PACK_AB R77, R127, R147 ;  /* 0x000000937f4d723e */ /* 0x000fe400000010ff */
[----:B------:R-:W-:Y:S02]  /*b600*/  F2FP.BF16.PACK_AB R79, R252, R121 ;  /* 0x00000079fc4f723e */ /* 0x000fe400000010ff */
[----:B------:R-:W-:Y:S01]  /*b610*/  F2FP.BF16.PACK_AB R82, R245, R243 ;  /* 0x000000f3f552723e */ /* 0x000fe200000010ff */
[--C-:B--2---:R-:W-:Y:S01]  /*b620*/  FFMA.FTZ R92, R160, c[0x0][0x2d0], -R3.reuse ;  /* 0x0000b400a05c7a23 */ /* 0x104fe20000010803 */
[----:B------:R-:W-:Y:S02]  /*b630*/  MOV R160, R156 ;  /* 0x0000009c00a07202 */ /* 0x000fe40000000f00 */
[----:B----4-:R-:W-:Y:S01]  /*b640*/  F2FP.BF16.PACK_AB R81, R154, R144 ;  /* 0x000000909a51723e */ /* 0x010fe200000010ff */
[----:B------:R-:W2:Y:S01]  /*b650*/  MUFU.EX2 R156, R92 ;  /* 0x0000005c009c7308 */ /* 0x000ea20000000800 */
[----:B------:R-:W-:Y:S01]  /*b660*/  F2FP.BF16.PACK_AB R83, R152, R153 ;  /* 0x000000999853723e */ /* 0x000fe200000010ff */
[----:B------:R-:W-:Y:S08]  /*b670*/  FFMA.FTZ R80, R160, c[0x0][0x2d0], -R3 ;  /* 0x0000b400a0507a23 */ /* 0x000ff00000010803 */
[----:B------:R4:W2:Y:S01]  /*b680*/  MUFU.EX2 R160, R80 ;  /* 0x0000005000a07308 */ /* 0x0008a20000000800 */
[----:B---3--:R-:W3:Y:S01]  /*b690*/  LDSM.16.MT88.4 R84, [R227+0x1100] ;  /* 0x00110000e354783b */ /* 0x008ee20000004200 */
[-C--:B-1----:R-:W-:Y:S03]  /*b6a0*/  HMMA.16816.F32.BF16 R4, R76, R88.reuse, R4 ;  /* 0x000000584c04723c */ /* 0x082fe60000041804 */
[--C-:B----4-:R-:W-:Y:S01]  /*b6b0*/  FFMA.FTZ R80, R205, c[0x0][0x2d0], -R103.reuse ;  /* 0x0000b400cd507a23 */ /* 0x110fe20000010867 */
[----:B------:R-:W-:Y:S02]  /*b6c0*/  MOV R205, R204 ;  /* 0x000000cc00cd7202 */ /* 0x000fe40000000f00 */
[----:B------:R-:W-:Y:S02]  /*b6d0*/  MOV R204, R164 ;  /* 0x000000a400cc7202 */ /* 0x000fe40000000f00 */
[----:B------:R-:W-:Y:S01]  /*b6e0*/  MOV R164, R162 ;  /* 0x000000a200a47202 */ /* 0x000fe20000000f00 */
[--C-:B------:R-:W-:Y:S01]  /*b6f0*/  FFMA.FTZ R92, R205, c[0x0][0x2d0], -R103.reuse ;  /* 0x0000b400cd5c7a23 */ /* 0x100fe20000010867 */
[----:B------:R1:W-:Y:S10]  /*b700*/  MUFU.EX2 R162, R80 ;  /* 0x0000005000a27308 */ /* 0x0003f40000000800 */
[----:B------:R4:W-:Y:S01]  /*b710*/  MUFU.EX2 R211, R92 ;  /* 0x0000005c00d37308 */ /* 0x0009e20000000800 */
[----:B-1----:R-:W-:Y:S07]  /*b720*/  F2FP.BF16.PACK_AB R80, R246, R145 ;  /* 0x00000091f650723e */ /* 0x002fee00000010ff */
[C---:B------:R-:W-:Y:S01]  /*b730*/  HMMA.16816.F32.BF16 R8, R80.reuse, R88, R8 ;  /* 0x000000585008723c */ /* 0x040fe20000041808 */
[----:B----4-:R-:W1:Y:S06]  /*b740*/  LDSM.16.MT88.4 R92, [R225+0x1100] ;  /* 0x00110000e15c783b */ /* 0x010e6c0000004200 */
[----:B------:R-:W-:Y:S01]  /*b750*/  FFMA.FTZ R88, R166, c[0x0][0x2d0], -R103 ;  /* 0x0000b400a6587a23 */ /* 0x000fe20000010867 */
[-C--:B------:R-:W-:Y:S04]  /*b760*/  HMMA.16816.F32.BF16 R12, R80, R90.reuse, R12 ;  /* 0x0000005a500c723c */ /* 0x080fe8000004180c */
[----:B------:R-:W-:Y:S02]  /*b770*/  MOV R166, R165 ;  /* 0x000000a500a67202 */ /* 0x000fe40000000f00 */
[----:B------:R-:W-:Y:S02]  /*b780*/  MOV R165, R212 ;  /* 0x000000d400a57202 */ /* 0x000fe40000000f00 */
[C---:B------:R-:W-:Y:S01]  /*b790*/  HMMA.16816.F32.BF16 R16, R76.reuse, R90, R16 ;  /* 0x0000005a4c10723c */ /* 0x040fe20000041810 */
[----:B------:R4:W-:Y:S07]  /*b7a0*/  MUFU.EX2 R212, R88 ;  /* 0x0000005800d47308 */ /* 0x0009ee0000000800 */
[-C--:B---3--:R-:W-:Y:S08]  /*b7b0*/  HMMA.16816.F32.BF16 R20, R76, R84.reuse, R20 ;  /* 0x000000544c14723c */ /* 0x088ff00000041814 */
[C---:B------:R-:W-:Y:S07]  /*b7c0*/  HMMA.16816.F32.BF16 R24, R80.reuse, R84, R24 ;  /* 0x000000545018723c */ /* 0x040fee0000041818 */
[----:B------:R-:W-:Y:S01]  /*b7d0*/  FFMA.FTZ R84, R165, c[0x0][0x2d0], -R105 ;  /* 0x0000b400a5547a23 */ /* 0x000fe20000010869 */
[-C--:B------:R-:W-:Y:S03]  /*b7e0*/  HMMA.16816.F32.BF16 R28, R80, R86.reuse, R28 ;  /* 0x00000056501c723c */ /* 0x080fe6000004181c */
[----:B------:R3:W-:Y:S01]  /*b7f0*/  MUFU.EX2 R208, R84 ;  /* 0x0000005400d07308 */ /* 0x0007e20000000800 */
[----:B----4-:R-:W-:Y:S04]  /*b800*/  FFMA.FTZ R88, R204, c[0x0][0x2d0], -R103 ;  /* 0x0000b400cc587a23 */ /* 0x010fe80000010867 */
[C---:B------:R-:W-:Y:S05]  /*b810*/  HMMA.16816.F32.BF16 R32, R76.reuse, R86, R32 ;  /* 0x000000564c20723c */ /* 0x040fea0000041820 */
[----:B------:R4:W-:Y:S03]  /*b820*/  MUFU.EX2 R210, R88 ;  /* 0x0000005800d27308 */ /* 0x0009e60000000800 */
[-C--:B-1----:R-:W-:Y:S08]  /*b830*/  HMMA.16816.F32.BF16 R36, R76, R92.reuse, R36 ;  /* 0x0000005c4c24723c */ /* 0x082ff00000041824 */
[C---:B------:R-:W-:Y:S04]  /*b840*/  HMMA.16816.F32.BF16 R40, R80.reuse, R92, R40 ;  /* 0x0000005c5028723c */ /* 0x040fe80000041828 */
[--C-:B---3--:R-:W-:Y:S03]  /*b850*/  FFMA.FTZ R84, R164, c[0x0][0x2d0], -R105.reuse ;  /* 0x0000b400a4547a23 */ /* 0x108fe60000010869 */
[--C-:B------:R-:W-:Y:S01]  /*b860*/  FFMA.FTZ R92, R148, c[0x0][0x2d0], -R106.reuse ;  /* 0x0000b400945c7a23 */ /* 0x100fe2000001086a */
[-C--:B------:R-:W-:Y:S01]  /*b870*/  HMMA.16816.F32.BF16 R44, R80, R94.reuse, R44 ;  /* 0x0000005e502c723c */ /* 0x080fe2000004182c */
[----:B------:R1:W-:Y:S03]  /*b880*/  MUFU.EX2 R206, R84 ;  /* 0x0000005400ce7308 */ /* 0x0003e60000000800 */
[--C-:B----4-:R-:W-:Y:S04]  /*b890*/  FFMA.FTZ R88, R167, c[0x0][0x2d0], -R105.reuse ;  /* 0x0000b400a7587a23 */ /* 0x110fe80000010869 */
[C---:B------:R-:W-:Y:S03]  /*b8a0*/  HMMA.16816.F32.BF16 R48, R76.reuse, R94, R48 ;  /* 0x0000005e4c30723c */ /* 0x040fe60000041830 */
[----:B------:R3:W-:Y:S10]  /*b8b0*/  MUFU.EX2 R209, R88 ;  /* 0x0000005800d17308 */ /* 0x0007f40000000800 */
[----:B------:R4:W-:Y:S01]  /*b8c0*/  MUFU.EX2 R169, R92 ;  /* 0x0000005c00a97308 */ /* 0x0009e20000000800 */
[--C-:B-1----:R-:W-:Y:S09]  /*b8d0*/  FFMA.FTZ R84, R151, c[0x0][0x2d0], -R106.reuse ;  /* 0x0000b40097547a23 */ /* 0x102ff2000001086a */
[----:B------:R1:W-:Y:S01]  /*b8e0*/  MUFU.EX2 R205, R84 ;  /* 0x0000005400cd7308 */ /* 0x0003e20000000800 */
[----:B---3--:R-:W-:Y:S02]  /*b8f0*/  FFMA.FTZ R88, R166, c[0x0][0x2d0], -R105 ;  /* 0x0000b400a6587a23 */ /* 0x008fe40000010869 */
[----:B------:R-:W-:Y:S07]  /*b900*/  LDSM.16.MT88.4 R164, [R225+0x3100] ;  /* 0x00310000e1a4783b */ /* 0x000fee0000004200 */
[----:B------:R3:W-:Y:S01]  /*b910*/  MUFU.EX2 R207, R88 ;  /* 0x0000005800cf7308 */ /* 0x0007e20000000800 */
[----:B----4-:R-:W-:Y:S02]  /*b920*/  FFMA.FTZ R92, R143, c[0x0][0x2d0], -R3 ;  /* 0x0000b4008f5c7a23 */ /* 0x010fe40000010803 */
[----:B------:R-:W4:Y:S07]  /*b930*/  LDL.LU R143, [R1+0x1c] ;  /* 0x00001c00018f7983 */ /* 0x000f2e0000300800 */
[----:B------:R2:W-:Y:S01]  /*b940*/  MUFU.EX2 R168, R92 ;  /* 0x0000005c00a87308 */ /* 0x0005e20000000800 */
[--C-:B-1----:R-:W-:Y:S09]  /*b950*/  FFMA.FTZ R84, R150, c[0x0][0x2d0], -R106.reuse ;  /* 0x0000b40096547a23 */ /* 0x102ff2000001086a */
[----:B------:R1:W-:Y:S01]  /*b960*/  MUFU.EX2 R171, R84 ;  /* 0x0000005400ab7308 */ /* 0x0003e20000000800 */
[----:B---3--:R-:W3:Y:S01]  /*b970*/  LDSM.16.MT88.4 R88, [R226+0x1100] ;  /* 0x00110000e258783b */ /* 0x008ee20000004200 */
[----:B--2---:R-:W-:Y:S07]  /*b980*/  FFMA.FTZ R92, R142, c[0x0][0x2d0], -R103 ;  /* 0x0000b4008e5c7a23 */ /* 0x004fee0000010867 */
[----:B------:R-:W4:Y:S01]  /*b990*/  LDL.LU R142, [R1+0x18] ;  /* 0x00001800018e7983 */ /* 0x000f220000300800 */
[----:B------:R3:W-:Y:S01]  /*b9a0*/  MUFU.EX2 R204, R92 ;  /* 0x0000005c00cc7308 */ /* 0x0007e20000000800 */
[----:B-1----:R-:W-:Y:S01]  /*b9b0*/  FFMA.FTZ R84, R149, c[0x0][0x2d0], -R106 ;  /* 0x0000b40095547a23 */ /* 0x002fe2000001086a */
[----:B------:R-:W-:Y:S08]  /*b9c0*/  MOV R149, R110 ;  /* 0x0000006e00957202 */ /* 0x000ff00000000f00 */
[----:B------:R1:W1:Y:S01]  /*b9d0*/  MUFU.EX2 R170, R84 ;  /* 0x0000005400aa7308 */ /* 0x0002620000000800 */
[----:B---3--:R-:W-:Y:S01]  /*b9e0*/  LDSM.16.MT88.4 R92, [R225+0x1900] ;  /* 0x00190000e15c783b */ /* 0x008fe20000004200 */
[-C--:B------:R-:W-:Y:S08]  /*b9f0*/  HMMA.16816.F32.BF16 R52, R76, R88.reuse, R52 ;  /* 0x000000584c34723c */ /* 0x080ff00000041834 */
[C---:B------:R-:W-:Y:S01]  /*ba00*/  HMMA.16816.F32.BF16 R56, R80.reuse, R88, R56 ;  /* 0x000000585038723c */ /* 0x040fe20000041838 */
[----:B-1----:R-:W1:Y:S06]  /*ba10*/  LDSM.16.MT88.4 R84, [R224+0x1900] ;  /* 0x00190000e054783b */ /* 0x002e6c0000004200 */
[--C-:B------:R-:W-:Y:S01]  /*ba20*/  FFMA.FTZ R88, R201, c[0x0][0x2d0], -R3.reuse ;  /* 0x0000b400c9587a23 */ /* 0x100fe20000010803 */
[-C--:B------:R-:W-:Y:S04]  /*ba30*/  HMMA.16816.F32.BF16 R60, R80, R90.reuse, R60 ;  /* 0x0000005a503c723c */ /* 0x080fe8000004183c */
[----:B------:R-:W-:Y:S02]  /*ba40*/  MOV R201, R118 ;  /* 0x0000007600c97202 */ /* 0x000fe40000000f00 */
[----:B------:R3:W1:Y:S01]  /*ba50*/  MUFU.EX2 R118, R88 ;  /* 0x0000005800767308 */ /* 0x0006620000000800 */
[--C-:B------:R-:W-:Y:S01]  /*ba60*/  FFMA.FTZ R80, R117, c[0x0][0x2d0], -R3.reuse ;  /* 0x0000b40075507a23 */ /* 0x100fe20000010803 */
[----:B------:R-:W-:Y:S04]  /*ba70*/  HMMA.16816.F32.BF16 R64, R76, R90, R64 ;  /* 0x0000005a4c40723c */ /* 0x000fe80000041840 */
[----:B------:R-:W-:Y:S02]  /*ba80*/  F2FP.BF16.PACK_AB R82, R163, R213 ;  /* 0x000000d5a352723e */ /* 0x000fe400000010ff */
[----:B------:R-:W-:Y:S02]  /*ba90*/  F2FP.BF16.PACK_AB R81, R156, R157 ;  /* 0x0000009d9c51723e */ /* 0x000fe400000010ff */
[----:B------:R1:W-:Y:S01]  /*baa0*/  MUFU.EX2 R117, R80 ;  /* 0x0000005000757308 */ /* 0x0003e20000000800 */
[----:B------:R-:W-:Y:S03]  /*bab0*/  F2FP.BF16.PACK_AB R76, R219, R220 ;  /* 0x000000dcdb4c723e */ /* 0x000fe600000010ff */
[----:B------:R-:W-:Y:S02]  /*bac0*/  F2FP.BF16.PACK_AB R78, R218, R217 ;  /* 0x000000d9da4e723e */ /* 0x000fe400000010ff */
[----:B------:R-:W-:Y:S02]  /*bad0*/  F2FP.BF16.PACK_AB R77, R216, R214 ;  /* 0x000000d6d84d723e */ /* 0x000fe400000010ff */
[----:B------:R-:W-:Y:S02]  /*bae0*/  F2FP.BF16.PACK_AB R79, R215, R159 ;  /* 0x0000009fd74f723e */ /* 0x000fe400000010ff */
[----:B------:R-:W-:Y:S01]  /*baf0*/  F2FP.BF16.PACK_AB R83, R160, R161 ;  /* 0x000000a1a053723e */ /* 0x000fe200000010ff */
[----:B---3--:R-:W3:Y:S04]  /*bb00*/  LDSM.16.MT88.4 R88, [R227+0x1900] ;  /* 0x00190000e358783b */ /* 0x008ee80000004200 */
[-C--:B-1----:R-:W-:Y:S03]  /*bb10*/  HMMA.16816.F32.BF16 R4, R76, R84.reuse, R4 ;  /* 0x000000544c04723c */ /* 0x082fe60000041804 */
[----:B------:R-:W-:Y:S01]  /*bb20*/  FFMA.FTZ R80, R200, c[0x0][0x2d0], -R3 ;  /* 0x0000b400c8507a23 */ /* 0x000fe20000010803 */
[----:B------:R-:W-:Y:S02]  /*bb30*/  MOV R200, R135 ;  /* 0x0000008700c87202 */ /* 0x000fe40000000f00 */
[----:B------:R-:W-:Y:S02]  /*bb40*/  MOV R135, R116 ;  /* 0x0000007400877202 */ /* 0x000fe40000000f00 */
[----:B------:R1:W1:Y:S04]  /*bb50*/  MUFU.EX2 R116, R80 ;  /* 0x0000005000747308 */ /* 0x0002680000000800 */
[----:B-1----:R-:W-:Y:S07]  /*bb60*/  F2FP.BF16.PACK_AB R80, R158, R155 ;  /* 0x0000009b9e50723e */ /* 0x002fee00000010ff */
[C---:B------:R-:W-:Y:S07]  /*bb70*/  HMMA.16816.F32.BF16 R8, R80.reuse, R84, R8 ;  /* 0x000000545008723c */ /* 0x040fee0000041808 */
[--C-:B------:R-:W-:Y:S01]  /*bb80*/  FFMA.FTZ R84, R139, c[0x0][0x2d0], -R103.reuse ;  /* 0x0000b4008b547a23 */ /* 0x100fe20000010867 */
[-C--:B------:R-:W-:Y:S01]  /*bb90*/  HMMA.16816.F32.BF16 R12, R80, R86.reuse, R12 ;  /* 0x00000056500c723c */ /* 0x080fe2000004180c */
[----:B------:R-:W2:Y:S02]  /*bba0*/  LDL.LU R139, [R1+0x20] ;  /* 0x00002000018b7983 */ /* 0x000ea40000300800 */
[----:B------:R1:W-:Y:S05]  /*bbb0*/  MUFU.EX2 R175, R84 ;  /* 0x0000005400af7308 */ /* 0x0003ea0000000800 */
[C---:B------:R-:W-:Y:S08]  /*bbc0*/  HMMA.16816.F32.BF16 R16, R76.reuse, R86, R16 ;  /* 0x000000564c10723c */ /* 0x040ff00000041810 */
[-C--:B---3--:R-:W-:Y:S08]  /*bbd0*/  HMMA.16816.F32.BF16 R20, R76, R88.reuse, R20 ;  /* 0x000000584c14723c */ /* 0x088ff00000041814 */
[C---:B------:R-:W-:Y:S04]  /*bbe0*/  HMMA.16816.F32.BF16 R24, R80.reuse, R88, R24 ;  /* 0x000000585018723c */ /* 0x040fe80000041818 */
[----:B-1----:R-:W-:Y:S03]  /*bbf0*/  FFMA.FTZ R84, R201, c[0x0][0x2d0], -R103 ;  /* 0x0000b400c9547a23 */ /* 0x002fe60000010867 */
[----:B------:R-:W-:Y:S01]  /*bc00*/  FFMA.FTZ R88, R135, c[0x0][0x2d0], -R105 ;  /* 0x0000b40087587a23 */ /* 0x000fe20000010869 */
[-C--:B------:R-:W-:Y:S01]  /*bc10*/  HMMA.16816.F32.BF16 R28, R80, R90.reuse, R28 ;  /* 0x0000005a501c723c */ /* 0x080fe2000004181c */
[----:B------:R1:W-:Y:S01]  /*bc20*/  MUFU.EX2 R203, R84 ;  /* 0x0000005400cb7308 */ /* 0x0003e20000000800 */
[----:B------:R-:W3:Y:S06]  /*bc30*/  LDL.LU R135, [R1+0x24] ;  /* 0x0000240001877983 */ /* 0x000eec0000300800 */
[C---:B------:R-:W-:Y:S03]  /*bc40*/  HMMA.16816.F32.BF16 R32, R76.reuse, R90, R32 ;  /* 0x0000005a4c20723c */ /* 0x040fe60000041820 */
[----:B------:R1:W-:Y:S05]  /*bc50*/  MUFU.EX2 R173, R88 ;  /* 0x0000005800ad7308 */ /* 0x0003ea0000000800 */
[-C--:B------:R-:W-:Y:S08]  /*bc60*/  HMMA.16816.F32.BF16 R36, R76, R92.reuse, R36 ;  /* 0x0000005c4c24723c */ /* 0x080ff00000041824 */
[C---:B------:R-:W-:Y:S04]  /*bc70*/  HMMA.16816.F32.BF16 R40, R80.reuse, R92, R40 ;  /* 0x0000005c5028723c */ /* 0x040fe80000041828 */
[--C-:B-1----:R-:W-:Y:S02]  /*bc80*/  FFMA.FTZ R84, R97, c[0x0][0x2d0], -R103.reuse ;  /* 0x0000b40061547a23 */ /* 0x102fe40000010867 */
[----:B------:R-:W-:Y:S02]  /*bc90*/  FFMA.FTZ R103, R96, c[0x0][0x2d0], -R103 ;  /* 0x0000b40060677a23 */ /* 0x000fe40000010867 */
[-C--:B------:R-:W-:Y:S01]  /*bca0*/  HMMA.16816.F32.BF16 R44, R80, R94.reuse, R44 ;  /* 0x0000005e502c723c */ /* 0x080fe2000004182c */
[----:B------:R1:W-:Y:S03]  /*bcb0*/  MUFU.EX2 R202, R84 ;  /* 0x0000005400ca7308 */ /* 0x0003e60000000800 */
[--C-:B------:R-:W-:Y:S04]  /*bcc0*/  FFMA.FTZ R88, R98, c[0x0][0x2d0], -R105.reuse ;  /* 0x0000b40062587a23 */ /* 0x100fe80000010869 */
[C---:B------:R-:W-:Y:S01]  /*bcd0*/  HMMA.16816.F32.BF16 R48, R76.reuse, R94, R48 ;  /* 0x0000005e4c30723c */ /* 0x040fe20000041830 */
[----:B------:R-:W-:Y:S03]  /*bce0*/  LDSM.16.MT88.4 R92, [R227+0x2100] ;  /* 0x00210000e35c783b */ /* 0x000fe60000004200 */
[--C-:B-1----:R-:W-:Y:S02]  /*bcf0*/  FFMA.FTZ R84, R200, c[0x0][0x2d0], -R105.reuse ;  /* 0x0000b400c8547a23 */ /* 0x102fe40000010869 */
[----:B------:R1:W-:Y:S10]  /*bd00*/  MUFU.EX2 R200, R88 ;  /* 0x0000005800c87308 */ /* 0x0003f40000000800 */
[----:B------:R1:W1:Y:S02]  /*bd10*/  MUFU.EX2 R174, R84 ;  /* 0x0000005400ae7308 */ /* 0x0002640000000800 */
[----:B-1----:R-:W-:Y:S02]  /*bd20*/  FFMA.FTZ R88, R99, c[0x0][0x2d0], -R105 ;  /* 0x0000b40063587a23 */ /* 0x002fe40000010869 */
[----:B------:R-:W-:Y:S06]  /*bd30*/  LDSM.16.MT88.4 R96, [R225+0x2100] ;  /* 0x00210000e160783b */ /* 0x000fec0000004200 */
[----:B------:R1:W-:Y:S02]  /*bd40*/  MUFU.EX2 R201, R88 ;  /* 0x0000005800c97308 */ /* 0x0003e40000000800 */
[----:B------:R-:W4:Y:S02]  /*bd50*/  LDSM.16.MT88.4 R84, [R226+0x1900] ;  /* 0x00190000e254783b */ /* 0x000f240000004200 */
[----:B----4-:R-:W-:Y:S01]  /*bd60*/  FFMA.FTZ R73, R73, R143, R244 ;  /* 0x0000008f49497223 */ /* 0x010fe200000100f4 */
[----:B------:R-:W-:Y:S01]  /*bd70*/  MOV R244, R124 ;  /* 0x0000007c00f47202 */ /* 0x000fe20000000f00 */
[----:B-1----:R-:W-:Y:S01]  /*bd80*/  FFMA.FTZ R88, R134, c[0x0][0x2d0], -R106 ;  /* 0x0000b40086587a23 */ /* 0x002fe2000001086a */
[----:B------:R-:W-:Y:S01]  /*bd90*/  MOV R134, R132 ;  /* 0x0000008400867202 */ /* 0x000fe20000000f00 */
[----:B------:R-:W-:Y:S01]  /*bda0*/  FADD.FTZ R73, R249, R73 ;  /* 0x00000049f9497221 */ /* 0x000fe20000010000 */
[----:B------:R-:W-:Y:S01]  /*bdb0*/  MOV R132, R191 ;  /* 0x000000bf00847202 */ /* 0x000fe20000000f00 */
[----:B------:R1:W-:Y:S01]  /*bdc0*/  MUFU.EX2 R172, R88 ;  /* 0x0000005800ac7308 */ /* 0x0003e20000000800 */
[----:B------:R-:W-:Y:S01]  /*bdd0*/  MOV R249, R128 ;  /* 0x0000008000f97202 */ /* 0x000fe20000000f00 */
[-C--:B------:R-:W-:Y:S03]  /*bde0*/  HMMA.16816.F32.BF16 R52, R76, R84.reuse, R52 ;  /* 0x000000544c34723c */ /* 0x080fe60000041834 */
[----:B------:R-:W-:Y:S01]  /*bdf0*/  FFMA.FTZ R72, R72, R142, R222 ;  /* 0x0000008e48487223 */ /* 0x000fe200000100de */
[----:B------:R-:W-:Y:S01]  /*be00*/  MOV R222, R121 ;  /* 0x0000007900de7202 */ /* 0x000fe20000000f00 */
[--C-:B-1----:R-:W-:Y:S03]  /*be10*/  FFMA.FTZ R88, R193, c[0x0][0x2d0], -R106.reuse ;  /* 0x0000b400c1587a23 */ /* 0x102fe6000001086a */
[C---:B------:R-:W-:Y:S01]  /*be20*/  HMMA.16816.F32.BF16 R56, R80.reuse, R84, R56 ;  /* 0x000000545038723c */ /* 0x040fe20000041838 */
[----:B------:R1:W-:Y:S06]  /*be30*/  MUFU.EX2 R193, R88 ;  /* 0x0000005800c17308 */ /* 0x0003ec0000000800 */
[--C-:B------:R-:W-:Y:S01]  /*be40*/  FFMA.FTZ R84, R112, c[0x0][0x2d0], -R3.reuse ;  /* 0x0000b40070547a23 */ /* 0x100fe20000010803 */
[-C--:B------:R-:W-:Y:S03]  /*be50*/  HMMA.16816.F32.BF16 R60, R80, R86.reuse, R60 ;  /* 0x00000056503c723c */ /* 0x080fe6000004183c */
[----:B------:R4:W-:Y:S04]  /*be60*/  MUFU.EX2 R112, R84 ;  /* 0x0000005400707308 */ /* 0x0009e80000000800 */
[----:B------:R-:W-:Y:S01]  /*be70*/  FFMA.FTZ R80, R107, c[0x0][0x2d0], -R3 ;  /* 0x0000b4006b507a23 */ /* 0x000fe20000010803 */
[----:B------:R-:W-:Y:S04]  /*be80*/  HMMA.16816.F32.BF16 R64, R76, R86, R64 ;  /* 0x000000564c40723c */ /* 0x000fe80000041840 */
[----:B------:R-:W-:Y:S01]  /*be90*/  F2FP.BF16.PACK_AB R82, R169, R170 ;  /* 0x000000aaa952723e */ /* 0x000fe200000010ff */
[--C-:B------:R-:W-:Y:S01]  /*bea0*/  FFMA.FTZ R107, R108, c[0x0][0x2d0], -R105.reuse ;  /* 0x0000b4006c6b7a23 */ /* 0x100fe20000010869 */
[----:B------:R-:W-:Y:S01]  /*beb0*/  F2FP.BF16.PACK_AB R81, R118, R168 ;  /* 0x000000a87651723e */ /* 0x000fe200000010ff */
[----:B------:R-:W-:Y:S01]  /*bec0*/  FFMA.FTZ R108, R114, c[0x0][0x2d0], -R105 ;  /* 0x0000b400726c7a23 */ /* 0x000fe20000010869 */
[----:B------:R-:W-:Y:S03]  /*bed0*/  F2FP.BF16.PACK_AB R76, R211, R162 ;  /* 0x000000a2d34c723e */ /* 0x000fe600000010ff */
[----:B------:R-:W-:Y:S01]  /*bee0*/  MUFU.EX2 R107, R107 ;  /* 0x0000006b006b7308 */ /* 0x000fe20000000800 */
[--C-:B-1----:R-:W-:Y:S01]  /*bef0*/  FFMA.FTZ R88, R133, c[0x0][0x2d0], -R106.reuse ;  /* 0x0000b40085587a23 */ /* 0x102fe2000001086a */
[----:B------:R-:W-:Y:S02]  /*bf00*/  MOV R133, R192 ;  /* 0x000000c000857202 */ /* 0x000fe40000000f00 */
[----:B------:R-:W-:Y:S02]  /*bf10*/  F2FP.BF16.PACK_AB R78, R210, R212 ;  /* 0x000000d4d24e723e */ /* 0x000fe400000010ff */
[----:B------:R-:W-:Y:S01]  /*bf20*/  F2FP.BF16.PACK_AB R77, R207, R209 ;  /* 0x000000d1cf4d723e */ /* 0x000fe200000010ff */
[--C-:B------:R-:W-:Y:S01]  /*bf30*/  FFMA.FTZ R114, R133, c[0x0][0x2d0], -R106.reuse ;  /* 0x0000b40085727a23 */ /* 0x100fe2000001086a */
[----:B------:R-:W-:Y:S02]  /*bf40*/  F2FP.BF16.PACK_AB R79, R206, R208 ;  /* 0x000000d0ce4f723e */ /* 0x000fe400000010ff */
[----:B------:R1:W-:Y:S01]  /*bf50*/  MUFU.EX2 R192, R88 ;  /* 0x0000005800c07308 */ /* 0x0003e20000000800 */
[----:B------:R-:W-:Y:S01]  /*bf60*/  F2FP.BF16.PACK_AB R83, R116, R117 ;  /* 0x000000757453723e */ /* 0x000fe200000010ff */
[----:B----4-:R-:W-:Y:S01]  /*bf70*/  LDSM.16.MT88.4 R84, [R226+0x2100] ;  /* 0x00210000e254783b */ /* 0x010fe20000004200 */
[----:B------:R-:W-:Y:S04]  /*bf80*/  MOV R133, R187 ;  /* 0x000000bb00857202 */ /* 0x000fe80000000f00 */
[----:B------:R-:W-:Y:S03]  /*bf90*/  MOV R142, R133 ;  /* 0x00000085008e7202 */ /* 0x000fe60000000f00 */
[----:B------:R-:W-:Y:S10]  /*bfa0*/  MUFU.EX2 R108, R108 ;  /* 0x0000006c006c7308 */ /* 0x000ff40000000800 */
[----:B------:R-:W-:Y:S01]  /*bfb0*/  MUFU.EX2 R114, R114 ;  /* 0x0000007200727308 */ /* 0x000fe20000000800 */
[--C-:B-1----:R-:W-:Y:S01]  /*bfc0*/  FFMA.FTZ R88, R185, c[0x0][0x2d0], -R106.reuse ;  /* 0x0000b400b9587a23 */ /* 0x102fe2000001086a */
[----:B------:R-:W-:Y:S04]  /*bfd0*/  MOV R185, R111 ;  /* 0x0000006f00b97202 */ /* 0x000fe80000000f00 */
[----:B------:R-:W-:Y:S04]  /*bfe0*/  MOV R148, R185 ;  /* 0x000000b900947202 */ /* 0x000fe80000000f00 */
[----:B------:R1:W-:Y:S10]  /*bff0*/  MUFU.EX2 R111, R80 ;  /* 0x00000050006f7308 */ /* 0x0003f40000000800 */
[----:B------:R4:W-:Y:S10]  /*c000*/  MUFU.EX2 R191, R88 ;  /* 0x0000005800bf7308 */ /* 0x0009f40000000800 */
[----:B------:R4:W-:Y:S01]  /*c010*/  MUFU.EX2 R185, R103 ;  /* 0x0000006700b97308 */ /* 0x0009e20000000800 */
[----:B-1----:R-:W-:Y:S02]  /*c020*/  FFMA.FTZ R80, R104, c[0x0][0x2d0], -R3 ;  /* 0x0000b40068507a23 */ /* 0x002fe40000010803 */
[--C-:B------:R-:W-:Y:S02]  /*c030*/  FFMA.FTZ R104, R109, c[0x0][0x2d0], -R105.reuse ;  /* 0x0000b4006d687a23 */ /* 0x100fe40000010869 */
[----:B------:R-:W-:Y:S05]  /*c040*/  FFMA.FTZ R105, R115, c[0x0][0x2d0], -R105 ;  /* 0x0000b40073697a23 */ /* 0x000fea0000010869 */
[----:B------:R1:W-:Y:S01]  /*c050*/  MUFU.EX2 R109, R80 ;  /* 0x00000050006d7308 */ /* 0x0003e20000000800 */
[--C-:B------:R-:W-:Y:S01]  /*c060*/  FFMA.FTZ R115, R132, c[0x0][0x2d0], -R106.reuse ;  /* 0x0000b40084737a23 */ /* 0x100fe2000001086a */
[----:B------:R-:W-:Y:S01]  /*c070*/  MOV R132, R186 ;  /* 0x000000ba00847202 */ /* 0x000fe20000000f00 */
[----:B----4-:R-:W4:Y:S03]  /*c080*/  LDSM.16.MT88.4 R88, [R224+0x2100] ;  /* 0x00210000e058783b */ /* 0x010f260000004200 */
[----:B------:R-:W-:Y:S04]  /*c090*/  MOV R143, R132 ;  /* 0x00000084008f7202 */ /* 0x000fe80000000f00 */
[----:B------:R2:W2:Y:S01]  /*c0a0*/  MUFU.EX2 R186, R102 ;  /* 0x0000006600ba7308 */ /* 0x0004a20000000800 */
[----:B------:R-:W-:Y:S01]  /*c0b0*/  FADD.FTZ R103, R250, R73 ;  /* 0x00000049fa677221 */ /* 0x000fe20000010000 */
[----:B------:R-:W-:Y:S08]  /*c0c0*/  F2FP.BF16.PACK_AB R73, R173, R174 ;  /* 0x000000aead49723e */ /* 0x000ff000000010ff */
[----:B------:R-:W4:Y:S01]  /*c0d0*/  MUFU.EX2 R105, R105 ;  /* 0x0000006900697308 */ /* 0x000f220000000800 */
[----:B-1----:R-:W-:Y:S02]  /*c0e0*/  FFMA.FTZ R80, R113, c[0x0][0x2d0], -R3 ;  /* 0x0000b40071507a23 */ /* 0x002fe40000010803 */
[--C-:B------:R-:W-:Y:S01]  /*c0f0*/  FFMA.FTZ R113, R134, c[0x0][0x2d0], -R106.reuse ;  /* 0x0000b40086717a23 */ /* 0x100fe2000001086a */
[----:B------:R-:W-:Y:S01]  /*c100*/  MOV R134, R184 ;  /* 0x000000b800867202 */ /* 0x000fe20000000f00 */
[----:B------:R-:W-:Y:S05]  /*c110*/  FFMA.FTZ R106, R188, c[0x0][0x2d0], -R106 ;  /* 0x0000b400bc6a7a23 */ /* 0x000fea000001086a */
[----:B------:R1:W-:Y:S01]  /*c120*/  MUFU.EX2 R110, R80 ;  /* 0x00000050006e7308 */ /* 0x0003e20000000800 */
[----:B--2---:R-:W-:Y:S01]  /*c130*/  FFMA.FTZ R69, R69, R139, R221 ;  /* 0x0000008b45457223 */ /* 0x004fe200000100dd */
[----:B------:R-:W-:Y:S01]  /*c140*/  MOV R139, R134 ;  /* 0x00000086008b7202 */ /* 0x000fe20000000f00 */
[----:B------:R-:W-:Y:S01]  /*c150*/  FFMA.FTZ R102, R148, c[0x0][0x2d0], -R3 ;  /* 0x0000b40094667a23 */ /* 0x000fe20000010803 */
[----:B------:R-:W-:Y:S01]  /*c160*/  MOV R221, R120 ;  /* 0x0000007800dd7202 */ /* 0x000fe20000000f00 */
[----:B------:R-:W-:Y:S01]  /*c170*/  FADD.FTZ R69, R223, R69 ;  /* 0x00000045df457221 */ /* 0x000fe20000010000 */
[----:B------:R-:W-:Y:S04]  /*c180*/  F2FP.BF16.PACK_AB R182, R185, R186 ;  /* 0x000000bab9b6723e */ /* 0x000fe800000010ff */
[----:B------:R2:W-:Y:S01]  /*c190*/  MUFU.EX2 R188, R100 ;  /* 0x0000006400bc7308 */ /* 0x0005e20000000800 */
[-C--:B----4-:R-:W-:Y:S03]  /*c1a0*/  HMMA.16816.F32.BF16 R4, R76, R88.reuse, R4 ;  /* 0x000000584c04723c */ /* 0x090fe60000041804 */
[----:B------:R-:W-:Y:S06]  /*c1b0*/  F2FP.BF16.PACK_AB R183, R105, R108 ;  /* 0x0000006c69b7723e */ /* 0x000fec00000010ff */
[----:B------:R-:W-:Y:S03]  /*c1c0*/  MUFU.EX2 R106, R106 ;  /* 0x0000006a006a7308 */ /* 0x000fe60000000800 */
[----:B-1----:R-:W-:Y:S07]  /*c1d0*/  F2FP.BF16.PACK_AB R80, R171, R205 ;  /* 0x000000cdab50723e */ /* 0x002fee00000010ff */
[----:B------:R-:W1:Y:S01]  /*c1e0*/  MUFU.EX2 R115, R115 ;  /* 0x0000007300737308 */ /* 0x000e620000000800 */
[C---:B------:R-:W-:Y:S04]  /*c1f0*/  HMMA.16816.F32.BF16 R8, R80.reuse, R88, R8 ;  /* 0x000000585008723c */ /* 0x040fe80000041808 */
[----:B--2---:R-:W-:Y:S02]  /*c200*/  FFMA.FTZ R100, R149, c[0x0][0x2d0], -R3 ;  /* 0x0000b40095647a23 */ /* 0x004fe40000010803 */
[----:B------:R-:W-:Y:S01]  /*c210*/  LDSM.16.MT88.4 R148, [R227+0x3100] ;  /* 0x00310000e394783b */ /* 0x000fe20000004200 */
[----:B---3--:R-:W-:Y:S01]  /*c220*/  FFMA.FTZ R0, R0, R135, R189 ;  /* 0x0000008700007223 */ /* 0x008fe200000100bd */
[-C--:B------:R-:W-:Y:S01]  /*c230*/  HMMA.16816.F32.BF16 R12, R80, R90.reuse, R12 ;  /* 0x0000005a500c723c */ /* 0x080fe2000004180c */
[----:B------:R-:W2:Y:S03]  /*c240*/  MUFU.EX2 R184, R104 ;  /* 0x0000006800b87308 */ /* 0x000ea60000000800 */
[----:B------:R-:W-:Y:S02]  /*c250*/  MOV R189, R127 ;  /* 0x0000007f00bd7202 */ /* 0x000fe40000000f00 */
[----:B------:R-:W-:Y:S02]  /*c260*/  LDSM.16.MT88.4 R132, [R224+0x3100] ;  /* 0x00310000e084783b */ /* 0x000fe40000004200 */
[C---:B------:R-:W-:Y:S03]  /*c270*/  HMMA.16816.F32.BF16 R16, R76.reuse, R90, R16 ;  /* 0x0000005a4c10723c */ /* 0x040fe60000041810 */
[----:B------:R3:W4:Y:S01]  /*c280*/  MUFU.EX2 R187, R101 ;  /* 0x0000006500bb7308 */ /* 0x0007220000000800 */
[----:B-1----:R-:W-:Y:S02]  /*c290*/  F2FP.BF16.PACK_AB R178, R106, R115 ;  /* 0x000000736ab2723e */ /* 0x002fe400000010ff */
[----:B------:R-:W1:Y:S02]  /*c2a0*/  LDSM.16.MT88.4 R88, [R224+0x2900] ;  /* 0x00290000e058783b */ /* 0x000e640000004200 */
[-C--:B------:R-:W-:Y:S05]  /*c2b0*/  HMMA.16816.F32.BF16 R20, R76, R92.reuse, R20 ;  /* 0x0000005c4c14723c */ /* 0x080fea0000041814 */
[----:B------:R-:W4:Y:S03]  /*c2c0*/  MUFU.EX2 R113, R113 ;  /* 0x0000007100717308 */ /* 0x000f260000000800 */
[C---:B------:R-:W-:Y:S04]  /*c2d0*/  HMMA.16816.F32.BF16 R24, R80.reuse, R92, R24 ;  /* 0x0000005c5018723c */ /* 0x040fe80000041818 */
[----:B--2---:R-:W-:Y:S01]  /*c2e0*/  F2FP.BF16.PACK_AB R181, R107, R184 ;  /* 0x000000b86bb5723e */ /* 0x004fe200000010ff */
[--C-:B------:R-:W-:Y:S01]  /*c2f0*/  FFMA.FTZ R104, R75, c[0x0][0x2d0], -R3.reuse ;  /* 0x0000b4004b687a23 */ /* 0x100fe20000010803 */
[----:B------:R-:W-:Y:S01]  /*c300*/  F2FP.BF16.PACK_AB R75, R201, R200 ;  /* 0x000000c8c94b723e */ /* 0x000fe200000010ff */
[----:B------:R-:W-:Y:S01]  /*c310*/  FFMA.FTZ R3, R74, c[0x0][0x2d0], -R3 ;  /* 0x0000b4004a037a23 */ /* 0x000fe20000010803 */
[-C--:B------:R-:W-:Y:S01]  /*c320*/  HMMA.16816.F32.BF16 R28, R80, R94.reuse, R28 ;  /* 0x0000005e501c723c */ /* 0x080fe2000004181c */
[----:B------:R-:W-:Y:S03]  /*c330*/  MUFU.EX2 R100, R100 ;  /* 0x0000006400647308 */ /* 0x000fe60000000800 */
[----:B------:R-:W-:Y:S01]  /*c340*/  F2FP.BF16.PACK_AB R74, R202, R203 ;  /* 0x000000cbca4a723e */ /* 0x000fe200000010ff */
[----:B---3--:R-:W-:Y:S01]  /*c350*/  FADD.FTZ R101, R190, R0 ;  /* 0x00000000be657221 */ /* 0x008fe20000010000 */
[----:B----4-:R-:W-:Y:S02]  /*c360*/  F2FP.BF16.PACK_AB R180, R187, R188 ;  /* 0x000000bcbbb4723e */ /* 0x010fe400000010ff */
[C---:B------:R-:W-:Y:S01]  /*c370*/  HMMA.16816.F32.BF16 R32, R76.reuse, R94, R32 ;  /* 0x0000005e4c20723c */ /* 0x040fe20000041820 */
[----:B------:R-:W2:Y:S02]  /*c380*/  LDSM.16.MT88.4 R92, [R227+0x2900] ;  /* 0x00290000e35c783b */ /* 0x000ea40000004200 */
[----:B------:R-:W3:Y:S01]  /*c390*/  MUFU.EX2 R102, R102 ;  /* 0x0000006600667308 */ /* 0x000ee20000000800 */
[----:B------:R-:W-:Y:S04]  /*c3a0*/  F2FP.BF16.PACK_AB R176, R114, R113 ;  /* 0x0000007172b0723e */ /* 0x000fe800000010ff */
[-C--:B------:R-:W-:Y:S08]  /*c3b0*/  HMMA.16816.F32.BF16 R36, R76, R96.reuse, R36 ;  /* 0x000000604c24723c */ /* 0x080ff00000041824 */
[C---:B------:R-:W-:Y:S08]  /*c3c0*/  HMMA.16816.F32.BF16 R40, R80.reuse, R96, R40 ;  /* 0x000000605028723c */ /* 0x040ff00000041828 */
[-C--:B------:R-:W-:Y:S04]  /*c3d0*/  HMMA.16816.F32.BF16 R44, R80, R98.reuse, R44 ;  /* 0x00000062502c723c */ /* 0x080fe8000004182c */
[----:B---3--:R-:W-:Y:S04]  /*c3e0*/  F2FP.BF16.PACK_AB R177, R102, R100 ;  /* 0x0000006466b1723e */ /* 0x008fe800000010ff */
[C---:B------:R-:W-:Y:S01]  /*c3f0*/  HMMA.16816.F32.BF16 R48, R76.reuse, R98, R48 ;  /* 0x000000624c30723c */ /* 0x040fe20000041830 */
[----:B------:R-:W3:Y:S07]  /*c400*/  LDSM.16.MT88.4 R96, [R225+0x2900] ;  /* 0x00290000e160783b */ /* 0x000eee0000004200 */
[-C--:B------:R-:W-:Y:S08]  /*c410*/  HMMA.16816.F32.BF16 R52, R76, R84.reuse, R52 ;  /* 0x000000544c34723c */ /* 0x080ff00000041834 */
[C---:B------:R-:W-:Y:S07]  /*c420*/  HMMA.16816.F32.BF16 R56, R80.reuse, R84, R56 ;  /* 0x000000545038723c */ /* 0x040fee0000041838 */
[----:B------:R-:W-:Y:S01]  /*c430*/  FADD.FTZ R84, R247, R72 ;  /* 0x00000048f7547221 */ /* 0x000fe20000010000 */
[-C--:B------:R-:W-:Y:S01]  /*c440*/  HMMA.16816.F32.BF16 R60, R80, R86.reuse, R60 ;  /* 0x00000056503c723c */ /* 0x080fe2000004183c */
[----:B------:R-:W4:Y:S03]  /*c450*/  LDSM.16.MT88.4 R80, [R226+0x2900] ;  /* 0x00290000e250783b */ /* 0x000f260000004200 */
[----:B------:R-:W-:Y:S01]  /*c460*/  F2FP.BF16.PACK_AB R72, R175, R204 ;  /* 0x000000ccaf48723e */ /* 0x000fe200000010ff */
[----:B------:R-:W-:Y:S01]  /*c470*/  FADD.FTZ R0, R251, R84 ;  /* 0x00000054fb007221 */ /* 0x000fe20000010000 */
[----:B------:R-:W-:Y:S01]  /*c480*/  MOV R247, R130 ;  /* 0x0000008200f77202 */ /* 0x000fe20000000f00 */
[----:B------:R-:W-:Y:S01]  /*c490*/  FADD.FTZ R85, R248, R69 ;  /* 0x00000045f8557221 */ /* 0x000fe20000010000 */
[----:B------:R-:W-:Y:S01]  /*c4a0*/  HMMA.16816.F32.BF16 R64, R76, R86, R64 ;  /* 0x000000564c40723c */ /* 0x000fe20000041840 */
[----:B------:R2:W-:Y:S03]  /*c4b0*/  MUFU.EX2 R86, R3 ;  /* 0x0000000300567308 */ /* 0x0005e60000000800 */
[----:B------:R-:W-:Y:S02]  /*c4c0*/  FADD.FTZ R69, R143, R103 ;  /* 0x000000678f457221 */ /* 0x000fe40000010000 */
[----:B------:R-:W-:Y:S01]  /*c4d0*/  FADD.FTZ R0, R142, R0 ;  /* 0x000000008e007221 */ /* 0x000fe20000010000 */
[----:B------:R-:W-:Y:S01]  /*c4e0*/  F2FP.BF16.PACK_AB R76, R193, R172 ;  /* 0x000000acc14c723e */ /* 0x000fe200000010ff */
[-C--:B-1----:R-:W-:Y:S03]  /*c4f0*/  HMMA.16816.F32.BF16 R4, R72, R88.reuse, R4 ;  /* 0x000000584804723c */ /* 0x082fe60000041804 */
[----:B------:R-:W1:Y:S02]  /*c500*/  MUFU.EX2 R87, R104 ;  /* 0x0000006800577308 */ /* 0x000e640000000800 */
[----:B------:R-:W-:Y:S01]  /*c510*/  F2FP.BF16.PACK_AB R78, R191, R192 ;  /* 0x000000c0bf4e723e */ /* 0x000fe200000010ff */
[----:B------:R-:W-:Y:S01]  /*c520*/  FADD.FTZ R85, R139, R85 ;  /* 0x000000558b557221 */ /* 0x000fe20000010000 */
[----:B------:R-:W-:Y:S01]  /*c530*/  F2FP.BF16.PACK_AB R77, R111, R112 ;  /* 0x000000706f4d723e */ /* 0x000fe200000010ff */
[----:B------:R-:W-:Y:S01]  /*c540*/  FADD.FTZ R84, R198, R101 ;  /* 0x00000065c6547221 */ /* 0x000fe20000010000 */
[----:B------:R-:W-:Y:S07]  /*c550*/  F2FP.BF16.PACK_AB R79, R110, R109 ;  /* 0x0000006d6e4f723e */ /* 0x000fee00000010ff */
[C---:B------:R-:W-:Y:S04]  /*c560*/  HMMA.16816.F32.BF16 R8, R76.reuse, R88, R8 ;  /* 0x000000584c08723c */ /* 0x040fe80000041808 */
[----:B--2---:R-:W-:Y:S04]  /*c570*/  FADD.FTZ R3, R199, R84 ;  /* 0x00000054c7037221 */ /* 0x004fe80000010000 */
[-C--:B------:R-:W-:Y:S04]  /*c580*/  HMMA.16816.F32.BF16 R12, R76, R90.reuse, R12 ;  /* 0x0000005a4c0c723c */ /* 0x080fe8000004180c */
[----:B-1----:R-:W-:Y:S01]  /*c590*/  F2FP.BF16.PACK_AB R179, R86, R87 ;  /* 0x0000005756b3723e */ /* 0x002fe200000010ff */
[----:B------:R-:W-:Y:S03]  /*c5a0*/  FADD.FTZ R3, R195, R3 ;  /* 0x00000003c3037221 */ /* 0x000fe60000010000 */
[C---:B------:R-:W-:Y:S04]  /*c5b0*/  HMMA.16816.F32.BF16 R16, R72.reuse, R90, R16 ;  /* 0x0000005a4810723c */ /* 0x040fe80000041810 */
[----:B------:R-:W-:Y:S04]  /*c5c0*/  FADD.FTZ R3, R194, R3 ;  /* 0x00000003c2037221 */ /* 0x000fe80000010000 */
[-C--:B------:R-:W-:Y:S04]  /*c5d0*/  HMMA.16816.F32.BF16 R20, R72, R92.reuse, R20 ;  /* 0x0000005c4814723c */ /* 0x080fe80000041814 */
[----:B------:R-:W-:Y:S04]  /*c5e0*/  FADD.FTZ R3, R196, R3 ;  /* 0x00000003c4037221 */ /* 0x000fe80000010000 */
[C---:B------:R-:W-:Y:S04]  /*c5f0*/  HMMA.16816.F32.BF16 R24, R76.reuse, R92, R24 ;  /* 0x0000005c4c18723c */ /* 0x040fe80000041818 */
[----:B------:R-:W-:Y:S04]  /*c600*/  FADD.FTZ R3, R197, R3 ;  /* 0x00000003c5037221 */ /* 0x000fe80000010000 */
[-C--:B------:R-:W-:Y:S08]  /*c610*/  HMMA.16816.F32.BF16 R28, R76, R94.reuse, R28 ;  /* 0x0000005e4c1c723c */ /* 0x080ff0000004181c */
[C---:B------:R-:W-:Y:S08]  /*c620*/  HMMA.16816.F32.BF16 R32, R72.reuse, R94, R32 ;  /* 0x0000005e4820723c */ /* 0x040ff00000041820 */
[-C--:B---3--:R-:W-:Y:S08]  /*c630*/  HMMA.16816.F32.BF16 R36, R72, R96.reuse, R36 ;  /* 0x000000604824723c */ /* 0x088ff00000041824 */
[C---:B------:R-:W-:Y:S08]  /*c640*/  HMMA.16816.F32.BF16 R40, R76.reuse, R96, R40 ;  /* 0x000000604c28723c */ /* 0x040ff00000041828 */
[-C--:B------:R-:W-:Y:S08]  /*c650*/  HMMA.16816.F32.BF16 R44, R76, R98.reuse, R44 ;  /* 0x000000624c2c723c */ /* 0x080ff0000004182c */
[C---:B------:R-:W-:Y:S08]  /*c660*/  HMMA.16816.F32.BF16 R48, R72.reuse, R98, R48 ;  /* 0x000000624830723c */ /* 0x040ff00000041830 */
[-C--:B----4-:R-:W-:Y:S08]  /*c670*/  HMMA.16816.F32.BF16 R52, R72, R80.reuse, R52 ;  /* 0x000000504834723c */ /* 0x090ff00000041834 */
[C---:B------:R-:W-:Y:S07]  /*c680*/  HMMA.16816.F32.BF16 R56, R76.reuse, R80, R56 ;  /* 0x000000504c38723c */ /* 0x040fee0000041838 */
[----:B------:R-:W-:Y:S01]  /*c690*/  FADD.FTZ R81, R138, R69 ;  /* 0x000000458a517221 */ /* 0x000fe20000010000 */
[-C--:B------:R-:W-:Y:S04]  /*c6a0*/  HMMA.16816.F32.BF16 R60, R76, R82.reuse, R60 ;  /* 0x000000524c3c723c */ /* 0x080fe8000004183c */
[----:B------:R-:W-:Y:S02]  /*c6b0*/  FADD.FTZ R80, R137, R0 ;  /* 0x0000000089507221 */ /* 0x000fe40000010000 */
[----:B------:R-:W-:Y:S02]  /*c6c0*/  FADD.FTZ R69, R136, R85 ;  /* 0x0000005588457221 */ /* 0x000fe40000010000 */
[----:B------:R-:W-:Y:S01]  /*c6d0*/  FADD.FTZ R80, R129, R80 ;  /* 0x0000005081507221 */ /* 0x000fe20000010000 */
[----:B------:R-:W-:Y:S04]  /*c6e0*/  HMMA.16816.F32.BF16 R64, R72, R82, R64 ;  /* 0x000000524840723c */ /* 0x000fe80000041840 */
[----:B------:R-:W-:Y:S02]  /*c6f0*/  FADD.FTZ R69, R123, R69 ;  /* 0x000000457b457221 */ /* 0x000fe40000010000 */
[----:B------:R-:W-:Y:S02]  /*c700*/  FADD.FTZ R80, R126, R80 ;  /* 0x000000507e507221 */ /* 0x000fe40000010000 */
[----:B------:R-:W-:Y:S02]  /*c710*/  FADD.FTZ R69, R125, R69 ;  /* 0x000000457d457221 */ /* 0x000fe40000010000 */
[-C--:B------:R-:W-:Y:S05]  /*c720*/  HMMA.16816.F32.BF16 R124, R180, R132.reuse, R4 ;  /* 0x00000084b47c723c */ /* 0x080fea0000041804 */
[----:B------:R-:W-:Y:S02]  /*c730*/  FADD.FTZ R0, R131, R81 ;  /* 0x0000005183007221 */ /* 0x000fe40000010000 */
[----:B------:R-:W-:Y:S02]  /*c740*/  FADD.FTZ R4, R247, R69 ;  /* 0x00000045f7047221 */ /* 0x000fe40000010000 */
[----:B------:R-:W-:Y:S02]  /*c750*/  FADD.FTZ R0, R122, R0 ;  /* 0x000000007a007221 */ /* 0x000fe40000010000 */
[C---:B------:R-:W-:Y:S04]  /*c760*/  HMMA.16816.F32.BF16 R120, R176.reuse, R132, R8 ;  /* 0x00000084b078723c */ /* 0x040fe80000041808 */
[----:B------:R-:W-:Y:S02]  /*c770*/  FADD.FTZ R0, R141, R0 ;  /* 0x000000008d007221 */ /* 0x000fe40000010000 */
[----:B------:R-:W-:Y:S02]  /*c780*/  FADD.FTZ R7, R145, R4 ;  /* 0x0000000491077221 */ /* 0x000fe40000010000 */
[----:B------:R-:W-:Y:S01]  /*c790*/  FADD.FTZ R8, R140, R80 ;  /* 0x000000508c087221 */ /* 0x000fe20000010000 */
[-C--:B------:R-:W-:Y:S03]  /*c7a0*/  HMMA.16816.F32.BF16 R128, R176, R134.reuse, R12 ;  /* 0x00000086b080723c */ /* 0x080fe6000004180c */
[----:B------:R-:W-:Y:S02]  /*c7b0*/  FADD.FTZ R0, R249, R0 ;  /* 0x00000000f9007221 */ /* 0x000fe40000010000 */
[----:B------:R-:W-:Y:S02]  /*c7c0*/  FADD.FTZ R8, R147, R8 ;  /* 0x0000000893087221 */ /* 0x000fe40000010000 */
[----:B------:R-:W-:Y:S01]  /*c7d0*/  FADD.FTZ R6, R144, R3 ;  /* 0x0000000390067221 */ /* 0x000fe20000010000 */
        /* <DEDUP_REMOVED lines=8> */
[C---:B------:R-:W-:Y:S01]  /*c860*/  HMMA.16816.F32.BF16 R140, R176.reuse, R148, R24 ;  /* 0x00000094b08c723c */ /* 0x040fe20000041818 */
[----:B------:R-:W1:Y:S03]  /*c870*/  LDSM.16.MT88.4 R4, [R226+0x3100] ;  /* 0x00310000e204783b */ /* 0x000e660000004200 */
        /* <DEDUP_REMOVED lines=10> */
[----:B------:R-:W-:Y:S02]  /*c920*/  FADD.FTZ R9, R155, R0 ;  /* 0x000000009b097221 */ /* 0x000fe40000010000 */
[-C--:B------:R-:W-:Y:S03]  /*c930*/  HMMA.16816.F32.BF16 R152, R180, R164.reuse, R36 ;  /* 0x000000a4b498723c */ /* 0x080fe60000041824 */
[----:B------:R-:W-:Y:S02]  /*c940*/  FADD.FTZ R8, R157, R12 ;  /* 0x0000000c9d087221 */ /* 0x000fe40000010000 */
[----:B------:R-:W-:Y:S02]  /*c950*/  FADD.FTZ R3, R219, R11 ;  /* 0x0000000bdb037221 */ /* 0x000fe40000010000 */
[----:B------:R-:W-:Y:S02]  /*c960*/  FADD.FTZ R0, R216, R10 ;  /* 0x0000000ad8007221 */ /* 0x000fe40000010000 */
[----:B------:R-:W-:Y:S03]  /*c970*/  FADD.FTZ R12, R158, R9 ;  /* 0x000000099e0c7221 */ /* 0x000fe60000010000 */
[----:B------:R-:W-:Y:S02]  /*c980*/  FADD.FTZ R11, R156, R8 ;  /* 0x000000089c0b7221 */ /* 0x000fe40000010000 */
[----:B------:R-:W-:Y:S02]  /*c990*/  FADD.FTZ R10, R217, R3 ;  /* 0x00000003d90a7221 */ /* 0x000fe40000010000 */
[----:B------:R-:W-:Y:S02]  /*c9a0*/  FADD.FTZ R9, R159, R0 ;  /* 0x000000009f097221 */ /* 0x000fe40000010000 */
[----:B------:R-:W-:Y:S01]  /*c9b0*/  FADD.FTZ R8, R213, R12 ;  /* 0x0000000cd5087221 */ /* 0x000fe20000010000 */
[C---:B------:R-:W-:Y:S04]  /*c9c0*/  HMMA.16816.F32.BF16 R156, R176.reuse, R164, R40 ;  /* 0x000000a4b09c723c */ /* 0x040fe80000041828 */
[----:B------:R-:W-:Y:S02]  /*c9d0*/  FADD.FTZ R3, R161, R11 ;  /* 0x0000000ba1037221 */ /* 0x000fe40000010000 */
[----:B------:R-:W-:Y:S02]  /*c9e0*/  FADD.FTZ R0, R218, R10 ;  /* 0x0000000ada007221 */ /* 0x000fe40000010000 */
[----:B------:R-:W-:Y:S04]  /*c9f0*/  FADD.FTZ R12, R215, R9 ;  /* 0x00000009d70c7221 */ /* 0x000fe80000010000 */
[----:B------:R-:W-:Y:S02]  /*ca00*/  FADD.FTZ R11, R163, R8 ;  /* 0x00000008a30b7221 */ /* 0x000fe40000010000 */
        /* <DEDUP_REMOVED lines=11> */
[----:B------:R-:W-:Y:S03]  /*cac0*/  MOV R118, R2 ;  /* 0x0000000200767202 */ /* 0x000fe60000000f00 */
[----:B------:R-:W-:Y:S02]  /*cad0*/  FADD.FTZ R8, R212, R12 ;  /* 0x0000000cd4087221 */ /* 0x000fe40000010000 */
[----:B------:R-:W-:Y:S02]  /*cae0*/  FADD.FTZ R3, R208, R11 ;  /* 0x0000000bd0037221 */ /* 0x000fe40000010000 */
[----:B------:R-:W-:Y:S02]  /*caf0*/  FADD.FTZ R0, R170, R10 ;  /* 0x0000000aaa007221 */ /* 0x000fe40000010000 */
[----:B------:R-:W-:Y:S01]  /*cb00*/  FADD.FTZ R12, R117, R9 ;  /* 0x00000009750c7221 */ /* 0x000fe20000010000 */
[----:B------:R-:W-:Y:S01]  /*cb10*/  MOV R117, R68 ;  /* 0x0000004400757202 */ /* 0x000fe20000000f00 */
[----:B------:R-:W-:Y:S02]  /*cb20*/  FADD.FTZ R11, R210, R8 ;  /* 0x00000008d20b7221 */ /* 0x000fe40000010000 */
[----:B------:R-:W-:Y:S02]  /*cb30*/  FADD.FTZ R10, R206, R3 ;  /* 0x00000003ce0a7221 */ /* 0x000fe40000010000 */
[----:B------:R-:W-:Y:S02]  /*cb40*/  FADD.FTZ R9, R169, R0 ;  /* 0x00000000a9097221 */ /* 0x000fe40000010000 */
[----:B------:R-:W-:Y:S01]  /*cb50*/  FADD.FTZ R8, R116, R12 ;  /* 0x0000000c74087221 */ /* 0x000fe20000010000 */
[-C--:B-1----:R-:W-:Y:S03]  /*cb60*/  HMMA.16816.F32.BF16 R168, R180, R4.reuse, R52 ;  /* 0x00000004b4a8723c */ /* 0x082fe60000041834 */
[----:B------:R-:W-:Y:S01]  /*cb70*/  FADD.FTZ R3, R204, R11 ;  /* 0x0000000bcc037221 */ /* 0x000fe20000010000 */
[----:B------:R-:W-:Y:S01]  /*cb80*/  MOV R116, R70 ;  /* 0x0000004600747202 */ /* 0x000fe20000000f00 */
[----:B------:R-:W-:Y:S02]  /*cb90*/  FADD.FTZ R0, R174, R10 ;  /* 0x0000000aae007221 */ /* 0x000fe40000010000 */
[----:B------:R-:W-:Y:S02]  /*cba0*/  FADD.FTZ R11, R172, R9 ;  /* 0x00000009ac0b7221 */ /* 0x000fe40000010000 */
[----:B------:R-:W-:Y:S03]  /*cbb0*/  FADD.FTZ R10, R112, R8 ;  /* 0x00000008700a7221 */ /* 0x000fe60000010000 */
        /* <DEDUP_REMOVED lines=11> */
[----:B------:R-:W-:Y:S04]  /*cc70*/  HMMA.16816.F32.BF16 R180, R180, R6, R64 ;  /* 0x00000006b4b4723c */ /* 0x000fe80000041840 */
[----:B------:R-:W-:Y:S02]  /*cc80*/  FADD.FTZ R4, R201, R10 ;  /* 0x0000000ac9047221 */ /* 0x000fe40000010000 */
[----:B------:R-:W-:Y:S02]  /*cc90*/  FADD.FTZ R3, R191, R8 ;  /* 0x00000008bf037221 */ /* 0x000fe40000010000 */
[----:B------:R-:W-:Y:S04]  /*cca0*/  FADD.FTZ R9, R188, R9 ;  /* 0x00000009bc097221 */ /* 0x000fe80000010000 */
[----:B------:R-:W-:Y:S02]  /*ccb0*/  FADD.FTZ R0, R110, R5 ;  /* 0x000000056e007221 */ /* 0x000fe40000010000 */
        /* <DEDUP_REMOVED lines=10> */
[----:B------:R-:W-:Y:S01]  /*cd60*/  FADD.FTZ R4, R108, R0 ;  /* 0x000000006c047221 */ /* 0x000fe20000010000 */
[----:B------:R-:W-:Y:S01]  /*cd70*/  STL [R1+0x1c], R5 ;  /* 0x00001c0501007387 */ /* 0x000fe20000100800 */
[----:B------:R-:W-:Y:S02]  /*cd80*/  FADD.FTZ R3, R106, R3 ;  /* 0x000000036a037221 */ /* 0x000fe40000010000 */
[----:B------:R-:W-:Y:S02]  /*cd90*/  FADD.FTZ R4, R105, R4 ;  /* 0x0000000469047221 */ /* 0x000fe40000010000 */
[----:B------:R-:W-:Y:S03]  /*cda0*/  FADD.FTZ R0, R87, R7 ;  /* 0x0000000757007221 */ /* 0x000fe60000010000 */
[----:B------:R-:W-:Y:S01]  /*cdb0*/  STL [R1+0x18], R4 ;  /* 0x0000180401007387 */ /* 0x000fe20000100800 */
[----:B------:R-:W-:Y:S03]  /*cdc0*/  FADD.FTZ R0, R86, R0 ;  /* 0x0000000056007221 */ /* 0x000fe60000010000 */
[----:B------:R1:W-:Y:S04]  /*cdd0*/  STL [R1+0x20], R3 ;  /* 0x0000200301007387 */ /* 0x0003e80000100800 */
[----:B------:R2:W-:Y:S01]  /*cde0*/  STL [R1+0x24], R0 ;  /* 0x0000240001007387 */ /* 0x0005e20000100800 */
[----:B-1----:R-:W-:Y:S01]  /*cdf0*/  MOV R3, R71 ;  /* 0x0000004700037202 */ /* 0x002fe20000000f00 */
[----:B------:R-:W-:-:S05]  /*ce00*/  @P1 BRA `(.L_x_3) ;  /* 0xffffaab000001947 */ /* 0x000fca000383ffff */
.L_x_2:
[----:B----4-:R-:W3:Y:S04]  /*ce10*/  LDL.LU R8, [R1+0x1c] ;  /* 0x00001c0001087983 */ /* 0x010ee80000300800 */
[----:B------:R-:W4:Y:S04]  /*ce20*/  LDL.LU R5, [R1+0x18] ;  /* 0x0000180001057983 */ /* 0x000f280000300800 */
[----:B--2---:R-:W2:Y:S04]  /*ce30*/  LDL.LU R4, [R1+0x20] ;  /* 0x0000200001047983 */ /* 0x004ea80000300800 */
[----:B------:R-:W2:Y:S04]  /*ce40*/  LDL.LU R0, [R1+0x24] ;  /* 0x0000240001007983 */ /* 0x000ea80000300800 */
[----:B------:R-:W2:Y:S01]  /*ce50*/  LDL.LU R13, [R1+0x50] ;  /* 0x00005000010d7983 */ /* 0x000ea20000300800 */
[----:B------:R-:W-:-:S03]  /*ce60*/  MOV R56, c[0x0][0x4e8] ;  /* 0x00013a0000387a02 */ /* 0x000fc60000000f00 */
[----:B------:R-:W2:Y:S01]  /*ce70*/  LDL.LU R57, [R1+0x54] ;  /* 0x0000540001397983 */ /* 0x000ea20000300800 */
[----:B------:R-:W-:-:S03]  /*ce80*/  ISETP.NE.AND P0, PT, R56, 0x1, PT ;  /* 0x000000013800780c */ /* 0x000fc60003f05270 */
[----:B------:R-:W1:Y:S02]  /*ce90*/  S2R R10, SR_CTAID.Y ;  /* 0x00000000000a7919 */ /* 0x000e640000002600 */
[----:B-1----:R-:W-:-:S04]  /*cea0*/  IMAD.WIDE.U32 R20, R10, c[0x0][0x490], RZ ;  /* 0x000124000a147a25 */ /* 0x002fc800078e00ff */
[----:B------:R-:W-:Y:S01]  /*ceb0*/  IMAD.MOV.U32 R49, RZ, RZ, -0x800000 ;  /* 0xff800000ff317424 */ /* 0x000fe200078e00ff */
[----:B------:R-:W-:Y:S01]  /*cec0*/  MOV R50, 0xff800000 ;  /* 0xff80000000327802 */ /* 0x000fe20000000f00 */
[----:B------:R-:W1:Y:S01]  /*ced0*/  S2R R55, SR_CTAID.X ;  /* 0x0000000000377919 */ /* 0x000e620000002500 */
[----:B------:R-:W-:Y:S01]  /*cee0*/  MOV R52, 0xff800000 ;  /* 0xff80000000347802 */ /* 0x000fe20000000f00 */
[----:B------:R-:W-:Y:S02]  /*cef0*/  IMAD.MOV.U32 R51, RZ, RZ, -0x800000 ;  /* 0xff800000ff337424 */ /* 0x000fe400078e00ff */
[----:B------:R-:W-:Y:S06]  /*cf00*/  BAR.SYNC.DEFER_BLOCKING 0x1, 0x80 ;  /* 0x0042000000007b1d */ /* 0x000fec0000010000 */
[----:B---3--:R-:W3:Y:S04]  /*cf10*/  SHFL.BFLY PT, R12, R8, 0x2, 0x1f ;  /* 0x0c401f00080c7f89 */ /* 0x008ee800000e0000 */
[----:B----4-:R-:W4:Y:S04]  /*cf20*/  SHFL.BFLY PT, R9, R5, 0x2, 0x1f ;  /* 0x0c401f0005097f89 */ /* 0x010f2800000e0000 */
[----:B--2---:R-:W2:Y:S04]  /*cf30*/  SHFL.BFLY PT, R7, R4, 0x2, 0x1f ;  /* 0x0c401f0004077f89 */ /* 0x004ea800000e0000 */
[----:B------:R-:W1:Y:S01]  /*cf40*/  SHFL.BFLY PT, R6, R0, 0x2, 0x1f ;  /* 0x0c401f0000067f89 */ /* 0x000e6200000e0000 */
[----:B------:R-:W-:-:S02]  /*cf50*/  IMAD.MOV.U32 R17, RZ, RZ, R13 ;  /* 0x000000ffff117224 */ /* 0x000fc400078e000d */
[----:B---3--:R-:W-:Y:S02]  /*cf60*/  FADD.FTZ R12, R12, R8 ;  /* 0x000000080c0c7221 */ /* 0x008fe40000010000 */
[----:B------:R-:W3:Y:S01]  /*cf70*/  S2R R8, SR_TID.X ;  /* 0x0000000000087919 */ /* 0x000ee20000002100 */
[----:B----4-:R-:W-:Y:S02]  /*cf80*/  FADD.FTZ R9, R9, R5 ;  /* 0x0000000509097221 */ /* 0x010fe40000010000 */
[----:B--2---:R-:W-:-:S03]  /*cf90*/  FADD.FTZ R7, R7, R4 ;  /* 0x0000000407077221 */ /* 0x004fc60000010000 */
[----:B------:R-:W2:Y:S01]  /*cfa0*/  SHFL.BFLY PT, R3, R9, 0x1, 0x1f ;  /* 0x0c201f0009037f89 */ /* 0x000ea200000e0000 */
[----:B-1----:R-:W-:-:S03]  /*cfb0*/  FADD.FTZ R6, R6, R0 ;  /* 0x0000000006067221 */ /* 0x002fc60000010000 */
[----:B------:R-:W1:Y:S04]  /*cfc0*/  SHFL.BFLY PT, R4, R7, 0x1, 0x1f ;  /* 0x0c201f0007047f89 */ /* 0x000e6800000e0000 */
[----:B------:R-:W4:Y:S04]  /*cfd0*/  SHFL.BFLY PT, R0, R12, 0x1, 0x1f ;  /* 0x0c201f000c007f89 */ /* 0x000f2800000e0000 */
[----:B------:R-:W4:Y:S01]  /*cfe0*/  SHFL.BFLY PT, R5, R6, 0x1, 0x1f ;  /* 0x0c201f0006057f89 */ /* 0x000f2200000e0000 */
[----:B---3--:R-:W-:-:S04]  /*cff0*/  SHF.R.S32.HI R54, RZ, 0x1f, R8 ;  /* 0x0000001fff367819 */ /* 0x008fc80000011408 */
[----:B------:R-:W-:Y:S01]  /*d000*/  LEA.HI R38, R54, R8, RZ, 0x5 ;  /* 0x0000000836267211 */ /* 0x000fe200078f28ff */
[----:B--2---:R-:W-:Y:S01]  /*d010*/  FADD.FTZ R9, R9, R3 ;  /* 0x0000000309097221 */ /* 0x004fe20000010000 */
[----:B------:R-:W-:Y:S01]  /*d020*/  SHF.R.S32.HI R3, RZ, 0x1f, R10 ;  /* 0x0000001fff037819 */ /* 0x000fe2000001140a */
[----:B-1----:R-:W-:-:S03]  /*d030*/  FADD.FTZ R7, R7, R4 ;  /* 0x0000000407077221 */ /* 0x002fc60000010000 */
[----:B------:R-:W-:Y:S01]  /*d040*/  FSETP.NE.FTZ.AND P4, PT, R9, RZ, PT ;  /* 0x000000ff0900720b */ /* 0x000fe20003f95000 */
[----:B------:R-:W-:Y:S02]  /*d050*/  IMAD R18, R3, c[0x0][0x490], RZ ;  /* 0x0001240003127a24 */ /* 0x000fe400078e02ff */
[----:B----4-:R-:W-:Y:S02]  /*d060*/  FADD.FTZ R12, R12, R0 ;  /* 0x000000000c0c7221 */ /* 0x010fe40000010000 */
[----:B------:R-:W-:-:S03]  /*d070*/  @P0 IMAD.HI.U32 R0, R13, c[0x0][0x4ec], RZ ;  /* 0x00013b000d000a27 */ /* 0x000fc600078e00ff */
[----:B------:R-:W-:Y:S01]  /*d080*/  FSETP.NE.FTZ.AND P5, PT, R12, RZ, PT ;  /* 0x000000ff0c00720b */ /* 0x000fe20003fb5000 */
[----:B------:R-:W-:Y:S01]  /*d090*/  FADD.FTZ R6, R6, R5 ;  /* 0x0000000506067221 */ /* 0x000fe20000010000 */
[----:B------:R-:W-:Y:S01]  /*d0a0*/  LEA.HI R5, R54, R8, RZ, 0x2 ;  /* 0x0000000836057211 */ /* 0x000fe200078f10ff */
[----:B------:R-:W-:Y:S01]  /*d0b0*/  IMAD R14, R3, c[0x0][0x3e8], RZ ;  /* 0x0000fa00030e7a24 */ /* 0x000fe200078e02ff */
[----:B------:R-:W-:Y:S01]  /*d0c0*/  LOP3.LUT R3, R38, 0xffffffe0, RZ, 0xc0, !PT ;  /* 0xffffffe026037812 */ /* 0x000fe200078ec0ff */
[----:B------:R-:W-:Y:S01]  /*d0d0*/  IMAD.MOV.U32 R4, RZ, RZ, RZ ;  /* 0x000000ffff047224 */ /* 0x000fe200078e00ff */
[----:B------:R-:W-:Y:S01]  /*d0e0*/  @P0 SHF.R.U32.HI R17, RZ, c[0x0][0x4f0], R0 ;  /* 0x00013c00ff110a19 */ /* 0x000fe20000011600 */
[----:B------:R-:W-:Y:S01]  /*d0f0*/  IMAD R18, R10, c[0x0][0x494], R18 ;  /* 0x000125000a127a24 */ /* 0x000fe200078e0212 */
[----:B------:R-:W-:Y:S01]  /*d100*/  MOV R0, RZ ;  /* 0x000000ff00007202 */ /* 0x000fe20000000f00 */
[----:B------:R-:W-:Y:S01]  /*d110*/  IMAD.IADD R3, R8, 0x1, -R3 ;  /* 0x0000000108037824 */ /* 0x000fe200078e0a03 */
[----:B------:R-:W-:-:S02]  /*d120*/  LOP3.LUT R24, R5, 0xfffffffc, RZ, 0xc0, !PT ;  /* 0xfffffffc05187812 */ /* 0x000fc400078ec0ff */
[----:B------:R-:W-:Y:S02]  /*d130*/  FSETP.NE.FTZ.AND P2, PT, R7, RZ, PT ;  /* 0x000000ff0700720b */ /* 0x000fe40003f55000 */
[-C--:B------:R-:W-:Y:S01]  /*d140*/  LEA.HI R54, R54, R8.reuse, RZ, 0x3 ;  /* 0x0000000836367211 */ /* 0x080fe200078f18ff */
[----:B------:R-:W1:Y:S01]  /*d150*/  @P5 MUFU.RCP R0, R12 ;  /* 0x0000000c00005308 */ /* 0x000e620000001000 */
[----:B------:R-:W-:Y:S01]  /*d160*/  IADD3 R24, -R24, R8, RZ ;  /* 0x0000000818187210 */ /* 0x000fe20007ffe1ff */
[----:B------:R-:W-:Y:S01]  /*d170*/  IMAD.MOV R8, RZ, RZ, -R17 ;  /* 0x000000ffff087224 */ /* 0x000fe200078e0a11 */
[----:B------:R-:W-:Y:S01]  /*d180*/  LOP3.LUT P3, RZ, R3, 0x3, RZ, 0xc0, !PT ;  /* 0x0000000303ff7812 */ /* 0x000fe2000786c0ff */
[----:B------:R-:W-:Y:S02]  /*d190*/  IMAD.MOV.U32 R3, RZ, RZ, RZ ;  /* 0x000000ffff037224 */ /* 0x000fe400078e00ff */
[----:B------:R-:W-:Y:S02]  /*d1a0*/  IMAD R48, R8, c[0x0][0x4e8], R13 ;  /* 0x00013a0008307a24 */ /* 0x000fe400078e020d */
[----:B------:R-:W2:Y:S01]  /*d1b0*/  S2R R8, SR_CTAID.Z ;  /* 0x0000000000087919 */ /* 0x000ea20000002700 */
[----:B------:R-:W3:Y:S01]  /*d1c0*/  @P4 MUFU.RCP R4, R9 ;  /* 0x0000000900044308 */ /* 0x000ee20000001000 */
[----:B------:R-:W-:Y:S01]  /*d1d0*/  FSETP.NE.FTZ.AND P1, PT, R6, RZ, PT ;  /* 0x000000ff0600720b */ /* 0x000fe20003f35000 */
[----:B------:R-:W-:Y:S01]  /*d1e0*/  IMAD.IADD R19, R21, 0x1, R18 ;  /* 0x0000000115137824 */ /* 0x000fe200078e0212 */
[----:B------:R-:W-:Y:S01]  /*d1f0*/  MOV R18, R20 ;  /* 0x0000001400127202 */ /* 0x000fe20000000f00 */
[----:B------:R-:W-:-:S02]  /*d200*/  IMAD R14, R10, c[0x0][0x3ec], R14 ;  /* 0x0000fb000a0e7a24 */ /* 0x000fc400078e020e */
[----:B------:R-:W-:Y:S02]  /*d210*/  IMAD.WIDE.U32 R10, R10, c[0x0][0x3e8], RZ ;  /* 0x0000fa000a0a7a25 */ /* 0x000fe400078e00ff */
[----:B------:R-:W4:Y:S02]  /*d220*/  @P2 MUFU.RCP R3, R7 ;  /* 0x0000000700032308 */ /* 0x000f240000001000 */
[C---:B-1----:R-:W-:Y:S01]  /*d230*/  FMUL.FTZ R125, R0.reuse, R125 ;  /* 0x0000007d007d7220 */ /* 0x042fe20000410000 */
[----:B------:R-:W-:Y:S01]  /*d240*/  IADD3 R15, R11, R14, RZ ;  /* 0x0000000e0b0f7210 */ /* 0x000fe20007ffe0ff */
[C---:B------:R-:W-:Y:S01]  /*d250*/  FMUL.FTZ R124, R0.reuse, R124 ;  /* 0x0000007c007c7220 */ /* 0x040fe20000410000 */
[----:B------:R-:W-:Y:S01]  /*d260*/  MOV R14, R10 ;  /* 0x0000000a000e7202 */ /* 0x000fe20000000f00 */
[C---:B------:R-:W-:Y:S02]  /*d270*/  FMUL.FTZ R133, R0.reuse, R133 ;  /* 0x0000008500857220 */ /* 0x040fe40000410000 */
[----:B------:R-:W-:-:S02]  /*d280*/  FMUL.FTZ R13, R0, R132 ;  /* 0x00000084000d7220 */ /* 0x000fc40000410000 */
[C---:B------:R-:W-:Y:S02]  /*d290*/  FMUL.FTZ R137, R0.reuse, R137 ;  /* 0x0000008900897220 */ /* 0x040fe40000410000 */
[C---:B------:R-:W-:Y:S02]  /*d2a0*/  FMUL.FTZ R22, R0.reuse, R136 ;  /* 0x0000008800167220 */ /* 0x040fe40000410000 */
[C---:B------:R-:W-:Y:S02]  /*d2b0*/  FMUL.FTZ R149, R0.reuse, R149 ;  /* 0x0000009500957220 */ /* 0x040fe40000410000 */
[C---:B------:R-:W-:Y:S02]  /*d2c0*/  FMUL.FTZ R25, R0.reuse, R148 ;  /* 0x0000009400197220 */ /* 0x040fe40000410000 */
[C---:B------:R-:W-:Y:S02]  /*d2d0*/  FMUL.FTZ R153, R0.reuse, R153 ;  /* 0x0000009900997220 */ /* 0x040fe40000410000 */
[----:B------:R-:W-:-:S02]  /*d2e0*/  FMUL.FTZ R32, R0, R152 ;  /* 0x0000009800207220 */ /* 0x000fc40000410000 */
[C---:B------:R-:W-:Y:S02]  /*d2f0*/  FMUL.FTZ R165, R0.reuse, R165 ;  /* 0x000000a500a57220 */ /* 0x040fe40000410000 */
[C---:B------:R-:W-:Y:S02]  /*d300*/  FMUL.FTZ R44, R0.reuse, R164 ;  /* 0x000000a4002c7220 */ /* 0x040fe40000410000 */
[C---:B------:R-:W-:Y:S02]  /*d310*/  FMUL.FTZ R169, R0.reuse, R169 ;  /* 0x000000a900a97220 */ /* 0x040fe40000410000 */
[C---:B------:R-:W-:Y:S02]  /*d320*/  FMUL.FTZ R42, R0.reuse, R168 ;  /* 0x000000a8002a7220 */ /* 0x040fe40000410000 */
[C---:B------:R-:W-:Y:S02]  /*d330*/  FMUL.FTZ R181, R0.reuse, R181 ;  /* 0x000000b500b57220 */ /* 0x040fe40000410000 */
[----:B------:R-:W-:Y:S01]  /*d340*/  FMUL.FTZ R180, R0, R180 ;  /* 0x000000b400b47220 */ /* 0x000fe20000410000 */
[----:B------:R-:W-:Y:S01]  /*d350*/  MOV R0, RZ ;  /* 0x000000ff00007202 */ /* 0x000fe20000000f00 */
[----:B---3--:R-:W-:-:S02]  /*d360*/  FMUL.FTZ R127, R4, R127 ;  /* 0x0000007f047f7220 */ /* 0x008fc40000410000 */
[----:B------:R-:W-:-:S03]  /*d370*/  FMUL.FTZ R126, R4, R126 ;  /* 0x0000007e047e7220 */ /* 0x000fc60000410000 */
[----:B------:R-:W1:Y:S01]  /*d380*/  @P1 MUFU.RCP R0, R6 ;  /* 0x0000000600001308 */ /* 0x000e620000001000 */
        /* <DEDUP_REMOVED lines=13> */
[----:B------:R-:W-:Y:S01]  /*d460*/  FMUL.FTZ R37, R4, R182 ;  /* 0x000000b604257220 */ /* 0x000fe20000410000 */
[----:B------:R-:W-:Y:S01]  /*d470*/  SHF.R.S32.HI R4, RZ, 0x2, R5 ;  /* 0x00000002ff047819 */ /* 0x000fe20000011405 */
[C---:B----4-:R-:W-:Y:S02]  /*d480*/  FMUL.FTZ R121, R3.reuse, R121 ;  /* 0x0000007903797220 */ /* 0x050fe40000410000 */
        /* <DEDUP_REMOVED lines=15> */
[----:B------:R-:W-:Y:S01]  /*d580*/  SHF.R.S32.HI R3, RZ, 0x1f, R5 ;  /* 0x0000001fff037819 */ /* 0x000fe20000011405 */
[----:B------:R-:W3:Y:S01]  /*d590*/  @P1 MUFU.LG2 R6, R6 ;  /* 0x0000000600061308 */ /* 0x000ee20000000c00 */
[----:B--2---:R-:W-:-:S02]  /*d5a0*/  SHF.R.S32.HI R5, RZ, 0x1f, R8 ;  /* 0x0000001fff057819 */ /* 0x004fc40000011408 */
[----:B------:R-:W-:-:S04]  /*d5b0*/  LEA.HI R3, R3, R4, RZ, 0x3 ;  /* 0x0000000403037211 */ /* 0x000fc800078f18ff */
[----:B------:R-:W-:Y:S01]  /*d5c0*/  LOP3.LUT R3, R3, 0xfffffff8, RZ, 0xc0, !PT ;  /* 0xfffffff803037812 */ /* 0x000fe200078ec0ff */
[C---:B------:R-:W-:Y:S02]  /*d5d0*/  IMAD R53, R5.reuse, c[0x0][0x498], RZ ;  /* 0x0001260005357a24 */ /* 0x040fe400078e02ff */
[----:B------:R-:W-:Y:S02]  /*d5e0*/  IMAD R47, R5, c[0x0][0x3f0], RZ ;  /* 0x0000fc00052f7a24 */ /* 0x000fe400078e02ff */
[C---:B-1----:R-:W-:Y:S02]  /*d5f0*/  FMUL.FTZ R123, R0.reuse, R123 ;  /* 0x0000007b007b7220 */ /* 0x042fe40000410000 */
        /* <DEDUP_REMOVED lines=15> */
[----:B------:R-:W-:Y:S01]  /*d6f0*/  @P2 MOV R0, 0x3f317218 ;  /* 0x3f31721800002802 */ /* 0x000fe20000000f00 */
[----:B------:R-:W-:Y:S01]  /*d700*/  IMAD.IADD R11, R4, 0x1, -R3 ;  /* 0x00000001040b7824 */ /* 0x000fe200078e0a03 */
[----:B------:R-:W-:Y:S01]  /*d710*/  @P5 MOV R4, 0x3f317218 ;  /* 0x3f31721800045802 */ /* 0x000fe20000000f00 */
[----:B------:R-:W-:-:S02]  /*d720*/  IMAD R53, R8, c[0x0][0x49c], R53 ;  /* 0x0001270008357a24 */ /* 0x000fc400078e0235 */
[C---:B------:R-:W-:Y:S02]  /*d730*/  IMAD R47, R8.reuse, c[0x0][0x3f4], R47 ;  /* 0x0000fd00082f7a24 */ /* 0x040fe400078e022f */
[C---:B------:R-:W-:Y:S01]  /*d740*/  IMAD.WIDE.U32 R34, R8.reuse, c[0x0][0x498], R18 ;  /* 0x0001260008227a25 */ /* 0x040fe200078e0012 */
[----:B------:R-:W1:Y:S03]  /*d750*/  @P2 MUFU.LG2 R7, R7 ;  /* 0x0000000700072308 */ /* 0x000e660000000c00 */
[----:B------:R-:W-:Y:S01]  /*d760*/  IMAD.WIDE.U32 R14, R8, c[0x0][0x3f0], R14 ;  /* 0x0000fc00080e7a25 */ /* 0x000fe200078e000e */
[----:B------:R-:W-:-:S03]  /*d770*/  @P1 MOV R8, 0x3f317218 ;  /* 0x3f31721800081802 */ /* 0x000fc60000000f00 */
[----:B------:R-:W-:Y:S02]  /*d780*/  @P4 IMAD.MOV.U32 R3, RZ, RZ, 0x3f317218 ;  /* 0x3f317218ff034424 */ /* 0x000fe400078e00ff */
[----:B------:R-:W-:Y:S02]  /*d790*/  @P5 FMUL.FTZ R10, R4, c[0x0][0x2d0] ;  /* 0x0000b400040a5a20 */ /* 0x000fe40000410000 */
[----:B------:R-:W-:Y:S02]  /*d7a0*/  @P4 FMUL.FTZ R5, R3, c[0x0][0x2d0] ;  /* 0x0000b40003054a20 */ /* 0x000fe40000410000 */
[----:B------:R-:W-:Y:S02]  /*d7b0*/  @P2 FMUL.FTZ R3, R0, c[0x0][0x2d0] ;  /* 0x0000b40000032a20 */ /* 0x000fe40000410000 */
[----:B---3--:R-:W-:Y:S02]  /*d7c0*/  @P1 FMUL.FTZ R4, R6, 0.69314718246459960938 ;  /* 0x3f31721806041820 */ /* 0x008fe40000410000 */
[----:B------:R-:W-:-:S04]  /*d7d0*/  @P1 FMUL.FTZ R0, R8, c[0x0][0x2d0] ;  /* 0x0000b40008001a20 */ /* 0x000fc80000410000 */
[----:B------:R-:W-:Y:S01]  /*d7e0*/  @P1 FFMA.FTZ R49, R0, R2, R4 ;  /* 0x0000000200311223 */ /* 0x000fe20000010004 */
[----:B------:R-:W-:Y:S01]  /*d7f0*/  SHF.R.S32.HI R0, RZ, 0x5, R38 ;  /* 0x00000005ff007819 */ /* 0x000fe20000011426 */
[----:B-1----:R-:W-:-:S03]  /*d800*/  @P2 FMUL.FTZ R7, R7, 0.69314718246459960938 ;  /* 0x3f31721807072820 */ /* 0x002fc60000410000 */
[----:B------:R-:W-:Y:S02]  /*d810*/  SHF.R.S32.HI R2, RZ, 0x1f, R0 ;  /* 0x0000001fff027819 */ /* 0x000fe40000011400 */
[----:B------:R-:W-:Y:S02]  /*d820*/  LEA.HI R4, R24, R24, RZ, 0x1 ;  /* 0x0000001818047211 */ /* 0x000fe400078f08ff */
[----:B------:R-:W-:Y:S01]  /*d830*/  LEA.HI R2, R2, R0, RZ, 0x2 ;  /* 0x0000000002027211 */ /* 0x000fe200078f10ff */
[----:B------:R-:W-:-:S03]  /*d840*/  @P2 FFMA.FTZ R50, R3, R68, R7 ;  /* 0x0000004403322223 */ /* 0x000fc60000010007 */
[----:B------:R-:W-:Y:S02]  /*d850*/  LOP3.LUT R3, R2, 0xffffffc, RZ, 0xc0, !PT ;  /* 0x0ffffffc02037812 */ /* 0x000fe400078ec0ff */
[----:B------:R-:W-:-:S04]  /*d860*/  LOP3.LUT R2, R4, 0x1ffffffe, RZ, 0xc0, !PT ;  /* 0x1ffffffe04027812 */ /* 0x000fc800078ec0ff */
[----:B------:R-:W-:Y:S02]  /*d870*/  IADD3 R7, R24, -R2, RZ ;  /* 0x8000000218077210 */ /* 0x000fe40007ffe0ff */
[----:B------:R-:W-:Y:S02]  /*d880*/  SHF.R.S32.HI R2, RZ, 0x2, R57 ;  /* 0x00000002ff027819 */ /* 0x000fe40000011439 */
[----:B------:R-:W2:Y:S04]  /*d890*/  LDL.LU R57, [R1+0x28] ;  /* 0x0000280001397983 */ /* 0x000ea80000300800 */
[----:B------:R-:W3:Y:S01]  /*d8a0*/  LDL.64 R58, [R1+0x30] ;  /* 0x00003000013a7983 */ /* 0x000ee20000100a00 */
[----:B------:R-:W1:Y:S08]  /*d8b0*/  @P5 MUFU.LG2 R12, R12 ;  /* 0x0000000c000c5308 */ /* 0x000e700000000c00 */
[----:B------:R-:W4:Y:S01]  /*d8c0*/  @P4 MUFU.LG2 R9, R9 ;  /* 0x0000000900094308 */ /* 0x000f220000000c00 */
[----:B------:R-:W-:Y:S01]  /*d8d0*/  SHF.R.S32.HI R6, RZ, 0x1f, R17 ;  /* 0x0000001fff067819 */ /* 0x000fe20000011411 */
[----:B-1----:R-:W-:-:S04]  /*d8e0*/  @P5 FMUL.FTZ R12, R12, 0.69314718246459960938 ;  /* 0x3f3172180c0c5820 */ /* 0x002fc80000410000 */
[----:B------:R-:W-:Y:S02]  /*d8f0*/  @P5 FFMA.FTZ R52, R10, R71, R12 ;  /* 0x000000470a345223 */ /* 0x000fe4000001000c */
[----:B----4-:R-:W-:Y:S01]  /*d900*/  @P4 FMUL.FTZ R9, R9, 0.69314718246459960938 ;  /* 0x3f31721809094820 */ /* 0x010fe20000410000 */
[----:B------:R-:W-:-:S03]  /*d910*/  LEA R10, R0, R24, 0x9 ;  /* 0x00000018000a7211 */ /* 0x000fc600078e48ff */
[----:B------:R-:W-:Y:S02]  /*d920*/  @P4 FFMA.FTZ R51, R5, R70, R9 ;  /* 0x0000004605334223 */ /* 0x000fe40000010009 */
[----:B------:R-:W-:Y:S02]  /*d930*/  IMAD.IADD R5, R0, 0x1, -R3 ;  /* 0x0000000100057824 */ /* 0x000fe400078e0a03 */
[----:B------:R-:W-:-:S03]  /*d940*/  IMAD.SHL.U32 R0, R4, 0x20, RZ ;  /* 0x0000002004007824 */ /* 0x000fc600078e00ff */
[----:B------:R-:W-:Y:S01]  /*d950*/  LEA R4, R5, R2, 0x4 ;  /* 0x0000000205047211 */ /* 0x000fe200078e20ff */
[C---:B------:R-:W-:Y:S01]  /*d960*/  IMAD.SHL.U32 R5, R11.reuse, 0x40, RZ ;  /* 0x000000400b057824 */ /* 0x040fe200078e00ff */
[----:B------:R-:W-:Y:S01]  /*d970*/  LOP3.LUT R2, R0, 0xffffffc0, RZ, 0xc0, !PT ;  /* 0xffffffc000027812 */ /* 0x000fe200078ec0ff */
[----:B------:R-:W-:Y:S01]  /*d980*/  IMAD R0, R6, c[0x0][0x3e0], RZ ;  /* 0x0000f80006007a24 */ /* 0x000fe200078e02ff */
[----:B------:R-:W-:Y:S02]  /*d990*/  LOP3.LUT R3, R11, 0x1, RZ, 0xc0, !PT ;  /* 0x000000010b037812 */ /* 0x000fe400078ec0ff */
[----:B------:R-:W-:Y:S01]  /*d9a0*/  LEA R7, R7, R2, 0x3 ;  /* 0x0000000207077211 */ /* 0x000fe200078e18ff */
[----:B------:R-:W-:Y:S01]  /*d9b0*/  IMAD R8, R17, c[0x0][0x3e4], R0 ;  /* 0x0000f90011087a24 */ /* 0x000fe200078e0200 */
[----:B------:R-:W-:Y:S02]  /*d9c0*/  LOP3.LUT R5, R5, 0x1c0, RZ, 0xc0, !PT ;  /* 0x000001c005057812 */ /* 0x000fe400078ec0ff */
[----:B------:R-:W-:Y:S01]  /*d9d0*/  LEA R0, R55, R4, 0x7 ;  /* 0x0000000437007211 */ /* 0x000fe200078e38ff */
[----:B------:R-:W-:Y:S01]  /*d9e0*/  IMAD.IADD R7, R4, 0x1, R7 ;  /* 0x0000000104077824 */ /* 0x000fe200078e0207 */
[----:B------:R-:W-:Y:S01]  /*d9f0*/  ISETP.NE.U32.AND P4, PT, R3, 0x1, PT ;  /* 0x000000010300780c */ /* 0x000fe20003f85070 */
[----:B------:R-:W-:Y:S01]  /*da00*/  IMAD R56, R56, c[0x0][0x388], RZ ;  /* 0x0000e20038387a24 */ /* 0x000fe200078e02ff */
[----:B------:R-:W-:-:S02]  /*da10*/  LEA.HI R6, R5, R5, RZ, 0x1d ;  /* 0x0000000505067211 */ /* 0x000fc400078fe8ff */
[----:B------:R-:W-:Y:S02]  /*da20*/  SHF.R.S32.HI R4, RZ, 0x3, R54 ;  /* 0x00000003ff047819 */ /* 0x000fe40000011436 */
[----:B------:R-:W-:Y:S02]  /*da30*/  IADD3 R5, R0, 0x8, RZ ;  /* 0x0000000800057810 */ /* 0x000fe40007ffe0ff */
[----:B------:R-:W-:Y:S02]  /*da40*/  R2P PR, R11, 0x6 ;  /* 0x000000060b007804 */ /* 0x000fe40000000000 */
[----:B------:R-:W-:Y:S01]  /*da50*/  LEA R6, R10, R6, 0x1 ;  /* 0x000000060a067211 */ /* 0x000fe200078e08ff */
[----:B------:R-:W-:Y:S01]  /*da60*/  IMAD R24, R55, 0x80, R4 ;  /* 0x0000008037187824 */ /* 0x000fe200078e0204 */
[----:B------:R-:W-:Y:S02]  /*da70*/  IADD3 R3, R15, R47, RZ ;  /* 0x0000002f0f037210 */ /* 0x000fe40007ffe0ff */
[----:B------:R-:W-:-:S02]  /*da80*/  MOV R2, R14 ;  /* 0x0000000e00027202 */ /* 0x000fc40000000f00 */
[----:B------:R-:W-:Y:S02]  /*da90*/  LEA R10, R55, R7, 0x7 ;  /* 0x00000007370a7211 */ /* 0x000fe400078e38ff */
[----:B------:R-:W-:Y:S02]  /*daa0*/  ISETP.GE.OR P5, PT, R5, R56, P3 ;  /* 0x000000380500720c */ /* 0x000fe40001fa6670 */
[----:B------:R-:W-:Y:S02]  /*dab0*/  MOV R11, 0xfffffff0 ;  /* 0xfffffff0000b7802 */ /* 0x000fe40000000f00 */
[C---:B------:R-:W-:Y:S02]  /*dac0*/  IADD3 R5, R0.reuse, 0x40, RZ ;  /* 0x0000004000057810 */ /* 0x040fe40007ffe0ff */
[----:B------:R-:W-:Y:S01]  /*dad0*/  IADD3 R4, R0, 0x48, RZ ;  /* 0x0000004800047810 */ /* 0x000fe20007ffe0ff */
[----:B------:R-:W-:Y:S01]  /*dae0*/  IMAD.WIDE.U32 R2, R17, c[0x0][0x3e0], R2 ;  /* 0x0000f80011027a25 */ /* 0x000fe200078e0002 */
[----:B------:R-:W-:-:S02]  /*daf0*/  SEL R11, R11, 0x10, !P4 ;  /* 0x000000100b0b7807 */ /* 0x000fc40006000000 */
[-C--:B------:R-:W-:Y:S01]  /*db00*/  ISETP.GE.OR P6, PT, R0, R56.reuse, P3 ;  /* 0x000000380000720c */ /* 0x080fe20001fc6670 */
[----:B------:R-:W-:Y:S01]  /*db10*/  @P0 IMAD.HI.U32 R7, R10, c[0x0][0x4ec], RZ ;  /* 0x00013b000a070a27 */ /* 0x000fe200078e00ff */
[-C--:B------:R-:W-:Y:S02]  /*db20*/  ISETP.GE.OR P4, PT, R5, R56.reuse, P3 ;  /* 0x000000380500720c */ /* 0x080fe40001f86670 */
[----:B------:R-:W-:Y:S02]  /*db30*/  ISETP.GE.OR P3, PT, R4, R56, P3 ;  /* 0x000000380400720c */ /* 0x000fe40001f66670 */
[----:B------:R-:W-:Y:S01]  /*db40*/  SHF.R.S32.HI R4, RZ, 0x1f, R48 ;  /* 0x0000001fff047819 */ /* 0x000fe20000011430 */
[----:B------:R-:W-:Y:S01]  /*db50*/  IMAD.IADD R3, R3, 0x1, R8 ;  /* 0x0000000103037824 */ /* 0x000fe200078e0208 */
[----:B------:R-:W-:Y:S02]  /*db60*/  MOV R5, R10 ;  /* 0x0000000a00057202 */ /* 0x000fe40000000f00 */
[----:B------:R-:W-:-:S02]  /*db70*/  SHF.L.U32 R0, R6, 0x1, RZ ;  /* 0x0000000106007819 */ /* 0x000fc400000006ff */
[----:B------:R-:W-:Y:S01]  /*db80*/  @P0 SHF.R.U32.HI R5, RZ, c[0x0][0x4f0], R7 ;  /* 0x00013c00ff050a19 */ /* 0x000fe20000011607 */
[----:B------:R-:W-:Y:S01]  /*db90*/  IMAD R6, R4, c[0x0][0x3d8], RZ ;  /* 0x0000f60004067a24 */ /* 0x000fe200078e02ff */
[----:B------:R-:W-:Y:S01]  /*dba0*/  F2FP.BF16.PACK_AB R12, R127, R126 ;  /* 0x0000007e7f0c723e */ /* 0x000fe200000010ff */
[----:B------:R-:W-:Y:S01]  /*dbb0*/  IMAD.WIDE.U32 R14, R48, c[0x0][0x3d8], R2 ;  /* 0x0000f600300e7a25 */ /* 0x000fe200078e0002 */
[----:B------:R-:W-:Y:S02]  /*dbc0*/  IADD3 R7, R0, 0x80, RZ ;  /* 0x0000008000077810 */ /* 0x000fe40007ffe0ff */
[----:B------:R-:W-:Y:S01]  /*dbd0*/  IADD3 R2, -R5, RZ, RZ ;  /* 0x000000ff05027210 */ /* 0x000fe20007ffe1ff */
[----:B------:R-:W-:Y:S01]  /*dbe0*/  IMAD R17, R48, c[0x0][0x3dc], R6 ;  /* 0x0000f70030117a24 */ /* 0x000fe200078e0206 */
[----:B------:R-:W-:Y:S01]  /*dbf0*/  F2FP.BF16.PACK_AB R9, R125, R124 ;  /* 0x0000007c7d09723e */ /* 0x000fe200000010ff */
[C---:B------:R-:W-:Y:S01]  /*dc00*/  IMAD.IADD R4, R0.reuse, 0x1, R11 ;  /* 0x0000000100047824 */ /* 0x040fe200078e020b */
[----:B------:R-:W-:Y:S01]  /*dc10*/  IADD3 R6, R0, 0xc0, RZ ;  /* 0x000000c000067810 */ /* 0x000fe20007ffe0ff */
[----:B------:R1:W-:Y:S01]  /*dc20*/  STS [R0+0x480], R12 ;  /* 0x0004800c00007388 */ /* 0x0003e20000000800 */
[----:B------:R-:W-:-:S02]  /*dc30*/  F2FP.BF16.PACK_AB R16, R135, R16 ;  /* 0x000000108710723e */ /* 0x000fc400000010ff */
[----:B------:R-:W-:Y:S01]  /*dc40*/  @P2 IADD3 R6, R7, -0x40, RZ ;  /* 0xffffffc007062810 */ /* 0x000fe20007ffe0ff */
[----:B------:R-:W-:Y:S01]  /*dc50*/  IMAD R7, R2, c[0x0][0x4e8], R10 ;  /* 0x00013a0002077a24 */ /* 0x000fe200078e020a */
[----:B------:R-:W-:Y:S01]  /*dc60*/  F2FP.BF16.PACK_AB R13, R133, R13 ;  /* 0x0000000d850d723e */ /* 0x000fe200000010ff */
[----:B------:R4:W-:Y:S01]  /*dc70*/  STS [R0+0x80], R9 ;  /* 0x0000800900007388 */ /* 0x0009e20000000800 */
[----:B------:R-:W-:Y:S02]  /*dc80*/  F2FP.BF16.PACK_AB R19, R121, R120 ;  /* 0x000000787913723e */ /* 0x000fe400000010ff */
[----:B------:R-:W-:Y:S01]  /*dc90*/  F2FP.BF16.PACK_AB R18, R123, R122 ;  /* 0x0000007a7b12723e */ /* 0x000fe200000010ff */
[----:B------:R4:W-:Y:S01]  /*dca0*/  STS [R4+0x480], R16 ;  /* 0x0004801004007388 */ /* 0x0009e20000000800 */
[----:B------:R-:W-:Y:S02]  /*dcb0*/  F2FP.BF16.PACK_AB R20, R129, R20 ;  /* 0x000000148114723e */ /* 0x000fe400000010ff */
[----:B------:R-:W-:-:S02]  /*dcc0*/  F2FP.BF16.PACK_AB R23, R131, R23 ;  /* 0x000000178317723e */ /* 0x000fc400000010ff */
[----:B------:R-:W-:Y:S02]  /*dcd0*/  SHF.R.S32.HI R3, RZ, 0x1f, R5 ;  /* 0x0000001fff037819 */ /* 0x000fe40000011405 */
[----:B------:R-:W-:Y:S02]  /*dce0*/  IADD3 R8, P0, R5, R34, RZ ;  /* 0x0000002205087210 */ /* 0x000fe40007f1e0ff */
[----:B------:R-:W-:Y:S02]  /*dcf0*/  SHF.R.S32.HI R2, RZ, 0x1f, R7 ;  /* 0x0000001fff027819 */ /* 0x000fe40000011407 */
[----:B-1----:R-:W-:Y:S01]  /*dd00*/  MOV R12, 0x20 ;  /* 0x00000020000c7802 */ /* 0x002fe20000000f00 */
[----:B------:R-:W-:Y:S01]  /*dd10*/  STS [R4+0x80], R13 ;  /* 0x0000800d04007388 */ /* 0x000fe20000000800 */
[----:B------:R-:W-:-:S03]  /*dd20*/  F2FP.BF16.PACK_AB R22, R137, R22 ;  /* 0x000000168916723e */ /* 0x000fc600000010ff */
[----:B------:R-:W-:Y:S01]  /*dd30*/  STS [R0+0x2080], R19 ;  /* 0x0020801300007388 */ /* 0x000fe20000000800 */
[----:B----4-:R-:W-:Y:S02]  /*dd40*/  IADD3.X R9, R3, R35, R53, P0, !PT ;  /* 0x0000002303097210 */ /* 0x010fe400007fe435 */
[----:B------:R-:W-:Y:S01]  /*dd50*/  SEL R16, R12, 0xffffffe0, !P1 ;  /* 0xffffffe00c107807 */ /* 0x000fe20004800000 */
[----:B------:R1:W-:Y:S01]  /*dd60*/  STS [R0+0x2480], R18 ;  /* 0x0024801200007388 */ /* 0x0003e20000000800 */
[----:B------:R-:W-:Y:S02]  /*dd70*/  F2FP.BF16.PACK_AB R21, R139, R21 ;  /* 0x000000158b15723e */ /* 0x000fe400000010ff */
[----:B------:R-:W-:Y:S01]  /*dd80*/  IADD3 R5, R16, R4, RZ ;  /* 0x0000000410057210 */ /* 0x000fe20007ffe0ff */
[----:B------:R-:W-:Y:S01]  /*dd90*/  STS [R4+0x2080], R20 ;  /* 0x0020801404007388 */ /* 0x000fe20000000800 */
[----:B------:R-:W-:-:S03]  /*dda0*/  F2FP.BF16.PACK_AB R25, R149, R25 ;  /* 0x000000199519723e */ /* 0x000fc600000010ff */
[----:B------:R4:W-:Y:S01]  /*ddb0*/  STS [R4+0x2480], R23 ;  /* 0x0024801704007388 */ /* 0x0009e20000000800 */
[----:B------:R-:W-:Y:S02]  /*ddc0*/  F2FP.BF16.PACK_AB R26, R151, R26 ;  /* 0x0000001a971a723e */ /* 0x000fe400000010ff */
[----:B------:R-:W-:Y:S02]  /*ddd0*/  F2FP.BF16.PACK_AB R28, R141, R28 ;  /* 0x0000001c8d1c723e */ /* 0x000fe400000010ff */
[----:B------:R-:W-:Y:S01]  /*dde0*/  F2FP.BF16.PACK_AB R27, R143, R27 ;  /* 0x0000001b8f1b723e */ /* 0x000fe200000010ff */
[----:B-1----:R-:W-:Y:S02]  /*ddf0*/  IMAD.IADD R0, R0, 0x1, R16 ;  /* 0x0000000100007824 */ /* 0x002fe400078e0210 */
[----:B----4-:R-:W-:Y:S02]  /*de00*/  IMAD R4, R2, c[0x0][0x488], RZ ;  /* 0x0001220002047a24 */ /* 0x010fe400078e02ff */
[C---:B------:R-:W-:Y:S01]  /*de10*/  IMAD.WIDE.U32 R2, R7.reuse, c[0x0][0x488], R8 ;  /* 0x0001220007027a25 */ /* 0x040fe200078e0008 */
[----:B------:R-:W-:Y:S03]  /*de20*/  STS [R0+0x80], R22 ;  /* 0x0000801600007388 */ /* 0x000fe60000000800 */
[----:B------:R-:W-:Y:S01]  /*de30*/  IMAD R7, R7, c[0x0][0x48c], R4 ;  /* 0x0001230007077a24 */ /* 0x000fe200078e0204 */
[----:B------:R-:W-:Y:S01]  /*de40*/  STS [R0+0x480], R21 ;  /* 0x0004801500007388 */ /* 0x000fe20000000800 */
[----:B------:R-:W-:-:S03]  /*de50*/  LEA R4, P0, R2, c[0x0][0x450], 0x2 ;  /* 0x0001140002047a11 */ /* 0x000fc600078010ff */
[----:B------:R-:W-:Y:S04]  /*de60*/  STS [R5+0x80], R25 ;  /* 0x0000801905007388 */ /* 0x000fe80000000800 */
[----:B------:R-:W-:Y:S04]  /*de70*/  STS [R5+0x480], R26 ;  /* 0x0004801a05007388 */ /* 0x000fe80000000800 */
[----:B------:R-:W-:Y:S04]  /*de80*/  STS [R0+0x2080], R28 ;  /* 0x0020801c00007388 */ /* 0x000fe80000000800 */
[----:B------:R1:W-:Y:S01]  /*de90*/  STS [R0+0x2480], R27 ;  /* 0x0024801b00007388 */ /* 0x0003e20000000800 */
[----:B------:R-:W-:-:S02]  /*dea0*/  F2FP.BF16.PACK_AB R30, R145, R30 ;  /* 0x0000001e911e723e */ /* 0x000fc400000010ff */
[----:B------:R-:W-:Y:S02]  /*deb0*/  F2FP.BF16.PACK_AB R29, R147, R29 ;  /* 0x0000001d931d723e */ /* 0x000fe400000010ff */
[----:B------:R-:W-:Y:S02]  /*dec0*/  F2FP.BF16.PACK_AB R32, R153, R32 ;  /* 0x000000209920723e */ /* 0x000fe400000010ff */
[----:B------:R-:W-:Y:S01]  /*ded0*/  F2FP.BF16.PACK_AB R31, R155, R31 ;  /* 0x0000001f9b1f723e */ /* 0x000fe200000010ff */
[----:B------:R-:W-:Y:S01]  /*dee0*/  STS [R5+0x2080], R30 ;  /* 0x0020801e05007388 */ /* 0x000fe20000000800 */
[----:B------:R-:W-:Y:S02]  /*def0*/  F2FP.BF16.PACK_AB R44, R165, R44 ;  /* 0x0000002ca52c723e */ /* 0x000fe400000010ff */
[----:B------:R-:W-:Y:S01]  /*df00*/  F2FP.BF16.PACK_AB R43, R167, R43 ;  /* 0x0000002ba72b723e */ /* 0x000fe200000010ff */
[----:B------:R-:W-:Y:S01]  /*df10*/  STS [R5+0x2480], R29 ;  /* 0x0024801d05007388 */ /* 0x000fe20000000800 */
[----:B------:R-:W-:-:S02]  /*df20*/  F2FP.BF16.PACK_AB R46, R157, R46 ;  /* 0x0000002e9d2e723e */ /* 0x000fc400000010ff */
[----:B------:R-:W-:Y:S02]  /*df30*/  F2FP.BF16.PACK_AB R158, R159, R158 ;  /* 0x0000009e9f9e723e */ /* 0x000fe400000010ff */
[----:B-1----:R-:W-:Y:S02]  /*df40*/  IADD3 R0, R3, R7, RZ ;  /* 0x0000000703007210 */ /* 0x002fe40007ffe0ff */
[----:B------:R-:W-:Y:S02]  /*df50*/  IADD3 R3, R16, 0x400, R6 ;  /* 0x0000040010037810 */ /* 0x000fe40007ffe006 */
[----:B------:R-:W-:Y:S02]  /*df60*/  LEA.HI.X R2, R2, c[0x0][0x454], R0, 0x2, P0 ;  /* 0x0001150002027a11 */ /* 0x000fe400000f1400 */
[C---:B------:R-:W-:Y:S01]  /*df70*/  IADD3 R0, R11.reuse, R6, RZ ;  /* 0x000000060b007210 */ /* 0x040fe20007ffe0ff */
[----:B------:R-:W-:Y:S01]  /*df80*/  IMAD.IADD R7, R11, 0x1, R3 ;  /* 0x000000010b077824 */ /* 0x000fe200078e0203 */
[----:B------:R-:W-:Y:S01]  /*df90*/  F2FP.BF16.PACK_AB R45, R161, R45 ;  /* 0x0000002da12d723e */ /* 0x000fe200000010ff */
[----:B------:R-:W-:Y:S01]  /*dfa0*/  SHFL.IDX PT, R13, R2, RZ, 0x1c1f ;  /* 0x001c1fff020d7589 */ /* 0x000fe200000e0000 */
[----:B------:R-:W-:Y:S01]  /*dfb0*/  F2FP.BF16.PACK_AB R162, R163, R162 ;  /* 0x000000a2a3a2723e */ /* 0x000fe200000010ff */
[----:B------:R-:W-:Y:S01]  /*dfc0*/  IMAD.IADD R3, R16, 0x1, R0 ;  /* 0x0000000110037824 */ /* 0x000fe200078e0200 */
[----:B------:R-:W-:Y:S01]  /*dfd0*/  F2FP.BF16.PACK_AB R42, R169, R42 ;  /* 0x0000002aa92a723e */ /* 0x000fe200000010ff */
[----:B------:R-:W-:Y:S01]  /*dfe0*/  SHFL.IDX PT, R11, R2, 0x1, 0x1c1f ;  /* 0x003c1f00020b7f89 */ /* 0x000fe200000e0000 */
[----:B------:R-:W-:-:S03]  /*dff0*/  F2FP.BF16.PACK_AB R41, R171, R41 ;  /* 0x00000029ab29723e */ /* 0x000fc600000010ff */
[----:B------:R-:W-:Y:S01]  /*e000*/  SHFL.IDX PT, R9, R2, 0x2, 0x1c1f ;  /* 0x005c1f0002097f89 */ /* 0x000fe200000e0000 */
[----:B------:R-:W-:-:S03]  /*e010*/  F2FP.BF16.PACK_AB R38, R181, R180 ;  /* 0x000000b4b526723e */ /* 0x000fc600000010ff */
[----:B------:R1:W-:Y:S01]  /*e020*/  SHFL.IDX PT, R5, R2, 0x3, 0x1c1f ;  /* 0x007c1f0002057f89 */ /* 0x0003e200000e0000 */
[----:B------:R-:W-:-:S03]  /*e030*/  F2FP.BF16.PACK_AB R37, R183, R37 ;  /* 0x00000025b725723e */ /* 0x000fc600000010ff */
[----:B------:R2:W-:Y:S01]  /*e040*/  STS [R6], R32 ;  /* 0x0000002006007388 */ /* 0x0005e20000000800 */
[----:B------:R-:W-:-:S03]  /*e050*/  F2FP.BF16.PACK_AB R40, R173, R40 ;  /* 0x00000028ad28723e */ /* 0x000fc600000010ff */
[----:B------:R-:W-:Y:S01]  /*e060*/  STS [R6+0x400], R31 ;  /* 0x0004001f06007388 */ /* 0x000fe20000000800 */
[----:B------:R-:W-:-:S03]  /*e070*/  F2FP.BF16.PACK_AB R39, R175, R39 ;  /* 0x00000027af27723e */ /* 0x000fc600000010ff */
[----:B------:R-:W-:Y:S01]  /*e080*/  STS [R0], R44 ;  /* 0x0000002c00007388 */ /* 0x000fe20000000800 */
[----:B------:R-:W-:-:S03]  /*e090*/  F2FP.BF16.PACK_AB R36, R177, R36 ;  /* 0x00000024b124723e */ /* 0x000fc600000010ff */
[----:B------:R-:W-:Y:S01]  /*e0a0*/  STS [R0+0x400], R43 ;  /* 0x0004002b00007388 */ /* 0x000fe20000000800 */
[----:B------:R-:W-:-:S03]  /*e0b0*/  F2FP.BF16.PACK_AB R33, R179, R33 ;  /* 0x00000021b321723e */ /* 0x000fc600000010ff */
[----:B------:R-:W-:Y:S01]  /*e0c0*/  STS [R6+0x2000], R46 ;  /* 0x0020002e06007388 */ /* 0x000fe20000000800 */
[----:B-1----:R-:W-:-:S03]  /*e0d0*/  IADD3 R2, R16, R6, RZ ;  /* 0x0000000610027210 */ /* 0x002fc60007ffe0ff */
[----:B------:R-:W-:Y:S04]  /*e0e0*/  STS [R6+0x2400], R158 ;  /* 0x0024009e06007388 */ /* 0x000fe80000000800 */
[----:B------:R-:W-:Y:S04]  /*e0f0*/  STS [R0+0x2000], R45 ;  /* 0x0020002d00007388 */ /* 0x000fe80000000800 */
[----:B------:R1:W-:Y:S04]  /*e100*/  STS [R0+0x2400], R162 ;  /* 0x002400a200007388 */ /* 0x0003e80000000800 */
[----:B------:R-:W-:Y:S04]  /*e110*/  STS [R2], R42 ;  /* 0x0000002a02007388 */ /* 0x000fe80000000800 */
[----:B------:R-:W-:Y:S04]  /*e120*/  STS [R2+0x400], R41 ;  /* 0x0004002902007388 */ /* 0x000fe80000000800 */
[----:B------:R-:W-:Y:S04]  /*e130*/  STS [R3], R38 ;  /* 0x0000002603007388 */ /* 0x000fe80000000800 */
[----:B------:R-:W-:Y:S04]  /*e140*/  STS [R7], R37 ;  /* 0x0000002507007388 */ /* 0x000fe80000000800 */
[----:B------:R-:W-:Y:S04]  /*e150*/  STS [R2+0x2000], R40 ;  /* 0x0020002802007388 */ /* 0x000fe80000000800 */
[----:B------:R-:W-:Y:S04]  /*e160*/  STS [R2+0x2400], R39 ;  /* 0x0024002702007388 */ /* 0x000fe80000000800 */
[----:B------:R-:W-:Y:S04]  /*e170*/  STS [R3+0x2000], R36 ;  /* 0x0020002403007388 */ /* 0x000fe80000000800 */
[----:B------:R-:W-:Y:S04]  /*e180*/  STS [R7+0x2000], R33 ;  /* 0x0020002107007388 */ /* 0x000fe80000000800 */
[----:B------:R-:W4:Y:S04]  /*e190*/  SHFL.IDX PT, R12, R4, RZ, 0x1c1f ;  /* 0x001c1fff040c7589 */ /* 0x000f2800000e0000 */
[----:B------:R-:W-:Y:S06]  /*e1a0*/  BAR.SYNC.DEFER_BLOCKING 0x1, 0x80 ;  /* 0x0042000000007b1d */ /* 0x000fec0000010000 */
[----:B------:R-:W3:Y:S04]  /*e1b0*/  SHFL.IDX PT, R10, R4, 0x1, 0x1c1f ;  /* 0x003c1f00040a7f89 */ /* 0x000ee800000e0000 */
[----:B------:R-:W3:Y:S04]  /*e1c0*/  SHFL.IDX PT, R8, R4, 0x2, 0x1c1f ;  /* 0x005c1f0004087f89 */ /* 0x000ee800000e0000 */
[----:B------:R-:W3:Y:S01]  /*e1d0*/  SHFL.IDX PT, R4, R4, 0x3, 0x1c1f ;  /* 0x007c1f0004047f89 */ /* 0x000ee200000e0000 */
[----:B--2---:R-:W-:-:S02]  /*e1e0*/  SHF.L.U32 R32, R57, 0x1, RZ ;  /* 0x0000000139207819 */ /* 0x004fc400000006ff */
[----:B-1----:R-:W-:Y:S01]  /*e1f0*/  IADD3 R0, R15, R17, RZ ;  /* 0x000000110f007210 */ /* 0x002fe20007ffe0ff */
[----:B----4-:R-:W-:Y:S01]  /*e200*/  @!P6 ST.E [R12.64], R52 ;  /* 0x000000340c00e985 */ /* 0x010fe2000c101908 */
[----:B------:R-:W-:-:S03]  /*e210*/  LEA R2, P0, R14, c[0x0][0x380], 0x1 ;  /* 0x0000e0000e027a11 */ /* 0x000fc600078008ff */
[----:B---3--:R-:W-:Y:S04]  /*e220*/  @!P5 ST.E [R10.64], R51 ;  /* 0x000000330a00d985 */ /* 0x008fe8000c101908 */
[----:B------:R-:W-:Y:S04]  /*e230*/  @!P4 ST.E [R8.64], R50 ;  /* 0x000000320800c985 */ /* 0x000fe8000c101908 */
[----:B------:R-:W-:Y:S04]  /*e240*/  @!P3 ST.E [R4.64], R49 ;  /* 0x000000310400b985 */ /* 0x000fe8000c101908 */
[----:B------:R-:W-:Y:S01]  /*e250*/  LDS.128 R28, [R32+0x80] ;  /* 0x00008000201c7984 */ /* 0x000fe20000000c00 */
[----:B------:R-:W-:-:S03]  /*e260*/  LEA.HI.X R0, R14, c[0x0][0x384], R0, 0x1, P0 ;  /* 0x0000e1000e007a11 */ /* 0x000fc600000f0c00 */
[----:B------:R-:W-:Y:S04]  /*e270*/  LDS.128 R20, [R32+0x880] ;  /* 0x0008800020147984 */ /* 0x000fe80000000c00 */
[----:B------:R-:W-:Y:S04]  /*e280*/  SHFL.IDX PT, R10, R2, RZ, 0x181f ;  /* 0x00181fff020a7589 */ /* 0x000fe800000e0000 */
[----:B------:R-:W1:Y:S01]  /*e290*/  SHFL.IDX PT, R11, R0, RZ, 0x181f ;  /* 0x00181fff000b7589 */ /* 0x000e6200000e0000 */
[----:B------:R-:W-:-:S03]  /*e2a0*/  ISETP.GE.AND P6, PT, R58, c[0x0][0x3c8], PT ;  /* 0x0000f2003a007a0c */ /* 0x000fc60003fc6270 */
[----:B------:R-:W-:Y:S04]  /*e2b0*/  LDS.128 R52, [R32+0x1080] ;  /* 0x0010800020347984 */ /* 0x000fe80000000c00 */
[----:B------:R-:W-:Y:S04]  /*e2c0*/  LDS.128 R48, [R32+0x1880] ;  /* 0x0018800020307984 */ /* 0x000fe80000000c00 */
[----:B------:R-:W-:Y:S04]  /*e2d0*/  LDS.128 R44, [R32+0x2080] ;  /* 0x00208000202c7984 */ /* 0x000fe80000000c00 */
[----:B------:R-:W-:Y:S01]  /*e2e0*/  LDS.128 R40, [R32+0x2880] ;  /* 0x0028800020287984 */ /* 0x000fe20000000c00 */
[----:B------:R-:W-:-:S03]  /*e2f0*/  ISETP.GE.OR P0, PT, R24, R56, P6 ;  /* 0x000000381800720c */ /* 0x000fc60003706670 */
[----:B------:R-:W-:Y:S04]  /*e300*/  LDS.128 R36, [R32+0x3080] ;  /* 0x0030800020247984 */ /* 0x000fe80000000c00 */
[----:B------:R-:W-:Y:S04]  /*e310*/  SHFL.IDX PT, R8, R2, 0x1, 0x181f ;  /* 0x00381f0002087f89 */ /* 0x000fe800000e0000 */
[----:B------:R-:W2:Y:S01]  /*e320*/  SHFL.IDX PT, R9, R0, 0x1, 0x181f ;  /* 0x00381f0000097f89 */ /* 0x000ea200000e0000 */
[----:B------:R-:W-:-:S03]  /*e330*/  IADD3 R3, R24, 0x10, RZ ;  /* 0x0000001018037810 */ /* 0x000fc60007ffe0ff */
[----:B------:R-:W-:Y:S04]  /*e340*/  SHFL.IDX PT, R6, R2, 0x2, 0x181f ;  /* 0x00581f0002067f89 */ /* 0x000fe800000e0000 */
[----:B------:R-:W3:Y:S01]  /*e350*/  SHFL.IDX PT, R7, R0, 0x2, 0x181f ;  /* 0x00581f0000077f89 */ /* 0x000ee200000e0000 */
[----:B------:R-:W-:-:S03]  /*e360*/  ISETP.GE.OR P5, PT, R3, R56, P6 ;  /* 0x000000380300720c */ /* 0x000fc600037a6670 */
[----:B------:R-:W-:Y:S04]  /*e370*/  SHFL.IDX PT, R4, R2, 0x3, 0x181f ;  /* 0x00781f0002047f89 */ /* 0x000fe800000e0000 */
[----:B------:R-:W-:Y:S01]  /*e380*/  SHFL.IDX PT, R5, R0, 0x3, 0x181f ;  /* 0x00781f0000057f89 */ /* 0x000fe200000e0000 */
[----:B------:R-:W-:-:S03]  /*e390*/  IADD3 R3, R24, 0x40, RZ ;  /* 0x0000004018037810 */ /* 0x000fc60007ffe0ff */
[----:B------:R-:W-:Y:S04]  /*e3a0*/  SHFL.IDX PT, R12, R2, 0x4, 0x181f ;  /* 0x00981f00020c7f89 */ /* 0x000fe800000e0000 */
[----:B------:R-:W4:Y:S01]  /*e3b0*/  SHFL.IDX PT, R13, R0, 0x4, 0x181f ;  /* 0x00981f00000d7f89 */ /* 0x000f2200000e0000 */
[----:B------:R-:W-:-:S03]  /*e3c0*/  IADD3 R14, R24, 0x30, RZ ;  /* 0x00000030180e7810 */ /* 0x000fc60007ffe0ff */
[----:B------:R-:W-:Y:S04]  /*e3d0*/  SHFL.IDX PT, R16, R2, 0x5, 0x181f ;  /* 0x00b81f0002107f89 */ /* 0x000fe800000e0000 */
[----:B------:R-:W-:Y:S01]  /*e3e0*/  SHFL.IDX PT, R17, R0, 0x5, 0x181f ;  /* 0x00b81f0000117f89 */ /* 0x000fe200000e0000 */
[----:B------:R-:W-:-:S03]  /*e3f0*/  IADD3 R15, R24, 0x20, RZ ;  /* 0x00000020180f7810 */ /* 0x000fc60007ffe0ff */
[----:B------:R-:W-:Y:S04]  /*e400*/  SHFL.IDX PT, R18, R2, 0x6, 0x181f ;  /* 0x00d81f0002127f89 */ /* 0x000fe800000e0000 */
[----:B------:R-:W4:Y:S01]  /*e410*/  SHFL.IDX PT, R19, R0, 0x6, 0x181f ;  /* 0x00d81f0000137f89 */ /* 0x000f2200000e0000 */
[-C--:B------:R-:W-:Y:S01]  /*e420*/  ISETP.GE.OR P2, PT, R3, R56.reuse, P6 ;  /* 0x000000380300720c */ /* 0x080fe20003746670 */
[----:B-1----:R-:W-:Y:S01]  /*e430*/  @!P0 IMAD.WIDE R10, R58, 0x2, R10 ;  /* 0x000000023a0a8825 */ /* 0x002fe200078e020a */
[-C--:B------:R-:W-:Y:S01]  /*e440*/  ISETP.GE.OR P3, PT, R14, R56.reuse, P6 ;  /* 0x000000380e00720c */ /* 0x080fe20003766670 */
[----:B------:R-:W1:Y:S01]  /*e450*/  LDS.128 R32, [R32+0x3880] ;  /* 0x0038800020207984 */ /* 0x000e620000000c00 */
[----:B------:R-:W-:Y:S02]  /*e460*/  IADD3 R3, R24, 0x50, RZ ;  /* 0x0000005018037810 */ /* 0x000fe40007ffe0ff */
[----:B------:R-:W-:-:S02]  /*e470*/  ISETP.GE.OR P4, PT, R15, R56, P6 ;  /* 0x000000380f00720c */ /* 0x000fc40003786670 */
[----:B------:R-:W-:Y:S01]  /*e480*/  IADD3 R14, R24, 0x60, RZ ;  /* 0x00000060180e7810 */ /* 0x000fe20007ffe0ff */
[----:B------:R-:W-:Y:S01]  /*e490*/  @!P0 ST.E.128 [R10.64], R28 ;  /* 0x0000001c0a008985 */ /* 0x000fe2000c101d08 */
[-C--:B------:R-:W-:Y:S02]  /*e4a0*/  ISETP.GE.OR P1, PT, R3, R56.reuse, P6 ;  /* 0x000000380300720c */ /* 0x080fe40003726670 */
[----:B------:R-:W-:Y:S01]  /*e4b0*/  ISETP.GE.OR P0, PT, R14, R56, P6 ;  /* 0x000000380e00720c */ /* 0x000fe20003706670 */
[----:B------:R1:W1:Y:S01]  /*e4c0*/  SHFL.IDX PT, R11, R0, 0x7, 0x181f ;  /* 0x00f81f00000b7f89 */ /* 0x00026200000e0000 */
[----:B--2---:R-:W-:-:S05]  /*e4d0*/  @!P5 IMAD.WIDE R8, R58, 0x2, R8 ;  /* 0x000000023a08d825 */ /* 0x004fca00078e0208 */
[----:B------:R-:W-:Y:S01]  /*e4e0*/  @!P5 ST.E.128 [R8.64], R20 ;  /* 0x000000140800d985 */ /* 0x000fe2000c101d08 */
[----:B---3--:R-:W-:-:S03]  /*e4f0*/  @!P4 IMAD.WIDE R14, R58, 0x2, R6 ;  /* 0x000000023a0ec825 */ /* 0x008fc600078e0206 */
[----:B------:R2:W3:Y:S01]  /*e500*/  SHFL.IDX PT, R10, R2, 0x7, 0x181f ;  /* 0x00f81f00020a7f89 */ /* 0x0004e200000e0000 */
[----:B----4-:R-:W-:Y:S01]  /*e510*/  @!P2 IMAD.WIDE R6, R58, 0x2, R12 ;  /* 0x000000023a06a825 */ /* 0x010fe200078e020c */
[----:B-1----:R-:W-:-:S04]  /*e520*/  IADD3 R0, R24, 0x70, RZ ;  /* 0x0000007018007810 */ /* 0x002fc80007ffe0ff */
[----:B------:R-:W-:Y:S01]  /*e530*/  ISETP.GE.OR P6, PT, R0, R56, P6 ;  /* 0x000000380000720c */ /* 0x000fe200037c6670 */
[----:B------:R1:W-:Y:S01]  /*e540*/  @!P4 ST.E.128 [R14.64], R52 ;  /* 0x000000340e00c985 */ /* 0x0003e2000c101d08 */
[----:B--2---:R-:W-:-:S04]  /*e550*/  @!P0 IMAD.WIDE R2, R58, 0x2, R18 ;  /* 0x000000023a028825 */ /* 0x004fc800078e0212 */
[----:B------:R-:W-:-:S04]  /*e560*/  @!P3 IMAD.WIDE R8, R58, 0x2, R4 ;  /* 0x000000023a08b825 */ /* 0x000fc800078e0204 */
[----:B------:R-:W-:Y:S01]  /*e570*/  @!P1 IMAD.WIDE R4, R58, 0x2, R16 ;  /* 0x000000023a049825 */ /* 0x000fe200078e0210 */
[----:B------:R1:W-:Y:S04]  /*e580*/  @!P3 ST.E.128 [R8.64], R48 ;  /* 0x000000300800b985 */ /* 0x0003e8000c101d08 */
[----:B------:R1:W-:Y:S04]  /*e590*/  @!P2 ST.E.128 [R6.64], R44 ;  /* 0x0000002c0600a985 */ /* 0x0003e8000c101d08 */
[----:B------:R1:W-:Y:S04]  /*e5a0*/  @!P1 ST.E.128 [R4.64], R40 ;  /* 0x0000002804009985 */ /* 0x0003e8000c101d08 */
[----:B------:R1:W-:Y:S01]  /*e5b0*/  @!P0 ST.E.128 [R2.64], R36 ;  /* 0x0000002402008985 */ /* 0x0003e2000c101d08 */
[----:B------:R-:W-:Y:S05]  /*e5c0*/  @P6 EXIT ;  /* 0x000000000000694d */ /* 0x000fea0003800000 */
[----:B-1-3--:R-:W-:-:S05]  /*e5d0*/  IMAD.WIDE R2, R58, 0x2, R10 ;  /* 0x000000023a027825 */ /* 0x00afca00078e020a */
[----:B------:R-:W-:Y:S01]  /*e5e0*/  ST.E.128 [R2.64], R32 ;  /* 0x0000002002007985 */ /* 0x000fe2000c101d08 */
[----:B------:R-:W-:Y:S05]  /*e5f0*/  EXIT ;  /* 0x000000000000794d */ /* 0x000fea0003800000 */
.L_x_4:
[----:B------:R-:W-:-:S00]  /*e600*/  BRA `(.L_x_4) ;  /* 0xfffffff000007947 */ /* 0x000fc0000383ffff */
[----:B------:R-:W-:-:S00]  /*e610*/  NOP ;  /* 0x0000000000007918 */ /* 0x000fc00000000000 */
        /* <DEDUP_REMOVED lines=14> */
.L_x_735:


//--------------------- .text._ZN7cutlass13device_kernelIN5flash19enable_sm80_to_sm89INS1_16FlashAttnFwdSm80INS1_25CollectiveMainloopFwdSm80ILi4ELi1ELb0EN4cute5tupleIJNS5_1CILi128EEENS7_ILi112EEENS7_ILi64EEEEEELi64ENS_10bfloat16_tEfNS_4arch4Sm80ELb0ELb0ELb1ELb1ELb0ELb0ELb1ELb0EEENS1_21CollectiveEpilogueFwdINS6_IJS8_SA_S9_EEENS6_IJNS7_ILi1EEESI_SI_EEESC_SE_Li128ELb1ELb1ELb0ELb0EEENS1_19SingleTileSchedulerILb1ELb0ELb1ELi128EEEEEEEEEvNT_6ParamsE --------------------------
	.section	.text._ZN7cutlass13device_kernelIN5flash19enable_sm80_to_sm89INS1_16FlashAttnFwdSm80INS1_25CollectiveMainloopFwdSm80ILi4ELi1ELb0EN4cute5tupleIJNS5_1CILi128EEENS7_ILi112EEENS7_ILi64EEEEEELi64ENS_10bfloat16_tEfNS_4arch4Sm80ELb0ELb0ELb1ELb1ELb0ELb0ELb1ELb0EEENS1_21CollectiveEpilogueFwdINS6_IJS8_SA_S9_EEENS6_IJNS7_ILi1EEESI_SI_EEESC_SE_Li128ELb1ELb1ELb0ELb0EEENS1_19SingleTileSchedulerILb1ELb0ELb1ELi128EEEEEEEEEvNT_6ParamsE,"ax",@progbits
	.sectioninfo	@"SHI_REGISTERS=255"
	.align	128
.text._ZN7cutlass13device_kernelIN5flash19enable_sm80_to_sm89INS1_16FlashAttnFwdSm80INS1_25CollectiveMainloopFwdSm80ILi4ELi1ELb0EN4cute5tupleIJNS5_1CILi128EEENS7_ILi112EEENS7_ILi64EEEEEELi64ENS_10bfloat16_tEfNS_4arch4Sm80ELb0ELb0ELb1ELb1ELb0ELb0ELb1ELb0EEENS1_21CollectiveEpilogueFwdINS6_IJS8_SA_S9_EEENS6_IJNS7_ILi1EEESI_SI_EEESC_SE_Li128ELb1ELb1ELb0ELb0EEENS1_19SingleTileSchedulerILb1ELb0ELb1ELi128EEEEEEEEEvNT_6ParamsE:
        .type           _ZN7cutlass13device_kernelIN5flash19enable_sm80_to_sm89INS1_16FlashAttnFwdSm80INS1_25CollectiveMainloopFwdSm80ILi4ELi1ELb0EN4cute5tupleIJNS5_1CILi128EEENS7_ILi112EEENS7_ILi64EEEEEELi64ENS_10bfloat16_tEfNS_4arch4Sm80ELb0ELb0ELb1ELb1ELb0ELb0ELb1ELb0EEENS1_21CollectiveEpilogueFwdINS6_IJS8_SA_S9_EEENS6_IJNS7_ILi1EEESI_SI_EEESC_SE_Li128ELb1ELb1ELb0ELb0EEENS1_19SingleTileSchedulerILb1ELb0ELb1ELi128EEEEEEEEEvNT_6ParamsE,@function
        .size           _ZN7cutlass13device_kernelIN5flash19enable_sm80_to_sm89INS1_16FlashAttnFwdSm80INS1_25CollectiveMainloopFwdSm80ILi4ELi1ELb0EN4cute5tupleIJNS5_1CILi128EEENS7_ILi112EEENS7_ILi64EEEEEELi64ENS_10bfloat16_tEfNS_4arch4Sm80ELb0ELb0ELb1ELb1ELb0ELb0ELb1ELb0EEENS1_21CollectiveEpilogueFwdINS6_IJS8_SA_S9_EEENS6_IJNS7_ILi1EEESI_SI_EEESC_SE_Li128ELb1ELb1ELb0ELb0EEENS1_19SingleTileSchedulerILb1ELb0ELb1ELi128EEEEEEEEEvNT_6ParamsE,(.L_x_736 - _ZN7cutlass13device_kernelIN5flash19enable_sm80_to_sm89INS1_16FlashAttnFwdSm80INS1_25CollectiveMainloopFwdSm80ILi4ELi1ELb0EN4cute5tupleIJNS5_1CILi128EEENS7_ILi112EEENS7_ILi64EEEEEELi64ENS_10bfloat16_tEfNS_4arch4Sm80ELb0ELb0ELb1ELb1ELb0ELb0ELb1ELb0EEENS1_21CollectiveEpilogueFwdINS6_IJS8_SA_S9_EEENS6_IJNS7_ILi1EEESI_SI_EEESC_SE_Li128ELb1ELb1ELb0ELb0EEENS1_19SingleTileSchedulerILb1ELb0ELb1ELi128EEEEEEEEEvNT_6ParamsE)
        .other          _ZN7cutlass13device_kernelIN5flash19enable_sm80_to_sm89INS1_16FlashAttnFwdSm80INS1_25CollectiveMainloopFwdSm80ILi4ELi1ELb0EN4cute5tupleIJNS5_1CILi128EEENS7_ILi112EEENS7_ILi64EEEEEELi64ENS_10bfloat16_tEfNS_4arch4Sm80ELb0ELb0ELb1ELb1ELb0ELb0ELb1ELb0EEENS1_21CollectiveEpilogueFwdINS6_IJS8_SA_S9_EEENS6_IJNS7_ILi1EEESI_SI_EEESC_SE_Li128ELb1ELb1ELb0ELb0EEENS1_19SingleTileSchedulerILb1ELb0ELb1ELi128EEEEEEEEEvNT_6ParamsE,@"STO_CUDA_ENTRY STV_DEFAULT"
_ZN7cutlass13device_kernelIN5flash19enable_sm80_to_sm89INS1_16FlashAttnFwdSm80INS1_25CollectiveMainloopFwdSm80ILi4ELi1ELb0EN4cute5tupleIJNS5_1CILi128EEENS7_ILi112EEENS7_ILi64EEEEEELi64ENS_10bfloat16_tEfNS_4arch4Sm80ELb0ELb0ELb1ELb1ELb0ELb0ELb1ELb0EEENS1_21CollectiveEpilogueFwdINS6_IJS8_SA_S9_EEENS6_IJNS7_ILi1EEESI_SI_EEESC_SE_Li128ELb1ELb1ELb0ELb0EEENS1_19SingleTileSchedulerILb1ELb0ELb1ELi128EEEEEEEEEvNT_6ParamsE:
[----:B------:R-:W-:Y:S02]  /*0000*/  MOV R1, c[0x0][0x28] ;  /* 0x00000a0000017a02 */ /* 0x000fe40000000f00 */
[----:B------:R-:W1:Y:S01]  /*0010*/  S2R R192, SR_TID.X ;  /* 0x0000000000c07919 */ /* 0x000e620000002100 */
[----:B------:R-:W-:Y:S01]  /*0020*/  IMAD.MOV.U32 R18, RZ, RZ, 0x4 ;  /* 0x00000004ff127424 */ /* 0x000fe200078e00ff */
[----:B------:R-:W-:Y:S01]  /*0030*/  ULDC.64 UR8, c[0x0][0x118] ;  /* 0x0000460000087ab9 */ /* 0x000fe20000000a00 */
[----:B------:R-:W-:Y:S01]  /*0040*/  IADD3 R1, R1, -0x78, RZ ;  /* 0xffffff8801017810 */ /* 0x000fe20007ffe0ff */
[----:B------:R-:W2:Y:S04]  /*0050*/  S2R R5, SR_CTAID.Z ;  /* 0x0000000000057919 */ /* 0x000ea80000002700 */
[----:B------:R-:W3:Y:S01]  /*0060*/  S2R R35, SR_CTAID.X ;  /* 0x0000000000237919 */ /* 0x000ee20000002500 */
[----:B-1----:R-:W-:Y:S01]  /*0070*/  SHF.R.U32.HI R0, RZ, 0x5, R192 ;  /* 0x00000005ff007819 */ /* 0x002fe200000116c0 */
[----:B--2---:R-:W-:-:S05]  /*0080*/  IMAD.WIDE R2, R5, R18, c[0x0][0x568] ;  /* 0x00015a0005027625 */ /* 0x004fca00078e0212 */
[----:B------:R-:W1:Y:S02]  /*0090*/  SHFL.IDX PT, R0, R0, RZ, 0x1f ;  /* 0x00001fff00007589 */ /* 0x000e6400000e0000 */
[----:B-1----:R-:W-:-:S13]  /*00a0*/  ISETP.NE.AND P0, PT, R0, RZ, PT ;  /* 0x000000ff0000720c */ /* 0x002fda0003f05270 */
[----:B------:R-:W-:Y:S05]  /*00b0*/  @!P0 BRA `(.L_x_5) ;  /* 0x0000014000008947 */ /* 0x000fea0003800000 */
[----:B---3--:R-:W-:-:S04]  /*00c0*/  ISETP.NE.U32.AND P0, PT, RZ, c[0x0][0x568], PT ;  /* 0x00015a00ff007a0c */ /* 0x008fc80003f05070 */
[----:B------:R-:W-:-:S13]  /*00d0*/  ISETP.NE.AND.EX P0, PT, RZ, c[0x0][0x56c], PT, P0 ;  /* 0x00015b00ff007a0c */ /* 0x000fda0003f05300 */
[----:B------:R-:W-:Y:S05]  /*00e0*/  @!P0 BRA `(.L_x_6) ;  /* 0x0000002000008947 */ /* 0x000fea0003800000 */
[----:B------:R1:W5:Y:S01]  /*00f0*/  LDG.E R0, [R2.64] ;  /* 0x0000000802007981 */ /* 0x000362000c1e1900 */
[----:B------:R-:W-:Y:S05]  /*0100*/  BRA `(.L_x_7) ;  /* 0x0000009000007947 */ /* 0x000fea0003800000 */
.L_x_6:
[----:B------:R-:W-:-:S04]  /*0110*/  ISETP.NE.U32.AND P0, PT, RZ, c[0x0][0x560], PT ;  /* 0x00015800ff007a0c */ /* 0x000fc80003f05070 */
[----:B------:R-:W-:-:S13]  /*0120*/  ISETP.NE.AND.EX P0, PT, RZ, c[0x0][0x564], PT, P0 ;  /* 0x00015900ff007a0c */ /* 0x000fda0003f05300 */
[----:B------:R-:W-:Y:S05]  /*0130*/  @!P0 BRA `(.L_x_8) ;  /* 0x0000005000008947 */ /* 0x000fea0003800000 */
[----:B------:R-:W-:-:S05]  /*0140*/  IMAD.WIDE R2, R5, R18, c[0x0][0x560] ;  /* 0x0001580005027625 */ /* 0x000fca00078e0212 */
[----:B------:R-:W2:Y:S04]  /*0150*/  LDG.E R4, [R2.64] ;  /* 0x0000000802047981 */ /* 0x000ea8000c1e1900 */
[----:B------:R-:W2:Y:S02]  /*0160*/  LDG.E R0, [R2.64+0x4] ;  /* 0x0000040802007981 */ /* 0x000ea4000c1e1900 */
[----:B--2---:R-:W-:Y:S01]  /*0170*/  IADD3 R0, -R4, R0, RZ ;  /* 0x0000000004007210 */ /* 0x004fe20007ffe1ff */
[----:B------:R-:W-:Y:S05]  /*0180*/  BRA `(.L_x_7) ;  /* 0x0000001000007947 */ /* 0x000fea0003800000 */
.L_x_8:
[----:B------:R-:W-:-:S05]  /*0190*/  MOV R0, c[0x0][0x54c] ;  /* 0x0001530000007a02 */ /* 0x000fca0000000f00 */
.L_x_7:
[----:B-----5:R-:W-:Y:S01]  /*01a0*/  IMAD R0, R0, c[0x0][0x548], RZ ;  /* 0x0001520000007a24 */ /* 0x020fe200078e02ff */
[----:B-1----:R-:W-:-:S04]  /*01b0*/  SHF.L.U32 R2, R35, 0x7, RZ ;  /* 0x0000000723027819 */ /* 0x002fc800000006ff */
[----:B------:R-:W-:-:S04]  /*01c0*/  ISETP.GE.AND P0, PT, R2, R0, PT ;  /* 0x000000000200720c */ /* 0x000fc80003f06270 */
[----:B------:R-:W-:-:S05]  /*01d0*/  SEL R0, R5, 0xffffffff, !P0 ;  /* 0xffffffff05007807 */ /* 0x000fca0004000000 */
[----:B------:R1:W-:Y:S01]  /*01e0*/  STL [R1+0x40], R0 ;  /* 0x0000400001007387 */ /* 0x0003e20000100800 */
[----:B------:R-:W-:Y:S05]  /*01f0*/  BRA `(.L_x_9) ;  /* 0x0000013000007947 */ /* 0x000fea0003800000 */
.L_x_5:
[----:B---3--:R-:W-:-:S04]  /*0200*/  ISETP.NE.U32.AND P0, PT, RZ, c[0x0][0x568], PT ;  /* 0x00015a00ff007a0c */ /* 0x008fc80003f05070 */
[----:B------:R-:W-:-:S13]  /*0210*/  ISETP.NE.AND.EX P0, PT, RZ, c[0x0][0x56c], PT, P0 ;  /* 0x00015b00ff007a0c */ /* 0x000fda0003f05300 */
[----:B------:R-:W-:Y:S05]  /*0220*/  @!P0 BRA `(.L_x_10) ;  /* 0x0000002000008947 */ /* 0x000fea0003800000 */
[----:B------:R1:W5:Y:S01]  /*0230*/  LDG.E R0, [R2.64] ;  /* 0x0000000802007981 */ /* 0x000362000c1e1900 */
[----:B------:R-:W-:Y:S05]  /*0240*/  BRA `(.L_x_11) ;  /* 0x0000009000007947 */ /* 0x000fea0003800000 */
.L_x_10:
        /* <DEDUP_REMOVED lines=8> */
.L_x_12:
[----:B------:R-:W-:-:S05]  /*02d0*/  MOV R0, c[0x0][0x54c] ;  /* 0x0001530000007a02 */ /* 0x000fca0000000f00 */
.L_x_11:
[----:B-----5:R-:W-:Y:S01]  /*02e0*/  IMAD R0, R0, c[0x0][0x548], RZ ;  /* 0x0001520000007a24 */ /* 0x020fe200078e02ff */
[----:B-1----:R-:W-:-:S04]  /*02f0*/  SHF.L.U32 R2, R35, 0x7, RZ ;  /* 0x0000000723027819 */ /* 0x002fc800000006ff */
[----:B------:R-:W-:-:S04]  /*0300*/  ISETP.GE.AND P0, PT, R2, R0, PT ;  /* 0x000000000200720c */ /* 0x000fc80003f06270 */
[----:B------:R-:W-:-:S05]  /*0310*/  SEL R0, R5, 0xffffffff, !P0 ;  /* 0xffffffff05007807 */ /* 0x000fca0004000000 */
[----:B------:R1:W-:Y:S04]  /*0320*/  STL [R1+0x40], R0 ;  /* 0x0000400001007387 */ /* 0x0003e80000100800 */
.L_x_9:
[----:B------:R-:W2:Y:S02]  /*0330*/  LDL R41, [R1+0x40] ;  /* 0x0000400001297983 */ /* 0x000ea40000100800 */
[----:B--2---:R-:W-:-:S13]  /*0340*/  ISETP.GE.AND P0, PT, R41, RZ, PT ;  /* 0x000000ff2900720c */ /* 0x004fda0003f06270 */
[----:B------:R-:W-:Y:S05]  /*0350*/  @!P0 EXIT ;  /* 0x000000000000894d */ /* 0x000fea0003800000 */
[----:B------:R-:W-:Y:S01]  /*0360*/  ISETP.NE.U32.AND P3, PT, RZ, c[0x0][0x370], PT ;  /* 0x0000dc00ff007a0c */ /* 0x000fe20003f65070 */
[----:B------:R-:W-:Y:S01]  /*0370*/  CS2R R10, SRZ ;  /* 0x00000000000a7805 */ /* 0x000fe2000001ff00 */
[----:B------:R-:W-:Y:S01]  /*0380*/  ISETP.NE.U32.AND P2, PT, RZ, c[0x0][0x360], PT ;  /* 0x0000d800ff007a0c */ /* 0x000fe20003f45070 */
[----:B------:R-:W-:Y:S01]  /*0390*/  IMAD.MOV.U32 R21, RZ, RZ, c[0x0][0x168] ;  /* 0x00005a00ff157624 */ /* 0x000fe200078e00ff */
[----:B------:R-:W-:Y:S01]  /*03a0*/  ISETP.NE.AND.EX P3, PT, RZ, c[0x0][0x374], PT, P3 ;  /* 0x0000dd00ff007a0c */ /* 0x000fe20003f65330 */
[----:B------:R-:W-:Y:S01]  /*03b0*/  IMAD.MOV.U32 R12, RZ, RZ, RZ ;  /* 0x000000ffff0c7224 */ /* 0x000fe200078e00ff */
[----:B------:R-:W-:Y:S01]  /*03c0*/  ISETP.NE.AND.EX P2, PT, RZ, c[0x0][0x364], PT, P2 ;  /* 0x0000d900ff007a0c */ /* 0x000fe20003f45320 */
[CC--:B------:R-:W-:Y:S01]  /*03d0*/  IMAD.WIDE R4, R41.reuse, R18.reuse, c[0x0][0x348] ;  /* 0x0000d20029047625 */ /* 0x0c0fe200078e0212 */
[----:B------:R-:W-:Y:S02]  /*03e0*/  ISETP.NE.U32.AND P1, PT, RZ, c[0x0][0x348], PT ;  /* 0x0000d200ff007a0c */ /* 0x000fe40003f25070 */
[----:B------:R-:W-:Y:S01]  /*03f0*/  ISETP.NE.U32.AND P0, PT, RZ, c[0x0][0x350], PT ;  /* 0x0000d400ff007a0c */ /* 0x000fe20003f05070 */
[----:B------:R-:W-:Y:S01]  /*0400*/  IMAD.WIDE R2, R41, R18, c[0x0][0x350] ;  /* 0x0000d40029027625 */ /* 0x000fe200078e0212 */
[----:B------:R-:W-:-:S02]  /*0410*/  ISETP.NE.AND.EX P1, PT, RZ, c[0x0][0x34c], PT, P1 ;  /* 0x0000d300ff007a0c */ /* 0x000fc40003f25310 */
[----:B------:R-:W-:-:S03]  /*0420*/  ISETP.NE.AND.EX P0, PT, RZ, c[0x0][0x354], PT, P0 ;  /* 0x0000d500ff007a0c */ /* 0x000fc60003f05300 */
[----:B------:R-:W-:-:S04]  /*0430*/  @P3 IMAD.WIDE R8, R41, R18, c[0x0][0x370] ;  /* 0x0000dc0029083625 */ /* 0x000fc800078e0212 */
[----:B------:R-:W-:Y:S01]  /*0440*/  @P2 IMAD.WIDE R6, R41, R18, c[0x0][0x360] ;  /* 0x0000d80029062625 */ /* 0x000fe200078e0212 */
[----:B------:R2:W5:Y:S04]  /*0450*/  @P3 LDG.E R10, [R8.64] ;  /* 0x00000008080a3981 */ /* 0x000568000c1e1900 */
[----:B------:R2:W5:Y:S04]  /*0460*/  @P2 LDG.E R21, [R6.64] ;  /* 0x0000000806152981 */ /* 0x000568000c1e1900 */
[----:B------:R2:W5:Y:S04]  /*0470*/  @P1 LDG.E R11, [R4.64] ;  /* 0x00000008040b1981 */ /* 0x000568000c1e1900 */
[----:B------:R2:W5:Y:S01]  /*0480*/  @P0 LDG.E R12, [R2.64] ;  /* 0x00000008020c0981 */ /* 0x000562000c1e1900 */
[----:B-1----:R-:W-:Y:S01]  /*0490*/  IMAD.MOV.U32 R0, RZ, RZ, c[0x0][0x1d0] ;  /* 0x00007400ff007624 */ /* 0x002fe200078e00ff */
[----:B------:R-:W-:Y:S05]  /*04a0*/  @P2 BRA `(.L_x_13) ;  /* 0x0000004000002947 */ /* 0x000fea0003800000 */
[----:B------:R-:W-:Y:S05]  /*04b0*/  @!P1 BRA `(.L_x_13) ;  /* 0x0000003000009947 */ /* 0x000fea0003800000 */
[----:B--2---:R1:W2:Y:S04]  /*04c0*/  LDG.E R6, [R4.64] ;  /* 0x0000000804067981 */ /* 0x0042a8000c1e1900 */
[----:B-1----:R-:W2:Y:S02]  /*04d0*/  LDG.E R4, [R4.64+0x4] ;  /* 0x0000040804047981 */ /* 0x002ea4000c1e1900 */
[----:B--2--5:R-:W-:-:S02]  /*04e0*/  IADD3 R21, -R6, R4, RZ ;  /* 0x0000000406157210 */ /* 0x024fc40007ffe1ff */
.L_x_13:
[----:B------:R-:W-:-:S04]  /*04f0*/  ISETP.NE.U32.AND P2, PT, RZ, c[0x0][0x368], PT ;  /* 0x0000da00ff007a0c */ /* 0x000fc80003f45070 */
[----:B------:R-:W-:-:S13]  /*0500*/  ISETP.NE.AND.EX P2, PT, RZ, c[0x0][0x36c], PT, P2 ;  /* 0x0000db00ff007a0c */ /* 0x000fda0003f45320 */
[----:B------:R-:W-:Y:S05]  /*0510*/  @!P2 BRA `(.L_x_14) ;  /* 0x000000300000a947 */ /* 0x000fea0003800000 */
[----:B--2---:R-:W-:-:S05]  /*0520*/  IMAD.WIDE R2, R41, R18, c[0x0][0x368] ;  /* 0x0000da0029027625 */ /* 0x004fca00078e0212 */
[----:B------:R1:W5:Y:S01]  /*0530*/  LDG.E R0, [R2.64] ;  /* 0x0000000802007981 */ /* 0x000362000c1e1900 */
[----:B------:R-:W-:Y:S05]  /*0540*/  BRA `(.L_x_15) ;  /* 0x0000004000007947 */ /* 0x000fea0003800000 */
.L_x_14:
[----:B------:R-:W-:Y:S05]  /*0550*/  @!P0 BRA `(.L_x_15) ;  /* 0x0000003000008947 */ /* 0x000fea0003800000 */
[----:B------:R1:W3:Y:S04]  /*0560*/  LDG.E R0, [R2.64] ;  /* 0x0000000802007981 */ /* 0x0002e8000c1e1900 */
[----:B-12---:R-:W3:Y:S02]  /*0570*/  LDG.E R2, [R2.64+0x4] ;  /* 0x0000040802027981 */ /* 0x006ee4000c1e1900 */
[----:B---3--:R-:W-:-:S05]  /*0580*/  IADD3 R0, -R0, R2, RZ ;  /* 0x0000000200007210 */ /* 0x008fca0007ffe1ff */
.L_x_15:
[----:B-----5:R-:W-:Y:S01]  /*0590*/  IMAD.IADD R112, R0, 0x1, -R10 ;  /* 0x0000000100707824 */ /* 0x020fe200078e0a0a */
[----:B------:R-:W-:Y:S01]  /*05a0*/  IADD3 R10, R12, R10, RZ ;  /* 0x0000000a0c0a7210 */ /* 0x000fe20007ffe0ff */
[----:B-12---:R-:W-:Y:S01]  /*05b0*/  IMAD.MOV.U32 R2, RZ, RZ, RZ ;  /* 0x000000ffff027224 */ /* 0x006fe200078e00ff */
[----:B------:R-:W-:Y:S01]  /*05c0*/  PLOP3.LUT P4, PT, PT, PT, PT, 0x80, 0x0 ;  /* 0x000000000000781c */ /* 0x000fe20003f8f070 */
[----:B------:R-:W-:Y:S01]  /*05d0*/  CS2R R178, SRZ ;  /* 0x0000000000b27805 */ /* 0x000fe2000001ff00 */
[C---:B------:R-:W-:Y:S01]  /*05e0*/  IADD3 R3, R112.reuse, 0x6f, RZ ;  /* 0x0000006f70037810 */ /* 0x040fe20007ffe0ff */
[----:B------:R-:W-:Y:S01]  /*05f0*/  CS2R R176, SRZ ;  /* 0x0000000000b07805 */ /* 0x000fe2000001ff00 */
[----:B------:R-:W-:Y:S01]  /*0600*/  ISETP.GE.AND P2, PT, R112, 0x1, PT ;  /* 0x000000017000780c */ /* 0x000fe20003f46270 */
[----:B------:R-:W-:Y:S01]  /*0610*/  CS2R R182, SRZ ;  /* 0x0000000000b67805 */ /* 0x000fe2000001ff00 */
[----:B------:R-:W-:Y:S01]  /*0620*/  CS2R R12, SRZ ;  /* 0x00000000000c7805 */ /* 0x000fe2000001ff00 */
[----:B------:R-:W-:Y:S01]  /*0630*/  IMAD.HI R2, R3, -0x6db6db6d, R2 ;  /* 0x9249249303027827 */ /* 0x000fe200078e0202 */
[----:B------:R-:W-:Y:S01]  /*0640*/  CS2R R14, SRZ ;  /* 0x00000000000e7805 */ /* 0x000fe2000001ff00 */
[----:B------:R-:W-:Y:S01]  /*0650*/  MOV R174, RZ ;  /* 0x000000ff00ae7202 */ /* 0x000fe20000000f00 */
[----:B------:R-:W-:Y:S01]  /*0660*/  CS2R R16, SRZ ;  /* 0x0000000000107805 */ /* 0x000fe2000001ff00 */
[----:B------:R-:W-:Y:S01]  /*0670*/  IMAD.MOV.U32 R180, RZ, RZ, RZ ;  /* 0x000000ffffb47224 */ /* 0x000fe200078e00ff */
[----:B------:R-:W-:Y:S01]  /*0680*/  SHF.R.U32.HI R0, RZ, 0x1f, R2 ;  /* 0x0000001fff007819 */ /* 0x000fe20000011602 */
[----:B------:R-:W-:Y:S01]  /*0690*/  IMAD.MOV.U32 R172, RZ, RZ, RZ ;  /* 0x000000ffffac7224 */ /* 0x000fe200078e00ff */
[----:B------:R-:W-:Y:S01]  /*06a0*/  MOV R170, RZ ;  /* 0x000000ff00aa7202 */ /* 0x000fe20000000f00 */
[----:B------:R-:W-:Y:S01]  /*06b0*/  IMAD.MOV.U32 R19, RZ, RZ, RZ ;  /* 0x000000ffff137224 */ /* 0x000fe200078e00ff */
[----:B------:R-:W-:Y:S01]  /*06c0*/  LEA.HI.SX32 R195, R2, R0, 0x1a ;  /* 0x0000000002c37211 */ /* 0x000fe200078fd2ff */
[----:B------:R-:W-:Y:S01]  /*06d0*/  CS2R R26, SRZ ;  /* 0x00000000001a7805 */ /* 0x000fe2000001ff00 */
[----:B------:R-:W-:Y:S01]  /*06e0*/  MOV R168, RZ ;  /* 0x000000ff00a87202 */ /* 0x000fe20000000f00 */
[----:B------:R-:W-:Y:S01]  /*06f0*/  IMAD.MOV.U32 R162, RZ, RZ, RZ ;  /* 0x000000ffffa27224 */ /* 0x000fe200078e00ff */
[----:B------:R-:W-:Y:S01]  /*0700*/  MOV R20, RZ ;  /* 0x000000ff00147202 */ /* 0x000fe20000000f00 */
[----:B------:R1:W-:Y:S01]  /*0710*/  STL [R1+0x8], R195 ;  /* 0x000008c301007387 */ /* 0x0003e20000100800 */
[----:B------:R-:W-:Y:S01]  /*0720*/  IMAD.MOV.U32 R160, RZ, RZ, RZ ;  /* 0x000000ffffa07224 */ /* 0x000fe200078e00ff */
[----:B------:R-:W-:Y:S01]  /*0730*/  MOV R166, RZ ;  /* 0x000000ff00a67202 */ /* 0x000fe20000000f00 */
[----:B------:R-:W-:Y:S01]  /*0740*/  CS2R R164, SRZ ;  /* 0x0000000000a47805 */ /* 0x000fe2000001ff00 */
[----:B------:R-:W-:Y:S01]  /*0750*/  CS2R R22, SRZ ;  /* 0x0000000000167805 */ /* 0x000fe2000001ff00 */
[----:B------:R-:W-:Y:S01]  /*0760*/  IMAD.MOV.U32 R158, RZ, RZ, RZ ;  /* 0x000000ffff9e7224 */ /* 0x000fe200078e00ff */
[----:B------:R-:W-:Y:S01]  /*0770*/  MOV R156, RZ ;  /* 0x000000ff009c7202 */ /* 0x000fe20000000f00 */
[----:B------:R-:W-:Y:S01]  /*0780*/  CS2R R24, SRZ ;  /* 0x0000000000187805 */ /* 0x000fe2000001ff00 */
[----:B------:R-:W-:Y:S01]  /*0790*/  IMAD.MOV.U32 R154, RZ, RZ, RZ ;  /* 0x000000ffff9a7224 */ /* 0x000fe200078e00ff */
[----:B------:R-:W-:Y:S01]  /*07a0*/  MOV R152, RZ ;  /* 0x000000ff00987202 */ /* 0x000fe20000000f00 */
[----:B------:R-:W-:Y:S01]  /*07b0*/  CS2R R146, SRZ ;  /* 0x0000000000927805 */ /* 0x000fe2000001ff00 */
[----:B------:R-:W-:Y:S01]  /*07c0*/  CS2R R30, SRZ ;  /* 0x00000000001e7805 */ /* 0x000fe2000001ff00 */
[----:B------:R-:W-:Y:S01]  /*07d0*/  IMAD.MOV.U32 R144, RZ, RZ, RZ ;  /* 0x000000ffff907224 */ /* 0x000fe200078e00ff */
[----:B------:R-:W-:Y:S01]  /*07e0*/  MOV R150, RZ ;  /* 0x000000ff00967202 */ /* 0x000fe20000000f00 */
[----:B------:R-:W-:Y:S01]  /*07f0*/  IMAD.MOV.U32 R148, RZ, RZ, RZ ;  /* 0x000000ffff947224 */ /* 0x000fe200078e00ff */
[----:B------:R-:W-:Y:S01]  /*0800*/  CS2R R142, SRZ ;  /* 0x00000000008e7805 */ /* 0x000fe2000001ff00 */
[----:B------:R-:W-:Y:S01]  /*0810*/  CS2R R32, SRZ ;  /* 0x0000000000207805 */ /* 0x000fe2000001ff00 */
[----:B------:R-:W-:Y:S01]  /*0820*/  MOV R140, RZ ;  /* 0x000000ff008c7202 */ /* 0x000fe20000000f00 */
        /* <DEDUP_REMOVED lines=10> */
[----:B------:R-:W-:Y:S01]  /*08d0*/  CS2R R126, SRZ ;  /* 0x00000000007e7805 */ /* 0x000fe2000001ff00 */
[----:B------:R-:W-:Y:S01]  /*08e0*/  CS2R R124, SRZ ;  /* 0x00000000007c7805 */ /* 0x000fe2000001ff00 */
[----:B------:R-:W-:Y:S01]  /*08f0*/  IMAD.MOV.U32 R40, RZ, RZ, RZ ;  /* 0x000000ffff287224 */ /* 0x000fe200078e00ff */
[----:B------:R-:W-:Y:S01]  /*0900*/  CS2R R38, SRZ ;  /* 0x0000000000267805 */ /* 0x000fe2000001ff00 */
[----:B------:R-:W-:Y:S01]  /*0910*/  MOV R37, RZ ;  /* 0x000000ff00257202 */ /* 0x000fe20000000f00 */
[----:B------:R-:W-:Y:S05]  /*0920*/  @!P2 BRA `(.L_x_16) ;  /* 0x0000ca400000a947 */ /* 0x000fea0003800000 */
[----:B-1----:R-:W-:-:S04]  /*0930*/  ISETP.NE.U32.AND P4, PT, RZ, c[0x0][0x340], PT ;  /* 0x0000d000ff007a0c */ /* 0x002fc80003f85070 */
[----:B------:R-:W-:-:S13]  /*0940*/  ISETP.NE.AND.EX P4, PT, RZ, c[0x0][0x344], PT, P4 ;  /* 0x0000d100ff007a0c */ /* 0x000fda0003f85340 */
[----:B------:R-:W-:-:S05]  /*0950*/  @P4 IMAD.WIDE R2, R41, R18, c[0x0][0x340] ;  /* 0x0000d00029024625 */ /* 0x000fca00078e0212 */
[----:B------:R1:W2:Y:S01]  /*0960*/  @P4 LDG.E R18, [R2.64] ;  /* 0x0000000802124981 */ /* 0x0002a2000c1e1900 */
[----:B------:R-:W-:Y:S01]  /*0970*/  SHF.R.S32.HI R28, RZ, 0x1f, R192 ;  /* 0x0000001fff1c7819 */ /* 0x000fe200000114c0 */
[----:B------:R-:W-:Y:S01]  /*0980*/  IMAD.MOV.U32 R6, RZ, RZ, c[0x0][0x2c4] ;  /* 0x0000b100ff067624 */ /* 0x000fe200078e00ff */
[----:B------:R-:W-:Y:S01]  /*0990*/  SHF.R.S32.HI R0, RZ, 0x1f, R11 ;  /* 0x0000001fff007819 */ /* 0x000fe2000001140b */
[----:B------:R-:W3:Y:S01]  /*09a0*/  S2R R22, SR_CTAID.Y ;  /* 0x0000000000167919 */ /* 0x000ee20000002600 */
[-C--:B------:R-:W-:Y:S01]  /*09b0*/  LEA.HI R4, R28, R192.reuse, RZ, 0x3 ;  /* 0x000000c01c047211 */ /* 0x080fe200078f18ff */
[----:B------:R-:W-:Y:S01]  /*09c0*/  BSSY B0, `(.L_x_17) ;  /* 0x000006f000007945 */ /* 0x000fe20003800000 */
[----:B------:R-:W-:Y:S01]  /*09d0*/  ISETP.NE.AND P3, PT, R6, 0x1, PT ;  /* 0x000000010600780c */ /* 0x000fe20003f65270 */
[----:B------:R-:W-:Y:S01]  /*09e0*/  IMAD R0, R0, c[0x0][0x178], RZ ;  /* 0x00005e0000007a24 */ /* 0x000fe200078e02ff */
[----:B------:R-:W-:Y:S02]  /*09f0*/  SHF.R.S32.HI R19, RZ, 0x3, R4 ;  /* 0x00000003ff137819 */ /* 0x000fe40000011404 */
[----:B------:R-:W-:Y:S01]  /*0a00*/  LOP3.LUT R4, R4, 0xfffffff8, RZ, 0xc0, !PT ;  /* 0xfffffff804047812 */ /* 0x000fe200078ec0ff */
[----:B------:R-:W-:Y:S01]  /*0a10*/  IMAD R5, R11, c[0x0][0x17c], R0 ;  /* 0x00005f000b057a24 */ /* 0x000fe200078e0200 */
[----:B------:R-:W-:Y:S01]  /*0a20*/  SHF.R.S32.HI R8, RZ, 0x1f, R10 ;  /* 0x0000001fff087819 */ /* 0x000fe2000001140a */
[----:B------:R-:W-:Y:S01]  /*0a30*/  IMAD.SHL.U32 R0, R19, 0x40, RZ ;  /* 0x0000004013007824 */ /* 0x000fe200078e00ff */
[----:B------:R-:W-:-:S02]  /*0a40*/  IADD3 R40, -R4, R192, RZ ;  /* 0x000000c004287210 */ /* 0x000fc40007ffe1ff */
[----:B------:R-:W-:Y:S02]  /*0a50*/  IADD3 R4, P2, R10, R19, RZ ;  /* 0x000000130a047210 */ /* 0x000fe40007f5e0ff */
[----:B------:R-:W-:Y:S01]  /*0a60*/  LOP3.LUT R0, R0, 0x1c0, RZ, 0xc0, !PT ;  /* 0x000001c000007812 */ /* 0x000fe200078ec0ff */
[----:B------:R-:W-:Y:S01]  /*0a70*/  IMAD.SHL.U32 R6, R40, 0x8, RZ ;  /* 0x0000000828067824 */ /* 0x000fe200078e00ff */
[----:B------:R-:W-:Y:S02]  /*0a80*/  SHF.R.S32.HI R17, RZ, 0x1f, R41 ;  /* 0x0000001fff117819 */ /* 0x000fe40000011429 */
[----:B------:R-:W-:Y:S01]  /*0a90*/  LEA.HI R27, R28, R192, RZ, 0x4 ;  /* 0x000000c01c1b7211 */ /* 0x000fe200078f20ff */
[----:B-1----:R-:W-:Y:S01]  /*0aa0*/  IMAD.WIDE.U32 R2, R11, c[0x0][0x178], RZ ;  /* 0x00005e000b027a25 */ /* 0x002fe200078e00ff */
[----:B------:R-:W-:Y:S02]  /*0ab0*/  LOP3.LUT R7, R0, 0x38, R6, 0xf8, !PT ;  /* 0x0000003800077812 */ /* 0x000fe400078ef806 */
[----:B---3--:R-:W-:-:S02]  /*0ac0*/  SHF.R.S32.HI R16, RZ, 0x1f, R22 ;  /* 0x0000001fff107819 */ /* 0x008fc40000011416 */
[----:B------:R-:W-:Y:S02]  /*0ad0*/  IADD3 R3, R3, R5, RZ ;  /* 0x0000000503037210 */ /* 0x000fe40007ffe0ff */
[----:B------:R-:W-:Y:S01]  /*0ae0*/  SHF.R.U32.HI R5, RZ, 0x3, R0 ;  /* 0x00000003ff057819 */ /* 0x000fe20000011600 */
[----:B------:R-:W-:Y:S01]  /*0af0*/  IMAD R10, R16, c[0x0][0x1b8], RZ ;  /* 0x00006e00100a7a24 */ /* 0x000fe200078e02ff */
[----:B------:R-:W-:Y:S01]  /*0b00*/  LEA.HI.X.SX32 R0, R19, R8, 0x1, P2 ;  /* 0x0000000813007211 */ /* 0x000fe200010f0eff */
[----:B------:R-:W-:Y:S01]  /*0b10*/  IMAD.WIDE.U32 R2, R22, c[0x0][0x1b8], R2 ;  /* 0x00006e0016027a25 */ /* 0x000fe200078e0002 */
[----:B------:R-:W-:Y:S02]  /*0b20*/  LOP3.LUT R20, R7, R5, RZ, 0x3c, !PT ;  /* 0x0000000507147212 */ /* 0x000fe400078e3cff */
[----:B------:R-:W-:Y:S01]  /*0b30*/  SEL R12, R17, RZ, !P1 ;  /* 0x000000ff110c7207 */ /* 0x000fe20004800000 */
[----:B------:R-:W-:Y:S01]  /*0b40*/  IMAD R5, R40, 0x10, R19 ;  /* 0x0000001028057824 */ /* 0x000fe200078e0213 */
[----:B------:R-:W-:Y:S01]  /*0b50*/  SHF.R.S32.HI R7, RZ, 0x1f, R6 ;  /* 0x0000001fff077819 */ /* 0x000fe20000011406 */
[----:B------:R-:W-:-:S02]  /*0b60*/  IMAD R8, R0, c[0x0][0x1e0], RZ ;  /* 0x0000780000087a24 */ /* 0x000fc400078e02ff */
[----:B------:R-:W-:Y:S01]  /*0b70*/  IMAD R10, R22, c[0x0][0x1bc], R10 ;  /* 0x00006f00160a7a24 */ /* 0x000fe200078e020a */
[----:B------:R-:W-:Y:S01]  /*0b80*/  LEA R11, R35, R5, 0x7 ;  /* 0x00000005230b7211 */ /* 0x000fe200078e38ff */
[----:B------:R-:W-:Y:S02]  /*0b90*/  IMAD R0, R0, c[0x0][0x208], RZ ;  /* 0x0000820000007a24 */ /* 0x000fe400078e02ff */
[----:B------:R-:W-:Y:S01]  /*0ba0*/  IMAD.IADD R3, R3, 0x1, R10 ;  /* 0x0000000103037824 */ /* 0x000fe200078e020a */
[----:B------:R-:W-:Y:S01]  /*0bb0*/  SEL R10, R41, RZ, !P1 ;  /* 0x000000ff290a7207 */ /* 0x000fe20004800000 */
[----:B------:R-:W-:-:S04]  /*0bc0*/  @P3 IMAD.HI.U32 R13, R11, c[0x0][0x2c8], RZ ;  /* 0x0000b2000b0d3a27 */ /* 0x000fc800078e00ff */
[----:B------:R-:W-:Y:S01]  /*0bd0*/  IMAD R15, R4, c[0x0][0x20c], R0 ;  /* 0x00008300040f7a24 */ /* 0x000fe200078e0200 */
[----:B------:R-:W-:Y:S01]  /*0be0*/  MOV R0, R11 ;  /* 0x0000000b00007202 */ /* 0x000fe20000000f00 */
[----:B------:R-:W-:Y:S01]  /*0bf0*/  IMAD R12, R12, c[0x0][0x1c0], RZ ;  /* 0x000070000c0c7a24 */ /* 0x000fe200078e02ff */
[----:B------:R-:W-:Y:S01]  /*0c00*/  @P3 SHF.R.U32.HI R0, RZ, c[0x0][0x2cc], R13 ;  /* 0x0000b300ff003a19 */ /* 0x000fe2000001160d */
[----:B------:R-:W-:-:S04]  /*0c10*/  IMAD.WIDE.U32 R2, R10, c[0x0][0x1c0], R2 ;  /* 0x000070000a027a25 */ /* 0x000fc800078e0002 */
[----:B------:R-:W-:Y:S01]  /*0c20*/  IMAD R13, R10, c[0x0][0x1c4], R12 ;  /* 0x000071000a0d7a24 */ /* 0x000fe200078e020c */
[--C-:B------:R-:W-:Y:S01]  /*0c30*/  SHF.R.S32.HI R10, RZ, 0x1f, R0.reuse ;  /* 0x0000001fff0a7819 */ /* 0x100fe20000011400 */
[----:B------:R-:W-:Y:S02]  /*0c40*/  IMAD.MOV R12, RZ, RZ, -R0 ;  /* 0x000000ffff0c7224 */ /* 0x000fe400078e0a00 */
[----:B------:R-:W-:Y:S01]  /*0c50*/  IMAD R14, R4, c[0x0][0x1e4], R8 ;  /* 0x00007900040e7a24 */ /* 0x000fe200078e0208 */
[----:B------:R-:W-:Y:S01]  /*0c60*/  IADD3 R3, R3, R13, RZ ;  /* 0x0000000d03037210 */ /* 0x000fe20007ffe0ff */
[----:B------:R-:W-:Y:S01]  /*0c70*/  IMAD R12, R12, c[0x0][0x2c4], R11 ;  /* 0x0000b1000c0c7a24 */ /* 0x000fe200078e020b */
[----:B------:R-:W-:Y:S01]  /*0c80*/  LOP3.LUT R11, R27, 0xfffffff0, RZ, 0xc0, !PT ;  /* 0xfffffff01b0b7812 */ /* 0x000fe200078ec0ff */
[----:B------:R-:W-:Y:S02]  /*0c90*/  IMAD R10, R10, c[0x0][0x1b0], RZ ;  /* 0x00006c000a0a7a24 */ /* 0x000fe400078e02ff */
[----:B------:R-:W-:Y:S01]  /*0ca0*/  IMAD.WIDE.U32 R8, R4, c[0x0][0x1e0], R6 ;  /* 0x0000780004087a25 */ /* 0x000fe200078e0006 */
[----:B------:R-:W-:-:S03]  /*0cb0*/  SHF.R.S32.HI R13, RZ, 0x1f, R12 ;  /* 0x0000001fff0d7819 */ /* 0x000fc6000001140c */
[----:B------:R-:W-:-:S04]  /*0cc0*/  IMAD.WIDE.U32 R4, R4, c[0x0][0x208], R6 ;  /* 0x0000820004047a25 */ /* 0x000fc800078e0006 */
[C---:B------:R-:W-:Y:S01]  /*0cd0*/  IMAD R10, R0.reuse, c[0x0][0x1b4], R10 ;  /* 0x00006d00000a7a24 */ /* 0x040fe200078e020a */
[----:B------:R-:W-:Y:S01]  /*0ce0*/  IADD3 R5, R5, R15, RZ ;  /* 0x0000000f05057210 */ /* 0x000fe20007ffe0ff */
[----:B------:R-:W-:-:S04]  /*0cf0*/  IMAD.WIDE.U32 R2, R0, c[0x0][0x1b0], R2 ;  /* 0x00006c0000027a25 */ /* 0x000fc800078e0002 */
[----:B------:R-:W-:Y:S01]  /*0d00*/  IMAD.IADD R0, R192, 0x1, -R11 ;  /* 0x00000001c0007824 */ /* 0x000fe200078e0a0b */
[----:B------:R-:W-:Y:S01]  /*0d10*/  IADD3 R3, R3, R10, RZ ;  /* 0x0000000a03037210 */ /* 0x000fe20007ffe0ff */
[----:B------:R-:W-:Y:S02]  /*0d20*/  IMAD.IADD R9, R9, 0x1, R14 ;  /* 0x0000000109097824 */ /* 0x000fe400078e020e */
[C---:B------:R-:W-:Y:S02]  /*0d30*/  IMAD R14, R16.reuse, c[0x0][0x1e8], RZ ;  /* 0x00007a00100e7a24 */ /* 0x040fe400078e02ff */
[----:B------:R-:W-:Y:S01]  /*0d40*/  IMAD R15, R16, c[0x0][0x210], RZ ;  /* 0x00008400100f7a24 */ /* 0x000fe200078e02ff */
[----:B------:R-:W-:Y:S01]  /*0d50*/  SHF.R.S32.HI R16, RZ, 0x1f, R0 ;  /* 0x0000001fff107819 */ /* 0x000fe20000011400 */
[----:B------:R-:W-:-:S03]  /*0d60*/  IMAD.WIDE.U32 R10, R22, c[0x0][0x1e8], R8 ;  /* 0x00007a00160a7a25 */ /* 0x000fc600078e0008 */
[----:B------:R-:W-:Y:S01]  /*0d70*/  LEA.HI R26, R16, R0, RZ, 0x3 ;  /* 0x00000000101a7211 */ /* 0x000fe200078f18ff */
[----:B------:R-:W-:-:S04]  /*0d80*/  IMAD.WIDE.U32 R8, R22, c[0x0][0x210], R4 ;  /* 0x0000840016087a25 */ /* 0x000fc800078e0004 */
[----:B------:R-:W-:Y:S01]  /*0d90*/  IMAD.WIDE.U32 R4, R12, c[0x0][0x1a8], R2 ;  /* 0x00006a000c047a25 */ /* 0x000fe200078e0002 */
[----:B------:R-:W-:-:S03]  /*0da0*/  LOP3.LUT R2, R26, 0xfffffff8, RZ, 0xc0, !PT ;  /* 0xfffffff81a027812 */ /* 0x000fc600078ec0ff */
[----:B------:R-:W-:Y:S01]  /*0db0*/  IMAD R15, R22, c[0x0][0x214], R15 ;  /* 0x00008500160f7a24 */ /* 0x000fe200078e020f */
[----:B------:R-:W-:Y:S01]  /*0dc0*/  IADD3 R25, R0, -R2, RZ ;  /* 0x8000000200197210 */ /* 0x000fe20007ffe0ff */
[----:B------:R-:W-:Y:S02]  /*0dd0*/  IMAD R14, R22, c[0x0][0x1ec], R14 ;  /* 0x00007b00160e7a24 */ /* 0x000fe400078e020e */
[----:B------:R-:W-:Y:S01]  /*0de0*/  IMAD R13, R13, c[0x0][0x1a8], RZ ;  /* 0x00006a000d0d7a24 */ /* 0x000fe200078e02ff */
[----:B------:R-:W-:Y:S01]  /*0df0*/  IADD3 R9, R9, R15, RZ ;  /* 0x0000000f09097210 */ /* 0x000fe20007ffe0ff */
[----:B------:R-:W-:Y:S02]  /*0e00*/  IMAD.IADD R11, R11, 0x1, R14 ;  /* 0x000000010b0b7824 */ /* 0x000fe400078e020e */
[----:B------:R-:W-:-:S04]  /*0e10*/  IMAD R13, R12, c[0x0][0x1ac], R13 ;  /* 0x00006b000c0d7a24 */ /* 0x000fc800078e020d */
[----:B------:R-:W-:Y:S01]  /*0e20*/  IMAD.IADD R12, R5, 0x1, R13 ;  /* 0x00000001050c7824 */ /* 0x000fe200078e020d */
[C---:B------:R-:W-:Y:S01]  /*0e30*/  LEA R13, P1, R4.reuse, c[0x0][0x160], 0x1 ;  /* 0x00005800040d7a11 */ /* 0x040fe200078208ff */
[----:B------:R-:W-:Y:S01]  /*0e40*/  IMAD R5, R21, c[0x0][0x2c4], RZ ;  /* 0x0000b10015057a24 */ /* 0x000fe200078e02ff */
[----:B------:R-:W-:Y:S02]  /*0e50*/  MOV R21, 0x20 ;  /* 0x0000002000157802 */ /* 0x000fe40000000f00 */
[----:B------:R-:W-:Y:S01]  /*0e60*/  LEA.HI.X R12, R4, c[0x0][0x164], R12, 0x1, P1 ;  /* 0x00005900040c7a11 */ /* 0x000fe200008f0c0c */
[----:B------:R1:W3:Y:S01]  /*0e70*/  SHFL.IDX PT, R15, R13, RZ, 0x181f ;  /* 0x00181fff0d0f7589 */ /* 0x0002e200000e0000 */
[----:B------:R-:W-:-:S03]  /*0e80*/  LEA.HI R4, R28, R192, RZ, 0x6 ;  /* 0x000000c01c047211 */ /* 0x000fc600078f30ff */
[----:B------:R1:W4:Y:S02]  /*0e90*/  SHFL.IDX PT, R16, R12, RZ, 0x181f ;  /* 0x00181fff0c107589 */ /* 0x00032400000e0000 */
[----:B------:R-:W-:Y:S01]  /*0ea0*/  IMAD.SHL.U32 R4, R4, 0x8, RZ ;  /* 0x0000000804047824 */ /* 0x000fe200078e00ff */
[--C-:B--2---:R-:W-:Y:S01]  /*0eb0*/  @P4 SHF.R.S32.HI R3, RZ, 0x1f, R18.reuse ;  /* 0x0000001fff034819 */ /* 0x104fe20000011412 */
[----:B------:R-:W-:Y:S01]  /*0ec0*/  @P4 IMAD.MOV.U32 R2, RZ, RZ, R18 ;  /* 0x000000ffff024224 */ /* 0x000fe200078e0012 */
[----:B------:R-:W-:Y:S01]  /*0ed0*/  @!P4 MOV R2, R41 ;  /* 0x000000290002c202 */ /* 0x000fe20000000f00 */
[----:B------:R-:W-:Y:S01]  /*0ee0*/  @!P4 IMAD.MOV.U32 R3, RZ, RZ, R17 ;  /* 0x000000ffff03c224 */ /* 0x000fe200078e0011 */
[----:B------:R-:W-:Y:S01]  /*0ef0*/  LEA R17, R35, R19, 0x7 ;  /* 0x0000001323117211 */ /* 0x000fe200078e38ff */
[----:B------:R-:W-:Y:S01]  /*0f00*/  IMAD.MOV.U32 R18, RZ, RZ, 0x10 ;  /* 0x00000010ff127424 */ /* 0x000fe200078e00ff */
[----:B------:R-:W-:Y:S02]  /*0f10*/  SEL R0, R2, RZ, !P0 ;  /* 0x000000ff02007207 */ /* 0x000fe40004000000 */
[----:B------:R-:W-:-:S02]  /*0f20*/  SEL R2, R3, RZ, !P0 ;  /* 0x000000ff03027207 */ /* 0x000fc40004000000 */
[----:B------:R-:W-:Y:S01]  /*0f30*/  ISETP.GE.AND P3, PT, R17, R5, PT ;  /* 0x000000051100720c */ /* 0x000fe20003f66270 */
[----:B------:R-:W-:Y:S01]  /*0f40*/  IMAD.WIDE.U32 R30, R0, c[0x0][0x1f0], R10 ;  /* 0x00007c00001e7a25 */ /* 0x000fe200078e000a */
[----:B------:R-:W-:-:S03]  /*0f50*/  ISETP.GE.AND P0, PT, R6, c[0x0][0x198], PT ;  /* 0x0000660006007a0c */ /* 0x000fc60003f06270 */
[C---:B------:R-:W-:Y:S01]  /*0f60*/  IMAD R3, R2.reuse, c[0x0][0x1f0], RZ ;  /* 0x00007c0002037a24 */ /* 0x040fe200078e02ff */
[----:B------:R1:W-:Y:S01]  /*0f70*/  STL.64 [R1+0x38], R30 ;  /* 0x0000381e01007387 */ /* 0x0003e20000100a00 */
[----:B------:R-:W-:Y:S01]  /*0f80*/  IMAD R2, R2, c[0x0][0x218], RZ ;  /* 0x0000860002027a24 */ /* 0x000fe200078e02ff */
[----:B------:R-:W-:Y:S01]  /*0f90*/  R2P PR, R25, 0x6 ;  /* 0x0000000619007804 */ /* 0x000fe20000000000 */
[C---:B------:R-:W-:Y:S02]  /*0fa0*/  IMAD R14, R0.reuse, c[0x0][0x1f4], R3 ;  /* 0x00007d00000e7a24 */ /* 0x040fe400078e0203 */
[C---:B------:R-:W-:Y:S02]  /*0fb0*/  IMAD R2, R0.reuse, c[0x0][0x21c], R2 ;  /* 0x0000870000027a24 */ /* 0x040fe400078e0202 */
[----:B------:R-:W-:Y:S01]  /*0fc0*/  IMAD.WIDE.U32 R32, R0, c[0x0][0x218], R8 ;  /* 0x0000860000207a25 */ /* 0x000fe200078e0008 */
[----:B------:R-:W-:Y:S02]  /*0fd0*/  IADD3 R37, R31, R14, RZ ;  /* 0x0000000e1f257210 */ /* 0x000fe40007ffe0ff */
[----:B------:R-:W-:Y:S01]  /*0fe0*/  LOP3.LUT R0, R20, 0xfffffe00, R4, 0xf8, !PT ;  /* 0xfffffe0014007812 */ /* 0x000fe200078ef804 */
[----:B------:R-:W-:Y:S01]  /*0ff0*/  IMAD.IADD R23, R33, 0x1, R2 ;  /* 0x0000000121177824 */ /* 0x000fe200078e0202 */
[----:B------:R1:W-:Y:S01]  /*1000*/  STL.64 [R1+0x10], R32 ;  /* 0x0000102001007387 */ /* 0x0003e20000100a00 */
[----:B------:R-:W-:-:S02]  /*1010*/  SEL R3, R18, 0xfffffff0, !P1 ;  /* 0xfffffff012037807 */ /* 0x000fc40004800000 */
[----:B------:R-:W-:Y:S01]  /*1020*/  SEL R4, R21, 0xffffffe0, !P2 ;  /* 0xffffffe015047807 */ /* 0x000fe20005000000 */
[----:B------:R1:W-:Y:S04]  /*1030*/  STL [R1+0x4], R23 ;  /* 0x0000041701007387 */ /* 0x0003e80000100800 */
[----:B------:R1:W-:Y:S01]  /*1040*/  STL [R1+0x34], R37 ;  /* 0x0000342501007387 */ /* 0x0003e20000100800 */
[----:B------:R-:W-:Y:S05]  /*1050*/  @P3 BRA `(.L_x_18) ;  /* 0x0000005000003947 */ /* 0x000fea0003800000 */
[----:B---34-:R-:W-:Y:S01]  /*1060*/  LEA R8, P1, R6, R15, 0x1 ;  /* 0x0000000f06087211 */ /* 0x018fe200078208ff */
[----:B------:R-:W-:-:S03]  /*1070*/  IMAD.SHL.U32 R2, R0, 0x2, RZ ;  /* 0x0000000200027824 */ /* 0x000fc600078e00ff */
[----:B------:R-:W-:-:S05]  /*1080*/  LEA.HI.X R9, R6, R16, R7, 0x1, P1 ;  /* 0x0000001006097211 */ /* 0x000fca00008f0c07 */
[----:B------:R-:W-:Y:S01]  /*1090*/  @!PT LDS RZ, [RZ] ;  /* 0x00000000fffff984 */ /* 0x000fe20000000800 */
[----:B------:R2:W-:Y:S04]  /*10a0*/  LDGSTS.E.BYPASS.LTC128B.128 [R2+0x7100], [R8.64], !P0 ;  /* 0x0710000008027fae */ /* 0x0005e8000c101d48 */
.L_x_18:
[----:B---34-:R-:W-:Y:S05]  /*10b0*/  BSYNC B0 ;  /* 0x0000000000007941 */ /* 0x018fea0003800000 */
.L_x_17:
[----:B--2---:R-:W-:Y:S01]  /*10c0*/  IADD3 R9, R17, 0x10, RZ ;  /* 0x0000001011097810 */ /* 0x004fe20007ffe0ff */
[----:B------:R2:W3:Y:S01]  /*10d0*/  SHFL.IDX PT, R2, R12, 0x1, 0x181f ;  /* 0x00381f000c027f89 */ /* 0x0004e200000e0000 */
[----:B------:R-:W-:Y:S02]  /*10e0*/  BSSY B0, `(.L_x_19) ;  /* 0x0000009000007945 */ /* 0x000fe40003800000 */
[----:B------:R-:W-:Y:S01]  /*10f0*/  ISETP.GE.AND P1, PT, R9, R5, PT ;  /* 0x000000050900720c */ /* 0x000fe20003f26270 */
[----:B------:R2:W4:-:S12]  /*1100*/  SHFL.IDX PT, R8, R13, 0x1, 0x181f ;  /* 0x00381f000d087f89 */ /* 0x00051800000e0000 */
[----:B------:R-:W-:Y:S05]  /*1110*/  @P1 BRA `(.L_x_20) ;  /* 0x0000005000001947 */ /* 0x000fea0003800000 */
[----:B----4-:R-:W-:-:S04]  /*1120*/  LEA R8, P1, R6, R8, 0x1 ;  /* 0x0000000806087211 */ /* 0x010fc800078208ff */
[----:B---3--:R-:W-:Y:S01]  /*1130*/  LEA.HI.X R9, R6, R2, R7, 0x1, P1 ;  /* 0x0000000206097211 */ /* 0x008fe200008f0c07 */
[----:B------:R-:W-:-:S05]  /*1140*/  IMAD.SHL.U32 R2, R0, 0x2, RZ ;  /* 0x0000000200027824 */ /* 0x000fca00078e00ff */
[----:B------:R-:W-:Y:S01]  /*1150*/  @!PT LDS RZ, [RZ] ;  /* 0x00000000fffff984 */ /* 0x000fe20000000800 */
[----:B------:R3:W-:Y:S03]  /*1160*/  LDGSTS.E.BYPASS.LTC128B.128 [R2+0x7900], [R8.64], !P0 ;  /* 0x0790000008027fae */ /* 0x0007e6000c101d48 */
.L_x_20:
[----:B------:R-:W-:Y:S05]  /*1170*/  BSYNC B0 ;  /* 0x0000000000007941 */ /* 0x000fea0003800000 */
.L_x_19:
[----:B---3--:R-:W-:Y:S01]  /*1180*/  IADD3 R9, R17, 0x20, RZ ;  /* 0x0000002011097810 */ /* 0x008fe20007ffe0ff */
[----:B------:R3:W1:Y:S01]  /*1190*/  SHFL.IDX PT, R2, R12, 0x2, 0x181f ;  /* 0x00581f000c027f89 */ /* 0x00066200000e0000 */
[----:B------:R-:W-:Y:S02]  /*11a0*/  BSSY B0, `(.L_x_21) ;  /* 0x0000009000007945 */ /* 0x000fe40003800000 */
[----:B------:R-:W-:Y:S01]  /*11b0*/  ISETP.GE.AND P1, PT, R9, R5, PT ;  /* 0x000000050900720c */ /* 0x000fe20003f26270 */
[----:B----4-:R3:W4:-:S12]  /*11c0*/  SHFL.IDX PT, R8, R13, 0x2, 0x181f ;  /* 0x00581f000d087f89 */ /* 0x01071800000e0000 */
[----:B------:R-:W-:Y:S05]  /*11d0*/  @P1 BRA `(.L_x_22) ;  /* 0x0000005000001947 */ /* 0x000fea0003800000 */
[----:B----4-:R-:W-:-:S04]  /*11e0*/  LEA R8, P1, R6, R8, 0x1 ;  /* 0x0000000806087211 */ /* 0x010fc800078208ff */
[----:B-1----:R-:W-:Y:S01]  /*11f0*/  LEA.HI.X R9, R6, R2, R7, 0x1, P1 ;  /* 0x0000000206097211 */ /* 0x002fe200008f0c07 */
[----:B------:R-:W-:-:S05]  /*1200*/  IMAD.SHL.U32 R2, R0, 0x2, RZ ;  /* 0x0000000200027824 */ /* 0x000fca00078e00ff */
[----:B------:R-:W-:Y:S01]  /*1210*/  @!PT LDS RZ, [RZ] ;  /* 0x00000000fffff984 */ /* 0x000fe20000000800 */
[----:B------:R1:W-:Y:S03]  /*1220*/  LDGSTS.E.BYPASS.LTC128B.128 [R2+0x8100], [R8.64], !P0 ;  /* 0x0810000008027fae */ /* 0x0003e6000c101d48 */
.L_x_22:
[----:B------:R-:W-:Y:S05]  /*1230*/  BSYNC B0 ;  /* 0x0000000000007941 */ /* 0x000fea0003800000 */
.L_x_21:
[----:B-1----:R-:W-:Y:S01]  /*1240*/  IADD3 R9, R17, 0x30, RZ ;  /* 0x0000003011097810 */ /* 0x002fe20007ffe0ff */
[----:B------:R1:W2:Y:S01]  /*1250*/  SHFL.IDX PT, R2, R12, 0x3, 0x181f ;  /* 0x00781f000c027f89 */ /* 0x0002a200000e0000 */
[----:B------:R-:W-:Y:S02]  /*1260*/  BSSY B0, `(.L_x_23) ;  /* 0x0000009000007945 */ /* 0x000fe40003800000 */
[----:B------:R-:W-:Y:S01]  /*1270*/  ISETP.GE.AND P1, PT, R9, R5, PT ;  /* 0x000000050900720c */ /* 0x000fe20003f26270 */
[----:B----4-:R1:W4:-:S12]  /*1280*/  SHFL.IDX PT, R8, R13, 0x3, 0x181f ;  /* 0x00781f000d087f89 */ /* 0x01031800000e0000 */
[----:B------:R-:W-:Y:S05]  /*1290*/  @P1 BRA `(.L_x_24) ;  /* 0x0000005000001947 */ /* 0x000fea0003800000 */
[----:B----4-:R-:W-:-:S04]  /*12a0*/  LEA R8, P1, R6, R8, 0x1 ;  /* 0x0000000806087211 */ /* 0x010fc800078208ff */
[----:B--2---:R-:W-:Y:S01]  /*12b0*/  LEA.HI.X R9, R6, R2, R7, 0x1, P1 ;  /* 0x0000000206097211 */ /* 0x004fe200008f0c07 */
[----:B------:R-:W-:-:S05]  /*12c0*/  IMAD.SHL.U32 R2, R0, 0x2, RZ ;  /* 0x0000000200027824 */ /* 0x000fca00078e00ff */
[----:B------:R-:W-:Y:S01]  /*12d0*/  @!PT LDS RZ, [RZ] ;  /* 0x00000000fffff984 */ /* 0x000fe20000000800 */
[----:B------:R2:W-:Y:S03]  /*12e0*/  LDGSTS.E.BYPASS.LTC128B.128 [R2+0x8900], [R8.64], !P0 ;  /* 0x0890000008027fae */ /* 0x0005e6000c101d48 */
.L_x_24:
[----:B------:R-:W-:Y:S05]  /*12f0*/  BSYNC B0 ;  /* 0x0000000000007941 */ /* 0x000fea0003800000 */
.L_x_23:
[----:B--2---:R-:W-:Y:S01]  /*1300*/  IADD3 R9, R17, 0x40, RZ ;  /* 0x0000004011097810 */ /* 0x004fe20007ffe0ff */
        /* <DEDUP_REMOVED lines=10> */
.L_x_26:
[----:B------:R-:W-:Y:S05]  /*13b0*/  BSYNC B0 ;  /* 0x0000000000007941 */ /* 0x000fea0003800000 */
.L_x_25:
        /* <DEDUP_REMOVED lines=11> */
.L_x_28:
[----:B------:R-:W-:Y:S05]  /*1470*/  BSYNC B0 ;  /* 0x0000000000007941 */ /* 0x000fea0003800000 */
.L_x_27:
        /* <DEDUP_REMOVED lines=11> */
.L_x_30:
[----:B------:R-:W-:Y:S05]  /*1530*/  BSYNC B0 ;  /* 0x0000000000007941 */ /* 0x000fea0003800000 */
.L_x_29:
[----:B-1--4-:R-:W1:Y:S01]  /*1540*/  SHFL.IDX PT, R8, R13, 0x7, 0x181f ;  /* 0x00f81f000d087f89 */ /* 0x012e6200000e0000 */
[----:B------:R-:W-:Y:S01]  /*1550*/  IADD3 R9, R17, 0x70, RZ ;  /* 0x0000007011097810 */ /* 0x000fe20007ffe0ff */
[----:B------:R-:W-:Y:S01]  /*1560*/  ULDC.64 UR4, c[0x0][0x208] ;  /* 0x0000820000047ab9 */ /* 0x000fe20000000a00 */
[----:B------:R-:W-:Y:S01]  /*1570*/  SHF.L.U32 R241, R0, 0x1, RZ ;  /* 0x0000000100f17819 */ /* 0x000fe200000006ff */
[----:B------:R-:W4:Y:S01]  /*1580*/  SHFL.IDX PT, R2, R12, 0x7, 0x181f ;  /* 0x00f81f000c027f89 */ /* 0x000f2200000e0000 */
[----:B------:R-:W-:Y:S01]  /*1590*/  ISETP.GE.AND P1, PT, R9, R5, PT ;  /* 0x000000050900720c */ /* 0x000fe20003f26270 */
[----:B------:R-:W-:Y:S01]  /*15a0*/  USHF.L.U32 UR7, UR4, 0x5, URZ ;  /* 0x0000000504077899 */ /* 0x000fe2000800063f */
[----:B------:R-:W-:Y:S01]  /*15b0*/  MOV R5, 0x70 ;  /* 0x0000007000057802 */ /* 0x000fe20000000f00 */
[----:B------:R-:W-:Y:S01]  /*15c0*/  UMOV UR6, 0x5 ;  /* 0x0000000500067882 */ /* 0x000fe20000000000 */
[C---:B------:R-:W-:Y:S01]  /*15d0*/  IADD3 R17, R195.reuse, -0x1, RZ ;  /* 0xffffffffc3117810 */ /* 0x040fe20007ffe0ff */
[----:B------:R-:W-:Y:S01]  /*15e0*/  USHF.L.U64.HI UR5, UR4, UR6, UR5 ;  /* 0x0000000604057299 */ /* 0x000fe20008010205 */
[----:B------:R-:W-:Y:S01]  /*15f0*/  MOV R198, R36 ;  /* 0x0000002400c67202 */ /* 0x000fe20000000f00 */
[----:B------:R-:W-:Y:S01]  /*1600*/  IMAD R156, R195, -0x70, R5 ;  /* 0xffffff90c39c7824 */ /* 0x000fe200078e0205 */
[----:B------:R-:W-:Y:S01]  /*1610*/  MOV R199, R37 ;  /* 0x0000002500c77202 */ /* 0x000fe20000000f00 */
[C---:B------:R-:W-:Y:S01]  /*1620*/  IMAD R10, R5.reuse, c[0x0][0x1e4], RZ ;  /* 0x00007900050a7a24 */ /* 0x040fe200078e02ff */
[----:B------:R-:W-:Y:S01]  /*1630*/  SHF.R.S32.HI R24, RZ, 0x1f, R17 ;  /* 0x0000001fff187819 */ /* 0x000fe20000011411 */
[----:B------:R-:W-:Y:S01]  /*1640*/  IMAD.WIDE.U32 R196, R5, c[0x0][0x1e0], RZ ;  /* 0x0000780005c47a25 */ /* 0x000fe200078e00ff */
[----:B------:R-:W-:-:S02]  /*1650*/  IADD3 R18, R156, R112, -R19 ;  /* 0x000000709c127210 */ /* 0x000fc40007ffe813 */
[----:B------:R-:W-:Y:S02]  /*1660*/  MOV R198, R30 ;  /* 0x0000001e00c67202 */ /* 0x000fe40000000f00 */
[----:B------:R-:W-:Y:S02]  /*1670*/  IADD3 R191, R197, R10, RZ ;  /* 0x0000000ac5bf7210 */ /* 0x000fe40007ffe0ff */
[----:B------:R-:W-:Y:S01]  /*1680*/  ISETP.GE.AND P5, PT, R18, 0x1, PT ;  /* 0x000000011200780c */ /* 0x000fe20003fa6270 */
[----:B------:R-:W-:Y:S01]  /*1690*/  STL.64 [R1+0x30], R198 ;  /* 0x000030c601007387 */ /* 0x000fe20000100a00 */
[----:B-1----:R-:W-:Y:S01]  /*16a0*/  @!P1 LEA R8, P2, R6, R8, 0x1 ;  /* 0x0000000806089211 */ /* 0x002fe200078408ff */
[----:B------:R-:W-:Y:S01]  /*16b0*/  IMAD R0, R191, R17, RZ ;  /* 0x00000011bf007224 */ /* 0x000fe200078e02ff */
[----:B------:R-:W-:Y:S02]  /*16c0*/  ISETP.GE.AND P3, PT, R18, 0x21, PT ;  /* 0x000000211200780c */ /* 0x000fe40003f66270 */
[----:B----4-:R-:W-:Y:S01]  /*16d0*/  @!P1 LEA.HI.X R9, R6, R2, R7, 0x1, P2 ;  /* 0x0000000206099211 */ /* 0x010fe200010f0c07 */
[----:B------:R-:W-:Y:S01]  /*16e0*/  IMAD R0, R24, R196, R0 ;  /* 0x000000c418007224 */ /* 0x000fe200078e0200 */
[----:B------:R-:W-:-:S02]  /*16f0*/  ISETP.GE.AND P2, PT, R6, c[0x0][0x1d4], PT ;  /* 0x0000750006007a0c */ /* 0x000fc40003f46270 */
[----:B------:R-:W-:Y:S01]  /*1700*/  MOV R193, c[0x0][0x1e0] ;  /* 0x0000780000c17a02 */ /* 0x000fe20000000f00 */
[----:B------:R-:W-:Y:S01]  /*1710*/  @!PT LDS RZ, [RZ] ;  /* 0x00000000fffff984 */ /* 0x000fe20000000800 */
[----:B------:R1:W-:Y:S01]  /*1720*/  @!P1 LDGSTS.E.BYPASS.LTC128B.128 [R241+0xa900], [R8.64], !P0 ;  /* 0x0a90000008f19fae */ /* 0x0003e2000c101d48 */
[C---:B------:R-:W-:Y:S02]  /*1730*/  ISETP.GE.AND P0, PT, R18.reuse, 0x11, PT ;  /* 0x000000111200780c */ /* 0x040fe40003f06270 */
[----:B------:R-:W-:Y:S01]  /*1740*/  ISETP.GE.AND P6, PT, R18, 0x31, PT ;  /* 0x000000311200780c */ /* 0x000fe20003fc6270 */
[----:B------:R-:W0:Y:S01]  /*1750*/  LDGDEPBAR ;  /* 0x00000000000079af */ /* 0x000e220000000000 */
[----:B--23--:R-:W-:Y:S01]  /*1760*/  IMAD.WIDE.U32 R12, R193, 0x20, RZ ;  /* 0x00000020c10c7825 */ /* 0x00cfe200078e00ff */
[----:B------:R-:W-:Y:S02]  /*1770*/  MOV R194, c[0x0][0x1e4] ;  /* 0x0000790000c27a02 */ /* 0x000fe40000000f00 */
[----:B------:R-:W-:Y:S02]  /*1780*/  MOV R30, R22 ;  /* 0x00000016001e7202 */ /* 0x000fe40000000f00 */
[----:B------:R-:W-:-:S02]  /*1790*/  SHF.L.U32 R7, R194, 0x5, RZ ;  /* 0x00000005c2077819 */ /* 0x000fc400000006ff */
[----:B------:R-:W-:Y:S02]  /*17a0*/  MOV R31, R23 ;  /* 0x00000017001f7202 */ /* 0x000fe40000000f00 */
[----:B------:R-:W-:Y:S02]  /*17b0*/  SHF.R.S32.HI R15, RZ, 0x4, R27 ;  /* 0x00000004ff0f7819 */ /* 0x000fe4000001141b */
[----:B------:R-:W-:Y:S02]  /*17c0*/  SHF.L.U32 R19, R19, 0x3, RZ ;  /* 0x0000000313137819 */ /* 0x000fe400000006ff */
[----:B------:R-:W-:Y:S02]  /*17d0*/  LEA.HI R14, R27, R15, RZ, 0x1 ;  /* 0x0000000f1b0e7211 */ /* 0x000fe400078f08ff */
[----:B------:R-:W-:Y:S02]  /*17e0*/  MOV R30, R32 ;  /* 0x00000020001e7202 */ /* 0x000fe40000000f00 */
[----:B------:R-:W-:-:S03]  /*17f0*/  LEA.HI R190, R28, R192, RZ, 0x5 ;  /* 0x000000c01cbe7211 */ /* 0x000fc600078f28ff */
[----:B------:R-:W-:Y:S01]  /*1800*/  STL.64 [R1], R30 ;  /* 0x0000001e01007387 */ /* 0x000fe20000100a00 */
[----:B-1----:R-:W-:-:S03]  /*1810*/  IMAD.WIDE.U32 R8, R17, R196, R198 ;  /* 0x000000c411087225 */ /* 0x002fc600078e00c6 */
[----:B------:R-:W-:Y:S02]  /*1820*/  BAR.SYNC.DEFER_BLOCKING 0x0 ;  /* 0x0000000000007b1d */ /* 0x000fe40000010000 */
[C---:B------:R-:W-:Y:S02]  /*1830*/  @P5 LEA R10, P1, R8.reuse, c[0x0][0x1c8], 0x1 ;  /* 0x00007200080a5a11 */ /* 0x040fe400078208ff */
[----:B------:R-:W-:Y:S02]  /*1840*/  IADD3 R9, R9, R0, RZ ;  /* 0x0000000009097210 */ /* 0x000fe40007ffe0ff */
[----:B------:R-:W-:Y:S02]  /*1850*/  @P0 LEA R0, P4, R193, R8, 0x4 ;  /* 0x00000008c1000211 */ /* 0x000fe400078820ff */
[C---:B------:R-:W-:Y:S02]  /*1860*/  @P5 LEA.HI.X R11, R8.reuse, c[0x0][0x1cc], R9, 0x1, P1 ;  /* 0x00007300080b5a11 */ /* 0x040fe400008f0c09 */
[----:B------:R-:W-:-:S02]  /*1870*/  @P3 IADD3 R2, P1, R8, R12, RZ ;  /* 0x0000000c08023210 */ /* 0x000fc40007f3e0ff */
[----:B------:R-:W-:Y:S02]  /*1880*/  @P0 LEA.HI.X R5, R193, R9, R194, 0x4, P4 ;  /* 0x00000009c1050211 */ /* 0x000fe400020f24c2 */
[C---:B------:R-:W-:Y:S02]  /*1890*/  @P0 LEA R12, P4, R0.reuse, c[0x0][0x1c8], 0x1 ;  /* 0x00007200000c0a11 */ /* 0x040fe400078808ff */
[----:B------:R-:W-:Y:S02]  /*18a0*/  @P3 IADD3.X R7, R9, R13, R7, P1, !PT ;  /* 0x0000000d09073210 */ /* 0x000fe40000ffe407 */
[----:B------:R-:W-:Y:S01]  /*18b0*/  @P0 LEA.HI.X R13, R0, c[0x0][0x1cc], R5, 0x1, P4 ;  /* 0x00007300000d0a11 */ /* 0x000fe200020f0c05 */
[----:B------:R-:W-:Y:S01]  /*18c0*/  @P6 IMAD R0, R194, 0x30, RZ ;  /* 0x00000030c2006824 */ /* 0x000fe200078e02ff */
[C---:B------:R-:W-:Y:S01]  /*18d0*/  ISETP.GE.AND P4, PT, R18.reuse, 0x51, PT ;  /* 0x000000511200780c */ /* 0x040fe20003f86270 */
[----:B------:R-:W-:Y:S01]  /*18e0*/  @!PT LDS RZ, [RZ] ;  /* 0x00000000fffff984 */ /* 0x000fe20000000800 */
[----:B------:R-:W-:Y:S01]  /*18f0*/  @!PT LDS RZ, [RZ] ;  /* 0x00000000fffff984 */ /* 0x000fe20000000800 */
[----:B------:R-:W-:Y:S01]  /*1900*/  @!PT LDS RZ, [RZ] ;  /* 0x00000000fffff984 */ /* 0x000fe20000000800 */
[----:B------:R1:W-:Y:S01]  /*1910*/  @P5 LDGSTS.E.BYPASS.LTC128B.128 [R241+0x3900], [R10.64], !P2 ;  /* 0x039000000af15fae */ /* 0x0003e2000d101d48 */
[----:B------:R-:W-:-:S03]  /*1920*/  ISETP.GE.AND P5, PT, R18, 0x41, PT ;  /* 0x000000411200780c */ /* 0x000fc60003fa6270 */
[----:B------:R2:W-:Y:S01]  /*1930*/  @P0 LDGSTS.E.BYPASS.LTC128B.128 [R241+0x4100], [R12.64], !P2 ;  /* 0x041000000cf10fae */ /* 0x0005e2000d101d48 */
[----:B-1----:R-:W-:Y:S01]  /*1940*/  @P6 IMAD.WIDE.U32 R10, R193, 0x30, R8 ;  /* 0x00000030c10a6825 */ /* 0x002fe200078e0008 */
[----:B--2---:R-:W-:-:S04]  /*1950*/  @P3 LEA R12, P1, R2, c[0x0][0x1c8], 0x1 ;  /* 0x00007200020c3a11 */ /* 0x004fc800078208ff */
[----:B------:R-:W-:Y:S02]  /*1960*/  @P6 IADD3 R0, R11, R0, RZ ;  /* 0x000000000b006210 */ /* 0x000fe40007ffe0ff */
[----:B------:R-:W-:Y:S02]  /*1970*/  @P6 LEA R22, P0, R10, c[0x0][0x1c8], 0x1 ;  /* 0x000072000a166a11 */ /* 0x000fe400078008ff */
[----:B------:R-:W-:Y:S01]  /*1980*/  @P3 LEA.HI.X R13, R2, c[0x0][0x1cc], R7, 0x1, P1 ;  /* 0x00007300020d3a11 */ /* 0x000fe200008f0c07 */
[----:B------:R-:W-:Y:S01]  /*1990*/  @P4 IMAD R7, R194, 0x50, RZ ;  /* 0x00000050c2074824 */ /* 0x000fe200078e02ff */
[----:B------:R-:W-:Y:S02]  /*19a0*/  @P6 LEA.HI.X R23, R10, c[0x0][0x1cc], R0, 0x1, P0 ;  /* 0x000073000a176a11 */ /* 0x000fe400000f0c00 */
[----:B------:R-:W-:Y:S01]  /*19b0*/  @P5 LEA R0, P0, R193, R8, 0x6 ;  /* 0x00000008c1005211 */ /* 0x000fe200078030ff */
[----:B------:R1:W-:Y:S01]  /*19c0*/  @P3 LDGSTS.E.BYPASS.LTC128B.128 [R241+0x4900], [R12.64], !P2 ;  /* 0x049000000cf13fae */ /* 0x0003e2000d101d48 */
[----:B------:R-:W-:-:S02]  /*19d0*/  SHF.L.U32 R2, R40, 0x6, RZ ;  /* 0x0000000628027819 */ /* 0x000fc400000006ff */
[----:B------:R-:W-:Y:S01]  /*19e0*/  @P4 MOV R10, R8 ;  /* 0x00000008000a4202 */ /* 0x000fe20000000f00 */
[----:B------:R2:W-:Y:S01]  /*19f0*/  @P6 LDGSTS.E.BYPASS.LTC128B.128 [R241+0x5100], [R22.64], !P2 ;  /* 0x0510000016f16fae */ /* 0x0005e2000d101d48 */
[-C--:B------:R-:W-:Y:S02]  /*1a00*/  @P4 MOV R11, R9.reuse ;  /* 0x00000009000b4202 */ /* 0x080fe40000000f00 */
[C---:B------:R-:W-:Y:S02]  /*1a10*/  @P5 LEA.HI.X R5, R193.reuse, R9, R194, 0x6, P0 ;  /* 0x00000009c1055211 */ /* 0x040fe400000f34c2 */
[----:B------:R-:W-:Y:S01]  /*1a20*/  ISETP.GE.AND P1, PT, R18, 0x61, PT ;  /* 0x000000611200780c */ /* 0x000fe20003f26270 */
[----:B------:R-:W-:Y:S01]  /*1a30*/  @P4 IMAD.WIDE.U32 R10, R193, 0x50, R10 ;  /* 0x00000050c10a4825 */ /* 0x000fe200078e000a */
[----:B------:R-:W-:Y:S02]  /*1a40*/  @P5 LEA R20, P0, R0, c[0x0][0x1c8], 0x1 ;  /* 0x0000720000145a11 */ /* 0x000fe400078008ff */
[----:B------:R-:W-:-:S02]  /*1a50*/  LOP3.LUT R2, R2, 0x1c0, RZ, 0xc0, !PT ;  /* 0x000001c002027812 */ /* 0x000fc400078ec0ff */
[----:B------:R-:W-:Y:S02]  /*1a60*/  @P5 LEA.HI.X R21, R0, c[0x0][0x1cc], R5, 0x1, P0 ;  /* 0x0000730000155a11 */ /* 0x000fe400000f0c05 */
[----:B------:R-:W-:Y:S02]  /*1a70*/  LOP3.LUT R0, R2, 0x8, R19, 0xf8, !PT ;  /* 0x0000000802007812 */ /* 0x000fe400078ef813 */
[----:B------:R-:W-:Y:S01]  /*1a80*/  SHF.R.U32.HI R2, RZ, 0x3, R2 ;  /* 0x00000003ff027819 */ /* 0x000fe20000011602 */
[----:B------:R2:W-:Y:S01]  /*1a90*/  @P5 LDGSTS.E.BYPASS.LTC128B.128 [R241+0x5900], [R20.64], !P2 ;  /* 0x0590000014f15fae */ /* 0x0005e2000d101d48 */
[----:B------:R-:W-:Y:S01]  /*1aa0*/  LOP3.LUT R5, R14, 0xfffffffe, RZ, 0xc0, !PT ;  /* 0xfffffffe0e057812 */ /* 0x000fe200078ec0ff */
[----:B------:R-:W-:Y:S01]  /*1ab0*/  @P1 IMAD.WIDE.U32 R8, R193, 0x60, R8 ;  /* 0x00000060c1081825 */ /* 0x000fe200078e0008 */
[----:B------:R-:W-:Y:S02]  /*1ac0*/  @P4 IADD3 R7, R11, R7, RZ ;  /* 0x000000070b074210 */ /* 0x000fe40007ffe0ff */
[----:B------:R-:W-:-:S02]  /*1ad0*/  @P4 LEA R14, P0, R10, c[0x0][0x1c8], 0x1 ;  /* 0x000072000a0e4a11 */ /* 0x000fc400078008ff */
[----:B------:R-:W-:Y:S01]  /*1ae0*/  LOP3.LUT R16, R0, R2, RZ, 0x3c, !PT ;  /* 0x0000000200107212 */ /* 0x000fe200078e3cff */
[----:B-1----:R-:W-:Y:S01]  /*1af0*/  IMAD R13, R24, c[0x0][0x208], RZ ;  /* 0x00008200180d7a24 */ /* 0x002fe200078e02ff */
[----:B------:R-:W-:Y:S02]  /*1b00*/  IADD3 R5, R15, -R5, RZ ;  /* 0x800000050f057210 */ /* 0x000fe40007ffe0ff */
[----:B------:R-:W-:Y:S01]  /*1b10*/  SHF.L.U32 R0, R25, 0x6, RZ ;  /* 0x0000000619007819 */ /* 0x000fe200000006ff */
[C---:B------:R-:W-:Y:S01]  /*1b20*/  IMAD R13, R17.reuse, c[0x0][0x20c], R13 ;  /* 0x00008300110d7a24 */ /* 0x040fe200078e020d */
[----:B------:R-:W-:Y:S01]  /*1b30*/  @P4 LEA.HI.X R15, R10, c[0x0][0x1cc], R7, 0x1, P0 ;  /* 0x000073000a0f4a11 */ /* 0x000fe200000f0c07 */
[----:B------:R-:W-:Y:S01]  /*1b40*/  @P1 IMAD R7, R194, 0x60, RZ ;  /* 0x00000060c2071824 */ /* 0x000fe200078e02ff */
[----:B------:R-:W-:Y:S01]  /*1b50*/  LOP3.LUT R2, R0, 0x1c0, RZ, 0xc0, !PT ;  /* 0x000001c000027812 */ /* 0x000fe200078ec0ff */
[----:B------:R-:W-:Y:S01]  /*1b60*/  IMAD.WIDE.U32 R10, R17, c[0x0][0x208], RZ ;  /* 0x00008200110a7a25 */ /* 0x000fe200078e00ff */
[C---:B------:R-:W-:Y:S01]  /*1b70*/  LEA R0, R5.reuse, R16, 0x9 ;  /* 0x0000001005007211 */ /* 0x040fe200078e48ff */
[----:B------:R1:W-:Y:S01]  /*1b80*/  @P4 LDGSTS.E.BYPASS.LTC128B.128 [R241+0x6100], [R14.64], !P2 ;  /* 0x061000000ef14fae */ /* 0x0003e2000d101d48 */
[----:B------:R-:W-:-:S02]  /*1b90*/  SHF.L.U32 R16, R5, 0x3, RZ ;  /* 0x0000000305107819 */ /* 0x000fc400000006ff */
[----:B------:R-:W-:Y:S02]  /*1ba0*/  @P1 IADD3 R5, R9, R7, RZ ;  /* 0x0000000709051210 */ /* 0x000fe40007ffe0ff */
[----:B------:R-:W-:Y:S02]  /*1bb0*/  @P1 LEA R12, P0, R8, c[0x0][0x1c8], 0x1 ;  /* 0x00007200080c1a11 */ /* 0x000fe400078008ff */
[----:B------:R-:W-:Y:S01]  /*1bc0*/  IADD3 R7, R11, R13, RZ ;  /* 0x0000000d0b077210 */ /* 0x000fe20007ffe0ff */
[----:B------:R-:W-:Y:S01]  /*1bd0*/  IMAD.WIDE.U32 R10, R10, 0x70, R30 ;  /* 0x000000700a0a7825 */ /* 0x000fe200078e001e */
[----:B------:R-:W-:Y:S02]  /*1be0*/  @P1 LEA.HI.X R13, R8, c[0x0][0x1cc], R5, 0x1, P0 ;  /* 0x00007300080d1a11 */ /* 0x000fe400000f0c05 */
[----:B------:R-:W-:Y:S02]  /*1bf0*/  LOP3.LUT P3, RZ, R40, 0x2, RZ, 0xc0, !PT ;  /* 0x0000000228ff7812 */ /* 0x000fe4000786c0ff */
[----:B------:R-:W-:Y:S01]  /*1c00*/  SHF.L.U32 R119, R0, 0x1, RZ ;  /* 0x0000000100777819 */ /* 0x000fe200000006ff */
[----:B------:R3:W-:Y:S01]  /*1c10*/  @P1 LDGSTS.E.BYPASS.LTC128B.128 [R241+0x6900], [R12.64], !P2 ;  /* 0x069000000cf11fae */ /* 0x0007e2000d101d48 */
[----:B------:R-:W-:Y:S01]  /*1c20*/  IMAD R0, R7, 0x70, RZ ;  /* 0x0000007007007824 */ /* 0x000fe200078e02ff */
[----:B------:R-:W-:-:S02]  /*1c30*/  LOP3.LUT R8, R2, 0x8, R16, 0xf8, !PT ;  /* 0x0000000802087812 */ /* 0x000fc400078ef810 */
[----:B------:R-:W0:Y:S01]  /*1c40*/  LDGDEPBAR ;  /* 0x00000000000079af */ /* 0x000e220000000000 */
[----:B------:R-:W-:Y:S02]  /*1c50*/  IADD3 R5, R119, 0x3900, RZ ;  /* 0x0000390077057810 */ /* 0x000fe40007ffe0ff */
[----:B------:R-:W-:Y:S02]  /*1c60*/  SHF.R.U32.HI R2, RZ, 0x3, R2 ;  /* 0x00000003ff027819 */ /* 0x000fe40000011602 */
[----:B------:R-:W-:Y:S02]  /*1c70*/  LEA R16, P0, R10, c[0x0][0x1f8], 0x1 ;  /* 0x00007e000a107a11 */ /* 0x000fe400078008ff */
[----:B------:R-:W-:Y:S02]  /*1c80*/  IADD3 R0, R11, R0, RZ ;  /* 0x000000000b007210 */ /* 0x000fe40007ffe0ff */
[----:B------:R-:W-:Y:S02]  /*1c90*/  IADD3 R234, R119, 0x3920, RZ ;  /* 0x0000392077ea7810 */ /* 0x000fe40007ffe0ff */
[----:B------:R-:W-:-:S02]  /*1ca0*/  @P3 IADD3 R234, R5, -0x20, RZ ;  /* 0xffffffe005ea3810 */ /* 0x000fc40007ffe0ff */
[----:B------:R-:W-:Y:S02]  /*1cb0*/  LOP3.LUT R5, R8, R2, RZ, 0x3c, !PT ;  /* 0x0000000208057212 */ /* 0x000fe400078e3cff */
[----:B------:R-:W-:Y:S02]  /*1cc0*/  LEA.HI.X R17, R10, c[0x0][0x1fc], R0, 0x1, P0 ;  /* 0x00007f000a117a11 */ /* 0x000fe400000f0c00 */
[----:B------:R-:W-:Y:S02]  /*1cd0*/  SHF.L.U32 R2, R26, 0x6, RZ ;  /* 0x000000061a027819 */ /* 0x000fe400000006ff */
[----:B------:R-:W-:Y:S02]  /*1ce0*/  SHF.L.U32 R0, R190, 0x5, RZ ;  /* 0x00000005be007819 */ /* 0x000fe400000006ff */
[----:B------:R-:W-:Y:S02]  /*1cf0*/  LOP3.LUT R2, R2, 0xfffffe00, RZ, 0xc0, !PT ;  /* 0xfffffe0002027812 */ /* 0x000fe400078ec0ff */
[----:B------:R-:W-:Y:S01]  /*1d00*/  LOP3.LUT R0, R0, 0x7ffffc00, RZ, 0xc0, !PT ;  /* 0x7ffffc0000007812 */ /* 0x000fe200078ec0ff */
[----:B------:R-:W-:-:S04]  /*1d10*/  DEPBAR.LE SB0, 0x1 ;  /* 0x000080400000791a */ /* 0x000fc80000000000 */
[----:B------:R-:W-:-:S04]  /*1d20*/  DEPBAR.LE SB0, 0x0 ;  /* 0x000080000000791a */ /* 0x000fc80000000000 */
[----:B------:R-:W-:Y:S01]  /*1d30*/  BAR.SYNC.DEFER_BLOCKING 0x0 ;  /* 0x0000000000007b1d */ /* 0x000fe20000010000 */
[----:B------:R-:W-:Y:S02]  /*1d40*/  IADD3 R0, R5, R2, R0 ;  /* 0x0000000205007210 */ /* 0x000fe40007ffe000 */
[----:B------:R-:W-:Y:S02]  /*1d50*/  ISETP.GE.AND P3, PT, R6, c[0x0][0x1d4], PT ;  /* 0x0000750006007a0c */ /* 0x000fe40003f66270 */
[----:B------:R-:W-:Y:S02]  /*1d60*/  SHF.L.U32 R230, R0, 0x1, RZ ;  /* 0x0000000100e67819 */ /* 0x000fe400000006ff */
[----:B------:R-:W-:Y:S02]  /*1d70*/  ISETP.LT.OR P6, PT, R18, 0x1, P3 ;  /* 0x000000011200780c */ /* 0x000fe40001fc1670 */
[----:B---3--:R-:W-:Y:S02]  /*1d80*/  IADD3 R12, P1, R16, UR7, RZ ;  /* 0x00000007100c7c10 */ /* 0x008fe4000ff3e0ff */
[----:B------:R-:W-:-:S02]  /*1d90*/  LEA R233, R3, R230, 0x1 ;  /* 0x000000e603e97211 */ /* 0x000fc400078e08ff */
[----:B------:R-:W-:Y:S02]  /*1da0*/  ISETP.LT.OR P5, PT, R18, 0x11, P3 ;  /* 0x000000111200780c */ /* 0x000fe40001fa1670 */
[----:B------:R-:W-:Y:S02]  /*1db0*/  IADD3 R10, P4, R12, UR7, RZ ;  /* 0x000000070c0a7c10 */ /* 0x000fe4000ff9e0ff */
[----:B------:R-:W-:Y:S02]  /*1dc0*/  ISETP.LT.OR P0, PT, R18, 0x21, P3 ;  /* 0x000000211200780c */ /* 0x000fe40001f01670 */
[----:B------:R-:W-:Y:S02]  /*1dd0*/  IADD3.X R13, R17, UR5, RZ, P1, !PT ;  /* 0x00000005110d7c10 */ /* 0x000fe40008ffe4ff */
[----:B------:R-:W-:Y:S02]  /*1de0*/  IADD3 R8, P1, R10, UR7, RZ ;  /* 0x000000070a087c10 */ /* 0x000fe4000ff3e0ff */
[----:B------:R-:W-:Y:S01]  /*1df0*/  IADD3.X R11, R13, UR5, RZ, P4, !PT ;  /* 0x000000050d0b7c10 */ /* 0x000fe2000a7fe4ff */
[----:B------:R-:W-:Y:S01]  /*1e00*/  LDSM.16.M88.4 R36, [R230+0x7100] ;  /* 0x00710000e624783b */ /* 0x000fe20000000200 */
[----:B------:R-:W-:-:S02]  /*1e10*/  IADD3 R6, P4, R8, UR7, RZ ;  /* 0x0000000708067c10 */ /* 0x000fc4000ff9e0ff */
[----:B------:R-:W-:Y:S01]  /*1e20*/  IADD3.X R9, R11, UR5, RZ, P1, !PT ;  /* 0x000000050b097c10 */ /* 0x000fe20008ffe4ff */
[----:B------:R-:W3:Y:S01]  /*1e30*/  LDSM.16.M88.4 R48, [R119+0x3900] ;  /* 0x003900007730783b */ /* 0x000ee20000000200 */
[----:B------:R-:W-:Y:S02]  /*1e40*/  LOP3.LUT P1, RZ, R40, 0x4, RZ, 0xc0, !PT ;  /* 0x0000000428ff7812 */ /* 0x000fe4000782c0ff */
[----:B------:R-:W-:Y:S01]  /*1e50*/  IADD3.X R7, R9, UR5, RZ, P4, !PT ;  /* 0x0000000509077c10 */ /* 0x000fe2000a7fe4ff */
[----:B------:R-:W4:Y:S01]  /*1e60*/  LDSM.16.M88.4 R32, [R230+0x9100] ;  /* 0x00910000e620783b */ /* 0x000f220000000200 */
[----:B------:R-:W-:Y:S02]  /*1e70*/  ISETP.LT.OR P4, PT, R18, 0x51, P3 ;  /* 0x000000511200780c */ /* 0x000fe40001f81670 */
[----:B------:R-:W-:Y:S01]  /*1e80*/  MOV R0, 0x40 ;  /* 0x0000004000007802 */ /* 0x000fe20000000f00 */
[----:B------:R-:W-:Y:S01]  /*1e90*/  LDSM.16.M88.4 R80, [R119+0x4100] ;  /* 0x004100007750783b */ /* 0x000fe20000000200 */
[----:B------:R-:W-:-:S02]  /*1ea0*/  LEA R231, R4, R230, 0x1 ;  /* 0x000000e604e77211 */ /* 0x000fc400078e08ff */
[----:B------:R-:W-:Y:S01]  /*1eb0*/  SEL R0, R0, 0xffffffc0, !P1 ;  /* 0xffffffc000007807 */ /* 0x000fe20004800000 */
[----:B------:R-:W-:Y:S01]  /*1ec0*/  LDSM.16.M88.4 R88, [R119+0x4900] ;  /* 0x004900007758783b */ /* 0x000fe20000000200 */
[----:B------:R-:W-:Y:S02]  /*1ed0*/  LEA R232, R3, R231, 0x1 ;  /* 0x000000e703e87211 */ /* 0x000fe400078e08ff */
[----:B------:R-:W-:Y:S01]  /*1ee0*/  IADD3 R229, R119, R0, RZ ;  /* 0x0000000077e57210 */ /* 0x000fe20007ffe0ff */
[----:B------:R-:W-:Y:S01]  /*1ef0*/  LDSM.16.M88.4 R96, [R119+0x5100] ;  /* 0x005100007760783b */ /* 0x000fe20000000200 */
[----:B------:R-:W-:Y:S02]  /*1f00*/  IADD3 R228, R0, R234, RZ ;  /* 0x000000ea00e47210 */ /* 0x000fe40007ffe0ff */
[C---:B------:R-:W-:Y:S01]  /*1f10*/  IADD3 R240, R234.reuse, 0x800, RZ ;  /* 0x00000800eaf07810 */ /* 0x040fe20007ffe0ff */
[----:B------:R-:W-:Y:S01]  /*1f20*/  LDSM.16.M88.4 R104, [R119+0x5900] ;  /* 0x005900007768783b */ /* 0x000fe20000000200 */
[----:B------:R-:W-:-:S02]  /*1f30*/  IADD3 R239, R234, 0x1000, RZ ;  /* 0x00001000eaef7810 */ /* 0x000fc40007ffe0ff */
[C---:B------:R-:W-:Y:S01]  /*1f40*/  IADD3 R238, R234.reuse, 0x1800, RZ ;  /* 0x00001800eaee7810 */ /* 0x040fe20007ffe0ff */
[----:B------:R-:W-:Y:S01]  /*1f50*/  LDSM.16.M88.4 R120, [R119+0x6100] ;  /* 0x006100007778783b */ /* 0x000fe20000000200 */
[C---:B------:R-:W-:Y:S02]  /*1f60*/  IADD3 R237, R234.reuse, 0x2000, RZ ;  /* 0x00002000eaed7810 */ /* 0x040fe40007ffe0ff */
[C---:B------:R-:W-:Y:S01]  /*1f70*/  IADD3 R236, R234.reuse, 0x2800, RZ ;  /* 0x00002800eaec7810 */ /* 0x040fe20007ffe0ff */
[----:B------:R-:W-:Y:S01]  /*1f80*/  LDSM.16.M88.4 R128, [R119+0x6900] ;  /* 0x006900007780783b */ /* 0x000fe20000000200 */
[----:B------:R-:W-:-:S03]  /*1f90*/  IADD3 R235, R234, 0x3000, RZ ;  /* 0x00003000eaeb7810 */ /* 0x000fc60007ffe0ff */
[----:B------:R-:W-:Y:S04]  /*1fa0*/  LDSM.16.M88.4 R28, [R233+0x7100] ;  /* 0x00710000e91c783b */ /* 0x000fe80000000200 */
[----:B------:R-:W-:Y:S04]  /*1fb0*/  LDSM.16.M88.4 R24, [R233+0x9100] ;  /* 0x00910000e918783b */ /* 0x000fe80000000200 */
[----:B------:R-:W5:Y:S01]  /*1fc0*/  LDSM.16.M88.4 R52, [R234] ;  /* 0x00000000ea34783b */ /* 0x000f620000000200 */
[----:B---3--:R-:W-:Y:S03]  /*1fd0*/  HMMA.16816.F32.BF16 R68, R36, R50, RZ ;  /* 0x000000322444723c */ /* 0x008fe600000418ff */
[----:B------:R-:W-:Y:S04]  /*1fe0*/  LDSM.16.M88.4 R84, [R234+0x800] ;  /* 0x00080000ea54783b */ /* 0x000fe80000000200 */
[----:B------:R-:W-:Y:S01]  /*1ff0*/  LDSM.16.M88.4 R92, [R234+0x1000] ;  /* 0x00100000ea5c783b */ /* 0x000fe20000000200 */
[----:B----4-:R-:W-:Y:S03]  /*2000*/  HMMA.16816.F32.BF16 R56, R32, R48, RZ ;  /* 0x000000302038723c */ /* 0x010fe600000418ff */
[----:B------:R-:W-:Y:S04]  /*2010*/  LDSM.16.M88.4 R100, [R234+0x1800] ;  /* 0x00180000ea64783b */ /* 0x000fe80000000200 */
[----:B------:R-:W-:Y:S04]  /*2020*/  LDSM.16.M88.4 R108, [R234+0x2000] ;  /* 0x00200000ea6c783b */ /* 0x000fe80000000200 */
[----:B------:R-:W-:Y:S04]  /*2030*/  LDSM.16.M88.4 R124, [R234+0x2800] ;  /* 0x00280000ea7c783b */ /* 0x000fe80000000200 */
[----:B------:R-:W-:Y:S04]  /*2040*/  LDSM.16.M88.4 R132, [R234+0x3000] ;  /* 0x00300000ea84783b */ /* 0x000fe80000000200 */
[----:B------:R-:W-:Y:S01]  /*2050*/  @!PT LDS RZ, [RZ] ;  /* 0x00000000fffff984 */ /* 0x000fe20000000800 */
[----:B------:R-:W-:Y:S01]  /*2060*/  @!PT LDS RZ, [RZ] ;  /* 0x00000000fffff984 */ /* 0x000fe20000000800 */
[----:B------:R-:W-:Y:S01]  /*2070*/  @!PT LDS RZ, [RZ] ;  /* 0x00000000fffff984 */ /* 0x000fe20000000800 */
[----:B------:R3:W-:Y:S01]  /*2080*/  LDGSTS.E.BYPASS.LTC128B.128 [R241+0x100], [R16.64], !P6 ;  /* 0x0010000010f17fae */ /* 0x0007e2000f101d48 */
[----:B------:R-:W-:-:S03]  /*2090*/  ISETP.LT.OR P6, PT, R18, 0x31, P3 ;  /* 0x000000311200780c */ /* 0x000fc60001fc1670 */
[----:B------:R1:W-:Y:S01]  /*20a0*/  LDGSTS.E.BYPASS.LTC128B.128 [R241+0x900], [R12.64], !P5 ;  /* 0x009000000cf17fae */ /* 0x0003e2000e901d48 */
[C---:B------:R-:W-:Y:S02]  /*20b0*/  ISETP.LT.OR P5, PT, R18.reuse, 0x41, P3 ;  /* 0x000000411200780c */ /* 0x040fe40001fa1670 */
[----:B------:R-:W-:Y:S01]  /*20c0*/  ISETP.LT.OR P3, PT, R18, 0x61, P3 ;  /* 0x000000611200780c */ /* 0x000fe20001f61670 */
[----:B------:R4:W-:Y:S01]  /*20d0*/  LDGSTS.E.BYPASS.LTC128B.128 [R241+0x1100], [R10.64], !P0 ;  /* 0x011000000af17fae */ /* 0x0009e2000c101d48 */
[----:B-----5:R-:W-:Y:S05]  /*20e0*/  HMMA.16816.F32.BF16 R56, R24, R52, R56 ;  /* 0x000000341838723c */ /* 0x020fea0000041838 */
[----:B------:R5:W-:Y:S04]  /*20f0*/  LDGSTS.E.BYPASS.LTC128B.128 [R241+0x1900], [R8.64], !P6 ;  /* 0x0190000008f17fae */ /* 0x000be8000f101d48 */
[----:B------:R2:W-:Y:S01]  /*2100*/  LDGSTS.E.BYPASS.LTC128B.128 [R241+0x2100], [R6.64], !P5 ;  /* 0x0210000006f17fae */ /* 0x0005e2000e901d48 */
[----:B-1----:R-:W-:Y:S01]  /*2110*/  HMMA.16816.F32.BF16 R12, R36, R48, RZ ;  /* 0x00000030240c723c */ /* 0x002fe200000418ff */
[----:B----4-:R-:W-:-:S04]  /*2120*/  IADD3 R10, P0, R6, UR7, RZ ;  /* 0x00000007060a7c10 */ /* 0x010fc8000ff1e0ff */
[----:B------:R-:W-:Y:S02]  /*2130*/  IADD3.X R11, R7, UR5, RZ, P0, !PT ;  /* 0x00000005070b7c10 */ /* 0x000fe400087fe4ff */
[----:B-----5:R-:W-:Y:S02]  /*2140*/  IADD3 R8, P1, R10, UR7, RZ ;  /* 0x000000070a087c10 */ /* 0x020fe4000ff3e0ff */
[----:B------:R-:W-:Y:S01]  /*2150*/  ISETP.GE.AND P0, PT, R112, 0x71, PT ;  /* 0x000000717000780c */ /* 0x000fe20003f06270 */
[----:B------:R1:W-:Y:S01]  /*2160*/  LDGSTS.E.BYPASS.LTC128B.128 [R241+0x2900], [R10.64], !P4 ;  /* 0x029000000af17fae */ /* 0x0003e2000e101d48 */
[----:B------:R-:W-:-:S05]  /*2170*/  IADD3.X R9, R11, UR5, RZ, P1, !PT ;  /* 0x000000050b097c10 */ /* 0x000fca0008ffe4ff */
[----:B------:R1:W-:Y:S04]  /*2180*/  LDGSTS.E.BYPASS.LTC128B.128 [R241+0x3100], [R8.64], !P3 ;  /* 0x0310000008f17fae */ /* 0x0003e8000d901d48 */
[----:B------:R-:W-:Y:S04]  /*2190*/  LDSM.16.M88.4 R40, [R229+0x3900] ;  /* 0x00390000e528783b */ /* 0x000fe80000000200 */
[----:B------:R-:W-:Y:S01]  /*21a0*/  HMMA.16816.F32.BF16 R60, R28, R52, R12 ;  /* 0x000000341c3c723c */ /* 0x000fe2000004180c */
[----:B--2---:R-:W2:Y:S04]  /*21b0*/  LDSM.16.M88.4 R20, [R231+0x7100] ;  /* 0x00710000e714783b */ /* 0x004ea80000000200 */
[----:B---3--:R-:W3:Y:S04]  /*21c0*/  LDSM.16.M88.4 R16, [R231+0x9100] ;  /* 0x00910000e710783b */ /* 0x008ee80000000200 */
[----:B------:R-:W-:Y:S04]  /*21d0*/  LDSM.16.M88.4 R44, [R228] ;  /* 0x00000000e42c783b */ /* 0x000fe80000000200 */
[----:B------:R-:W4:Y:S04]  /*21e0*/  LDSM.16.M88.4 R12, [R232+0x7100] ;  /* 0x00710000e80c783b */ /* 0x000f280000000200 */
[----:B------:R-:W0:Y:S04]  /*21f0*/  LDGDEPBAR ;  /* 0x00000000000079af */ /* 0x000e280000000000 */
[----:B-1----:R-:W1:Y:S03]  /*2200*/  LDSM.16.M88.4 R8, [R232+0x9100] ;  /* 0x00910000e808783b */ /* 0x002e660000000200 */
[----:B--2---:R-:W-:Y:S08]  /*2210*/  HMMA.16816.F32.BF16 R64, R20, R40, R60 ;  /* 0x000000281440723c */ /* 0x004ff0000004183c */
[----:B------:R-:W-:Y:S08]  /*2220*/  HMMA.16816.F32.BF16 R60, R32, R50, RZ ;  /* 0x00000032203c723c */ /* 0x000ff000000418ff */
[----:B---3--:R-:W-:Y:S08]  /*2230*/  HMMA.16816.F32.BF16 R48, R16, R40, R56 ;  /* 0x000000281030723c */ /* 0x008ff00000041838 */
[----:B------:R-:W-:Y:S08]  /*2240*/  HMMA.16816.F32.BF16 R56, R28, R54, R68 ;  /* 0x000000361c38723c */ /* 0x000ff00000041844 */
[----:B----4-:R-:W-:Y:S08]  /*2250*/  HMMA.16816.F32.BF16 R68, R12, R44, R64 ;  /* 0x0000002c0c44723c */ /* 0x010ff00000041840 */
[----:B------:R-:W-:Y:S08]  /*2260*/  HMMA.16816.F32.BF16 R64, R24, R54, R60 ;  /* 0x000000361840723c */ /* 0x000ff0000004183c */
[----:B------:R-:W-:Y:S08]  /*2270*/  HMMA.16816.F32.BF16 R60, R36, R80, RZ ;  /* 0x00000050243c723c */ /* 0x000ff000000418ff */
[----:B-1----:R-:W-:Y:S01]  /*2280*/  HMMA.16816.F32.BF16 R76, R8, R44, R48 ;  /* 0x0000002c084c723c */ /* 0x002fe20000041830 */
        /* <DEDUP_REMOVED lines=9> */
[----:B------:R-:W5:Y:S01]  /*2320*/  LDSM.16.M88.4 R40, [R228+0x800] ;  /* 0x00080000e428783b */ /* 0x000f620000000200 */
[----:B--2---:R-:W-:-:S04]  /*2330*/  FMUL.FTZ R0, R70, c[0x0][0x320] ;  /* 0x0000c80046007a20 */ /* 0x004fc80000410000 */
[----:B------:R2:W2:Y:S10]  /*2340*/  MUFU.TANH R187, R0 ;  /* 0x0000000000bb7308 */ /* 0x0004b40000002400 */
[----:B-1----:R-:W-:Y:S08]  /*2350*/  HMMA.16816.F32.BF16 R60, R20, R48, R60 ;  /* 0x00000030143c723c */ /* 0x002ff0000004183c */
[----:B------:R-:W-:Y:S01]  /*2360*/  HMMA.16816.F32.BF16 R72, R8, R46, R64 ;  /* 0x0000002e0848723c */ /* 0x000fe20000041840 */
[----:B--2---:R-:W-:-:S07]  /*2370*/  FMUL.FTZ R0, R71, c[0x0][0x320] ;  /* 0x0000c80047007a20 */ /* 0x004fce0000410000 */
[----:B------:R-:W-:Y:S01]  /*2380*/  HMMA.16816.F32.BF16 R68, R12, R46, R52 ;  /* 0x0000002e0c44723c */ /* 0x000fe20000041834 */
[----:B------:R1:W2:Y:S07]  /*2390*/  MUFU.TANH R186, R0 ;  /* 0x0000000000ba7308 */ /* 0x0002ae0000002400 */
[----:B------:R-:W-:Y:S08]  /*23a0*/  HMMA.16816.F32.BF16 R52, R24, R84, R56 ;  /* 0x000000541834723c */ /* 0x000ff00000041838 */
[----:B------:R-:W-:Y:S01]  /*23b0*/  HMMA.16816.F32.BF16 R56, R36, R82, RZ ;  /* 0x000000522438723c */ /* 0x000fe200000418ff */
[----:B-1----:R-:W-:-:S04]  /*23c0*/  FMUL.FTZ R0, R76, c[0x0][0x320] ;  /* 0x0000c8004c007a20 */ /* 0x002fc80000410000 */
[----:B------:R1:W1:Y:S03]  /*23d0*/  MUFU.TANH R185, R0 ;  /* 0x0000000000b97308 */ /* 0x0002660000002400 */
[----:B------:R-:W-:Y:S08]  /*23e0*/  HMMA.16816.F32.BF16 R64, R32, R82, RZ ;  /* 0x000000522040723c */ /* 0x000ff000000418ff */
[----:B------:R-:W-:Y:S01]  /*23f0*/  HMMA.16816.F32.BF16 R44, R16, R48, R52 ;  /* 0x00000030102c723c */ /* 0x000fe20000041834 */
[----:B-1----:R-:W-:-:S07]  /*2400*/  FMUL.FTZ R0, R77, c[0x0][0x320] ;  /* 0x0000c8004d007a20 */ /* 0x002fce0000410000 */
[-C--:B------:R-:W-:Y:S01]  /*2410*/  HMMA.16816.F32.BF16 R52, R28, R86.reuse, R56 ;  /* 0x000000561c34723c */ /* 0x080fe20000041838 */
[----:B------:R1:W1:Y:S07]  /*2420*/  MUFU.TANH R184, R0 ;  /* 0x0000000000b87308 */ /* 0x00026e0000002400 */
[----:B------:R-:W-:Y:S08]  /*2430*/  HMMA.16816.F32.BF16 R64, R24, R86, R64 ;  /* 0x000000561840723c */ /* 0x000ff00000041840 */
[----:B------:R-:W-:Y:S01]  /*2440*/  HMMA.16816.F32.BF16 R56, R32, R88, RZ ;  /* 0x000000582038723c */ /* 0x000fe200000418ff */
[----:B-1----:R-:W-:-:S04]  /*2450*/  FMUL.FTZ R0, R78, c[0x0][0x320] ;  /* 0x0000c8004e007a20 */ /* 0x002fc80000410000 */
[----:B------:R1:W1:Y:S03]  /*2460*/  MUFU.TANH R180, R0 ;  /* 0x0000000000b47308 */ /* 0x0002660000002400 */
[-C--:B------:R-:W-:Y:S08]  /*2470*/  HMMA.16816.F32.BF16 R52, R20, R50.reuse, R52 ;  /* 0x000000321434723c */ /* 0x080ff00000041834 */
        /* <DEDUP_REMOVED lines=288> */
[C---:B------:R-:W-:Y:S07]  /*3680*/  HMMA.16816.F32.BF16 R40, R12.reuse, R48, R40 ;  /* 0x000000300c28723c */ /* 0x040fee0000041828 */
[----:B------:R-:W1:Y:S01]  /*3690*/  MUFU.TANH R56, R71 ;  /* 0x0000004700387308 */ /* 0x000e620000002400 */
[-C--:B------:R-:W-:Y:S07]  /*36a0*/  HMMA.16816.F32.BF16 R12, R12, R50.reuse, R20 ;  /* 0x000000320c0c723c */ /* 0x080fee0000041814 */
[----:B------:R5:W1:Y:S01]  /*36b0*/  MUFU.TANH R52, R0 ;  /* 0x0000000000347308 */ /* 0x000a620000002400 */
[----:B------:R-:W-:Y:S01]  /*36c0*/  HMMA.16816.F32.BF16 R8, R8, R50, R16 ;  /* 0x000000320808723c */ /* 0x000fe20000041810 */
[----:B------:R-:W-:-:S02]  /*36d0*/  FMUL.FTZ R24, R24, c[0x0][0x320] ;  /* 0x0000c80018187a20 */ /* 0x000fc40000410000 */
[----:B------:R-:W-:Y:S02]  /*36e0*/  FMUL.FTZ R25, R25, c[0x0][0x320] ;  /* 0x0000c80019197a20 */ /* 0x000fe40000410000 */
[----:B------:R-:W-:Y:S02]  /*36f0*/  FMUL.FTZ R26, R26, c[0x0][0x320] ;  /* 0x0000c8001a1a7a20 */ /* 0x000fe40000410000 */
[----:B------:R-:W1:Y:S01]  /*3700*/  MUFU.TANH R34, R24 ;  /* 0x0000001800227308 */ /* 0x000e620000002400 */
[----:B------:R-:W-:Y:S02]  /*3710*/  FMUL.FTZ R27, R27, c[0x0][0x320] ;  /* 0x0000c8001b1b7a20 */ /* 0x000fe40000410000 */
[----:B------:R-:W-:Y:S02]  /*3720*/  FMUL.FTZ R40, R40, c[0x0][0x320] ;  /* 0x0000c80028287a20 */ /* 0x000fe40000410000 */
[----:B------:R-:W-:Y:S02]  /*3730*/  FMUL.FTZ R41, R41, c[0x0][0x320] ;  /* 0x0000c80029297a20 */ /* 0x000fe40000410000 */
[----:B------:R-:W-:Y:S01]  /*3740*/  FMUL.FTZ R42, R42, c[0x0][0x320] ;  /* 0x0000c8002a2a7a20 */ /* 0x000fe20000410000 */
[----:B------:R-:W1:Y:S01]  /*3750*/  MUFU.TANH R35, R25 ;  /* 0x0000001900237308 */ /* 0x000e620000002400 */
[----:B-----5:R-:W-:-:S02]  /*3760*/  FMUL.FTZ R0, R43, c[0x0][0x320] ;  /* 0x0000c8002b007a20 */ /* 0x020fc40000410000 */
[----:B------:R-:W-:Y:S02]  /*3770*/  FMUL.FTZ R12, R12, c[0x0][0x320] ;  /* 0x0000c8000c0c7a20 */ /* 0x000fe40000410000 */
[----:B------:R-:W-:Y:S02]  /*3780*/  FMUL.FTZ R13, R13, c[0x0][0x320] ;  /* 0x0000c8000d0d7a20 */ /* 0x000fe40000410000 */
[----:B------:R-:W-:Y:S01]  /*3790*/  FMUL.FTZ R14, R14, c[0x0][0x320] ;  /* 0x0000c8000e0e7a20 */ /* 0x000fe20000410000 */
[----:B------:R-:W1:Y:S01]  /*37a0*/  MUFU.TANH R37, R26 ;  /* 0x0000001a00257308 */ /* 0x000e620000002400 */
[----:B------:R-:W-:Y:S02]  /*37b0*/  FMUL.FTZ R15, R15, c[0x0][0x320] ;  /* 0x0000c8000f0f7a20 */ /* 0x000fe40000410000 */
[----:B------:R-:W-:Y:S02]  /*37c0*/  FMUL.FTZ R8, R8, c[0x0][0x320] ;  /* 0x0000c80008087a20 */ /* 0x000fe40000410000 */
[----:B------:R-:W-:-:S02]  /*37d0*/  FMUL.FTZ R9, R9, c[0x0][0x320] ;  /* 0x0000c80009097a20 */ /* 0x000fc40000410000 */
[----:B------:R-:W-:Y:S01]  /*37e0*/  FMUL.FTZ R10, R10, c[0x0][0x320] ;  /* 0x0000c8000a0a7a20 */ /* 0x000fe20000410000 */
[----:B------:R-:W1:Y:S01]  /*37f0*/  MUFU.TANH R36, R27 ;  /* 0x0000001b00247308 */ /* 0x000e620000002400 */
[----:B------:R-:W-:-:S07]  /*3800*/  FMUL.FTZ R11, R11, c[0x0][0x320] ;  /* 0x0000c8000b0b7a20 */ /* 0x000fce0000410000 */
[----:B------:R-:W1:Y:S08]  /*3810*/  MUFU.TANH R33, R40 ;  /* 0x0000002800217308 */ /* 0x000e700000002400 */
        /* <DEDUP_REMOVED lines=10> */
[----:B------:R5:W1:Y:S02]  /*38c0*/  MUFU.TANH R48, R0 ;  /* 0x0000000000307308 */ /* 0x000a640000002400 */
[----:B-----5:R-:W-:Y:S01]  /*38d0*/  LOP3.LUT R0, R5, R2, RZ, 0xfc, !PT ;  /* 0x0000000205007212 */ /* 0x020fe200078efcff */
        /* <DEDUP_REMOVED lines=12> */
[----:B------:R-:W-:Y:S02]  /*39a0*/  LEA.HI.X R7, R8, c[0x0][0x1cc], R2, 0x1, P1 ;  /* 0x0000730008077a11 */ /* 0x000fe400008f0c02 */
[----:B------:R-:W-:-:S03]  /*39b0*/  IADD3 R12, P1, R14, R18, RZ ;  /* 0x000000120e0c7210 */ /* 0x000fc60007f3e0ff */
[----:B------:R-:W-:Y:S01]  /*39c0*/  IMAD.X R15, R5, 0x1, R7, P3 ;  /* 0x00000001050f7824 */ /* 0x000fe200018e0607 */
[-C--:B------:R-:W-:Y:S01]  /*39d0*/  IADD3 R10, P3, R12, R18.reuse, RZ ;  /* 0x000000120c0a7210 */ /* 0x080fe20007f7e0ff */
[----:B------:R-:W-:Y:S01]  /*39e0*/  @!PT LDS RZ, [RZ] ;  /* 0x00000000fffff984 */ /* 0x000fe20000000800 */
[----:B------:R-:W-:Y:S01]  /*39f0*/  @!PT LDS RZ, [RZ] ;  /* 0x00000000fffff984 */ /* 0x000fe20000000800 */
[----:B------:R-:W-:Y:S01]  /*3a00*/  @!PT LDS RZ, [RZ] ;  /* 0x00000000fffff984 */ /* 0x000fe20000000800 */
[----:B------:R1:W-:Y:S02]  /*3a10*/  LDGSTS.E.BYPASS.LTC128B.128 [R241+0x3900], [R6.64], !P2 ;  /* 0x0390000006f17fae */ /* 0x0003e4000d101d48 */
[--C-:B------:R-:W-:Y:S01]  /*3a20*/  IMAD.X R13, R15, 0x1, R5.reuse, P1 ;  /* 0x000000010f0d7824 */ /* 0x100fe200008e0605 */
[----:B------:R-:W-:Y:S01]  /*3a30*/  IADD3 R8, P1, R10, R18, RZ ;  /* 0x000000120a087210 */ /* 0x000fe20007f3e0ff */
[----:B------:R2:W-:Y:S02]  /*3a40*/  LDGSTS.E.BYPASS.LTC128B.128 [R241+0x4100], [R14.64], !P2 ;  /* 0x041000000ef17fae */ /* 0x0005e4000d101d48 */
[--C-:B------:R-:W-:Y:S02]  /*3a50*/  IMAD.X R11, R13, 0x1, R5.reuse, P3 ;  /* 0x000000010d0b7824 */ /* 0x100fe400018e0605 */
[----:B------:R3:W-:Y:S02]  /*3a60*/  LDGSTS.E.BYPASS.LTC128B.128 [R241+0x4900], [R12.64], !P2 ;  /* 0x049000000cf17fae */ /* 0x0007e4000d101d48 */
[----:B------:R-:W-:-:S02]  /*3a70*/  IMAD.X R9, R11, 0x1, R5, P1 ;  /* 0x000000010b097824 */ /* 0x000fc400008e0605 */
[----:B------:R3:W-:Y:S04]  /*3a80*/  LDGSTS.E.BYPASS.LTC128B.128 [R241+0x5100], [R10.64], !P2 ;  /* 0x051000000af17fae */ /* 0x0007e8000d101d48 */
[----:B------:R3:W-:Y:S01]  /*3a90*/  LDGSTS.E.BYPASS.LTC128B.128 [R241+0x5900], [R8.64], !P2 ;  /* 0x0590000008f17fae */ /* 0x0007e2000d101d48 */
[----:B-1----:R-:W-:-:S04]  /*3aa0*/  IADD3 R6, P3, R8, R18, RZ ;  /* 0x0000001208067210 */ /* 0x002fc80007f7e0ff */
[----:B--2---:R-:W-:Y:S01]  /*3ab0*/  IADD3 R14, P1, R6, R18, RZ ;  /* 0x00000012060e7210 */ /* 0x004fe20007f3e0ff */
[----:B------:R-:W-:-:S04]  /*3ac0*/  IMAD.X R7, R9, 0x1, R5, P3 ;  /* 0x0000000109077824 */ /* 0x000fc800018e0605 */
[----:B------:R-:W-:Y:S01]  /*3ad0*/  IMAD.X R15, R7, 0x1, R5, P1 ;  /* 0x00000001070f7824 */ /* 0x000fe200008e0605 */
[----:B------:R3:W-:Y:S04]  /*3ae0*/  LDGSTS.E.BYPASS.LTC128B.128 [R241+0x6100], [R6.64], !P2 ;  /* 0x0610000006f17fae */ /* 0x0007e8000d101d48 */
[----:B------:R3:W-:Y:S03]  /*3af0*/  LDGSTS.E.BYPASS.LTC128B.128 [R241+0x6900], [R14.64], !P2 ;  /* 0x069000000ef17fae */ /* 0x0007e6000d101d48 */
.L_x_31:
[----:B-1234-:R-:W-:Y:S01]  /*3b00*/  LOP3.LUT R2, R190, 0xffffffe0, RZ, 0xc0, !PT ;  /* 0xffffffe0be027812 */ /* 0x01efe200078ec0ff */
[----:B------:R-:W-:Y:S01]  /*3b10*/  IMAD.IADD R6, R112, 0x1, R156 ;  /* 0x0000000170067824 */ /* 0x000fe200078e029c */
[----:B------:R-:W0:Y:S01]  /*3b20*/  LDGDEPBAR ;  /* 0x00000000000079af */ /* 0x000e220000000000 */
[----:B------:R-:W-:Y:S02]  /*3b30*/  IMAD.SHL.U32 R224, R0, 0x2, RZ ;  /* 0x0000000200e07824 */ /* 0x000fe400078e00ff */
[----:B------:R-:W-:-:S02]  /*3b40*/  IMAD.IADD R2, R192, 0x1, -R2 ;  /* 0x00000001c0027824 */ /* 0x000fc400078e0a02 */
[--C-:B------:R-:W-:Y:S02]  /*3b50*/  IMAD R225, R4, 0x2, R224.reuse ;  /* 0x0000000204e17824 */ /* 0x100fe400078e02e0 */
[C---:B------:R-:W-:Y:S01]  /*3b60*/  IMAD R227, R3.reuse, 0x2, R224 ;  /* 0x0000000203e37824 */ /* 0x040fe200078e02e0 */
[----:B------:R-:W-:Y:S01]  /*3b70*/  SHF.R.S32.HI R5, RZ, 0x1f, R2 ;  /* 0x0000001fff057819 */ /* 0x000fe20000011402 */
[----:B------:R-:W-:-:S03]  /*3b80*/  IMAD R226, R3, 0x2, R225 ;  /* 0x0000000203e27824 */ /* 0x000fc600078e02e1 */
[----:B------:R-:W-:-:S04]  /*3b90*/  LEA.HI R5, R5, R2, RZ, 0x2 ;  /* 0x0000000205057211 */ /* 0x000fc800078f10ff */
[----:B------:R-:W-:-:S05]  /*3ba0*/  LOP3.LUT R5, R5, 0x7ffffffc, RZ, 0xc0, !PT ;  /* 0x7ffffffc05057812 */ /* 0x000fca00078ec0ff */
[----:B------:R-:W-:-:S04]  /*3bb0*/  IMAD.IADD R2, R2, 0x1, -R5 ;  /* 0x0000000102027824 */ /* 0x000fc800078e0a05 */
[----:B------:R-:W-:-:S05]  /*3bc0*/  IMAD R2, R2, -0x2, R6 ;  /* 0xfffffffe02027824 */ /* 0x000fca00078e0206 */
[C---:B------:R-:W-:Y:S02]  /*3bd0*/  ISETP.GT.AND P4, PT, R2.reuse, RZ, PT ;  /* 0x000000ff0200720c */ /* 0x040fe40003f84270 */
[C---:B------:R-:W-:Y:S02]  /*3be0*/  ISETP.GT.AND P3, PT, R2.reuse, 0x1, PT ;  /* 0x000000010200780c */ /* 0x040fe40003f64270 */
[----:B------:R-:W-:Y:S02]  /*3bf0*/  ISETP.GT.AND P1, PT, R2, 0x8, PT ;  /* 0x000000080200780c */ /* 0x000fe40003f24270 */
[----:B------:R-:W-:Y:S02]  /*3c00*/  FSEL R10, R189, -INF , P4 ;  /* 0xff800000bd0a7808 */ /* 0x000fe40002000000 */
[----:B------:R-:W-:Y:S02]  /*3c10*/  FSEL R11, R188, -INF , P3 ;  /* 0xff800000bc0b7808 */ /* 0x000fe40001800000 */
[----:B------:R-:W-:-:S02]  /*3c20*/  ISETP.GT.AND P6, PT, R2, 0x9, PT ;  /* 0x000000090200780c */ /* 0x000fc40003fc4270 */
[----:B------:R-:W-:Y:S02]  /*3c30*/  FSEL R12, R183, -INF , P1 ;  /* 0xff800000b70c7808 */ /* 0x000fe40000800000 */
[----:B------:R-:W-:Y:S02]  /*3c40*/  FMNMX.FTZ R70, R10, R11, !PT ;  /* 0x0000000b0a467209 */ /* 0x000fe40007810000 */
[----:B------:R-:W-:Y:S02]  /*3c50*/  ISETP.GT.AND P5, PT, R2, 0x10, PT ;  /* 0x000000100200780c */ /* 0x000fe40003fa4270 */
[----:B------:R-:W-:Y:S02]  /*3c60*/  FSEL R13, R182, -INF , P6 ;  /* 0xff800000b60d7808 */ /* 0x000fe40003000000 */
[----:B------:R-:W-:Y:S02]  /*3c70*/  FMNMX.FTZ R70, R12, R70, !PT ;  /* 0x000000460c467209 */ /* 0x000fe40007810000 */
[----:B------:R-:W-:-:S02]  /*3c80*/  FSEL R21, R180, -INF , P4 ;  /* 0xff800000b4157808 */ /* 0x000fc40002000000 */
        /* <DEDUP_REMOVED lines=28> */
[----:B------:R-:W-:Y:S02]  /*3e50*/  FSEL R116, R159, -INF , P6 ;  /* 0xff8000009f747808 */ /* 0x000fe40003000000 */
[----:B------:R-:W-:-:S02]  /*3e60*/  FMNMX.FTZ R70, R31, R70, !PT ;  /* 0x000000461f467209 */ /* 0x000fc40007810000 */
[----:B------:R-:W-:Y:S02]  /*3e70*/  FSEL R92, R165, -INF , P4 ;  /* 0xff800000a55c7808 */ /* 0x000fe40002000000 */
[----:B------:R-:W-:Y:S02]  /*3e80*/  FSEL R45, R168, -INF , P4 ;  /* 0xff800000a82d7808 */ /* 0x000fe40002000000 */
[----:B------:R-:W-:Y:S02]  /*3e90*/  FSEL R99, R170, -INF , P4 ;  /* 0xff800000aa637808 */ /* 0x000fe40002000000 */
[----:B------:R-:W-:Y:S02]  /*3ea0*/  FSEL R112, R113, -INF , P6 ;  /* 0xff80000071707808 */ /* 0x000fe40003000000 */
[----:B------:R-:W-:Y:S02]  /*3eb0*/  ISETP.GT.AND P4, PT, R2, 0x28, PT ;  /* 0x000000280200780c */ /* 0x000fe40003f84270 */
[----:B------:R-:W-:-:S02]  /*3ec0*/  FSEL R113, R117, -INF , P5 ;  /* 0xff80000075717808 */ /* 0x000fc40002800000 */
[----:B------:R-:W-:Y:S02]  /*3ed0*/  FSEL R117, R160, -INF , P5 ;  /* 0xff800000a0757808 */ /* 0x000fe40002800000 */
[----:B------:R-:W-:Y:S02]  /*3ee0*/  FMNMX.FTZ R70, R116, R70, !PT ;  /* 0x0000004674467209 */ /* 0x000fe40007810000 */
[----:B------:R-:W-:Y:S02]  /*3ef0*/  FSEL R96, R157, -INF , P3 ;  /* 0xff8000009d607808 */ /* 0x000fe40001800000 */
[----:B------:R-:W-:Y:S02]  /*3f00*/  FSEL R46, R162, -INF , P3 ;  /* 0xff800000a22e7808 */ /* 0x000fe40001800000 */
[----:B------:R-:W-:Y:S02]  /*3f10*/  FSEL R104, R164, -INF , P3 ;  /* 0xff800000a4687808 */ /* 0x000fe40001800000 */
[----:B------:R-:W-:-:S02]  /*3f20*/  FSEL R110, R118, -INF , P4 ;  /* 0xff800000766e7808 */ /* 0x000fc40002000000 */
[----:B------:R-:W-:Y:S02]  /*3f30*/  ISETP.GT.AND P3, PT, R2, 0x29, PT ;  /* 0x000000290200780c */ /* 0x000fe40003f64270 */
[----:B------:R-:W-:Y:S02]  /*3f40*/  FSEL R118, R149, -INF , P4 ;  /* 0xff80000095767808 */ /* 0x000fe40002000000 */
[----:B------:R-:W-:Y:S02]  /*3f50*/  FMNMX.FTZ R70, R117, R70, !PT ;  /* 0x0000004675467209 */ /* 0x000fe40007810000 */
[----:B------:R-:W-:Y:S02]  /*3f60*/  FSEL R97, R158, -INF , P1 ;  /* 0xff8000009e617808 */ /* 0x000fe40000800000 */
[----:B------:R-:W-:Y:S02]  /*3f70*/  FSEL R47, R161, -INF , P1 ;  /* 0xff800000a12f7808 */ /* 0x000fe40000800000 */
[----:B------:R-:W-:-:S02]  /*3f80*/  FSEL R105, R163, -INF , P1 ;  /* 0xff800000a3697808 */ /* 0x000fc40000800000 */
[----:B------:R-:W-:Y:S02]  /*3f90*/  ISETP.GT.AND P1, PT, R2, 0x30, PT ;  /* 0x000000300200780c */ /* 0x000fe40003f24270 */
[----:B------:R-:W-:Y:S02]  /*3fa0*/  FSEL R124, R152, -INF , P3 ;  /* 0xff800000987c7808 */ /* 0x000fe40001800000 */
[----:B------:R-:W-:Y:S02]  /*3fb0*/  FMNMX.FTZ R70, R118, R70, !PT ;  /* 0x0000004676467209 */ /* 0x000fe40007810000 */
[----:B------:R-:W-:Y:S02]  /*3fc0*/  FSEL R125, R155, -INF , P6 ;  /* 0xff8000009b7d7808 */ /* 0x000fe40003000000 */
[----:B------:R-:W-:Y:S02]  /*3fd0*/  ISETP.GT.AND P6, PT, R2, 0x31, PT ;  /* 0x000000310200780c */ /* 0x000fe40003fc4270 */
[----:B------:R-:W-:-:S02]  /*3fe0*/  FSEL R129, R142, -INF , P1 ;  /* 0xff8000008e817808 */ /* 0x000fc40000800000 */
[----:B------:R-:W-:Y:S02]  /*3ff0*/  FMNMX.FTZ R70, R124, R70, !PT ;  /* 0x000000467c467209 */ /* 0x000fe40007810000 */
[----:B------:R-:W-:Y:S02]  /*4000*/  FSEL R109, R153, -INF , P5 ;  /* 0xff800000996d7808 */ /* 0x000fe40002800000 */
[----:B------:R-:W-:Y:S02]  /*4010*/  FSEL R126, R154, -INF , P5 ;  /* 0xff8000009a7e7808 */ /* 0x000fe40002800000 */
[----:B------:R-:W-:Y:S02]  /*4020*/  ISETP.GT.AND P5, PT, R2, 0x38, PT ;  /* 0x000000380200780c */ /* 0x000fe40003fa4270 */
        /* <DEDUP_REMOVED lines=52> */
[----:B------:R-:W-:Y:S02]  /*4370*/  FSEL R222, R68, -INF , P1 ;  /* 0xff80000044de7808 */ /* 0x000fe40000800000 */
[----:B------:R-:W-:Y:S02]  /*4380*/  ISETP.GT.AND P4, PT, R2, 0x59, PT ;  /* 0x000000590200780c */ /* 0x000fe40003f84270 */
        /* <DEDUP_REMOVED lines=10> */
[C---:B------:R-:W-:Y:S02]  /*4430*/  ISETP.GT.AND P5, PT, R2.reuse, 0x61, PT ;  /* 0x000000610200780c */ /* 0x040fe40003fa4270 */
[----:B------:R-:W-:Y:S02]  /*4440*/  FSEL R196, R33, -INF , P6 ;  /* 0xff80000021c47808 */ /* 0x000fe40003000000 */
[----:B------:R-:W-:Y:S02]  /*4450*/  FMNMX.FTZ R70, R223, R70, !PT ;  /* 0x00000046df467209 */ /* 0x000fe40007810000 */
[----:B------:R-:W-:Y:S01]  /*4460*/  ISETP.GT.AND P4, PT, R2, 0x68, PT ;  /* 0x000000680200780c */ /* 0x000fe20003f84270 */
[----:B------:R-:W-:Y:S01]  /*4470*/  IMAD.MOV.U32 R4, RZ, RZ, R196 ;  /* 0x000000ffff047224 */ /* 0x000fe200078e00c4 */
[----:B------:R-:W-:-:S02]  /*4480*/  FSEL R197, R32, -INF , P5 ;  /* 0xff80000020c57808 */ /* 0x000fc40002800000 */
[----:B------:R-:W-:Y:S02]  /*4490*/  FMNMX.FTZ R70, R196, R70, !PT ;  /* 0x00000046c4467209 */ /* 0x000fe40007810000 */
[----:B------:R-:W-:Y:S02]  /*44a0*/  FSEL R178, R79, -INF , P3 ;  /* 0xff8000004fb27808 */ /* 0x000fe40001800000 */
[----:B------:R-:W-:Y:S02]  /*44b0*/  FSEL R172, R77, -INF , P3 ;  /* 0xff8000004dac7808 */ /* 0x000fe40001800000 */
[----:B------:R-:W-:Y:S02]  /*44c0*/  FSEL R249, R73, -INF , P3 ;  /* 0xff80000049f97808 */ /* 0x000fe40001800000 */
[----:B------:R-:W-:Y:S02]  /*44d0*/  ISETP.GT.AND P3, PT, R2, 0x69, PT ;  /* 0x000000690200780c */ /* 0x000fe40003f64270 */
[----:B------:R-:W-:-:S02]  /*44e0*/  FSEL R195, R17, -INF , P4 ;  /* 0xff80000011c37808 */ /* 0x000fc40002000000 */
[----:B------:R-:W-:Y:S02]  /*44f0*/  FMNMX.FTZ R70, R197, R70, !PT ;  /* 0x00000046c5467209 */ /* 0x000fe40007810000 */
[----:B------:R-:W-:Y:S02]  /*4500*/  FSEL R187, R16, -INF , P3 ;  /* 0xff80000010bb7808 */ /* 0x000fe40001800000 */
[----:B------:R-:W-:Y:S02]  /*4510*/  FMNMX.FTZ R70, R195, R70, !PT ;  /* 0x00000046c3467209 */ /* 0x000fe40007810000 */
[----:B------:R-:W-:Y:S02]  /*4520*/  FMNMX.FTZ R68, R15, R18, !PT ;  /* 0x000000120f447209 */ /* 0x000fe40007810000 */
[----:B------:R-:W-:Y:S02]  /*4530*/  FMNMX.FTZ R70, R187, R70, !PT ;  /* 0x00000046bb467209 */ /* 0x000fe40007810000 */
[----:B------:R-:W-:-:S02]  /*4540*/  FMNMX.FTZ R68, R19, R68, !PT ;  /* 0x0000004413447209 */ /* 0x000fc40007810000 */
[----:B------:R-:W-:Y:S01]  /*4550*/  FSEL R176, R66, -INF , P1 ;  /* 0xff80000042b07808 */ /* 0x000fe20000800000 */
[----:B------:R-:W1:Y:S01]  /*4560*/  SHFL.BFLY PT, R5, R70, 0x2, 0x1f ;  /* 0x0c401f0046057f89 */ /* 0x000e6200000e0000 */
[----:B------:R-:W-:Y:S02]  /*4570*/  FMNMX.FTZ R68, R20, R68, !PT ;  /* 0x0000004414447209 */ /* 0x000fe40007810000 */
[----:B------:R-:W-:Y:S02]  /*4580*/  FSEL R171, R64, -INF , P1 ;  /* 0xff80000040ab7808 */ /* 0x000fe40000800000 */
[----:B------:R-:W-:Y:S02]  /*4590*/  FMNMX.FTZ R68, R44, R68, !PT ;  /* 0x000000442c447209 */ /* 0x000fe40007810000 */
[----:B------:R-:W-:Y:S02]  /*45a0*/  FSEL R245, R60, -INF , P1 ;  /* 0xff8000003cf57808 */ /* 0x000fe40000800000 */
[----:B------:R-:W-:-:S02]  /*45b0*/  FMNMX.FTZ R68, R45, R68, !PT ;  /* 0x000000442d447209 */ /* 0x000fc40007810000 */
[----:B------:R-:W-:Y:S02]  /*45c0*/  FMNMX.FTZ R6, R40, R41, !PT ;  /* 0x0000002928067209 */ /* 0x000fe40007810000 */
[----:B------:R-:W-:Y:S02]  /*45d0*/  FMNMX.FTZ R68, R46, R68, !PT ;  /* 0x000000442e447209 */ /* 0x000fe40007810000 */
[----:B------:R-:W-:Y:S02]  /*45e0*/  FSEL R179, R34, -INF , P6 ;  /* 0xff80000022b37808 */ /* 0x000fe40003000000 */
[----:B------:R-:W-:Y:S02]  /*45f0*/  FMNMX.FTZ R68, R47, R68, !PT ;  /* 0x000000442f447209 */ /* 0x000fe40007810000 */
[----:B------:R-:W-:Y:S02]  /*4600*/  FSEL R182, R35, -INF , P5 ;  /* 0xff80000023b67808 */ /* 0x000fe40002800000 */
[----:B------:R-:W-:Y:S01]  /*4610*/  FMNMX.FTZ R68, R108, R68, !PT ;  /* 0x000000446c447209 */ /* 0x000fe20007810000 */
[----:B------:R-:W-:Y:S01]  /*4620*/  LDSM.16.MT88.4 R32, [R225+0x100] ;  /* 0x00010000e120783b */ /* 0x000fe20000004200 */
[----:B------:R-:W-:-:S02]  /*4630*/  FSEL R183, R24, -INF , P4 ;  /* 0xff80000018b77808 */ /* 0x000fc40002000000 */
[----:B-1----:R-:W-:Y:S02]  /*4640*/  FMNMX.FTZ R70, R70, R5, !PT ;  /* 0x0000000546467209 */ /* 0x002fe40007810000 */
[----:B------:R-:W-:Y:S02]  /*4650*/  FMNMX.FTZ R68, R109, R68, !PT ;  /* 0x000000446d447209 */ /* 0x000fe40007810000 */
[----:B------:R-:W-:Y:S01]  /*4660*/  FSEL R208, R25, -INF , P3 ;  /* 0xff80000019d07808 */ /* 0x000fe20001800000 */
[----:B------:R-:W1:Y:S01]  /*4670*/  SHFL.BFLY PT, R5, R70, 0x1, 0x1f ;  /* 0x0c201f0046057f89 */ /* 0x000e6200000e0000 */
[----:B------:R-:W-:Y:S02]  /*4680*/  FMNMX.FTZ R68, R110, R68, !PT ;  /* 0x000000446e447209 */ /* 0x000fe40007810000 */
[----:B------:R-:W-:Y:S02]  /*4690*/  FSEL R181, R37, -INF , P6 ;  /* 0xff80000025b57808 */ /* 0x000fe40003000000 */
[----:B------:R-:W-:-:S02]  /*46a0*/  FMNMX.FTZ R68, R111, R68, !PT ;  /* 0x000000446f447209 */ /* 0x000fc40007810000 */
[----:B------:R-:W-:Y:S02]  /*46b0*/  FSEL R180, R36, -INF , P5 ;  /* 0xff80000024b47808 */ /* 0x000fe40002800000 */
[----:B------:R-:W-:Y:S02]  /*46c0*/  FMNMX.FTZ R68, R131, R68, !PT ;  /* 0x0000004483447209 */ /* 0x000fe40007810000 */
[----:B------:R-:W-:Y:S02]  /*46d0*/  FSEL R209, R27, -INF , P4 ;  /* 0xff8000001bd17808 */ /* 0x000fe40002000000 */
[----:B------:R-:W-:Y:S02]  /*46e0*/  FMNMX.FTZ R68, R132, R68, !PT ;  /* 0x0000004484447209 */ /* 0x000fe40007810000 */
[----:B------:R-:W-:Y:S02]  /*46f0*/  FSEL R221, R26, -INF , P3 ;  /* 0xff8000001add7808 */ /* 0x000fe40001800000 */
[----:B------:R-:W-:Y:S01]  /*4700*/  FMNMX.FTZ R68, R133, R68, !PT ;  /* 0x0000004485447209 */ /* 0x000fe20007810000 */
[----:B------:R-:W-:Y:S01]  /*4710*/  LDSM.16.MT88.4 R24, [R227+0x100] ;  /* 0x00010000e318783b */ /* 0x000fe20000004200 */
[----:B------:R-:W-:-:S02]  /*4720*/  FSEL R219, R49, -INF , P6 ;  /* 0xff80000031db7808 */ /* 0x000fc40003000000 */
[----:B------:R-:W-:Y:S02]  /*4730*/  FMNMX.FTZ R68, R134, R68, !PT ;  /* 0x0000004486447209 */ /* 0x000fe40007810000 */
[----:B------:R-:W-:Y:S02]  /*4740*/  FSEL R215, R48, -INF , P5 ;  /* 0xff80000030d77808 */ /* 0x000fe40002800000 */
[----:B-1----:R-:W-:Y:S02]  /*4750*/  FMNMX.FTZ R70, R70, R5, !PT ;  /* 0x0000000546467209 */ /* 0x002fe40007810000 */
[----:B------:R-:W-:Y:S02]  /*4760*/  FMNMX.FTZ R5, R21, R22, !PT ;  /* 0x0000001615057209 */ /* 0x000fe40007810000 */
[----:B------:R-:W-:Y:S01]  /*4770*/  FMNMX.FTZ R68, R152, R68, !PT ;  /* 0x0000004498447209 */ /* 0x000fe20007810000 */
[----:B------:R-:W-:Y:S01]  /*4780*/  FMUL.FTZ R7, R70, c[0x0][0x2d0] ;  /* 0x0000b40046077a20 */ /* 0x000fe20000410000 */
[----:B------:R-:W-:-:S02]  /*4790*/  FMNMX.FTZ R5, R23, R5, !PT ;  /* 0x0000000517057209 */ /* 0x000fc40007810000 */
[----:B------:R-:W-:Y:S02]  /*47a0*/  FSETP.NEU.FTZ.AND P1, PT, R70, -INF , PT ;  /* 0xff8000004600780b */ /* 0x000fe40003f3d000 */
[----:B------:R-:W-:Y:S02]  /*47b0*/  FMNMX.FTZ R5, R28, R5, !PT ;  /* 0x000000051c057209 */ /* 0x000fe40007810000 */
[----:B------:R-:W-:Y:S02]  /*47c0*/  FMNMX.FTZ R68, R153, R68, !PT ;  /* 0x0000004499447209 */ /* 0x000fe40007810000 */
[----:B------:R-:W-:Y:S02]  /*47d0*/  FMNMX.FTZ R5, R71, R5, !PT ;  /* 0x0000000547057209 */ /* 0x000fe40007810000 */
[----:B------:R-:W-:Y:S02]  /*47e0*/  FSEL R7, R7, RZ, P1 ;  /* 0x000000ff07077208 */ /* 0x000fe40000800000 */
[----:B------:R-:W-:-:S02]  /*47f0*/  FMNMX.FTZ R5, R92, R5, !PT ;  /* 0x000000055c057209 */ /* 0x000fc40007810000 */
[----:B------:R-:W-:Y:S01]  /*4800*/  ISETP.GT.AND P1, PT, R2, 0x59, PT ;  /* 0x000000590200780c */ /* 0x000fe20003f24270 */
[----:B------:R-:W-:Y:S01]  /*4810*/  FFMA.FTZ R4, R4, c[0x0][0x2d0], -R7 ;  /* 0x0000b40004047a23 */ /* 0x000fe20000010807 */
        /* <DEDUP_REMOVED lines=9> */
[----:B------:R-:W-:Y:S02]  /*48b0*/  FSEL R164, R65, -INF , P1 ;  /* 0xff80000041a47808 */ /* 0x000fe40000800000 */
        /* <DEDUP_REMOVED lines=26> */
[----:B------:R-:W-:Y:S02]  /*4a60*/  FSEL R165, R52, -INF , P1 ;  /* 0xff80000034a57808 */ /* 0x000fe40000800000 */
[----:B------:R-:W-:Y:S01]  /*4a70*/  FMNMX.FTZ R2, R176, R2, !PT ;  /* 0x00000002b0027209 */ /* 0x000fe20007810000 */
[----:B------:R-:W1:Y:S01]  /*4a80*/  SHFL.BFLY PT, R6, R68, 0x2, 0x1f ;  /* 0x0c401f0044067f89 */ /* 0x000e6200000e0000 */
        /* <DEDUP_REMOVED lines=11> */
[----:B------:R-:W-:Y:S01]  /*4b40*/  FSEL R170, R56, -INF , P1 ;  /* 0xff80000038aa7808 */ /* 0x000fe20000800000 */
[----:B------:R-:W2:Y:S01]  /*4b50*/  SHFL.BFLY PT, R8, R2, 0x2, 0x1f ;  /* 0x0c401f0002087f89 */ /* 0x000ea200000e0000 */
[----:B------:R-:W-:Y:S02]  /*4b60*/  FMNMX.FTZ R5, R166, R5, !PT ;  /* 0x00000005a6057209 */ /* 0x000fe40007810000 */
[----:B-1----:R-:W-:Y:S01]  /*4b70*/  FMNMX.FTZ R68, R68, R6, !PT ;  /* 0x0000000644447209 */ /* 0x002fe20007810000 */
[----:B------:R-:W-:Y:S01]  /*4b80*/  FFMA.FTZ R6, R10, c[0x0][0x2d0], -R7 ;  /* 0x0000b4000a067a23 */ /* 0x000fe20000010807 */
[----:B------:R-:W-:-:S02]  /*4b90*/  FMNMX.FTZ R5, R167, R5, !PT ;  /* 0x00000005a7057209 */ /* 0x000fc40007810000 */
[----:B------:R-:W-:Y:S01]  /*4ba0*/  FSEL R210, R39, -INF , P4 ;  /* 0xff80000027d27808 */ /* 0x000fe20002000000 */
[----:B------:R-:W1:Y:S01]  /*4bb0*/  SHFL.BFLY PT, R9, R68, 0x1, 0x1f ;  /* 0x0c201f0044097f89 */ /* 0x000e6200000e0000 */
[----:B------:R-:W-:Y:S01]  /*4bc0*/  FMNMX.FTZ R5, R169, R5, !PT ;  /* 0x00000005a9057209 */ /* 0x000fe20007810000 */
[----:B------:R3:W-:Y:S01]  /*4bd0*/  MUFU.EX2 R243, R6 ;  /* 0x0000000600f37308 */ /* 0x0007e20000000800 */
[----:B------:R-:W-:Y:S02]  /*4be0*/  FSEL R207, R38, -INF , P3 ;  /* 0xff80000026cf7808 */ /* 0x000fe40001800000 */
[----:B------:R-:W-:Y:S01]  /*4bf0*/  FMNMX.FTZ R5, R250, R5, !PT ;  /* 0x00000005fa057209 */ /* 0x000fe20007810000 */
[----:B------:R-:W-:Y:S03]  /*4c00*/  LDSM.16.MT88.4 R36, [R226+0x100] ;  /* 0x00010000e224783b */ /* 0x000fe60000004200 */
[----:B------:R-:W-:-:S02]  /*4c10*/  FMNMX.FTZ R5, R249, R5, !PT ;  /* 0x00000005f9057209 */ /* 0x000fc40007810000 */
[----:B--2---:R-:W-:Y:S01]  /*4c20*/  FMNMX.FTZ R2, R2, R8, !PT ;  /* 0x0000000802027209 */ /* 0x004fe20007810000 */
[----:B---3--:R-:W-:-:S04]  /*4c30*/  FFMA.FTZ R6, R11, c[0x0][0x2d0], -R7 ;  /* 0x0000b4000b067a23 */ /* 0x008fc80000010807 */
[----:B------:R-:W2:Y:S01]  /*4c40*/  SHFL.BFLY PT, R11, R2, 0x1, 0x1f ;  /* 0x0c201f00020b7f89 */ /* 0x000ea200000e0000 */
[----:B------:R3:W4:Y:S01]  /*4c50*/  MUFU.EX2 R242, R6 ;  /* 0x0000000600f27308 */ /* 0x0007220000000800 */
[----:B-1----:R-:W-:-:S04]  /*4c60*/  FMNMX.FTZ R68, R68, R9, !PT ;  /* 0x0000000944447209 */ /* 0x002fc80007810000 */
[C---:B------:R-:W-:Y:S01]  /*4c70*/  FSETP.NEU.FTZ.AND P1, PT, R68.reuse, -INF , PT ;  /* 0xff8000004400780b */ /* 0x040fe20003f3d000 */
[----:B------:R-:W-:Y:S01]  /*4c80*/  FMUL.FTZ R9, R68, c[0x0][0x2d0] ;  /* 0x0000b40044097a20 */ /* 0x000fe20000410000 */
[----:B---3--:R-:W-:Y:S01]  /*4c90*/  FMNMX.FTZ R6, R245, R5, !PT ;  /* 0x00000005f5067209 */ /* 0x008fe20007810000 */
[--C-:B------:R-:W-:Y:S01]  /*4ca0*/  FFMA.FTZ R5, R12, c[0x0][0x2d0], -R7.reuse ;  /* 0x0000b4000c057a23 */ /* 0x100fe20000010807 */
[----:B----4-:R-:W-:Y:S02]  /*4cb0*/  F2FP.BF16.PACK_AB R12, R242, R243 ;  /* 0x000000f3f20c723e */ /* 0x010fe400000010ff */
[----:B------:R-:W-:Y:S01]  /*4cc0*/  FMNMX.FTZ R6, R170, R6, !PT ;  /* 0x00000006aa067209 */ /* 0x000fe20007810000 */
[----:B------:R1:W-:Y:S01]  /*4cd0*/  MUFU.EX2 R201, R5 ;  /* 0x0000000500c97308 */ /* 0x0003e20000000800 */
[----:B--2---:R-:W-:Y:S02]  /*4ce0*/  FMNMX.FTZ R2, R2, R11, !PT ;  /* 0x0000000b02027209 */ /* 0x004fe40007810000 */
[----:B-1----:R-:W-:Y:S01]  /*4cf0*/  FMNMX.FTZ R5, R219, R6, !PT ;  /* 0x00000006db057209 */ /* 0x002fe20007810000 */
[----:B------:R-:W-:-:S03]  /*4d00*/  FFMA.FTZ R6, R13, c[0x0][0x2d0], -R7 ;  /* 0x0000b4000d067a23 */ /* 0x000fc60000010807 */
[----:B------:R-:W-:Y:S01]  /*4d10*/  FMNMX.FTZ R5, R215, R5, !PT ;  /* 0x00000005d7057209 */ /* 0x000fe20007810000 */
[----:B------:R1:W2:Y:S03]  /*4d20*/  MUFU.EX2 R190, R6 ;  /* 0x0000000600be7308 */ /* 0x0002a60000000800 */
[----:B------:R-:W-:Y:S01]  /*4d30*/  FMNMX.FTZ R8, R210, R5, !PT ;  /* 0x00000005d2087209 */ /* 0x000fe20007810000 */
[----:B------:R-:W-:-:S03]  /*4d40*/  FFMA.FTZ R5, R14, c[0x0][0x2d0], -R7 ;  /* 0x0000b4000e057a23 */ /* 0x000fc60000010807 */
[----:B------:R-:W-:Y:S01]  /*4d50*/  FMNMX.FTZ R8, R207, R8, !PT ;  /* 0x00000008cf087209 */ /* 0x000fe20007810000 */
[----:B------:R3:W-:Y:S04]  /*4d60*/  MUFU.EX2 R200, R5 ;  /* 0x0000000500c87308 */ /* 0x0007e80000000800 */
[----:B------:R-:W4:Y:S01]  /*4d70*/  SHFL.BFLY PT, R10, R8, 0x2, 0x1f ;  /* 0x0c401f00080a7f89 */ /* 0x000f2200000e0000 */
[----:B-1----:R-:W-:Y:S02]  /*4d80*/  FSEL R6, R9, RZ, P1 ;  /* 0x000000ff09067208 */ /* 0x002fe40000800000 */
[----:B------:R-:W-:Y:S02]  /*4d90*/  FSETP.NEU.FTZ.AND P1, PT, R2, -INF , PT ;  /* 0xff8000000200780b */ /* 0x000fe40003f3d000 */
[----:B--2---:R-:W-:Y:S01]  /*4da0*/  F2FP.BF16.PACK_AB R14, R190, R201 ;  /* 0x000000c9be0e723e */ /* 0x004fe200000010ff */
[----:B------:R-:W-:-:S02]  /*4db0*/  FFMA.FTZ R9, R19, c[0x0][0x2d0], -R6 ;  /* 0x0000b40013097a23 */ /* 0x000fc40000010806 */
[--C-:B---3--:R-:W-:Y:S02]  /*4dc0*/  FFMA.FTZ R5, R15, c[0x0][0x2d0], -R6.reuse ;  /* 0x0000b4000f057a23 */ /* 0x108fe40000010806 */
[----:B------:R1:W-:Y:S08]  /*4dd0*/  MUFU.EX2 R185, R9 ;  /* 0x0000000900b97308 */ /* 0x0003f00000000800 */
[----:B------:R2:W-:Y:S01]  /*4de0*/  MUFU.EX2 R202, R5 ;  /* 0x0000000500ca7308 */ /* 0x0005e20000000800 */
[----:B----4-:R-:W-:Y:S01]  /*4df0*/  FMNMX.FTZ R8, R8, R10, !PT ;  /* 0x0000000a08087209 */ /* 0x010fe20007810000 */
[----:B-1----:R-:W-:-:S06]  /*4e00*/  FFMA.FTZ R9, R20, c[0x0][0x2d0], -R6 ;  /* 0x0000b40014097a23 */ /* 0x002fcc0000010806 */
[----:B------:R-:W1:Y:S01]  /*4e10*/  MUFU.EX2 R189, R9 ;  /* 0x0000000900bd7308 */ /* 0x000e620000000800 */
[----:B--2---:R-:W-:Y:S02]  /*4e20*/  FFMA.FTZ R5, R18, c[0x0][0x2d0], -R6 ;  /* 0x0000b40012057a23 */ /* 0x004fe40000010806 */
[----:B------:R-:W-:Y:S05]  /*4e30*/  LDSM.16.MT88.4 R16, [R224+0x100] ;  /* 0x00010000e010783b */ /* 0x000fea0000004200 */
[----:B------:R2:W3:Y:S01]  /*4e40*/  MUFU.EX2 R145, R5 ;  /* 0x0000000500917308 */ /* 0x0004e20000000800 */
[----:B-1----:R-:W-:Y:S01]  /*4e50*/  F2FP.BF16.PACK_AB R10, R189, R185 ;  /* 0x000000b9bd0a723e */ /* 0x002fe200000010ff */
[----:B--2---:R-:W-:-:S05]  /*4e60*/  FMUL.FTZ R5, R2, c[0x0][0x2d0] ;  /* 0x0000b40002057a20 */ /* 0x004fca0000410000 */
[----:B------:R-:W-:-:S05]  /*4e70*/  FSEL R5, R5, RZ, P1 ;  /* 0x000000ff05057208 */ /* 0x000fca0000800000 */
[--C-:B------:R-:W-:Y:S02]  /*4e80*/  FFMA.FTZ R9, R21, c[0x0][0x2d0], -R5.reuse ;  /* 0x0000b40015097a23 */ /* 0x100fe40000010805 */
[--C-:B------:R-:W-:Y:S02]  /*4e90*/  FFMA.FTZ R0, R22, c[0x0][0x2d0], -R5.reuse ;  /* 0x0000b40016007a23 */ /* 0x100fe40000010805 */
[----:B------:R1:W-:Y:S08]  /*4ea0*/  MUFU.EX2 R191, R9 ;  /* 0x0000000900bf7308 */ /* 0x0003f00000000800 */
[----:B------:R2:W4:Y:S01]  /*4eb0*/  MUFU.EX2 R244, R0 ;  /* 0x0000000000f47308 */ /* 0x0005220000000800 */
[----:B-1----:R-:W1:Y:S01]  /*4ec0*/  SHFL.BFLY PT, R9, R8, 0x1, 0x1f ;  /* 0x0c201f0008097f89 */ /* 0x002e6200000e0000 */
[----:B--2---:R-:W-:-:S03]  /*4ed0*/  FFMA.FTZ R0, R23, c[0x0][0x2d0], -R5 ;  /* 0x0000b40017007a23 */ /* 0x004fc60000010805 */
[----:B------:R-:W2:Y:S03]  /*4ee0*/  LDSM.16.MT88.4 R20, [R224+0x900] ;  /* 0x00090000e014783b */ /* 0x000ea60000004200 */
[----:B------:R5:W-:Y:S01]  /*4ef0*/  MUFU.EX2 R248, R0 ;  /* 0x0000000000f87308 */ /* 0x000be20000000800 */
[----:B-1----:R-:W-:Y:S02]  /*4f00*/  FMNMX.FTZ R69, R8, R9, !PT ;  /* 0x0000000908457209 */ /* 0x002fe40007810000 */
[----:B---3--:R-:W-:Y:S01]  /*4f10*/  F2FP.BF16.PACK_AB R8, R145, R202 ;  /* 0x000000ca9108723e */ /* 0x008fe200000010ff */
[----:B-----5:R-:W-:Y:S01]  /*4f20*/  FFMA.FTZ R0, R28, c[0x0][0x2d0], -R5 ;  /* 0x0000b4001c007a23 */ /* 0x020fe20000010805 */
[C---:B------:R-:W-:Y:S01]  /*4f30*/  FSETP.NEU.FTZ.AND P1, PT, R69.reuse, -INF , PT ;  /* 0xff8000004500780b */ /* 0x040fe20003f3d000 */
[----:B------:R-:W-:Y:S01]  /*4f40*/  FMUL.FTZ R3, R69, c[0x0][0x2d0] ;  /* 0x0000b40045037a20 */ /* 0x000fe20000410000 */
[----:B----4-:R-:W-:Y:S01]  /*4f50*/  F2FP.BF16.PACK_AB R9, R244, R191 ;  /* 0x000000bff409723e */ /* 0x010fe200000010ff */
[----:B------:R1:W3:Y:S02]  /*4f60*/  MUFU.EX2 R194, R0 ;  /* 0x0000000000c27308 */ /* 0x0002e40000000800 */
[----:B-1----:R-:W-:Y:S01]  /*4f70*/  FFMA.FTZ R0, R29, c[0x0][0x2d0], -R7 ;  /* 0x0000b4001d007a23 */ /* 0x002fe20000010807 */
[----:B---3--:R-:W-:-:S05]  /*4f80*/  F2FP.BF16.PACK_AB R11, R194, R248 ;  /* 0x000000f8c20b723e */ /* 0x008fca00000010ff */
[----:B------:R1:W-:Y:S02]  /*4f90*/  MUFU.EX2 R147, R0 ;  /* 0x0000000000937308 */ /* 0x0003e40000000800 */
[C---:B------:R-:W-:Y:S08]  /*4fa0*/  HMMA.16816.F32.BF16 R80, R8.reuse, R16, RZ ;  /* 0x000000100850723c */ /* 0x040ff000000418ff */
[----:B------:R-:W-:Y:S01]  /*4fb0*/  HMMA.16816.F32.BF16 R60, R8, R18, RZ ;  /* 0x00000012083c723c */ /* 0x000fe200000418ff */
[----:B-1----:R-:W-:-:S04]  /*4fc0*/  FFMA.FTZ R0, R30, c[0x0][0x2d0], -R7 ;  /* 0x0000b4001e007a23 */ /* 0x002fc80000010807 */
[----:B------:R1:W-:Y:S03]  /*4fd0*/  MUFU.EX2 R193, R0 ;  /* 0x0000000000c17308 */ /* 0x0003e60000000800 */
[C---:B------:R-:W-:Y:S08]  /*4fe0*/  HMMA.16816.F32.BF16 R76, R8.reuse, R24, RZ ;  /* 0x00000018084c723c */ /* 0x040ff000000418ff */
[----:B------:R-:W-:Y:S01]  /*4ff0*/  HMMA.16816.F32.BF16 R56, R8, R26, RZ ;  /* 0x0000001a0838723c */ /* 0x000fe200000418ff */
[----:B-1----:R-:W-:Y:S01]  /*5000*/  FSEL R0, R3, RZ, P1 ;  /* 0x000000ff03007208 */ /* 0x002fe20000800000 */
[----:B------:R-:W-:-:S06]  /*5010*/  FFMA.FTZ R3, R31, c[0x0][0x2d0], -R7 ;  /* 0x0000b4001f037a23 */ /* 0x000fcc0000010807 */
[C---:B------:R-:W-:Y:S01]  /*5020*/  HMMA.16816.F32.BF16 R72, R8.reuse, R32, RZ ;  /* 0x000000200848723c */ /* 0x040fe200000418ff */
[----:B------:R-:W1:Y:S01]  /*5030*/  LDSM.16.MT88.4 R28, [R226+0x900] ;  /* 0x00090000e21c783b */ /* 0x000e620000004200 */
[----:B------:R3:W-:Y:S06]  /*5040*/  MUFU.EX2 R156, R3 ;  /* 0x00000003009c7308 */ /* 0x0007ec0000000800 */
[C---:B------:R-:W-:Y:S08]  /*5050*/  HMMA.16816.F32.BF16 R64, R8.reuse, R36, RZ ;  /* 0x000000240840723c */ /* 0x040ff000000418ff */
[----:B------:R-:W-:Y:S01]  /*5060*/  HMMA.16816.F32.BF16 R52, R8, R34, RZ ;  /* 0x000000220834723c */ /* 0x000fe200000418ff */
[----:B---3--:R-:W-:-:S04]  /*5070*/  FFMA.FTZ R3, R40, c[0x0][0x2d0], -R0 ;  /* 0x0000b40028037a23 */ /* 0x008fc80000010800 */
[----:B------:R3:W-:Y:S03]  /*5080*/  MUFU.EX2 R175, R3 ;  /* 0x0000000300af7308 */ /* 0x0007e60000000800 */
[----:B------:R-:W-:Y:S01]  /*5090*/  HMMA.16816.F32.BF16 R48, R8, R38, RZ ;  /* 0x000000260830723c */ /* 0x000fe200000418ff */
        /* <DEDUP_REMOVED lines=10> */
[C---:B------:R-:W-:Y:S08]  /*5140*/  HMMA.16816.F32.BF16 R84, R12.reuse, R16, RZ ;  /* 0x000000100c54723c */ /* 0x040ff000000418ff */
[----:B------:R-:W-:Y:S01]  /*5150*/  HMMA.16816.F32.BF16 R88, R12, R18, RZ ;  /* 0x000000120c58723c */ /* 0x000fe200000418ff */
[----:B------:R-:W4:Y:S01]  /*5160*/  LDSM.16.MT88.4 R16, [R227+0x900] ;  /* 0x00090000e310783b */ /* 0x000f220000004200 */
[----:B---3--:R-:W-:-:S04]  /*5170*/  FFMA.FTZ R3, R45, c[0x0][0x2d0], -R6 ;  /* 0x0000b4002d037a23 */ /* 0x008fc80000010806 */
[----:B------:R3:W5:Y:S02]  /*5180*/  MUFU.EX2 R146, R3 ;  /* 0x0000000300927308 */ /* 0x0007640000000800 */
[C---:B------:R-:W-:Y:S08]  /*5190*/  HMMA.16816.F32.BF16 R40, R12.reuse, R32, RZ ;  /* 0x000000200c28723c */ /* 0x040ff000000418ff */
[----:B------:R-:W-:Y:S01]  /*51a0*/  HMMA.16816.F32.BF16 R100, R12, R34, RZ ;  /* 0x000000220c64723c */ /* 0x000fe200000418ff */
[----:B---3--:R-:W-:Y:S01]  /*51b0*/  FFMA.FTZ R3, R46, c[0x0][0x2d0], -R6 ;  /* 0x0000b4002e037a23 */ /* 0x008fe20000010806 */
[----:B-----5:R-:W-:-:S06]  /*51c0*/  F2FP.BF16.PACK_AB R8, R146, R199 ;  /* 0x000000c79208723e */ /* 0x020fcc00000010ff */
[----:B------:R-:W-:Y:S01]  /*51d0*/  HMMA.16816.F32.BF16 R32, R12, R36, RZ ;  /* 0x000000240c20723c */ /* 0x000fe200000418ff */
[----:B------:R3:W-:Y:S02]  /*51e0*/  MUFU.EX2 R198, R3 ;  /* 0x0000000300c67308 */ /* 0x0007e40000000800 */
[----:B---3--:R-:W-:-:S05]  /*51f0*/  FFMA.FTZ R3, R47, c[0x0][0x2d0], -R6 ;  /* 0x0000b4002f037a23 */ /* 0x008fca0000010806 */
[----:B------:R-:W-:Y:S01]  /*5200*/  HMMA.16816.F32.BF16 R44, R12, R24, RZ ;  /* 0x000000180c2c723c */ /* 0x000fe200000418ff */
[----:B------:R3:W5:Y:S02]  /*5210*/  MUFU.EX2 R192, R3 ;  /* 0x0000000300c07308 */ /* 0x0007640000000800 */
[----:B---3--:R-:W-:Y:S01]  /*5220*/  FFMA.FTZ R3, R71, c[0x0][0x2d0], -R5 ;  /* 0x0000b40047037a23 */ /* 0x008fe20000010805 */
[----:B-----5:R-:W-:Y:S01]  /*5230*/  F2FP.BF16.PACK_AB R10, R192, R198 ;  /* 0x000000c6c00a723e */ /* 0x020fe200000010ff */
[----:B------:R-:W-:-:S04]  /*5240*/  IMAD.MOV.U32 R71, RZ, RZ, R197 ;  /* 0x000000ffff477224 */ /* 0x000fc800078e00c5 */
[----:B------:R3:W-:Y:S02]  /*5250*/  MUFU.EX2 R247, R3 ;  /* 0x0000000300f77308 */ /* 0x0007e40000000800 */
[--C-:B---3--:R-:W-:Y:S02]  /*5260*/  FFMA.FTZ R3, R92, c[0x0][0x2d0], -R5.reuse ;  /* 0x0000b4005c037a23 */ /* 0x108fe40000010805 */
[----:B------:R-:W-:Y:S01]  /*5270*/  HMMA.16816.F32.BF16 R92, R12, R26, RZ ;  /* 0x0000001a0c5c723c */ /* 0x000fe200000418ff */
[----:B------:R-:W3:Y:S03]  /*5280*/  LDSM.16.MT88.4 R24, [R225+0x900] ;  /* 0x00090000e118783b */ /* 0x000ee60000004200 */
[----:B------:R5:W1:Y:S02]  /*5290*/  MUFU.EX2 R246, R3 ;  /* 0x0000000300f67308 */ /* 0x000a640000000800 */
[----:B-----5:R-:W-:Y:S01]  /*52a0*/  FFMA.FTZ R3, R96, c[0x0][0x2d0], -R5 ;  /* 0x0000b40060037a23 */ /* 0x020fe20000010805 */
[----:B-1----:R-:W-:-:S05]  /*52b0*/  F2FP.BF16.PACK_AB R9, R246, R247 ;  /* 0x000000f7f609723e */ /* 0x002fca00000010ff */
[----:B------:R1:W-:Y:S02]  /*52c0*/  MUFU.EX2 R252, R3 ;  /* 0x0000000300fc7308 */ /* 0x0003e40000000800 */
[----:B-1----:R-:W-:-:S06]  /*52d0*/  FFMA.FTZ R3, R97, c[0x0][0x2d0], -R5 ;  /* 0x0000b40061037a23 */ /* 0x002fcc0000010805 */
[----:B------:R1:W5:Y:S02]  /*52e0*/  MUFU.EX2 R251, R3 ;  /* 0x0000000300fb7308 */ /* 0x0003640000000800 */
[----:B-1----:R-:W-:Y:S01]  /*52f0*/  FFMA.FTZ R3, R98, c[0x0][0x2d0], -R0 ;  /* 0x0000b40062037a23 */ /* 0x002fe20000010800 */
[----:B-----5:R-:W-:-:S05]  /*5300*/  F2FP.BF16.PACK_AB R11, R251, R252 ;  /* 0x000000fcfb0b723e */ /* 0x020fca00000010ff */
[----:B------:R1:W-:Y:S02]  /*5310*/  MUFU.EX2 R214, R3 ;  /* 0x0000000300d67308 */ /* 0x0003e40000000800 */
[C---:B--2---:R-:W-:Y:S08]  /*5320*/  HMMA.16816.F32.BF16 R120, R8.reuse, R20, R80 ;  /* 0x000000140878723c */ /* 0x044ff00000041850 */
[----:B------:R-:W-:Y:S01]  /*5330*/  HMMA.16816.F32.BF16 R48, R8, R30, R48 ;  /* 0x0000001e0830723c */ /* 0x000fe20000041830 */
[----:B-1----:R-:W-:-:S04]  /*5340*/  FFMA.FTZ R3, R99, c[0x0][0x2d0], -R0 ;  /* 0x0000b40063037a23 */ /* 0x002fc80000010800 */
[----:B------:R1:W2:Y:S03]  /*5350*/  MUFU.EX2 R213, R3 ;  /* 0x0000000300d57308 */ /* 0x0002a60000000800 */
[----:B------:R-:W-:Y:S01]  /*5360*/  HMMA.16816.F32.BF16 R96, R12, R38, RZ ;  /* 0x000000260c60723c */ /* 0x000fe200000418ff */
[----:B------:R-:W-:Y:S01]  /*5370*/  LDSM.16.MT88.4 R12, [R224+0x1100] ;  /* 0x00110000e00c783b */ /* 0x000fe20000004200 */
[----:B-1----:R-:W-:-:S04]  /*5380*/  FFMA.FTZ R3, R104, c[0x0][0x2d0], -R0 ;  /* 0x0000b40068037a23 */ /* 0x002fc80000010800 */
[----:B------:R1:W-:Y:S02]  /*5390*/  MUFU.EX2 R217, R3 ;  /* 0x0000000300d97308 */ /* 0x0003e40000000800 */
[----:B-1----:R-:W-:Y:S02]  /*53a0*/  FFMA.FTZ R3, R105, c[0x0][0x2d0], -R0 ;  /* 0x0000b40069037a23 */ /* 0x002fe40000010800 */
[C---:B----4-:R-:W-:Y:S04]  /*53b0*/  HMMA.16816.F32.BF16 R104, R8.reuse, R16, R76 ;  /* 0x000000100868723c */ /* 0x050fe8000004184c */
[----:B------:R1:W4:Y:S04]  /*53c0*/  MUFU.EX2 R212, R3 ;  /* 0x0000000300d47308 */ /* 0x0003280000000800 */
[C---:B---3--:R-:W-:Y:S08]  /*53d0*/  HMMA.16816.F32.BF16 R76, R8.reuse, R24, R72 ;  /* 0x00000018084c723c */ /* 0x048ff00000041848 */
[----:B------:R-:W-:Y:S01]  /*53e0*/  HMMA.16816.F32.BF16 R72, R8, R28, R64 ;  /* 0x0000001c0848723c */ /* 0x000fe20000041840 */
[----:B-1----:R-:W-:-:S04]  /*53f0*/  FFMA.FTZ R3, R108, c[0x0][0x2d0], -R6 ;  /* 0x0000b4006c037a23 */ /* 0x002fc80000010806 */
[----:B------:R1:W-:Y:S03]  /*5400*/  MUFU.EX2 R206, R3 ;  /* 0x0000000300ce7308 */ /* 0x0003e60000000800 */
[C---:B------:R-:W-:Y:S08]  /*5410*/  HMMA.16816.F32.BF16 R64, R8.reuse, R22, R60 ;  /* 0x000000160840723c */ /* 0x040ff0000004183c */
[----:B------:R-:W-:Y:S01]  /*5420*/  HMMA.16816.F32.BF16 R60, R8, R18, R56 ;  /* 0x00000012083c723c */ /* 0x000fe20000041838 */
[----:B-1----:R-:W-:-:S07]  /*5430*/  FFMA.FTZ R3, R109, c[0x0][0x2d0], -R6 ;  /* 0x0000b4006d037a23 */ /* 0x002fce0000010806 */
[----:B------:R-:W-:Y:S01]  /*5440*/  HMMA.16816.F32.BF16 R56, R8, R26, R52 ;  /* 0x0000001a0838723c */ /* 0x000fe20000041834 */
[----:B------:R1:W3:Y:S06]  /*5450*/  MUFU.EX2 R205, R3 ;  /* 0x0000000300cd7308 */ /* 0x0002ec0000000800 */
[----:B------:R-:W-:Y:S02]  /*5460*/  F2FP.BF16.PACK_AB R8, R147, R200 ;  /* 0x000000c89308723e */ /* 0x000fe400000010ff */
[----:B--2---:R-:W-:Y:S02]  /*5470*/  F2FP.BF16.PACK_AB R9, R213, R214 ;  /* 0x000000d6d509723e */ /* 0x004fe400000010ff */
[----:B------:R-:W-:-:S02]  /*5480*/  F2FP.BF16.PACK_AB R10, R156, R193 ;  /* 0x000000c19c0a723e */ /* 0x000fc400000010ff */
[----:B----4-:R-:W-:Y:S01]  /*5490*/  F2FP.BF16.PACK_AB R11, R212, R217 ;  /* 0x000000d9d40b723e */ /* 0x010fe200000010ff */
[----:B-1----:R-:W-:-:S06]  /*54a0*/  FFMA.FTZ R3, R110, c[0x0][0x2d0], -R6 ;  /* 0x0000b4006e037a23 */ /* 0x002fcc0000010806 */
[C---:B------:R-:W-:Y:S01]  /*54b0*/  HMMA.16816.F32.BF16 R44, R8.reuse, R16, R44 ;  /* 0x00000010082c723c */ /* 0x040fe2000004182c */
[----:B------:R1:W-:Y:S07]  /*54c0*/  MUFU.EX2 R204, R3 ;  /* 0x0000000300cc7308 */ /* 0x0003ee0000000800 */
[C---:B------:R-:W-:Y:S07]  /*54d0*/  HMMA.16816.F32.BF16 R16, R8.reuse, R18, R92 ;  /* 0x000000120810723c */ /* 0x040fee000004185c */
[----:B------:R-:W-:Y:S01]  /*54e0*/  IMAD.MOV.U32 R93, RZ, RZ, R200 ;  /* 0x000000ffff5d7224 */ /* 0x000fe200078e00c8 */
[----:B------:R-:W-:Y:S01]  /*54f0*/  HMMA.16816.F32.BF16 R80, R8, R24, R40 ;  /* 0x000000180850723c */ /* 0x000fe20000041828 */
[----:B------:R-:W-:-:S02]  /*5500*/  IMAD.MOV.U32 R95, RZ, RZ, R199 ;  /* 0x000000ffff5f7224 */ /* 0x000fc400078e00c7 */
[----:B-1----:R-:W-:Y:S02]  /*5510*/  FFMA.FTZ R3, R111, c[0x0][0x2d0], -R6 ;  /* 0x0000b4006f037a23 */ /* 0x002fe40000010806 */
[----:B------:R-:W-:Y:S02]  /*5520*/  IMAD.MOV.U32 R94, RZ, RZ, R195 ;  /* 0x000000ffff5e7224 */ /* 0x000fe400078e00c3 */
[----:B------:R1:W2:Y:S01]  /*5530*/  MUFU.EX2 R203, R3 ;  /* 0x0000000300cb7308 */ /* 0x0002a20000000800 */
[----:B------:R-:W-:Y:S01]  /*5540*/  HMMA.16816.F32.BF16 R40, R8, R26, R100 ;  /* 0x0000001a0828723c */ /* 0x000fe20000041864 */
[----:B------:R-:W-:Y:S01]  /*5550*/  LDSM.16.MT88.4 R24, [R226+0x1100] ;  /* 0x00110000e218783b */ /* 0x000fe20000004200 */
[----:B------:R-:W-:-:S05]  /*5560*/  IMAD.MOV.U32 R92, RZ, RZ, R187 ;  /* 0x000000ffff5c7224 */ /* 0x000fca00078e00bb */
[----:B------:R-:W-:Y:S01]  /*5570*/  IMAD.MOV.U32 R103, RZ, RZ, R198 ;  /* 0x000000ffff677224 */ /* 0x000fe200078e00c6 */
[C---:B------:R-:W-:Y:S01]  /*5580*/  HMMA.16816.F32.BF16 R52, R8.reuse, R20, R84 ;  /* 0x000000140834723c */ /* 0x040fe20000041854 */
[----:B------:R-:W-:Y:S02]  /*5590*/  IMAD.MOV.U32 R102, RZ, RZ, R194 ;  /* 0x000000ffff667224 */ /* 0x000fe400078e00c2 */
[----:B------:R-:W-:Y:S02]  /*55a0*/  IMAD.MOV.U32 R100, RZ, RZ, R192 ;  /* 0x000000ffff647224 */ /* 0x000fe400078e00c0 */
[----:B------:R-:W-:Y:S02]  /*55b0*/  IMAD.MOV.U32 R101, RZ, RZ, R190 ;  /* 0x000000ffff657224 */ /* 0x000fe400078e00be */
[----:B-1----:R-:W-:Y:S01]  /*55c0*/  FFMA.FTZ R3, R112, c[0x0][0x2d0], -R5 ;  /* 0x0000b40070037a23 */ /* 0x002fe20000010805 */
[----:B------:R-:W-:Y:S01]  /*55d0*/  HMMA.16816.F32.BF16 R84, R8, R30, R96 ;  /* 0x0000001e0854723c */ /* 0x000fe20000041860 */
[----:B------:R-:W-:-:S02]  /*55e0*/  IMAD.MOV.U32 R112, RZ, RZ, R202 ;  /* 0x000000ffff707224 */ /* 0x000fc400078e00ca */
[----:B------:R1:W-:Y:S04]  /*55f0*/  MUFU.EX2 R202, R3 ;  /* 0x0000000300ca7308 */ /* 0x0003e80000000800 */
[----:B------:R-:W-:Y:S01]  /*5600*/  IMAD.MOV.U32 R97, RZ, RZ, R193 ;  /* 0x000000ffff617224 */ /* 0x000fe200078e00c1 */
[----:B------:R-:W-:Y:S01]  /*5610*/  HMMA.16816.F32.BF16 R108, R8, R28, R32 ;  /* 0x0000001c086c723c */ /* 0x000fe20000041820 */
[----:B------:R-:W4:Y:S01]  /*5620*/  LDSM.16.MT88.4 R32, [R225+0x1100] ;  /* 0x00110000e120783b */ /* 0x000f220000004200 */
[----:B------:R-:W-:Y:S02]  /*5630*/  IMAD.MOV.U32 R96, RZ, RZ, R191 ;  /* 0x000000ffff607224 */ /* 0x000fe400078e00bf */
[----:B------:R-:W-:Y:S02]  /*5640*/  IMAD.MOV.U32 R98, RZ, RZ, R185 ;  /* 0x000000ffff627224 */ /* 0x000fe400078e00b9 */
[----:B------:R-:W-:-:S02]  /*5650*/  IMAD.MOV.U32 R99, RZ, RZ, R156 ;  /* 0x000000ffff637224 */ /* 0x000fc400078e009c */
[----:B------:R-:W-:Y:S01]  /*5660*/  HMMA.16816.F32.BF16 R36, R8, R22, R88 ;  /* 0x000000160824723c */ /* 0x000fe20000041858 */
[----:B------:R-:W5:Y:S01]  /*5670*/  LDSM.16.MT88.4 R20, [R227+0x1100] ;  /* 0x00110000e314783b */ /* 0x000f620000004200 */
[----:B-1----:R-:W-:Y:S02]  /*5680*/  FFMA.FTZ R3, R113, c[0x0][0x2d0], -R5 ;  /* 0x0000b40071037a23 */ /* 0x002fe40000010805 */
[----:B------:R-:W-:Y:S02]  /*5690*/  IMAD.MOV.U32 R113, RZ, RZ, R201 ;  /* 0x000000ffff717224 */ /* 0x000fe400078e00c9 */
[----:B------:R1:W1:Y:S01]  /*56a0*/  MUFU.EX2 R201, R3 ;  /* 0x0000000300c97308 */ /* 0x0002620000000800 */
[----:B---3--:R-:W-:Y:S02]  /*56b0*/  F2FP.BF16.PACK_AB R8, R205, R206 ;  /* 0x000000cecd08723e */ /* 0x008fe400000010ff */
[----:B--2---:R-:W-:Y:S01]  /*56c0*/  F2FP.BF16.PACK_AB R10, R203, R204 ;  /* 0x000000cccb0a723e */ /* 0x004fe200000010ff */
[----:B-1----:R-:W-:Y:S01]  /*56d0*/  FFMA.FTZ R3, R114, c[0x0][0x2d0], -R5 ;  /* 0x0000b40072037a23 */ /* 0x002fe20000010805 */
[----:B------:R-:W-:Y:S01]  /*56e0*/  F2FP.BF16.PACK_AB R9, R201, R202 ;  /* 0x000000cac909723e */ /* 0x000fe200000010ff */
[----:B------:R-:W-:-:S02]  /*56f0*/  IMAD.MOV.U32 R114, RZ, RZ, R189 ;  /* 0x000000ffff727224 */ /* 0x000fc400078e00bd */
[----:B------:R1:W-:Y:S02]  /*5700*/  MUFU.EX2 R200, R3 ;  /* 0x0000000300c87308 */ /* 0x0003e40000000800 */
[----:B-1----:R-:W-:-:S06]  /*5710*/  FFMA.FTZ R3, R115, c[0x0][0x2d0], -R5 ;  /* 0x0000b40073037a23 */ /* 0x002fcc0000010805 */
[----:B------:R1:W2:Y:S02]  /*5720*/  MUFU.EX2 R199, R3 ;  /* 0x0000000300c77308 */ /* 0x0002a40000000800 */
[----:B-1----:R-:W-:Y:S01]  /*5730*/  FFMA.FTZ R3, R116, c[0x0][0x2d0], -R7 ;  /* 0x0000b40074037a23 */ /* 0x002fe20000010807 */
[----:B--2---:R-:W-:-:S05]  /*5740*/  F2FP.BF16.PACK_AB R11, R199, R200 ;  /* 0x000000c8c70b723e */ /* 0x004fca00000010ff */
[----:B------:R1:W-:Y:S02]  /*5750*/  MUFU.EX2 R198, R3 ;  /* 0x0000000300c67308 */ /* 0x0003e40000000800 */
[C---:B----4-:R-:W-:Y:S08]  /*5760*/  HMMA.16816.F32.BF16 R156, R8.reuse, R32, R76 ;  /* 0x00000020089c723c */ /* 0x050ff0000004184c */
[----:B------:R-:W-:Y:S01]  /*5770*/  HMMA.16816.F32.BF16 R76, R8, R14, R64 ;  /* 0x0000000e084c723c */ /* 0x000fe20000041840 */
[----:B-1----:R-:W-:-:S04]  /*5780*/  FFMA.FTZ R3, R117, c[0x0][0x2d0], -R7 ;  /* 0x0000b40075037a23 */ /* 0x002fc80000010807 */
[----:B------:R1:W2:Y:S03]  /*5790*/  MUFU.EX2 R197, R3 ;  /* 0x0000000300c57308 */ /* 0x0002a60000000800 */
[C---:B------:R-:W-:Y:S08]  /*57a0*/  HMMA.16816.F32.BF16 R88, R8.reuse, R24, R72 ;  /* 0x000000180858723c */ /* 0x040ff00000041848 */
[----:B------:R-:W-:Y:S01]  /*57b0*/  HMMA.16816.F32.BF16 R64, R8, R34, R56 ;  /* 0x000000220840723c */ /* 0x000fe20000041838 */
[----:B-1----:R-:W-:-:S07]  /*57c0*/  FFMA.FTZ R3, R118, c[0x0][0x2d0], -R7 ;  /* 0x0000b40076037a23 */ /* 0x002fce0000010807 */
[C---:B------:R-:W-:Y:S01]  /*57d0*/  HMMA.16816.F32.BF16 R120, R8.reuse, R12, R120 ;  /* 0x0000000c0878723c */ /* 0x040fe20000041878 */
[----:B------:R1:W-:Y:S07]  /*57e0*/  MUFU.EX2 R196, R3 ;  /* 0x0000000300c47308 */ /* 0x0003ee0000000800 */
[C---:B-----5:R-:W-:Y:S08]  /*57f0*/  HMMA.16816.F32.BF16 R104, R8.reuse, R20, R104 ;  /* 0x000000140868723c */ /* 0x060ff00000041868 */
[----:B------:R-:W-:Y:S01]  /*5800*/  HMMA.16816.F32.BF16 R72, R8, R22, R60 ;  /* 0x000000160848723c */ /* 0x000fe2000004183c */
[----:B-1----:R-:W-:-:S02]  /*5810*/  FFMA.FTZ R3, R124, c[0x0][0x2d0], -R7 ;  /* 0x0000b4007c037a23 */ /* 0x002fc40000010807 */
[----:B------:R-:W-:Y:S02]  /*5820*/  IMAD.MOV.U32 R124, RZ, RZ, R113 ;  /* 0x000000ffff7c7224 */ /* 0x000fe400078e0071 */
[----:B------:R1:W3:Y:S03]  /*5830*/  MUFU.EX2 R195, R3 ;  /* 0x0000000300c37308 */ /* 0x0002e60000000800 */
[----:B------:R-:W-:Y:S07]  /*5840*/  HMMA.16816.F32.BF16 R56, R8, R26, R48 ;  /* 0x0000001a0838723c */ /* 0x000fee0000041830 */
[----:B--2---:R-:W-:Y:S01]  /*5850*/  F2FP.BF16.PACK_AB R8, R197, R198 ;  /* 0x000000c6c508723e */ /* 0x004fe200000010ff */
[----:B-1----:R-:W-:Y:S01]  /*5860*/  FFMA.FTZ R3, R125, c[0x0][0x2d0], -R0 ;  /* 0x0000b4007d037a23 */ /* 0x002fe20000010800 */
[----:B---3--:R-:W-:Y:S01]  /*5870*/  F2FP.BF16.PACK_AB R10, R195, R196 ;  /* 0x000000c4c30a723e */ /* 0x008fe200000010ff */
[----:B------:R-:W-:-:S02]  /*5880*/  IMAD.MOV.U32 R125, RZ, RZ, R112 ;  /* 0x000000ffff7d7224 */ /* 0x000fc400078e0070 */
[----:B------:R1:W-:Y:S02]  /*5890*/  MUFU.EX2 R194, R3 ;  /* 0x0000000300c27308 */ /* 0x0003e40000000800 */
[----:B-1----:R-:W-:Y:S02]  /*58a0*/  FFMA.FTZ R3, R126, c[0x0][0x2d0], -R0 ;  /* 0x0000b4007e037a23 */ /* 0x002fe40000010800 */
[----:B------:R-:W-:-:S04]  /*58b0*/  IMAD.MOV.U32 R126, RZ, RZ, R145 ;  /* 0x000000ffff7e7224 */ /* 0x000fc800078e0091 */
[----:B------:R1:W2:Y:S02]  /*58c0*/  MUFU.EX2 R193, R3 ;  /* 0x0000000300c17308 */ /* 0x0002a40000000800 */
[----:B-1----:R-:W-:Y:S01]  /*58d0*/  FFMA.FTZ R3, R127, c[0x0][0x2d0], -R0 ;  /* 0x0000b4007f037a23 */ /* 0x002fe20000010800 */
[----:B--2---:R-:W-:Y:S01]  /*58e0*/  F2FP.BF16.PACK_AB R9, R193, R194 ;  /* 0x000000c2c109723e */ /* 0x004fe200000010ff */
[----:B------:R-:W-:-:S04]  /*58f0*/  IMAD.MOV.U32 R127, RZ, RZ, R146 ;  /* 0x000000ffff7f7224 */ /* 0x000fc800078e0092 */
        /* <DEDUP_REMOVED lines=8> */
[----:B------:R-:W-:Y:S01]  /*5980*/  LDSM.16.MT88.4 R12, [R227+0x1900] ;  /* 0x00190000e30c783b */ /* 0x000fe20000004200 */
[----:B-1----:R-:W-:-:S04]  /*5990*/  FFMA.FTZ R3, R130, c[0x0][0x2d0], -R7 ;  /* 0x0000b40082037a23 */ /* 0x002fc80000010807 */
[----:B------:R1:W-:Y:S02]  /*59a0*/  MUFU.EX2 R189, R3 ;  /* 0x0000000300bd7308 */ /* 0x0003e40000000800 */
[C---:B------:R-:W-:Y:S08]  /*59b0*/  HMMA.16816.F32.BF16 R60, R8.reuse, R24, R108 ;  /* 0x00000018083c723c */ /* 0x040ff0000004186c */
[----:B------:R-:W-:Y:S01]  /*59c0*/  HMMA.16816.F32.BF16 R44, R8, R20, R44 ;  /* 0x00000014082c723c */ /* 0x000fe2000004182c */
[----:B-1----:R-:W-:-:S07]  /*59d0*/  FFMA.FTZ R3, R131, c[0x0][0x2d0], -R6 ;  /* 0x0000b40083037a23 */ /* 0x002fce0000010806 */
[C---:B------:R-:W-:Y:S01]  /*59e0*/  HMMA.16816.F32.BF16 R36, R8.reuse, R22, R16 ;  /* 0x000000160824723c */ /* 0x040fe20000041810 */
[----:B------:R-:W1:Y:S01]  /*59f0*/  LDSM.16.MT88.4 R16, [R224+0x1900] ;  /* 0x00190000e010783b */ /* 0x000e620000004200 */
[----:B------:R2:W-:Y:S03]  /*5a00*/  MUFU.EX2 R188, R3 ;  /* 0x0000000300bc7308 */ /* 0x0005e60000000800 */
[----:B------:R-:W3:Y:S03]  /*5a10*/  LDSM.16.MT88.4 R20, [R225+0x1900] ;  /* 0x00190000e114783b */ /* 0x000ee60000004200 */
[C---:B------:R-:W-:Y:S08]  /*5a20*/  HMMA.16816.F32.BF16 R28, R8.reuse, R32, R80 ;  /* 0x00000020081c723c */ /* 0x040ff00000041850 */
[----:B------:R-:W-:Y:S01]  /*5a30*/  HMMA.16816.F32.BF16 R40, R8, R34, R40 ;  /* 0x000000220828723c */ /* 0x000fe20000041828 */
[----:B--2---:R-:W-:-:S02]  /*5a40*/  FFMA.FTZ R3, R132, c[0x0][0x2d0], -R6 ;  /* 0x0000b40084037a23 */ /* 0x004fc40000010806 */
[----:B------:R-:W-:Y:S02]  /*5a50*/  IMAD.MOV.U32 R132, RZ, RZ, R102 ;  /* 0x000000ffff847224 */ /* 0x000fe400078e0066 */
[----:B------:R2:W4:Y:S03]  /*5a60*/  MUFU.EX2 R187, R3 ;  /* 0x0000000300bb7308 */ /* 0x0005260000000800 */
[----:B------:R-:W-:Y:S01]  /*5a70*/  HMMA.16816.F32.BF16 R84, R8, R26, R84 ;  /* 0x0000001a0854723c */ /* 0x000fe20000041854 */
[----:B------:R-:W5:Y:S01]  /*5a80*/  LDSM.16.MT88.4 R24, [R226+0x1900] ;  /* 0x00190000e218783b */ /* 0x000f620000004200 */
[----:B--2---:R-:W-:-:S05]  /*5a90*/  FFMA.FTZ R3, R133, c[0x0][0x2d0], -R6 ;  /* 0x0000b40085037a23 */ /* 0x004fca0000010806 */
[----:B----4-:R-:W-:Y:S01]  /*5aa0*/  F2FP.BF16.PACK_AB R8, R187, R188 ;  /* 0x000000bcbb08723e */ /* 0x010fe200000010ff */
[----:B------:R-:W-:Y:S01]  /*5ab0*/  IMAD.MOV.U32 R133, RZ, RZ, R92 ;  /* 0x000000ffff857224 */ /* 0x000fe200078e005c */
[----:B------:R2:W-:Y:S01]  /*5ac0*/  MUFU.EX2 R186, R3 ;  /* 0x0000000300ba7308 */ /* 0x0005e20000000800 */
[----:B------:R-:W-:Y:S02]  /*5ad0*/  IMAD.MOV.U32 R92, RZ, RZ, R95 ;  /* 0x000000ffff5c7224 */ /* 0x000fe400078e005f */
[----:B--2---:R-:W-:-:S05]  /*5ae0*/  FFMA.FTZ R3, R134, c[0x0][0x2d0], -R6 ;  /* 0x0000b40086037a23 */ /* 0x004fca0000010806 */
[----:B------:R2:W4:Y:S02]  /*5af0*/  MUFU.EX2 R185, R3 ;  /* 0x0000000300b97308 */ /* 0x0005240000000800 */
[----:B--2---:R-:W-:Y:S01]  /*5b00*/  FFMA.FTZ R3, R135, c[0x0][0x2d0], -R5 ;  /* 0x0000b40087037a23 */ /* 0x004fe20000010805 */
[----:B----4-:R-:W-:-:S05]  /*5b10*/  F2FP.BF16.PACK_AB R10, R185, R186 ;  /* 0x000000bab90a723e */ /* 0x010fca00000010ff */
[----:B------:R2:W-:Y:S02]  /*5b20*/  MUFU.EX2 R184, R3 ;  /* 0x0000000300b87308 */ /* 0x0005e40000000800 */
[----:B--2---:R-:W-:-:S06]  /*5b30*/  FFMA.FTZ R3, R137, c[0x0][0x2d0], -R5 ;  /* 0x0000b40089037a23 */ /* 0x004fcc0000010805 */
[----:B------:R2:W4:Y:S02]  /*5b40*/  MUFU.EX2 R118, R3 ;  /* 0x0000000300767308 */ /* 0x0005240000000800 */
[----:B--2---:R-:W-:Y:S01]  /*5b50*/  FFMA.FTZ R3, R136, c[0x0][0x2d0], -R5 ;  /* 0x0000b40088037a23 */ /* 0x004fe20000010805 */
[----:B----4-:R-:W-:Y:S01]  /*5b60*/  F2FP.BF16.PACK_AB R9, R118, R184 ;  /* 0x000000b87609723e */ /* 0x010fe200000010ff */
[----:B------:R-:W-:-:S04]  /*5b70*/  IMAD.MOV.U32 R136, RZ, RZ, R124 ;  /* 0x000000ffff887224 */ /* 0x000fc800078e007c */
[----:B------:R2:W-:Y:S01]  /*5b80*/  MUFU.EX2 R116, R3 ;  /* 0x0000000300747308 */ /* 0x0005e20000000800 */
[----:B------:R-:W-:Y:S02]  /*5b90*/  IMAD.MOV.U32 R124, RZ, RZ, R101 ;  /* 0x000000ffff7c7224 */ /* 0x000fe400078e0065 */
[----:B--2---:R-:W-:Y:S02]  /*5ba0*/  FFMA.FTZ R3, R138, c[0x0][0x2d0], -R5 ;  /* 0x0000b4008a037a23 */ /* 0x004fe40000010805 */
[----:B------:R-:W-:-:S03]  /*5bb0*/  IMAD.MOV.U32 R138, RZ, RZ, R97 ;  /* 0x000000ffff8a7224 */ /* 0x000fc600078e0061 */
[----:B------:R2:W4:Y:S01]  /*5bc0*/  MUFU.EX2 R117, R3 ;  /* 0x0000000300757308 */ /* 0x0005220000000800 */
[----:B------:R-:W-:Y:S02]  /*5bd0*/  IMAD.MOV.U32 R97, RZ, RZ, R114 ;  /* 0x000000ffff617224 */ /* 0x000fe400078e0072 */
[----:B--2---:R-:W-:Y:S01]  /*5be0*/  FFMA.FTZ R3, R140, c[0x0][0x2d0], -R7 ;  /* 0x0000b4008c037a23 */ /* 0x004fe20000010807 */
[----:B----4-:R-:W-:-:S04]  /*5bf0*/  F2FP.BF16.PACK_AB R11, R117, R116 ;  /* 0x00000074750b723e */ /* 0x010fc800000010ff */
[----:B------:R2:W-:Y:S03]  /*5c00*/  MUFU.EX2 R115, R3 ;  /* 0x0000000300737308 */ /* 0x0005e60000000800 */
[C---:B-1----:R-:W-:Y:S08]  /*5c10*/  HMMA.16816.F32.BF16 R128, R8.reuse, R18, R76 ;  /* 0x000000120880723c */ /* 0x042ff0000004184c */
[----:B------:R-:W-:Y:S01]  /*5c20*/  HMMA.16816.F32.BF16 R120, R8, R16, R120 ;  /* 0x000000100878723c */ /* 0x000fe20000041878 */
[----:B--2---:R-:W-:-:S02]  /*5c30*/  FFMA.FTZ R3, R139, c[0x0][0x2d0], -R7 ;  /* 0x0000b4008b037a23 */ /* 0x004fc40000010807 */
[----:B------:R-:W-:Y:S02]  /*5c40*/  IMAD.MOV.U32 R139, RZ, RZ, R96 ;  /* 0x000000ffff8b7224 */ /* 0x000fe400078e0060 */
[----:B------:R1:W2:Y:S01]  /*5c50*/  MUFU.EX2 R114, R3 ;  /* 0x0000000300727308 */ /* 0x0002a20000000800 */
[----:B------:R-:W-:Y:S02]  /*5c60*/  IMAD.MOV.U32 R96, RZ, RZ, R103 ;  /* 0x000000ffff607224 */ /* 0x000fe400078e0067 */
[----:B---3--:R-:W-:Y:S01]  /*5c70*/  HMMA.16816.F32.BF16 R156, R8, R20, R156 ;  /* 0x00000014089c723c */ /* 0x008fe2000004189c */
[----:B------:R-:W-:Y:S02]  /*5c80*/  IMAD.MOV.U32 R103, RZ, RZ, R147 ;  /* 0x000000ffff677224 */ /* 0x000fe400078e0093 */
[----:B------:R-:W-:-:S05]  /*5c90*/  IMAD.MOV.U32 R137, RZ, RZ, R96 ;  /* 0x000000ffff897224 */ /* 0x000fca00078e0060 */
[----:B------:R-:W-:Y:S01]  /*5ca0*/  HMMA.16816.F32.BF16 R80, R8, R22, R64 ;  /* 0x000000160850723c */ /* 0x000fe20000041840 */
[----:B-1----:R-:W-:-:S07]  /*5cb0*/  FFMA.FTZ R3, R141, c[0x0][0x2d0], -R7 ;  /* 0x0000b4008d037a23 */ /* 0x002fce0000010807 */
[----:B-----5:R-:W-:Y:S01]  /*5cc0*/  HMMA.16816.F32.BF16 R76, R8, R24, R88 ;  /* 0x00000018084c723c */ /* 0x020fe20000041858 */
[----:B------:R1:W-:Y:S02]  /*5cd0*/  MUFU.EX2 R113, R3 ;  /* 0x0000000300717308 */ /* 0x0003e40000000800 */
[----:B-1----:R-:W-:-:S06]  /*5ce0*/  FFMA.FTZ R3, R142, c[0x0][0x2d0], -R7 ;  /* 0x0000b4008e037a23 */ /* 0x002fcc0000010807 */
[----:B------:R1:W-:Y:S02]  /*5cf0*/  MUFU.EX2 R112, R3 ;  /* 0x0000000300707308 */ /* 0x0003e40000000800 */
[--C-:B-1----:R-:W-:Y:S02]  /*5d00*/  FFMA.FTZ R3, R143, c[0x0][0x2d0], -R0.reuse ;  /* 0x0000b4008f037a23 */ /* 0x102fe40000010800 */
[----:B------:R-:W-:Y:S04]  /*5d10*/  HMMA.16816.F32.BF16 R140, R8, R12, R104 ;  /* 0x0000000c088c723c */ /* 0x000fe80000041868 */
[----:B------:R1:W-:Y:S02]  /*5d20*/  MUFU.EX2 R110, R3 ;  /* 0x00000003006e7308 */ /* 0x0003e40000000800 */
[----:B-1----:R-:W-:-:S02]  /*5d30*/  FFMA.FTZ R3, R144, c[0x0][0x2d0], -R0 ;  /* 0x0000b40090037a23 */ /* 0x002fc40000010800 */
[C---:B------:R-:W-:Y:S04]  /*5d40*/  HMMA.16816.F32.BF16 R144, R8.reuse, R14, R72 ;  /* 0x0000000e0890723c */ /* 0x040fe80000041848 */
[----:B------:R1:W3:Y:S04]  /*5d50*/  MUFU.EX2 R109, R3 ;  /* 0x00000003006d7308 */ /* 0x0002e80000000800 */
[----:B------:R-:W-:Y:S07]  /*5d60*/  HMMA.16816.F32.BF16 R72, R8, R26, R56 ;  /* 0x0000001a0848723c */ /* 0x000fee0000041838 */
[----:B------:R-:W-:-:S02]  /*5d70*/  F2FP.BF16.PACK_AB R8, R189, R190 ;  /* 0x000000bebd08723e */ /* 0x000fc400000010ff */
[----:B--2---:R-:W-:Y:S01]  /*5d80*/  F2FP.BF16.PACK_AB R10, R114, R115 ;  /* 0x00000073720a723e */ /* 0x004fe200000010ff */
[----:B-1----:R-:W-:Y:S01]  /*5d90*/  FFMA.FTZ R3, R150, c[0x0][0x2d0], -R0 ;  /* 0x0000b40096037a23 */ /* 0x002fe20000010800 */
[----:B---3--:R-:W-:-:S03]  /*5da0*/  F2FP.BF16.PACK_AB R9, R109, R110 ;  /* 0x0000006e6d09723e */ /* 0x008fc600000010ff */
        /* <DEDUP_REMOVED lines=8> */
[----:B------:R-:W2:Y:S01]  /*5e30*/  LDSM.16.MT88.4 R16, [R224+0x2100] ;  /* 0x00210000e010783b */ /* 0x000ea20000004200 */
[----:B-1----:R-:W-:-:S03]  /*5e40*/  FFMA.FTZ R3, R149, c[0x0][0x2d0], -R7 ;  /* 0x0000b40095037a23 */ /* 0x002fc60000010807 */
[----:B------:R-:W-:Y:S01]  /*5e50*/  LDSM.16.MT88.4 R148, [R227+0x3100] ;  /* 0x00310000e394783b */ /* 0x000fe20000004200 */
[----:B------:R1:W-:Y:S02]  /*5e60*/  MUFU.EX2 R108, R3 ;  /* 0x00000003006c7308 */ /* 0x0003e40000000800 */
[C---:B------:R-:W-:Y:S08]  /*5e70*/  HMMA.16816.F32.BF16 R52, R8.reuse, R12, R44 ;  /* 0x0000000c0834723c */ /* 0x040ff0000004182c */
[----:B------:R-:W-:Y:S01]  /*5e80*/  HMMA.16816.F32.BF16 R48, R8, R14, R36 ;  /* 0x0000000e0830723c */ /* 0x000fe20000041824 */
[----:B------:R-:W3:Y:S01]  /*5e90*/  LDSM.16.MT88.4 R12, [R227+0x2100] ;  /* 0x00210000e30c783b */ /* 0x000ee20000004200 */
[----:B-1----:R-:W-:-:S06]  /*5ea0*/  FFMA.FTZ R3, R152, c[0x0][0x2d0], -R6 ;  /* 0x0000b40098037a23 */ /* 0x002fcc0000010806 */
[----:B------:R-:W-:Y:S01]  /*5eb0*/  HMMA.16816.F32.BF16 R32, R8, R20, R28 ;  /* 0x000000140820723c */ /* 0x000fe2000004181c */
[----:B------:R-:W-:Y:S01]  /*5ec0*/  IMAD.MOV.U32 R152, RZ, RZ, R127 ;  /* 0x000000ffff987224 */ /* 0x000fe200078e007f */
[----:B------:R-:W-:Y:S01]  /*5ed0*/  LDSM.16.MT88.4 R28, [R226+0x2100] ;  /* 0x00210000e21c783b */ /* 0x000fe20000004200 */
[----:B------:R1:W-:Y:S01]  /*5ee0*/  MUFU.EX2 R105, R3 ;  /* 0x0000000300697308 */ /* 0x0003e20000000800 */
[----:B------:R-:W-:-:S04]  /*5ef0*/  IMAD.MOV.U32 R127, RZ, RZ, R98 ;  /* 0x000000ffff7f7224 */ /* 0x000fc800078e0062 */
[C---:B------:R-:W-:Y:S01]  /*5f00*/  HMMA.16816.F32.BF16 R40, R8.reuse, R22, R40 ;  /* 0x000000160828723c */ /* 0x040fe20000041828 */
[----:B------:R-:W4:Y:S07]  /*5f10*/  LDSM.16.MT88.4 R20, [R225+0x2100] ;  /* 0x00210000e114783b */ /* 0x000f2e0000004200 */
[----:B------:R-:W-:Y:S01]  /*5f20*/  HMMA.16816.F32.BF16 R36, R8, R26, R84 ;  /* 0x0000001a0824723c */ /* 0x000fe20000041854 */
[----:B-1----:R-:W-:Y:S02]  /*5f30*/  FFMA.FTZ R3, R153, c[0x0][0x2d0], -R6 ;  /* 0x0000b40099037a23 */ /* 0x002fe40000010806 */
[----:B------:R-:W-:-:S02]  /*5f40*/  IMAD.MOV.U32 R153, RZ, RZ, R103 ;  /* 0x000000ffff997224 */ /* 0x000fc400078e0067 */
[----:B------:R1:W5:Y:S03]  /*5f50*/  MUFU.EX2 R104, R3 ;  /* 0x0000000300687308 */ /* 0x0003660000000800 */
[----:B------:R-:W-:Y:S01]  /*5f60*/  HMMA.16816.F32.BF16 R44, R8, R24, R60 ;  /* 0x00000018082c723c */ /* 0x000fe2000004183c */
[----:B------:R-:W2:Y:S01]  /*5f70*/  LDSM.16.MT88.4 R24, [R224+0x2900] ;  /* 0x00290000e018783b */ /* 0x000ea20000004200 */
[----:B-1----:R-:W-:-:S05]  /*5f80*/  FFMA.FTZ R3, R155, c[0x0][0x2d0], -R6 ;  /* 0x0000b4009b037a23 */ /* 0x002fca0000010806 */
[----:B-----5:R-:W-:Y:S01]  /*5f90*/  F2FP.BF16.PACK_AB R8, R104, R105 ;  /* 0x000000696808723e */ /* 0x020fe200000010ff */
[----:B------:R-:W-:Y:S01]  /*5fa0*/  IMAD.MOV.U32 R155, RZ, RZ, R125 ;  /* 0x000000ffff9b7224 */ /* 0x000fe200078e007d */
[----:B------:R1:W-:Y:S01]  /*5fb0*/  MUFU.EX2 R103, R3 ;  /* 0x0000000300677308 */ /* 0x0003e20000000800 */
[----:B------:R-:W-:Y:S02]  /*5fc0*/  IMAD.MOV.U32 R125, RZ, RZ, R100 ;  /* 0x000000ffff7d7224 */ /* 0x000fe400078e0064 */
[----:B-1----:R-:W-:Y:S02]  /*5fd0*/  FFMA.FTZ R3, R154, c[0x0][0x2d0], -R6 ;  /* 0x0000b4009a037a23 */ /* 0x002fe40000010806 */
[----:B------:R-:W-:-:S03]  /*5fe0*/  IMAD.MOV.U32 R154, RZ, RZ, R126 ;  /* 0x000000ffff9a7224 */ /* 0x000fc600078e007e */
[----:B------:R1:W5:Y:S01]  /*5ff0*/  MUFU.EX2 R102, R3 ;  /* 0x0000000300667308 */ /* 0x0003620000000800 */
[----:B------:R-:W-:Y:S02]  /*6000*/  IMAD.MOV.U32 R126, RZ, RZ, R99 ;  /* 0x000000ffff7e7224 */ /* 0x000fe400078e0063 */
[----:B-1----:R-:W-:Y:S01]  /*6010*/  FFMA.FTZ R3, R160, c[0x0][0x2d0], -R5 ;  /* 0x0000b400a0037a23 */ /* 0x002fe20000010805 */
[----:B-----5:R-:W-:-:S04]  /*6020*/  F2FP.BF16.PACK_AB R10, R102, R103 ;  /* 0x00000067660a723e */ /* 0x020fc800000010ff */
[----:B------:R1:W-:Y:S02]  /*6030*/  MUFU.EX2 R101, R3 ;  /* 0x0000000300657308 */ /* 0x0003e40000000800 */
[----:B-1----:R-:W-:-:S06]  /*6040*/  FFMA.FTZ R3, R163, c[0x0][0x2d0], -R5 ;  /* 0x0000b400a3037a23 */ /* 0x002fcc0000010805 */
[----:B------:R1:W5:Y:S02]  /*6050*/  MUFU.EX2 R100, R3 ;  /* 0x0000000300647308 */ /* 0x0003640000000800 */
[----:B-1----:R-:W-:Y:S01]  /*6060*/  FFMA.FTZ R3, R162, c[0x0][0x2d0], -R5 ;  /* 0x0000b400a2037a23 */ /* 0x002fe20000010805 */
[----:B-----5:R-:W-:-:S05]  /*6070*/  F2FP.BF16.PACK_AB R9, R100, R101 ;  /* 0x000000656409723e */ /* 0x020fca00000010ff */
[----:B------:R1:W-:Y:S02]  /*6080*/  MUFU.EX2 R99, R3 ;  /* 0x0000000300637308 */ /* 0x0003e40000000800 */
[----:B-1----:R-:W-:-:S06]  /*6090*/  FFMA.FTZ R3, R161, c[0x0][0x2d0], -R5 ;  /* 0x0000b400a1037a23 */ /* 0x002fcc0000010805 */
[----:B------:R1:W5:Y:S02]  /*60a0*/  MUFU.EX2 R98, R3 ;  /* 0x0000000300627308 */ /* 0x0003640000000800 */
[----:B-1----:R-:W-:Y:S01]  /*60b0*/  FFMA.FTZ R3, R168, c[0x0][0x2d0], -R0 ;  /* 0x0000b400a8037a23 */ /* 0x002fe20000010800 */
[----:B-----5:R-:W-:Y:S01]  /*60c0*/  F2FP.BF16.PACK_AB R11, R98, R99 ;  /* 0x00000063620b723e */ /* 0x020fe200000010ff */
[----:B------:R-:W-:-:S04]  /*60d0*/  IMAD.MOV.U32 R168, RZ, RZ, R97 ;  /* 0x000000ffffa87224 */ /* 0x000fc800078e0061 */
[----:B------:R1:W-:Y:S02]  /*60e0*/  MUFU.EX2 R97, R3 ;  /* 0x0000000300617308 */ /* 0x0003e40000000800 */
[C---:B--2---:R-:W-:Y:S08]  /*60f0*/  HMMA.16816.F32.BF16 R120, R8.reuse, R16, R120 ;  /* 0x000000100878723c */ /* 0x044ff00000041878 */
[----:B------:R-:W-:Y:S01]  /*6100*/  HMMA.16816.F32.BF16 R128, R8, R18, R128 ;  /* 0x000000120880723c */ /* 0x000fe20000041880 */
[----:B-1----:R-:W-:-:S04]  /*6110*/  FFMA.FTZ R3, R166, c[0x0][0x2d0], -R0 ;  /* 0x0000b400a6037a23 */ /* 0x002fc80000010800 */
[----:B------:R1:W2:Y:S03]  /*6120*/  MUFU.EX2 R96, R3 ;  /* 0x0000000300607308 */ /* 0x0002a60000000800 */
[C---:B---3--:R-:W-:Y:S08]  /*6130*/  HMMA.16816.F32.BF16 R140, R8.reuse, R12, R140 ;  /* 0x0000000c088c723c */ /* 0x048ff0000004188c */
[----:B------:R-:W-:Y:S01]  /*6140*/  HMMA.16816.F32.BF16 R144, R8, R14, R144 ;  /* 0x0000000e0890723c */ /* 0x000fe20000041890 */
[----:B-1----:R-:W-:-:S07]  /*6150*/  FFMA.FTZ R3, R167, c[0x0][0x2d0], -R0 ;  /* 0x0000b400a7037a23 */ /* 0x002fce0000010800 */
[C---:B----4-:R-:W-:Y:S01]  /*6160*/  HMMA.16816.F32.BF16 R156, R8.reuse, R20, R156 ;  /* 0x00000014089c723c */ /* 0x050fe2000004189c */
[----:B------:R1:W-:Y:S07]  /*6170*/  MUFU.EX2 R95, R3 ;  /* 0x00000003005f7308 */ /* 0x0003ee0000000800 */
[C---:B------:R-:W-:Y:S08]  /*6180*/  HMMA.16816.F32.BF16 R80, R8.reuse, R22, R80 ;  /* 0x000000160850723c */ /* 0x040ff00000041850 */
[----:B------:R-:W-:Y:S01]  /*6190*/  HMMA.16816.F32.BF16 R76, R8, R28, R76 ;  /* 0x0000001c084c723c */ /* 0x000fe2000004184c */
[----:B-1----:R-:W-:-:S02]  /*61a0*/  FFMA.FTZ R3, R169, c[0x0][0x2d0], -R0 ;  /* 0x0000b400a9037a23 */ /* 0x002fc40000010800 */
[----:B------:R-:W-:Y:S02]  /*61b0*/  IMAD.MOV.U32 R169, RZ, RZ, R132 ;  /* 0x000000ffffa97224 */ /* 0x000fe400078e0084 */
[----:B------:R-:W-:-:S03]  /*61c0*/  IMAD.MOV.U32 R132, RZ, RZ, R94 ;  /* 0x000000ffff847224 */ /* 0x000fc600078e005e */
[----:B------:R-:W-:Y:S01]  /*61d0*/  HMMA.16816.F32.BF16 R72, R8, R30, R72 ;  /* 0x0000001e0848723c */ /* 0x000fe20000041848 */
[----:B------:R1:W3:Y:S06]  /*61e0*/  MUFU.EX2 R94, R3 ;  /* 0x00000003005e7308 */ /* 0x0002ec0000000800 */
[----:B------:R-:W-:Y:S02]  /*61f0*/  F2FP.BF16.PACK_AB R8, R112, R113 ;  /* 0x000000717008723e */ /* 0x000fe400000010ff */
[----:B--2---:R-:W-:Y:S02]  /*6200*/  F2FP.BF16.PACK_AB R9, R96, R97 ;  /* 0x000000616009723e */ /* 0x004fe400000010ff */
[----:B------:R-:W-:Y:S01]  /*6210*/  F2FP.BF16.PACK_AB R10, R108, R111 ;  /* 0x0000006f6c0a723e */ /* 0x000fe200000010ff */
[----:B-1----:R-:W-:Y:S01]  /*6220*/  FFMA.FTZ R3, R173, c[0x0][0x2d0], -R6 ;  /* 0x0000b400ad037a23 */ /* 0x002fe20000010806 */
[----:B---3--:R-:W-:Y:S01]  /*6230*/  F2FP.BF16.PACK_AB R11, R94, R95 ;  /* 0x0000005f5e0b723e */ /* 0x008fe200000010ff */
[----:B------:R-:W-:-:S02]  /*6240*/  IMAD.MOV.U32 R173, RZ, RZ, R93 ;  /* 0x000000ffffad7224 */ /* 0x000fc400078e005d */
[----:B------:R1:W-:Y:S04]  /*6250*/  MUFU.EX2 R93, R3 ;  /* 0x00000003005d7308 */ /* 0x0003e80000000800 */
[C---:B------:R-:W-:Y:S08]  /*6260*/  HMMA.16816.F32.BF16 R64, R8.reuse, R16, R64 ;  /* 0x000000100840723c */ /* 0x040ff00000041840 */
[----:B------:R-:W-:Y:S01]  /*6270*/  HMMA.16816.F32.BF16 R56, R8, R18, R56 ;  /* 0x000000120838723c */ /* 0x000fe20000041838 */
[----:B------:R-:W-:Y:S01]  /*6280*/  LDSM.16.MT88.4 R16, [R225+0x2900] ;  /* 0x00290000e110783b */ /* 0x000fe20000004200 */
[----:B-1----:R-:W-:-:S02]  /*6290*/  FFMA.FTZ R3, R172, c[0x0][0x2d0], -R6 ;  /* 0x0000b400ac037a23 */ /* 0x002fc40000010806 */
[----:B------:R-:W-:Y:S02]  /*62a0*/  IMAD.MOV.U32 R172, RZ, RZ, R92 ;  /* 0x000000ffffac7224 */ /* 0x000fe400078e005c */
[----:B------:R1:W2:Y:S02]  /*62b0*/  MUFU.EX2 R92, R3 ;  /* 0x00000003005c7308 */ /* 0x0002a40000000800 */
[C---:B------:R-:W-:Y:S08]  /*62c0*/  HMMA.16816.F32.BF16 R52, R8.reuse, R12, R52 ;  /* 0x0000000c0834723c */ /* 0x040ff00000041834 */
[----:B------:R-:W-:Y:S01]  /*62d0*/  HMMA.16816.F32.BF16 R48, R8, R14, R48 ;  /* 0x0000000e0830723c */ /* 0x000fe20000041830 */
[----:B------:R-:W-:Y:S01]  /*62e0*/  LDSM.16.MT88.4 R12, [R226+0x2900] ;  /* 0x00290000e20c783b */ /* 0x000fe20000004200 */
[----:B-1----:R-:W-:-:S06]  /*62f0*/  FFMA.FTZ R3, R171, c[0x0][0x2d0], -R6 ;  /* 0x0000b400ab037a23 */ /* 0x002fcc0000010806 */
[C---:B------:R-:W-:Y:S01]  /*6300*/  HMMA.16816.F32.BF16 R32, R8.reuse, R20, R32 ;  /* 0x000000140820723c */ /* 0x040fe20000041820 */
[----:B------:R-:W-:Y:S01]  /*6310*/  IMAD.MOV.U32 R171, RZ, RZ, R133 ;  /* 0x000000ffffab7224 */ /* 0x000fe200078e0085 */
[----:B------:R1:W-:Y:S06]  /*6320*/  MUFU.EX2 R91, R3 ;  /* 0x00000003005b7308 */ /* 0x0003ec0000000800 */
[C---:B------:R-:W-:Y:S01]  /*6330*/  HMMA.16816.F32.BF16 R40, R8.reuse, R22, R40 ;  /* 0x000000160828723c */ /* 0x040fe20000041828 */
[----:B------:R-:W3:Y:S07]  /*6340*/  LDSM.16.MT88.4 R20, [R227+0x2900] ;  /* 0x00290000e314783b */ /* 0x000eee0000004200 */
[----:B------:R-:W-:Y:S01]  /*6350*/  HMMA.16816.F32.BF16 R36, R8, R30, R36 ;  /* 0x0000001e0824723c */ /* 0x000fe20000041824 */
[----:B-1----:R-:W-:-:S04]  /*6360*/  FFMA.FTZ R3, R164, c[0x0][0x2d0], -R6 ;  /* 0x0000b400a4037a23 */ /* 0x002fc80000010806 */
[----:B------:R1:W4:Y:S03]  /*6370*/  MUFU.EX2 R90, R3 ;  /* 0x00000003005a7308 */ /* 0x0003260000000800 */
[----:B------:R-:W-:Y:S07]  /*6380*/  HMMA.16816.F32.BF16 R44, R8, R28, R44 ;  /* 0x0000001c082c723c */ /* 0x000fee000004182c */
[----:B--2---:R-:W-:Y:S01]  /*6390*/  F2FP.BF16.PACK_AB R8, R92, R93 ;  /* 0x0000005d5c08723e */ /* 0x004fe200000010ff */
[----:B-1----:R-:W-:Y:S01]  /*63a0*/  FFMA.FTZ R3, R177, c[0x0][0x2d0], -R5 ;  /* 0x0000b400b1037a23 */ /* 0x002fe20000010805 */
[----:B----4-:R-:W-:Y:S01]  /*63b0*/  F2FP.BF16.PACK_AB R10, R90, R91 ;  /* 0x0000005b5a0a723e */ /* 0x010fe200000010ff */
[----:B------:R-:W-:-:S02]  /*63c0*/  IMAD.MOV.U32 R177, RZ, RZ, R132 ;  /* 0x000000ffffb17224 */ /* 0x000fc400078e0084 */
[----:B------:R1:W-:Y:S01]  /*63d0*/  MUFU.EX2 R89, R3 ;  /* 0x0000000300597308 */ /* 0x0003e20000000800 */
[----:B------:R-:W2:Y:S01]  /*63e0*/  LDSM.16.MT88.4 R132, [R224+0x3100] ;  /* 0x00310000e084783b */ /* 0x000ea20000004200 */
[----:B-1----:R-:W-:Y:S02]  /*63f0*/  FFMA.FTZ R3, R178, c[0x0][0x2d0], -R5 ;  /* 0x0000b400b2037a23 */ /* 0x002fe40000010805 */
[----:B------:R-:W-:-:S04]  /*6400*/  IMAD.MOV.U32 R178, RZ, RZ, R71 ;  /* 0x000000ffffb27224 */ /* 0x000fc800078e0047 */
[----:B------:R1:W4:Y:S02]  /*6410*/  MUFU.EX2 R88, R3 ;  /* 0x0000000300587308 */ /* 0x0003240000000800 */
[----:B-1----:R-:W-:Y:S01]  /*6420*/  FFMA.FTZ R3, R176, c[0x0][0x2d0], -R5 ;  /* 0x0000b400b0037a23 */ /* 0x002fe20000010805 */
[----:B----4-:R-:W-:-:S05]  /*6430*/  F2FP.BF16.PACK_AB R9, R88, R89 ;  /* 0x000000595809723e */ /* 0x010fca00000010ff */
[----:B------:R1:W-:Y:S02]  /*6440*/  MUFU.EX2 R86, R3 ;  /* 0x0000000300567308 */ /* 0x0003e40000000800 */
[----:B-1----:R-:W-:Y:S02]  /*6450*/  FFMA.FTZ R3, R165, c[0x0][0x2d0], -R5 ;  /* 0x0000b400a5037a23 */ /* 0x002fe40000010805 */
[----:B------:R-:W1:Y:S04]  /*6460*/  LDSM.16.MT88.4 R164, [R225+0x3100] ;  /* 0x00310000e1a4783b */ /* 0x000e680000004200 */
[----:B------:R4:W5:Y:S02]  /*6470*/  MUFU.EX2 R87, R3 ;  /* 0x0000000300577308 */ /* 0x0009640000000800 */
[----:B----4-:R-:W-:Y:S01]  /*6480*/  FFMA.FTZ R3, R216, c[0x0][0x2d0], -R7 ;  /* 0x0000b400d8037a23 */ /* 0x010fe20000010807 */
[----:B-----5:R-:W-:Y:S01]  /*6490*/  F2FP.BF16.PACK_AB R11, R87, R86 ;  /* 0x00000056570b723e */ /* 0x020fe200000010ff */
[----:B------:R-:W-:-:S04]  /*64a0*/  IMAD.MOV.U32 R216, RZ, RZ, R125 ;  /* 0x000000ffffd87224 */ /* 0x000fc800078e007d */
[----:B------:R4:W-:Y:S02]  /*64b0*/  MUFU.EX2 R85, R3 ;  /* 0x0000000300557308 */ /* 0x0009e40000000800 */
[C---:B------:R-:W-:Y:S08]  /*64c0*/  HMMA.16816.F32.BF16 R120, R8.reuse, R24, R120 ;  /* 0x000000180878723c */ /* 0x040ff00000041878 */
[----:B------:R-:W-:Y:S01]  /*64d0*/  HMMA.16816.F32.BF16 R128, R8, R26, R128 ;  /* 0x0000001a0880723c */ /* 0x000fe20000041880 */
[----:B----4-:R-:W-:-:S02]  /*64e0*/  FFMA.FTZ R3, R211, c[0x0][0x2d0], -R7 ;  /* 0x0000b400d3037a23 */ /* 0x010fc40000010807 */
[----:B------:R-:W-:Y:S02]  /*64f0*/  IMAD.MOV.U32 R211, RZ, RZ, R126 ;  /* 0x000000ffffd37224 */ /* 0x000fe400078e007e */
[----:B------:R4:W5:Y:S03]  /*6500*/  MUFU.EX2 R84, R3 ;  /* 0x0000000300547308 */ /* 0x0009660000000800 */
[C---:B---3--:R-:W-:Y:S08]  /*6510*/  HMMA.16816.F32.BF16 R140, R8.reuse, R20, R140 ;  /* 0x00000014088c723c */ /* 0x048ff0000004188c */
[----:B------:R-:W-:Y:S01]  /*6520*/  HMMA.16816.F32.BF16 R144, R8, R22, R144 ;  /* 0x000000160890723c */ /* 0x000fe20000041890 */
[----:B----4-:R-:W-:-:S07]  /*6530*/  FFMA.FTZ R3, R222, c[0x0][0x2d0], -R7 ;  /* 0x0000b400de037a23 */ /* 0x010fce0000010807 */
[C---:B------:R-:W-:Y:S01]  /*6540*/  HMMA.16816.F32.BF16 R156, R8.reuse, R16, R156 ;  /* 0x00000010089c723c */ /* 0x040fe2000004189c */
[----:B------:R-:W-:Y:S01]  /*6550*/  IMAD.MOV.U32 R222, RZ, RZ, R137 ;  /* 0x000000ffffde7224 */ /* 0x000fe200078e0089 */
[----:B------:R3:W-:Y:S06]  /*6560*/  MUFU.EX2 R71, R3 ;  /* 0x0000000300477308 */ /* 0x0007ec0000000800 */
[C---:B------:R-:W-:Y:S08]  /*6570*/  HMMA.16816.F32.BF16 R160, R8.reuse, R18, R80 ;  /* 0x0000001208a0723c */ /* 0x040ff00000041850 */
[----:B------:R-:W-:Y:S01]  /*6580*/  HMMA.16816.F32.BF16 R76, R8, R12, R76 ;  /* 0x0000000c084c723c */ /* 0x000fe2000004184c */
[----:B---3--:R-:W-:-:S02]  /*6590*/  FFMA.FTZ R3, R223, c[0x0][0x2d0], -R7 ;  /* 0x0000b400df037a23 */ /* 0x008fc40000010807 */
[----:B------:R-:W-:Y:S02]  /*65a0*/  IMAD.MOV.U32 R223, RZ, RZ, R172 ;  /* 0x000000ffffdf7224 */ /* 0x000fe400078e00ac */
[----:B------:R3:W4:Y:S03]  /*65b0*/  MUFU.EX2 R63, R3 ;  /* 0x00000003003f7308 */ /* 0x0007260000000800 */
[----:B------:R-:W-:Y:S07]  /*65c0*/  HMMA.16816.F32.BF16 R72, R8, R14, R72 ;  /* 0x0000000e0848723c */ /* 0x000fee0000041848 */
[----:B-----5:R-:W-:Y:S01]  /*65d0*/  F2FP.BF16.PACK_AB R8, R84, R85 ;  /* 0x000000555408723e */ /* 0x020fe200000010ff */
[----:B---3--:R-:W-:Y:S01]  /*65e0*/  FFMA.FTZ R3, R250, c[0x0][0x2d0], -R0 ;  /* 0x0000b400fa037a23 */ /* 0x008fe20000010800 */
[----:B----4-:R-:W-:Y:S01]  /*65f0*/  F2FP.BF16.PACK_AB R10, R63, R71 ;  /* 0x000000473f0a723e */ /* 0x010fe200000010ff */
[----:B------:R-:W-:-:S02]  /*6600*/  IMAD.MOV.U32 R250, RZ, RZ, R173 ;  /* 0x000000fffffa7224 */ /* 0x000fc400078e00ad */
[----:B------:R3:W-:Y:S02]  /*6610*/  MUFU.EX2 R62, R3 ;  /* 0x00000003003e7308 */ /* 0x0007e40000000800 */
[----:B---3--:R-:W-:Y:S02]  /*6620*/  FFMA.FTZ R3, R249, c[0x0][0x2d0], -R0 ;  /* 0x0000b400f9037a23 */ /* 0x008fe40000010800 */
[----:B------:R-:W-:-:S04]  /*6630*/  IMAD.MOV.U32 R249, RZ, RZ, R169 ;  /* 0x000000fffff97224 */ /* 0x000fc800078e00a9 */
[----:B------:R3:W4:Y:S01]  /*6640*/  MUFU.EX2 R61, R3 ;  /* 0x00000003003d7308 */ /* 0x0007220000000800 */
[----:B------:R-:W-:Y:S02]  /*6650*/  IMAD.MOV.U32 R169, RZ, RZ, R152 ;  /* 0x000000ffffa97224 */ /* 0x000fe400078e0098 */
[----:B---3--:R-:W-:Y:S01]  /*6660*/  FFMA.FTZ R3, R245, c[0x0][0x2d0], -R0 ;  /* 0x0000b400f5037a23 */ /* 0x008fe20000010800 */
[----:B----4-:R-:W-:Y:S01]  /*6670*/  F2FP.BF16.PACK_AB R9, R61, R62 ;  /* 0x0000003e3d09723e */ /* 0x010fe200000010ff */
[----:B------:R-:W-:-:S03]  /*6680*/  IMAD.MOV.U32 R245, RZ, RZ, R168 ;  /* 0x000000fffff57224 */ /* 0x000fc600078e00a8 */
[----:B------:R3:W-:Y:S01]  /*6690*/  MUFU.EX2 R60, R3 ;  /* 0x00000003003c7308 */ /* 0x0007e20000000800 */
[----:B------:R-:W-:Y:S02]  /*66a0*/  IMAD.MOV.U32 R168, RZ, RZ, R138 ;  /* 0x000000ffffa87224 */ /* 0x000fe400078e008a */
[----:B---3--:R-:W-:-:S05]  /*66b0*/  FFMA.FTZ R3, R170, c[0x0][0x2d0], -R0 ;  /* 0x0000b400aa037a23 */ /* 0x008fca0000010800 */
[----:B------:R3:W4:Y:S02]  /*66c0*/  MUFU.EX2 R31, R3 ;  /* 0x00000003001f7308 */ /* 0x0007240000000800 */
[----:B---3--:R-:W-:Y:S01]  /*66d0*/  FFMA.FTZ R3, R179, c[0x0][0x2d0], -R6 ;  /* 0x0000b400b3037a23 */ /* 0x008fe20000010806 */
[----:B----4-:R-:W-:-:S05]  /*66e0*/  F2FP.BF16.PACK_AB R11, R31, R60 ;  /* 0x0000003c1f0b723e */ /* 0x010fca00000010ff */
[----:B------:R3:W-:Y:S02]  /*66f0*/  MUFU.EX2 R29, R3 ;  /* 0x00000003001d7308 */ /* 0x0007e40000000800 */
[C---:B------:R-:W-:Y:S08]  /*6700*/  HMMA.16816.F32.BF16 R56, R8.reuse, R26, R56 ;  /* 0x0000001a0838723c */ /* 0x040ff00000041838 */
[----:B------:R-:W-:Y:S01]  /*6710*/  HMMA.16816.F32.BF16 R64, R8, R24, R64 ;  /* 0x000000180840723c */ /* 0x000fe20000041840 */
[----:B---3--:R-:W-:-:S04]  /*6720*/  FFMA.FTZ R3, R182, c[0x0][0x2d0], -R6 ;  /* 0x0000b400b6037a23 */ /* 0x008fc80000010806 */
[----:B------:R3:W4:Y:S03]  /*6730*/  MUFU.EX2 R30, R3 ;  /* 0x00000003001e7308 */ /* 0x0007260000000800 */
[C---:B------:R-:W-:Y:S05]  /*6740*/  HMMA.16816.F32.BF16 R48, R8.reuse, R22, R48 ;  /* 0x000000160830723c */ /* 0x040fea0000041830 */
[----:B------:R5:W-:Y:S03]  /*6750*/  MUFU.EX2 R22, R4 ;  /* 0x0000000400167308 */ /* 0x000be60000000800 */
[----:B------:R-:W-:Y:S01]  /*6760*/  HMMA.16816.F32.BF16 R44, R8, R12, R44 ;  /* 0x0000000c082c723c */ /* 0x000fe2000004182c */
[----:B---3--:R-:W-:-:S07]  /*6770*/  FFMA.FTZ R3, R183, c[0x0][0x2d0], -R6 ;  /* 0x0000b400b7037a23 */ /* 0x008fce0000010806 */
[C---:B------:R-:W-:Y:S01]  /*6780*/  HMMA.16816.F32.BF16 R52, R8.reuse, R20, R52 ;  /* 0x000000140834723c */ /* 0x040fe20000041834 */
[----:B------:R-:W-:Y:S01]  /*6790*/  FFMA.FTZ R12, R210, c[0x0][0x2d0], -R0 ;  /* 0x0000b400d20c7a23 */ /* 0x000fe20000010800 */
[----:B----4-:R-:W-:Y:S01]  /*67a0*/  F2FP.BF16.PACK_AB R176, R30, R29 ;  /* 0x0000001d1eb0723e */ /* 0x010fe200000010ff */
[----:B------:R3:W-:Y:S01]  /*67b0*/  MUFU.EX2 R28, R3 ;  /* 0x00000003001c7308 */ /* 0x0007e20000000800 */
[----:B------:R-:W-:Y:S02]  /*67c0*/  FADD.FTZ R13, R243, R242 ;  /* 0x000000f2f30d7221 */ /* 0x000fe40000010000 */
[----:B-----5:R-:W-:Y:S02]  /*67d0*/  FFMA.FTZ R4, R219, c[0x0][0x2d0], -R0 ;  /* 0x0000b400db047a23 */ /* 0x020fe40000010800 */
[----:B------:R-:W-:Y:S01]  /*67e0*/  HMMA.16816.F32.BF16 R36, R8, R14, R36 ;  /* 0x0000000e0824723c */ /* 0x000fe20000041824 */
[----:B------:R-:W-:-:S07]  /*67f0*/  FADD.FTZ R20, R175, R174 ;  /* 0x000000aeaf147221 */ /* 0x000fce0000010000 */
[C---:B------:R-:W-:Y:S01]  /*6800*/  HMMA.16816.F32.BF16 R32, R8.reuse, R16, R32 ;  /* 0x000000100820723c */ /* 0x040fe20000041820 */
[----:B---3--:R-:W-:Y:S02]  /*6810*/  FFMA.FTZ R3, R208, c[0x0][0x2d0], -R6 ;  /* 0x0000b400d0037a23 */ /* 0x008fe40000010806 */
[--C-:B------:R-:W-:Y:S02]  /*6820*/  FFMA.FTZ R6, R215, c[0x0][0x2d0], -R0.reuse ;  /* 0x0000b400d7067a23 */ /* 0x100fe40000010800 */
[----:B------:R3:W-:Y:S01]  /*6830*/  MUFU.EX2 R27, R3 ;  /* 0x00000003001b7308 */ /* 0x0007e20000000800 */
[----:B------:R-:W-:Y:S02]  /*6840*/  FFMA.FTZ R0, R207, c[0x0][0x2d0], -R0 ;  /* 0x0000b400cf007a23 */ /* 0x000fe40000010800 */
[----:B------:R-:W-:Y:S01]  /*6850*/  HMMA.16816.F32.BF16 R40, R8, R18, R40 ;  /* 0x000000120828723c */ /* 0x000fe20000041828 */
[----:B------:R-:W4:Y:S04]  /*6860*/  LDSM.16.MT88.4 R16, [R226+0x3100] ;  /* 0x00310000e210783b */ /* 0x000f280000004200 */
[----:B------:R5:W-:Y:S01]  /*6870*/  MUFU.EX2 R10, R4 ;  /* 0x00000004000a7308 */ /* 0x000be20000000800 */
[----:B---3--:R-:W-:-:S07]  /*6880*/  FFMA.FTZ R3, R181, c[0x0][0x2d0], -R5 ;  /* 0x0000b400b5037a23 */ /* 0x008fce0000010805 */
[----:B------:R-:W-:Y:S01]  /*6890*/  MUFU.EX2 R11, R12 ;  /* 0x0000000c000b7308 */ /* 0x000fe20000000800 */
[----:B-----5:R-:W-:-:S07]  /*68a0*/  FADD.FTZ R4, R139, R244 ;  /* 0x000000f48b047221 */ /* 0x020fce0000010000 */
[----:B------:R3:W-:Y:S01]  /*68b0*/  MUFU.EX2 R26, R3 ;  /* 0x00000003001a7308 */ /* 0x0007e20000000800 */
[----:B------:R-:W-:-:S07]  /*68c0*/  FADD.FTZ R4, R248, R4 ;  /* 0x00000004f8047221 */ /* 0x000fce0000010000 */
[----:B------:R5:W1:Y:S01]  /*68d0*/  MUFU.EX2 R12, R0 ;  /* 0x00000000000c7308 */ /* 0x000a620000000800 */
[----:B---3--:R-:W-:-:S07]  /*68e0*/  FFMA.FTZ R3, R180, c[0x0][0x2d0], -R5 ;  /* 0x0000b400b4037a23 */ /* 0x008fce0000010805 */
[----:B------:R3:W2:Y:S01]  /*68f0*/  MUFU.EX2 R9, R6 ;  /* 0x0000000600097308 */ /* 0x0006a20000000800 */
[----:B-----5:R-:W-:-:S07]  /*6900*/  FADD.FTZ R0, R218, R20 ;  /* 0x00000014da007221 */ /* 0x020fce0000010000 */
[----:B------:R5:W4:Y:S01]  /*6910*/  MUFU.EX2 R25, R3 ;  /* 0x0000000300197308 */ /* 0x000b220000000800 */
[----:B-1----:R-:W-:Y:S01]  /*6920*/  F2FP.BF16.PACK_AB R183, R12, R11 ;  /* 0x0000000b0cb7723e */ /* 0x002fe200000010ff */
[----:B---3--:R-:W-:Y:S01]  /*6930*/  FADD.FTZ R6, R220, R0 ;  /* 0x00000000dc067221 */ /* 0x008fe20000010000 */
[----:B--2---:R-:W-:-:S03]  /*6940*/  F2FP.BF16.PACK_AB R181, R9, R10 ;  /* 0x0000000a09b5723e */ /* 0x004fc600000010ff */
[----:B------:R-:W-:Y:S02]  /*6950*/  FADD.FTZ R6, R214, R6 ;  /* 0x00000006d6067221 */ /* 0x000fe40000010000 */
[--C-:B-----5:R-:W-:Y:S02]  /*6960*/  FFMA.FTZ R3, R209, c[0x0][0x2d0], -R5.reuse ;  /* 0x0000b400d1037a23 */ /* 0x120fe40000010805 */
[----:B------:R-:W-:Y:S02]  /*6970*/  FADD.FTZ R8, R213, R6 ;  /* 0x00000006d5087221 */ /* 0x000fe40000010000 */
[----:B------:R1:W-:Y:S02]  /*6980*/  MUFU.EX2 R24, R3 ;  /* 0x0000000300187308 */ /* 0x0003e40000000800 */
[----:B-1----:R-:W-:Y:S02]  /*6990*/  FFMA.FTZ R3, R221, c[0x0][0x2d0], -R5 ;  /* 0x0000b400dd037a23 */ /* 0x002fe40000010805 */
[----:B------:R-:W-:Y:S01]  /*69a0*/  FFMA.FTZ R5, R177, c[0x0][0x2d0], -R7 ;  /* 0x0000b400b1057a23 */ /* 0x000fe20000010807 */
[----:B----4-:R-:W-:-:S03]  /*69b0*/  F2FP.BF16.PACK_AB R177, R25, R26 ;  /* 0x0000001a19b1723e */ /* 0x010fc600000010ff */
[----:B------:R1:W2:Y:S08]  /*69c0*/  MUFU.EX2 R23, R3 ;  /* 0x0000000300177308 */ /* 0x0002b00000000800 */
[----:B------:R3:W-:Y:S01]  /*69d0*/  MUFU.EX2 R15, R5 ;  /* 0x00000005000f7308 */ /* 0x0007e20000000800 */
[--C-:B-1----:R-:W-:Y:S01]  /*69e0*/  FFMA.FTZ R3, R178, c[0x0][0x2d0], -R7.reuse ;  /* 0x0000b400b2037a23 */ /* 0x102fe20000010807 */
[----:B------:R-:W-:Y:S01]  /*69f0*/  F2FP.BF16.PACK_AB R178, R27, R28 ;  /* 0x0000001c1bb2723e */ /* 0x000fe200000010ff */
[----:B------:R-:W-:Y:S01]  /*6a00*/  FFMA.FTZ R7, R171, c[0x0][0x2d0], -R7 ;  /* 0x0000b400ab077a23 */ /* 0x000fe20000010807 */
[----:B--2---:R-:W-:-:S04]  /*6a10*/  F2FP.BF16.PACK_AB R179, R23, R24 ;  /* 0x0000001817b3723e */ /* 0x004fc800000010ff */
[----:B------:R1:W2:Y:S01]  /*6a20*/  MUFU.EX2 R21, R3 ;  /* 0x0000000300157308 */ /* 0x0002a20000000800 */
[----:B------:R-:W-:Y:S02]  /*6a30*/  IMAD.MOV.U32 R171, RZ, RZ, R153 ;  /* 0x000000ffffab7224 */ /* 0x000fe400078e0099 */
[----:B---3--:R-:W-:Y:S01]  /*6a40*/  FADD.FTZ R5, R155, R154 ;  /* 0x0000009a9b057221 */ /* 0x008fe20000010000 */
[C---:B------:R-:W-:Y:S04]  /*6a50*/  HMMA.16816.F32.BF16 R120, R176.reuse, R132, R120 ;  /* 0x00000084b078723c */ /* 0x040fe80000041878 */
[----:B------:R3:W4:Y:S04]  /*6a60*/  MUFU.EX2 R14, R7 ;  /* 0x00000007000e7308 */ /* 0x0007280000000800 */
[----:B------:R-:W-:Y:S01]  /*6a70*/  HMMA.16816.F32.BF16 R128, R176, R134, R128 ;  /* 0x00000086b080723c */ /* 0x000fe20000041880 */
[----:B-1----:R-:W-:Y:S01]  /*6a80*/  FADD.FTZ R3, R136, R13 ;  /* 0x0000000d88037221 */ /* 0x002fe20000010000 */
[----:B--2---:R-:W-:-:S06]  /*6a90*/  F2FP.BF16.PACK_AB R180, R21, R22 ;  /* 0x0000001615b4723e */ /* 0x004fcc00000010ff */
[C---:B------:R-:W-:Y:S01]  /*6aa0*/  HMMA.16816.F32.BF16 R140, R176.reuse, R148, R140 ;  /* 0x00000094b08c723c */ /* 0x040fe2000004188c */
[----:B---3--:R-:W-:Y:S01]  /*6ab0*/  FADD.FTZ R7, R127, R5 ;  /* 0x000000057f077221 */ /* 0x008fe20000010000 */
[----:B----4-:R-:W-:Y:S01]  /*6ac0*/  F2FP.BF16.PACK_AB R182, R14, R15 ;  /* 0x0000000f0eb6723e */ /* 0x010fe200000010ff */
[----:B------:R-:W-:Y:S02]  /*6ad0*/  FADD.FTZ R5, R124, R3 ;  /* 0x000000037c057221 */ /* 0x000fe40000010000 */
[----:B------:R-:W-:Y:S02]  /*6ae0*/  FADD.FTZ R0, R245, R7 ;  /* 0x00000007f5007221 */ /* 0x000fe40000010000 */
[----:B------:R-:W-:Y:S01]  /*6af0*/  FADD.FTZ R3, R249, R4 ;  /* 0x00000004f9037221 */ /* 0x000fe20000010000 */
[----:B------:R-:W-:Y:S01]  /*6b00*/  HMMA.16816.F32.BF16 R144, R176, R150, R144 ;  /* 0x00000096b090723c */ /* 0x000fe20000041890 */
[----:B------:R-:W-:Y:S02]  /*6b10*/  FADD.FTZ R5, R250, R5 ;  /* 0x00000005fa057221 */ /* 0x000fe40000010000 */
[----:B------:R-:W-:-:S02]  /*6b20*/  FADD.FTZ R4, R223, R0 ;  /* 0x00000000df047221 */ /* 0x000fc40000010000 */
[----:B------:R-:W-:Y:S02]  /*6b30*/  FADD.FTZ R3, R247, R3 ;  /* 0x00000003f7037221 */ /* 0x000fe40000010000 */
[----:B------:R-:W-:Y:S01]  /*6b40*/  FADD.FTZ R0, R171, R5 ;  /* 0x00000005ab007221 */ /* 0x000fe20000010000 */
[C---:B------:R-:W-:Y:S01]  /*6b50*/  HMMA.16816.F32.BF16 R156, R176.reuse, R164, R156 ;  /* 0x000000a4b09c723c */ /* 0x040fe2000004189c */
[----:B------:R-:W-:Y:S02]  /*6b60*/  FADD.FTZ R7, R169, R4 ;  /* 0x00000004a9077221 */ /* 0x000fe40000010000 */
[----:B------:R-:W-:Y:S02]  /*6b70*/  FADD.FTZ R6, R246, R3 ;  /* 0x00000003f6067221 */ /* 0x000fe40000010000 */
[----:B------:R-:W-:Y:S02]  /*6b80*/  FADD.FTZ R5, R168, R0 ;  /* 0x00000000a8057221 */ /* 0x000fe40000010000 */
[----:B------:R-:W-:Y:S01]  /*6b90*/  FADD.FTZ R4, R217, R8 ;  /* 0x00000008d9047221 */ /* 0x000fe20000010000 */
[----:B------:R-:W-:Y:S01]  /*6ba0*/  HMMA.16816.F32.BF16 R160, R176, R166, R160 ;  /* 0x000000a6b0a0723c */ /* 0x000fe200000418a0 */
[----:B------:R-:W-:-:S02]  /*6bb0*/  FADD.FTZ R3, R222, R7 ;  /* 0x00000007de037221 */ /* 0x000fc40000010000 */
[----:B------:R-:W-:Y:S02]  /*6bc0*/  FADD.FTZ R0, R252, R6 ;  /* 0x00000006fc007221 */ /* 0x000fe40000010000 */
[----:B------:R-:W-:Y:S02]  /*6bd0*/  FADD.FTZ R6, R211, R5 ;  /* 0x00000005d3067221 */ /* 0x000fe40000010000 */
[----:B------:R-:W-:Y:S01]  /*6be0*/  FADD.FTZ R4, R212, R4 ;  /* 0x00000004d4047221 */ /* 0x000fe20000010000 */
[----:B------:R-:W-:Y:S01]  /*6bf0*/  HMMA.16816.F32.BF16 R124, R180, R132, R64 ;  /* 0x00000084b47c723c */ /* 0x000fe20000041840 */
[----:B------:R-:W-:Y:S02]  /*6c00*/  FADD.FTZ R5, R216, R3 ;  /* 0x00000003d8057221 */ /* 0x000fe40000010000 */
[----:B------:R-:W-:Y:S02]  /*6c10*/  FADD.FTZ R3, R251, R0 ;  /* 0x00000000fb037221 */ /* 0x000fe40000010000 */
[----:B------:R-:W-:-:S02]  /*6c20*/  FADD.FTZ R0, R198, R6 ;  /* 0x00000006c6007221 */ /* 0x000fc40000010000 */
        /* <DEDUP_REMOVED lines=31> */
[----:B------:R-:W-:Y:S01]  /*6e20*/  HMMA.16816.F32.BF16 R168, R180, R16, R44 ;  /* 0x00000010b4a8723c */ /* 0x000fe2000004182c */
        /* <DEDUP_REMOVED lines=54> */
[----:B------:R-:W-:Y:S01]  /*7190*/  FADD.FTZ R0, R23, R0 ;  /* 0x0000000017007221 */ /* 0x000fe20000010000 */
[----:B------:R1:W-:Y:S01]  /*71a0*/  STL [R1+0x18], R5 ;  /* 0x0000180501007387 */ /* 0x0003e20000100800 */
[----:B------:R-:W-:-:S03]  /*71b0*/  FADD.FTZ R3, R27, R3 ;  /* 0x000000031b037221 */ /* 0x000fc60000010000 */
[----:B------:R1:W-:Y:S04]  /*71c0*/  STL [R1+0x24], R4 ;  /* 0x0000240401007387 */ /* 0x0003e80000100800 */
[----:B------:R1:W-:Y:S04]  /*71d0*/  STL [R1+0x1c], R0 ;  /* 0x00001c0001007387 */ /* 0x0003e80000100800 */
[----:B------:R1:W-:Y:S01]  /*71e0*/  STL [R1+0x20], R3 ;  /* 0x0000200301007387 */ /* 0x0003e20000100800 */
[----:B------:R-:W-:Y:S05]  /*71f0*/  @!P0 BRA `(.L_x_32) ;  /* 0x000059e000008947 */ /* 0x000fea0003800000 */
[----:B------:R-:W2:Y:S01]  /*7200*/  LDL.LU R216, [R1+0x8] ;  /* 0x0000080001d87983 */ /* 0x000ea20000300800 */
[----:B------:R-:W-:Y:S01]  /*7210*/  IMAD.MOV.U32 R116, RZ, RZ, R69 ;  /* 0x000000ffff747224 */ /* 0x000fe200078e0045 */
[----:B------:R-:W-:Y:S01]  /*7220*/  MOV R118, R2 ;  /* 0x0000000200767202 */ /* 0x000fe20000000f00 */
[----:B-1----:R-:W-:Y:S01]  /*7230*/  IMAD.MOV.U32 R3, RZ, RZ, R70 ;  /* 0x000000ffff037224 */ /* 0x002fe200078e0046 */
[----:B------:R-:W3:Y:S01]  /*7240*/  LDL.LU.64 R82, [R1] ;  /* 0x0000000001527983 */ /* 0x000ee20000300a00 */
[----:B------:R-:W-:-:S03]  /*7250*/  IMAD.MOV.U32 R117, RZ, RZ, R68 ;  /* 0x000000ffff757224 */ /* 0x000fc600078e0044 */
[----:B------:R-:W4:Y:S01]  /*7260*/  LDL.LU.64 R222, [R1+0x10] ;  /* 0x0000100001de7983 */ /* 0x000f220000300a00 */
[----:B--2---:R-:W-:Y:S02]  /*7270*/  IADD3 R242, R216, -0x2, RZ ;  /* 0xfffffffed8f27810 */ /* 0x004fe40007ffe0ff */
[----:B---3--:R-:W-:Y:S02]  /*7280*/  MOV R5, R83 ;  /* 0x0000005300057202 */ /* 0x008fe40000000f00 */
[----:B----4-:R-:W-:-:S05]  /*7290*/  MOV R4, R222 ;  /* 0x000000de00047202 */ /* 0x010fca0000000f00 */
[----:B------:R1:W-:Y:S02]  /*72a0*/  STL.64 [R1+0x28], R4 ;  /* 0x0000280401007387 */ /* 0x0003e40000100a00 */
.L_x_33:
        /* <DEDUP_REMOVED lines=78> */
[C---:B-1----:R-:W-:Y:S07]  /*7790*/  HMMA.16816.F32.BF16 R88, R108.reuse, R96, RZ ;  /* 0x000000606c58723c */ /* 0x042fee00000418ff */
[----:B------:R-:W-:Y:S01]  /*77a0*/  IADD3 R96, P0, R102, UR7, RZ ;  /* 0x0000000766607c10 */ /* 0x000fe2000ff1e0ff */
[-C--:B--2---:R-:W-:Y:S04]  /*77b0*/  HMMA.16816.F32.BF16 R92, R108, R98.reuse, RZ ;  /* 0x000000626c5c723c */ /* 0x084fe800000418ff */
[----:B------:R-:W-:Y:S02]  /*77c0*/  IADD3.X R97, R103, UR5, RZ, P0, !PT ;  /* 0x0000000567617c10 */ /* 0x000fe400087fe4ff */
[----:B------:R-:W-:Y:S03]  /*77d0*/  IADD3 R100, P1, R96, UR7, RZ ;  /* 0x0000000760647c10 */ /* 0x000fe6000ff3e0ff */
[----:B------:R1:W-:Y:S03]  /*77e0*/  LDGSTS.E.BYPASS.LTC128B.128 [R241+0x2100], [R96.64], !P2 ;  /* 0x0210000060f17fae */ /* 0x0003e6000d101d48 */
[----:B------:R-:W-:Y:S02]  /*77f0*/  IADD3.X R101, R97, UR5, RZ, P1, !PT ;  /* 0x0000000561657c10 */ /* 0x000fe40008ffe4ff */
[----:B---3--:R-:W-:Y:S03]  /*7800*/  IADD3 R102, P0, R100, UR7, RZ ;  /* 0x0000000764667c10 */ /* 0x008fe6000ff1e0ff */
[----:B------:R2:W-:Y:S01]  /*7810*/  LDGSTS.E.BYPASS.LTC128B.128 [R241+0x2900], [R100.64], !P2 ;  /* 0x0290000064f17fae */ /* 0x0005e2000d101d48 */
[----:B------:R-:W-:Y:S02]  /*7820*/  IADD3.X R103, R101, UR5, RZ, P0, !PT ;  /* 0x0000000565677c10 */ /* 0x000fe400087fe4ff */
[C---:B------:R-:W-:Y:S02]  /*7830*/  ISETP.GT.AND P0, PT, R242.reuse, RZ, PT ;  /* 0x000000fff200720c */ /* 0x040fe40003f04270 */
[----:B------:R-:W-:Y:S03]  /*7840*/  IADD3 R242, R242, -0x1, RZ ;  /* 0xfffffffff2f27810 */ /* 0x000fe60007ffe0ff */
[----:B------:R2:W-:Y:S08]  /*7850*/  LDGSTS.E.BYPASS.LTC128B.128 [R241+0x3100], [R102.64], !P2 ;  /* 0x0310000066f17fae */ /* 0x0005f0000d101d48 */
[----:B------:R-:W0:Y:S01]  /*7860*/  LDGDEPBAR ;  /* 0x00000000000079af */ /* 0x000e220000000000 */
[C---:B-1----:R-:W-:Y:S08]  /*7870*/  HMMA.16816.F32.BF16 R96, R112.reuse, R98, RZ ;  /* 0x000000627060723c */ /* 0x042ff000000418ff */
[-C--:B--2---:R-:W-:Y:S08]  /*7880*/  HMMA.16816.F32.BF16 R100, R112, R184.reuse, RZ ;  /* 0x000000b87064723c */ /* 0x084ff000000418ff */
        /* <DEDUP_REMOVED lines=53> */
[C---:B------:R-:W-:Y:S01]  /*7be0*/  HMMA.16816.F32.BF16 R48, R184.reuse, R190, R48 ;  /* 0x000000beb830723c */ /* 0x040fe20000041830 */
[----:B------:R-:W3:Y:S07]  /*7bf0*/  LDSM.16.M88.4 R188, [R232+0x9100] ;  /* 0x00910000e8bc783b */ /* 0x000eee0000000200 */
[-C--:B------:R-:W-:Y:S08]  /*7c00*/  HMMA.16816.F32.BF16 R52, R184, R196.reuse, R52 ;  /* 0x000000c4b834723c */ /* 0x080ff00000041834 */
[C---:B------:R-:W-:Y:S08]  /*7c10*/  HMMA.16816.F32.BF16 R56, R200.reuse, R196, R56 ;  /* 0x000000c4c838723c */ /* 0x040ff00000041838 */
[-C--:B------:R-:W-:Y:S08]  /*7c20*/  HMMA.16816.F32.BF16 R60, R200, R198.reuse, R60 ;  /* 0x000000c6c83c723c */ /* 0x080ff0000004183c */
[C---:B------:R-:W-:Y:S08]  /*7c30*/  HMMA.16816.F32.BF16 R64, R184.reuse, R198, R64 ;  /* 0x000000c6b840723c */ /* 0x040ff00000041840 */
        /* <DEDUP_REMOVED lines=11> */
[----:B------:R-:W-:Y:S08]  /*7cf0*/  HMMA.16816.F32.BF16 R112, R184, R214, R112 ;  /* 0x000000d6b870723c */ /* 0x000ff00000041870 */
[-C--:B--2---:R-:W-:Y:S08]  /*7d00*/  HMMA.16816.F32.BF16 R4, R204, R216.reuse, R4 ;  /* 0x000000d8cc04723c */ /* 0x084ff00000041804 */
        /* <DEDUP_REMOVED lines=72> */
[----:B------:R-:W1:Y:S01]  /*8190*/  MUFU.TANH R34, R34 ;  /* 0x0000002200227308 */ /* 0x000e620000002400 */
        /* <DEDUP_REMOVED lines=9> */
[----:B------:R-:W-:Y:S01]  /*8230*/  MUFU.TANH R28, R28 ;  /* 0x0000001c001c7308 */ /* 0x000fe20000002400 */
[C---:B------:R-:W-:Y:S01]  /*8240*/  HMMA.16816.F32.BF16 R64, R204.reuse, R6, R64 ;  /* 0x00000006cc40723c */ /* 0x040fe20000041840 */
[----:B------:R-:W1:Y:S03]  /*8250*/  LDSM.16.M88.4 R4, [R228+0x2800] ;  /* 0x00280000e404783b */ /* 0x000e660000000200 */
[----:B------:R-:W-:Y:S02]  /*8260*/  FMUL.FTZ R54, R54, c[0x0][0x320] ;  /* 0x0000c80036367a20 */ /* 0x000fe40000410000 */
[----:B------:R-:W-:Y:S02]  /*8270*/  FMUL.FTZ R52, R52, c[0x0][0x320] ;  /* 0x0000c80034347a20 */ /* 0x000fe40000410000 */
[----:B------:R-:W-:Y:S01]  /*8280*/  FMUL.FTZ R55, R55, c[0x0][0x320] ;  /* 0x0000c80037377a20 */ /* 0x000fe20000410000 */
[----:B------:R-:W1:Y:S01]  /*8290*/  MUFU.TANH R32, R32 ;  /* 0x0000002000207308 */ /* 0x000e620000002400 */
        /* <DEDUP_REMOVED lines=27> */
[-C--:B------:R-:W-:Y:S01]  /*8450*/  HMMA.16816.F32.BF16 R92, R188, R6.reuse, R92 ;  /* 0x00000006bc5c723c */ /* 0x080fe2000004185c */
[----:B------:R-:W-:Y:S03]  /*8460*/  MUFU.TANH R198, R38 ;  /* 0x0000002600c67308 */ /* 0x000fe60000002400 */
[----:B------:R-:W-:Y:S02]  /*8470*/  FMUL.FTZ R40, R40, c[0x0][0x320] ;  /* 0x0000c80028287a20 */ /* 0x000fe40000410000 */
[----:B------:R-:W-:Y:S02]  /*8480*/  FMUL.FTZ R81, R81, c[0x0][0x320] ;  /* 0x0000c80051517a20 */ /* 0x000fe40000410000 */
[C---:B------:R-:W-:Y:S03]  /*8490*/  HMMA.16816.F32.BF16 R96, R204.reuse, R6, R96 ;  /* 0x00000006cc60723c */ /* 0x040fe60000041860 */
[----:B------:R-:W-:Y:S01]  /*84a0*/  MUFU.TANH R194, R26 ;  /* 0x0000001a00c27308 */ /* 0x000fe20000002400 */
[----:B------:R-:W-:Y:S02]  /*84b0*/  FMUL.FTZ R82, R82, c[0x0][0x320] ;  /* 0x0000c80052527a20 */ /* 0x000fe40000410000 */
[----:B------:R-:W-:Y:S01]  /*84c0*/  FMUL.FTZ R83, R83, c[0x0][0x320] ;  /* 0x0000c80053537a20 */ /* 0x000fe20000410000 */
[----:B-1----:R-:W-:Y:S01]  /*84d0*/  FMNMX.FTZ R70, R184, R0, !PT ;  /* 0x00000000b8467209 */ /* 0x002fe20007810000 */
[----:B------:R-:W-:Y:S01]  /*84e0*/  FMUL.FTZ R84, R84, c[0x0][0x320] ;  /* 0x0000c80054547a20 */ /* 0x000fe20000410000 */
[----:B------:R-:W-:Y:S01]  /*84f0*/  FMNMX.FTZ R0, R186, R2, !PT ;  /* 0x00000002ba007209 */ /* 0x000fe20007810000 */
[-C--:B--2---:R-:W-:Y:S03]  /*8500*/  HMMA.16816.F32.BF16 R100, R204, R8.reuse, R100 ;  /* 0x00000008cc64723c */ /* 0x084fe60000041864 */
[----:B------:R-:W1:Y:S01]  /*8510*/  MUFU.TANH R26, R36 ;  /* 0x00000024001a7308 */ /* 0x000e620000002400 */
[----:B---3--:R-:W-:Y:S01]  /*8520*/  FMNMX.FTZ R2, R192, R4, !PT ;  /* 0x00000004c0027209 */ /* 0x008fe20007810000 */
[----:B------:R-:W-:Y:S01]  /*8530*/  FMUL.FTZ R80, R80, c[0x0][0x320] ;  /* 0x0000c80050507a20 */ /* 0x000fe20000410000 */
[----:B------:R-:W-:Y:S01]  /*8540*/  FMNMX.FTZ R0, R18, R0, !PT ;  /* 0x0000000012007209 */ /* 0x000fe20007810000 */
[----:B------:R-:W-:Y:S01]  /*8550*/  FMUL.FTZ R94, R94, c[0x0][0x320] ;  /* 0x0000c8005e5e7a20 */ /* 0x000fe20000410000 */
[----:B------:R-:W-:Y:S01]  /*8560*/  FMNMX.FTZ R70, R16, R70, !PT ;  /* 0x0000004610467209 */ /* 0x000fe20007810000 */
[----:B------:R-:W-:Y:S01]  /*8570*/  FMUL.FTZ R95, R95, c[0x0][0x320] ;  /* 0x0000c8005f5f7a20 */ /* 0x000fe20000410000 */
[C---:B------:R-:W-:Y:S03]  /*8580*/  HMMA.16816.F32.BF16 R104, R188.reuse, R8, R104 ;  /* 0x00000008bc68723c */ /* 0x040fe60000041868 */
[----:B------:R2:W-:Y:S01]  /*8590*/  MUFU.TANH R201, R39 ;  /* 0x0000002700c97308 */ /* 0x0005e20000002400 */
[----:B------:R-:W-:Y:S01]  /*85a0*/  FMNMX.FTZ R2, R12, R2, !PT ;  /* 0x000000020c027209 */ /* 0x000fe20007810000 */
[----:B------:R-:W-:Y:S01]  /*85b0*/  FMUL.FTZ R86, R86, c[0x0][0x320] ;  /* 0x0000c80056567a20 */ /* 0x000fe20000410000 */
[----:B------:R-:W-:Y:S01]  /*85c0*/  FMNMX.FTZ R0, R19, R0, !PT ;  /* 0x0000000013007209 */ /* 0x000fe20007810000 */
[----:B------:R-:W-:Y:S01]  /*85d0*/  FMUL.FTZ R87, R87, c[0x0][0x320] ;  /* 0x0000c80057577a20 */ /* 0x000fe20000410000 */
[----:B------:R-:W-:Y:S01]  /*85e0*/  FMNMX.FTZ R2, R13, R2, !PT ;  /* 0x000000020d027209 */ /* 0x000fe20007810000 */
[-C--:B------:R-:W-:Y:S03]  /*85f0*/  HMMA.16816.F32.BF16 R108, R188, R10.reuse, R108 ;  /* 0x0000000abc6c723c */ /* 0x080fe6000004186c */
[----:B------:R-:W-:Y:S01]  /*8600*/  FMNMX.FTZ R4, R22, R0, !PT ;  /* 0x0000000016047209 */ /* 0x000fe20007810000 */
[----:B------:R-:W3:Y:S01]  /*8610*/  MUFU.TANH R208, R40 ;  /* 0x0000002800d07308 */ /* 0x000ee20000002400 */
[----:B------:R-:W-:Y:S01]  /*8620*/  FMUL.FTZ R48, R48, c[0x0][0x320] ;  /* 0x0000c80030307a20 */ /* 0x000fe20000410000 */
[----:B------:R-:W-:Y:S01]  /*8630*/  FMNMX.FTZ R70, R17, R70, !PT ;  /* 0x0000004611467209 */ /* 0x000fe20007810000 */
[----:B------:R-:W-:Y:S01]  /*8640*/  FMUL.FTZ R85, R85, c[0x0][0x320] ;  /* 0x0000c80055557a20 */ /* 0x000fe20000410000 */
[----:B----4-:R-:W-:Y:S01]  /*8650*/  FMNMX.FTZ R4, R23, R4, !PT ;  /* 0x0000000417047209 */ /* 0x010fe20007810000 */
[----:B------:R-:W-:Y:S04]  /*8660*/  HMMA.16816.F32.BF16 R112, R204, R10, R112 ;  /* 0x0000000acc70723c */ /* 0x000fe80000041870 */
[----:B------:R-:W-:Y:S01]  /*8670*/  FMNMX.FTZ R70, R20, R70, !PT ;  /* 0x0000004614467209 */ /* 0x000fe20007810000 */
[----:B------:R-:W-:Y:S01]  /*8680*/  MUFU.TANH R193, R27 ;  /* 0x0000001b00c17308 */ /* 0x000fe20000002400 */
[----:B------:R-:W-:Y:S01]  /*8690*/  FMUL.FTZ R98, R98, c[0x0][0x320] ;  /* 0x0000c80062627a20 */ /* 0x000fe20000410000 */
[----:B------:R-:W-:Y:S01]  /*86a0*/  FMNMX.FTZ R4, R34, R4, !PT ;  /* 0x0000000422047209 */ /* 0x000fe20007810000 */
[----:B------:R-:W-:Y:S01]  /*86b0*/  FMUL.FTZ R96, R96, c[0x0][0x320] ;  /* 0x0000c80060607a20 */ /* 0x000fe20000410000 */
[----:B--2---:R-:W2:Y:S03]  /*86c0*/  LDL.64 R38, [R1+0x38] ;  /* 0x0000380001267983 */ /* 0x004ea60000100a00 */
[----:B------:R-:W-:Y:S01]  /*86d0*/  FMNMX.FTZ R70, R21, R70, !PT ;  /* 0x0000004615467209 */ /* 0x000fe20007810000 */
[----:B------:R-:W-:Y:S01]  /*86e0*/  FMUL.FTZ R99, R99, c[0x0][0x320] ;  /* 0x0000c80063637a20 */ /* 0x000fe20000410000 */
[----:B------:R-:W-:Y:S01]  /*86f0*/  FMNMX.FTZ R0, R24, R2, !PT ;  /* 0x0000000218007209 */ /* 0x000fe20007810000 */
[----:B------:R4:W4:Y:S01]  /*8700*/  MUFU.TANH R27, R37 ;  /* 0x00000025001b7308 */ /* 0x0009220000002400 */
        /* <DEDUP_REMOVED lines=9> */
[----:B------:R-:W4:Y:S01]  /*87a0*/  MUFU.TANH R50, R50 ;  /* 0x0000003200327308 */ /* 0x000f220000002400 */
[----:B------:R-:W-:Y:S01]  /*87b0*/  FMUL.FTZ R89, R89, c[0x0][0x320] ;  /* 0x0000c80059597a20 */ /* 0x000fe20000410000 */
[----:B-1----:R-:W-:Y:S01]  /*87c0*/  FMNMX.FTZ R70, R26, R70, !PT ;  /* 0x000000461a467209 */ /* 0x002fe20007810000 */
[----:B------:R-:W-:Y:S01]  /*87d0*/  FMUL.FTZ R115, R115, c[0x0][0x320] ;  /* 0x0000c80073737a20 */ /* 0x000fe20000410000 */
[----:B------:R-:W-:Y:S01]  /*87e0*/  FMNMX.FTZ R4, R35, R4, !PT ;  /* 0x0000000423047209 */ /* 0x000fe20007810000 */
[----:B------:R-:W-:Y:S01]  /*87f0*/  FMUL.FTZ R92, R92, c[0x0][0x320] ;  /* 0x0000c8005c5c7a20 */ /* 0x000fe20000410000 */
[----:B------:R-:W-:Y:S01]  /*8800*/  FMNMX.FTZ R0, R29, R0, !PT ;  /* 0x000000001d007209 */ /* 0x000fe20007810000 */
[----:B------:R-:W-:Y:S01]  /*8810*/  FMUL.FTZ R93, R93, c[0x0][0x320] ;  /* 0x0000c8005d5d7a20 */ /* 0x000fe20000410000 */
[----:B------:R-:W-:Y:S01]  /*8820*/  FMNMX.FTZ R4, R198, R4, !PT ;  /* 0x00000004c6047209 */ /* 0x000fe20007810000 */
[----:B------:R-:W-:Y:S01]  /*8830*/  FMUL.FTZ R105, R105, c[0x0][0x320] ;  /* 0x0000c80069697a20 */ /* 0x000fe20000410000 */
[----:B------:R-:W1:Y:S01]  /*8840*/  MUFU.TANH R48, R48 ;  /* 0x0000003000307308 */ /* 0x000e620000002400 */
[----:B------:R-:W-:Y:S01]  /*8850*/  FMUL.FTZ R90, R90, c[0x0][0x320] ;  /* 0x0000c8005a5a7a20 */ /* 0x000fe20000410000 */
[----:B---3--:R-:W-:Y:S01]  /*8860*/  FMNMX.FTZ R2, R208, R0, !PT ;  /* 0x00000000d0027209 */ /* 0x008fe20007810000 */
[----:B------:R-:W-:Y:S01]  /*8870*/  FMUL.FTZ R91, R91, c[0x0][0x320] ;  /* 0x0000c8005b5b7a20 */ /* 0x000fe20000410000 */
[----:B----4-:R-:W-:Y:S01]  /*8880*/  MOV R37, c[0x0][0x1e0] ;  /* 0x0000780000257a02 */ /* 0x010fe20000000f00 */
[----:B------:R-:W-:Y:S01]  /*8890*/  FMUL.FTZ R106, R106, c[0x0][0x320] ;  /* 0x0000c8006a6a7a20 */ /* 0x000fe20000410000 */
[----:B------:R-:W-:Y:S01]  /*88a0*/  FMNMX.FTZ R0, R201, R4, !PT ;  /* 0x00000004c9007209 */ /* 0x000fe20007810000 */
[----:B------:R-:W-:Y:S01]  /*88b0*/  FMUL.FTZ R107, R107, c[0x0][0x320] ;  /* 0x0000c8006b6b7a20 */ /* 0x000fe20000410000 */
[----:B------:R-:W-:Y:S01]  /*88c0*/  FMNMX.FTZ R4, R196, R118, !PT ;  /* 0x00000076c4047209 */ /* 0x000fe20007810000 */
[----:B------:R-:W-:Y:S01]  /*88d0*/  FMUL.FTZ R72, R72, c[0x0][0x320] ;  /* 0x0000c80048487a20 */ /* 0x000fe20000410000 */
[----:B------:R-:W3:Y:S01]  /*88e0*/  MUFU.TANH R51, R51 ;  /* 0x0000003300337308 */ /* 0x000ee20000002400 */
[----:B------:R-:W-:Y:S01]  /*88f0*/  FMNMX.FTZ R70, R27, R70, !PT ;  /* 0x000000461b467209 */ /* 0x000fe20007810000 */
[----:B------:R-:W-:Y:S01]  /*8900*/  FMUL.FTZ R73, R73, c[0x0][0x320] ;  /* 0x0000c80049497a20 */ /* 0x000fe20000410000 */
[----:B------:R-:W-:Y:S01]  /*8910*/  FMNMX.FTZ R4, R195, R4, !PT ;  /* 0x00000004c3047209 */ /* 0x000fe20007810000 */
[----:B------:R-:W-:Y:S01]  /*8920*/  FMUL.FTZ R101, R101, c[0x0][0x320] ;  /* 0x0000c80065657a20 */ /* 0x000fe20000410000 */
[----:B------:R-:W-:Y:S01]  /*8930*/  FMNMX.FTZ R0, R50, R0, !PT ;  /* 0x0000000032007209 */ /* 0x000fe20007810000 */
[----:B------:R-:W-:Y:S02]  /*8940*/  FMUL.FTZ R102, R102, c[0x0][0x320] ;  /* 0x0000c80066667a20 */ /* 0x000fe40000410000 */
[----:B------:R-:W-:Y:S02]  /*8950*/  FMUL.FTZ R103, R103, c[0x0][0x320] ;  /* 0x0000c80067677a20 */ /* 0x000fe40000410000 */
[----:B------:R-:W4:Y:S01]  /*8960*/  MUFU.TANH R49, R49 ;  /* 0x0000003100317308 */ /* 0x000f220000002400 */
[----:B------:R-:W-:Y:S02]  /*8970*/  FMUL.FTZ R58, R58, c[0x0][0x320] ;  /* 0x0000c8003a3a7a20 */ /* 0x000fe40000410000 */
[----:B------:R-:W-:Y:S01]  /*8980*/  FMUL.FTZ R108, R108, c[0x0][0x320] ;  /* 0x0000c8006c6c7a20 */ /* 0x000fe20000410000 */
[----:B-1----:R-:W-:Y:S01]  /*8990*/  FMNMX.FTZ R70, R48, R70, !PT ;  /* 0x0000004630467209 */ /* 0x002fe20007810000 */
[----:B------:R-:W-:Y:S02]  /*89a0*/  FMUL.FTZ R78, R78, c[0x0][0x320] ;  /* 0x0000c8004e4e7a20 */ /* 0x000fe40000410000 */
[----:B------:R-:W-:Y:S02]  /*89b0*/  FMUL.FTZ R43, R43, c[0x0][0x320] ;  /* 0x0000c8002b2b7a20 */ /* 0x000fe40000410000 */
[----:B------:R-:W-:Y:S01]  /*89c0*/  FMUL.FTZ R64, R64, c[0x0][0x320] ;  /* 0x0000c80040407a20 */ /* 0x000fe20000410000 */
[----:B------:R-:W1:Y:S01]  /*89d0*/  MUFU.TANH R249, R54 ;  /* 0x0000003600f97308 */ /* 0x000e620000002400 */
[----:B------:R-:W-:Y:S02]  /*89e0*/  FMUL.FTZ R41, R41, c[0x0][0x320] ;  /* 0x0000c80029297a20 */ /* 0x000fe40000410000 */
[----:B------:R-:W-:Y:S01]  /*89f0*/  FMUL.FTZ R67, R67, c[0x0][0x320] ;  /* 0x0000c80043437a20 */ /* 0x000fe20000410000 */
[----:B---3--:R-:W-:Y:S01]  /*8a00*/  FMNMX.FTZ R0, R51, R0, !PT ;  /* 0x0000000033007209 */ /* 0x008fe20007810000 */
[----:B------:R-:W-:Y:S02]  /*8a10*/  FMUL.FTZ R65, R65, c[0x0][0x320] ;  /* 0x0000c80041417a20 */ /* 0x000fe40000410000 */
[----:B------:R-:W-:Y:S02]  /*8a20*/  FMUL.FTZ R59, R59, c[0x0][0x320] ;  /* 0x0000c8003b3b7a20 */ /* 0x000fe40000410000 */
[----:B------:R-:W-:Y:S01]  /*8a30*/  FMUL.FTZ R68, R68, c[0x0][0x320] ;  /* 0x0000c80044447a20 */ /* 0x000fe20000410000 */
[----:B------:R-:W3:Y:S01]  /*8a40*/  MUFU.TANH R215, R52 ;  /* 0x0000003400d77308 */ /* 0x000ee20000002400 */
[----:B------:R-:W-:Y:S02]  /*8a50*/  FMUL.FTZ R46, R46, c[0x0][0x320] ;  /* 0x0000c8002e2e7a20 */ /* 0x000fe40000410000 */
[----:B------:R-:W-:Y:S01]  /*8a60*/  FMUL.FTZ R56, R56, c[0x0][0x320] ;  /* 0x0000c80038387a20 */ /* 0x000fe20000410000 */
[----:B----4-:R-:W-:Y:S01]  /*8a70*/  FMNMX.FTZ R70, R49, R70, !PT ;  /* 0x0000004631467209 */ /* 0x010fe20007810000 */
[----:B------:R-:W-:Y:S02]  /*8a80*/  FMUL.FTZ R71, R71, c[0x0][0x320] ;  /* 0x0000c80047477a20 */ /* 0x000fe40000410000 */
[----:B------:R-:W-:Y:S02]  /*8a90*/  FMUL.FTZ R69, R69, c[0x0][0x320] ;  /* 0x0000c80045457a20 */ /* 0x000fe40000410000 */
[----:B------:R-:W-:Y:S01]  /*8aa0*/  FMUL.FTZ R60, R60, c[0x0][0x320] ;  /* 0x0000c8003c3c7a20 */ /* 0x000fe20000410000 */
[----:B------:R-:W4:Y:S01]  /*8ab0*/  MUFU.TANH R221, R55 ;  /* 0x0000003700dd7308 */ /* 0x000f220000002400 */
[----:B------:R-:W-:Y:S02]  /*8ac0*/  FMUL.FTZ R112, R112, c[0x0][0x320] ;  /* 0x0000c80070707a20 */ /* 0x000fe40000410000 */
[----:B------:R-:W-:Y:S01]  /*8ad0*/  FMUL.FTZ R113, R113, c[0x0][0x320] ;  /* 0x0000c80071717a20 */ /* 0x000fe20000410000 */
[----:B-1----:R-:W-:Y:S01]  /*8ae0*/  FMNMX.FTZ R0, R249, R0, !PT ;  /* 0x00000000f9007209 */ /* 0x002fe20007810000 */
[----:B------:R-:W-:Y:S02]  /*8af0*/  FMUL.FTZ R74, R74, c[0x0][0x320] ;  /* 0x0000c8004a4a7a20 */ /* 0x000fe40000410000 */
[----:B------:R-:W-:Y:S03]  /*8b00*/  FMUL.FTZ R109, R109, c[0x0][0x320] ;  /* 0x0000c8006d6d7a20 */ /* 0x000fe60000410000 */
[----:B------:R1:W1:Y:S01]  /*8b10*/  MUFU.TANH R218, R53 ;  /* 0x0000003500da7308 */ /* 0x0002620000002400 */
[----:B---3--:R-:W-:Y:S09]  /*8b20*/  FMNMX.FTZ R70, R215, R70, !PT ;  /* 0x00000046d7467209 */ /* 0x008ff20007810000 */
[----:B------:R-:W3:Y:S01]  /*8b30*/  MUFU.TANH R223, R66 ;  /* 0x0000004200df7308 */ /* 0x000ee20000002400 */
[----:B----4-:R-:W-:Y:S09]  /*8b40*/  FMNMX.FTZ R0, R221, R0, !PT ;  /* 0x00000000dd007209 */ /* 0x010ff20007810000 */
[----:B------:R-:W4:Y:S01]  /*8b50*/  MUFU.TANH R212, R64 ;  /* 0x0000004000d47308 */ /* 0x000f220000002400 */
[----:B-1----:R-:W2:Y:S01]  /*8b60*/  LDL.64 R52, [R1+0x30] ;  /* 0x0000300001347983 */ /* 0x002ea20000100a00 */
[----:B------:R-:W-:Y:S08]  /*8b70*/  FMNMX.FTZ R70, R218, R70, !PT ;  /* 0x00000046da467209 */ /* 0x000ff00007810000 */
[----:B------:R-:W1:Y:S01]  /*8b80*/  MUFU.TANH R203, R41 ;  /* 0x0000002900cb7308 */ /* 0x000e620000002400 */
[----:B---3--:R-:W-:Y:S09]  /*8b90*/  FMNMX.FTZ R0, R223, R0, !PT ;  /* 0x00000000df007209 */ /* 0x008ff20007810000 */
[----:B------:R-:W-:Y:S01]  /*8ba0*/  MUFU.TANH R216, R43 ;  /* 0x0000002b00d87308 */ /* 0x000fe20000002400 */
[----:B----4-:R-:W-:Y:S09]  /*8bb0*/  FMNMX.FTZ R70, R212, R70, !PT ;  /* 0x00000046d4467209 */ /* 0x010ff20007810000 */
[----:B------:R-:W3:Y:S01]  /*8bc0*/  MUFU.TANH R43, R67 ;  /* 0x00000043002b7308 */ /* 0x000ee20000002400 */
[----:B-1----:R-:W-:Y:S09]  /*8bd0*/  FMNMX.FTZ R2, R203, R2, !PT ;  /* 0x00000002cb027209 */ /* 0x002ff20007810000 */
[----:B------:R-:W1:Y:S10]  /*8be0*/  MUFU.TANH R211, R65 ;  /* 0x0000004100d37308 */ /* 0x000e740000002400 */
[----:B------:R-:W4:Y:S01]  /*8bf0*/  MUFU.TANH R209, R44 ;  /* 0x0000002c00d17308 */ /* 0x000f220000002400 */
[----:B---3--:R-:W-:Y:S04]  /*8c00*/  FMNMX.FTZ R0, R43, R0, !PT ;  /* 0x000000002b007209 */ /* 0x008fe80007810000 */
[----:B------:R-:W-:Y:S05]  /*8c10*/  FMNMX.FTZ R0, R240, R0, !PT ;  /* 0x00000000f0007209 */ /* 0x000fea0007810000 */
[----:B------:R-:W-:Y:S01]  /*8c20*/  MUFU.TANH R248, R59 ;  /* 0x0000003b00f87308 */ /* 0x000fe20000002400 */
[----:B-1----:R-:W-:Y:S09]  /*8c30*/  FMNMX.FTZ R70, R211, R70, !PT ;  /* 0x00000046d3467209 */ /* 0x002ff20007810000 */
[----:B------:R-:W1:Y:S01]  /*8c40*/  MUFU.TANH R59, R68 ;  /* 0x00000044003b7308 */ /* 0x000e620000002400 */
[----:B----4-:R-:W-:Y:S09]  /*8c50*/  FMNMX.FTZ R2, R209, R2, !PT ;  /* 0x00000002d1027209 */ /* 0x010ff20007810000 */
[----:B------:R-:W3:Y:S10]  /*8c60*/  MUFU.TANH R210, R45 ;  /* 0x0000002d00d27308 */ /* 0x000ef40000002400 */
[----:B------:R-:W4:Y:S01]  /*8c70*/  MUFU.TANH R250, R71 ;  /* 0x0000004700fa7308 */ /* 0x000f220000002400 */
[----:B-1----:R-:W-:Y:S09]  /*8c80*/  FMNMX.FTZ R70, R59, R70, !PT ;  /* 0x000000463b467209 */ /* 0x002ff20007810000 */
[----:B------:R-:W-:Y:S01]  /*8c90*/  MUFU.TANH R214, R46 ;  /* 0x0000002e00d67308 */ /* 0x000fe20000002400 */
[----:B---3--:R-:W-:Y:S09]  /*8ca0*/  FMNMX.FTZ R2, R210, R2, !PT ;  /* 0x00000002d2027209 */ /* 0x008ff20007810000 */
        /* <DEDUP_REMOVED lines=10> */
[----:B------:R3:W-:Y:S01]  /*8d50*/  MUFU.TANH R236, R84 ;  /* 0x0000005400ec7308 */ /* 0x0007e20000002400 */
[----:B-1----:R-:W-:Y:S09]  /*8d60*/  FMNMX.FTZ R0, R81, R0, !PT ;  /* 0x0000000051007209 */ /* 0x002ff20007810000 */
[----:B------:R-:W1:Y:S10]  /*8d70*/  MUFU.TANH R14, R14 ;  /* 0x0000000e000e7308 */ /* 0x000e740000002400 */
[----:B------:R-:W4:Y:S01]  /*8d80*/  MUFU.TANH R239, R80 ;  /* 0x0000005000ef7308 */ /* 0x000f220000002400 */
[----:B---3--:R-:W-:Y:S04]  /*8d90*/  MOV R84, R246 ;  /* 0x000000f600547202 */ /* 0x008fe80000000f00 */
[----:B------:R-:W-:Y:S05]  /*8da0*/  FMNMX.FTZ R0, R84, R0, !PT ;  /* 0x0000000054007209 */ /* 0x000fea0007810000 */
[----:B------:R-:W3:Y:S01]  /*8db0*/  MUFU.TANH R237, R86 ;  /* 0x0000005600ed7308 */ /* 0x000ee20000002400 */
[----:B-1----:R-:W-:Y:S09]  /*8dc0*/  FMNMX.FTZ R4, R14, R4, !PT ;  /* 0x000000040e047209 */ /* 0x002ff20007810000 */
[----:B------:R-:W1:Y:S01]  /*8dd0*/  MUFU.TANH R15, R15 ;  /* 0x0000000f000f7308 */ /* 0x000e620000002400 */
[----:B----4-:R-:W-:Y:S04]  /*8de0*/  FMNMX.FTZ R70, R239, R70, !PT ;  /* 0x00000046ef467209 */ /* 0x010fe80007810000 */
[----:B------:R-:W-:Y:S05]  /*8df0*/  FMNMX.FTZ R70, R57, R70, !PT ;  /* 0x0000004639467209 */ /* 0x000fea0007810000 */
[----:B------:R-:W-:Y:S01]  /*8e00*/  MUFU.TANH R217, R47 ;  /* 0x0000002f00d97308 */ /* 0x000fe20000002400 */
[----:B------:R-:W-:Y:S02]  /*8e10*/  FMNMX.FTZ R70, R236, R70, !PT ;  /* 0x00000046ec467209 */ /* 0x000fe40007810000 */
[----:B---3--:R-:W-:Y:S04]  /*8e20*/  MOV R205, R237 ;  /* 0x000000ed00cd7202 */ /* 0x008fe80000000f00 */
[----:B------:R-:W-:Y:S03]  /*8e30*/  FMNMX.FTZ R0, R205, R0, !PT ;  /* 0x00000000cd007209 */ /* 0x000fe60007810000 */
[----:B------:R-:W3:Y:S01]  /*8e40*/  MUFU.TANH R60, R60 ;  /* 0x0000003c003c7308 */ /* 0x000ee20000002400 */
[----:B-1----:R-:W-:Y:S04]  /*8e50*/  FMNMX.FTZ R4, R15, R4, !PT ;  /* 0x000000040f047209 */ /* 0x002fe80007810000 */
[----:B------:R-:W-:Y:S05]  /*8e60*/  FMNMX.FTZ R4, R194, R4, !PT ;  /* 0x00000004c2047209 */ /* 0x000fea0007810000 */
[----:B------:R-:W1:Y:S01]  /*8e70*/  MUFU.TANH R119, R61 ;  /* 0x0000003d00777308 */ /* 0x000e620000002400 */
[----:B------:R-:W-:Y:S09]  /*8e80*/  FMNMX.FTZ R4, R193, R4, !PT ;  /* 0x00000004c1047209 */ /* 0x000ff20007810000 */
[----:B------:R1:W-:Y:S01]  /*8e90*/  MUFU.TANH R47, R63 ;  /* 0x0000003f002f7308 */ /* 0x0003e20000002400 */
[----:B---3--:R-:W-:Y:S09]  /*8ea0*/  FMNMX.FTZ R2, R60, R2, !PT ;  /* 0x000000023c027209 */ /* 0x008ff20007810000 */
[----:B------:R-:W3:Y:S10]  /*8eb0*/  MUFU.TANH R233, R76 ;  /* 0x0000004c00e97308 */ /* 0x000ef40000002400 */
[----:B------:R-:W4:Y:S01]  /*8ec0*/  MUFU.TANH R234, R72 ;  /* 0x0000004800ea7308 */ /* 0x000f220000002400 */
[----:B-1----:R-:W-:Y:S04]  /*8ed0*/  MOV R63, R119 ;  /* 0x00000077003f7202 */ /* 0x002fe80000000f00 */
[----:B------:R-:W-:Y:S05]  /*8ee0*/  FMNMX.FTZ R2, R63, R2, !PT ;  /* 0x000000023f027209 */ /* 0x000fea0007810000 */
[----:B------:R-:W1:Y:S01]  /*8ef0*/  MUFU.TANH R231, R87 ;  /* 0x0000005700e77308 */ /* 0x000e620000002400 */
[----:B---3--:R-:W-:Y:S09]  /*8f00*/  MOV R206, R233 ;  /* 0x000000e900ce7202 */ /* 0x008ff20000000f00 */
[----:B------:R-:W3:Y:S01]  /*8f10*/  MUFU.TANH R220, R85 ;  /* 0x0000005500dc7308 */ /* 0x000ee20000002400 */
[----:B----4-:R-:W-:Y:S04]  /*8f20*/  MOV R207, R234 ;  /* 0x000000ea00cf7202 */ /* 0x010fe80000000f00 */
[----:B------:R-:W-:Y:S05]  /*8f30*/  FMNMX.FTZ R2, R207, R2, !PT ;  /* 0x00000002cf027209 */ /* 0x000fea0007810000 */
[----:B------:R-:W4:Y:S01]  /*8f40*/  MUFU.TANH R247, R73 ;  /* 0x0000004900f77308 */ /* 0x000f220000002400 */
[----:B-1----:R-:W-:Y:S09]  /*8f50*/  FMNMX.FTZ R0, R231, R0, !PT ;  /* 0x00000000e7007209 */ /* 0x002ff20007810000 */
[----:B------:R-:W1:Y:S01]  /*8f60*/  MUFU.TANH R98, R98 ;  /* 0x0000006200627308 */ /* 0x000e620000002400 */
[----:B---3--:R-:W-:Y:S09]  /*8f70*/  FMNMX.FTZ R70, R220, R70, !PT ;  /* 0x00000046dc467209 */ /* 0x008ff20007810000 */
[----:B------:R-:W3:Y:S01]  /*8f80*/  MUFU.TANH R30, R30 ;  /* 0x0000001e001e7308 */ /* 0x000ee20000002400 */
[----:B----4-:R-:W-:Y:S04]  /*8f90*/  MOV R83, R247 ;  /* 0x000000f700537202 */ /* 0x010fe80000000f00 */
[----:B------:R-:W-:Y:S05]  /*8fa0*/  FMNMX.FTZ R2, R83, R2, !PT ;  /* 0x0000000253027209 */ /* 0x000fea0007810000 */
[----:B------:R-:W4:Y:S01]  /*8fb0*/  MUFU.TANH R96, R96 ;  /* 0x0000006000607308 */ /* 0x000f220000002400 */
[----:B------:R-:W-:Y:S02]  /*8fc0*/  FMNMX.FTZ R2, R206, R2, !PT ;  /* 0x00000002ce027209 */ /* 0x000fe40007810000 */
[----:B-1----:R-:W-:Y:S07]  /*8fd0*/  FMNMX.FTZ R0, R98, R0, !PT ;  /* 0x0000000062007209 */ /* 0x002fee0007810000 */
        /* <DEDUP_REMOVED lines=8> */
[----:B------:R1:W3:Y:S01]  /*9060*/  MUFU.TANH R189, R101 ;  /* 0x0000006500bd7308 */ /* 0x0002e20000002400 */
[----:B----4-:R-:W-:Y:S09]  /*9070*/  FMNMX.FTZ R70, R97, R70, !PT ;  /* 0x0000004661467209 */ /* 0x010ff20007810000 */
[----:B------:R-:W4:Y:S10]  /*9080*/  MUFU.TANH R190, R102 ;  /* 0x0000006600be7308 */ /* 0x000f340000002400 */
[----:B------:R-:W2:Y:S01]  /*9090*/  MUFU.TANH R213, R42 ;  /* 0x0000002a00d57308 */ /* 0x000ea20000002400 */
[----:B-1----:R-:W-:Y:S04]  /*90a0*/  MOV R101, R235 ;  /* 0x000000eb00657202 */ /* 0x002fe80000000f00 */
[----:B------:R-:W-:Y:S05]  /*90b0*/  FMNMX.FTZ R70, R101, R70, !PT ;  /* 0x0000004665467209 */ /* 0x000fea0007810000 */
[----:B------:R-:W1:Y:S01]  /*90c0*/  MUFU.TANH R238, R77 ;  /* 0x0000004d00ee7308 */ /* 0x000e620000002400 */
[----:B---3--:R-:W-:Y:S02]  /*90d0*/  FMNMX.FTZ R70, R189, R70, !PT ;  /* 0x00000046bd467209 */ /* 0x008fe40007810000 */
[----:B----4-:R-:W-:Y:S07]  /*90e0*/  FMNMX.FTZ R0, R190, R0, !PT ;  /* 0x00000000be007209 */ /* 0x010fee0007810000 */
[----:B------:R-:W3:Y:S01]  /*90f0*/  MUFU.TANH R103, R103 ;  /* 0x0000006700677308 */ /* 0x000ee20000002400 */
[----:B--2---:R-:W-:Y:S04]  /*9100*/  FMNMX.FTZ R4, R213, R4, !PT ;  /* 0x00000004d5047209 */ /* 0x004fe80007810000 */
[----:B------:R-:W-:Y:S05]  /*9110*/  FMNMX.FTZ R4, R216, R4, !PT ;  /* 0x00000004d8047209 */ /* 0x000fea0007810000 */
[----:B------:R-:W2:Y:S01]  /*9120*/  MUFU.TANH R44, R88 ;  /* 0x00000058002c7308 */ /* 0x000ea20000002400 */
[----:B------:R-:W-:Y:S02]  /*9130*/  FMNMX.FTZ R4, R214, R4, !PT ;  /* 0x00000004d6047209 */ /* 0x000fe40007810000 */
[----:B-1----:R-:W-:Y:S02]  /*9140*/  FMNMX.FTZ R2, R238, R2, !PT ;  /* 0x00000002ee027209 */ /* 0x002fe40007810000 */
[----:B------:R-:W-:Y:S05]  /*9150*/  FMNMX.FTZ R4, R217, R4, !PT ;  /* 0x00000004d9047209 */ /* 0x000fea0007810000 */
[----:B------:R-:W1:Y:S01]  /*9160*/  MUFU.TANH R237, R114 ;  /* 0x0000007200ed7308 */ /* 0x000e620000002400 */
[----:B---3--:R-:W-:Y:S09]  /*9170*/  FMNMX.FTZ R0, R103, R0, !PT ;  /* 0x0000000067007209 */ /* 0x008ff20007810000 */
[----:B------:R-:W-:Y:S01]  /*9180*/  MUFU.TANH R80, R104 ;  /* 0x0000006800507308 */ /* 0x000fe20000002400 */
[----:B--2---:R-:W-:Y:S09]  /*9190*/  FMNMX.FTZ R2, R44, R2, !PT ;  /* 0x000000022c027209 */ /* 0x004ff20007810000 */
[----:B------:R-:W2:Y:S01]  /*91a0*/  MUFU.TANH R104, R112 ;  /* 0x0000007000687308 */ /* 0x000ea20000002400 */
[----:B-1----:R-:W-:Y:S09]  /*91b0*/  FMNMX.FTZ R0, R237, R0, !PT ;  /* 0x00000000ed007209 */ /* 0x002ff20007810000 */
[----:B------:R-:W1:Y:S10]  /*91c0*/  MUFU.TANH R219, R89 ;  /* 0x0000005900db7308 */ /* 0x000e740000002400 */
[----:B------:R-:W3:Y:S01]  /*91d0*/  MUFU.TANH R233, R115 ;  /* 0x0000007300e97308 */ /* 0x000ee20000002400 */
[----:B--2---:R-:W-:Y:S09]  /*91e0*/  FMNMX.FTZ R70, R104, R70, !PT ;  /* 0x0000004668467209 */ /* 0x004ff20007810000 */
[----:B------:R-:W2:Y:S01]  /*91f0*/  MUFU.TANH R252, R58 ;  /* 0x0000003a00fc7308 */ /* 0x000ea20000002400 */
[----:B-1----:R-:W-:Y:S09]  /*9200*/  FMNMX.FTZ R2, R219, R2, !PT ;  /* 0x00000002db027209 */ /* 0x002ff20007810000 */
[----:B------:R-:W1:Y:S01]  /*9210*/  MUFU.TANH R112, R113 ;  /* 0x0000007100707308 */ /* 0x000e620000002400 */
[----:B---3--:R-:W-:Y:S05]  /*9220*/  FMNMX.FTZ R0, R233, R0, !PT ;  /* 0x00000000e9007209 */ /* 0x008fea0007810000 */
[----:B------:R-:W3:Y:S04]  /*9230*/  SHFL.BFLY PT, R69, R0, 0x2, 0x1f ;  /* 0x0c401f0000457f89 */ /* 0x000ee800000e0000 */
[----:B------:R-:W4:Y:S01]  /*9240*/  MUFU.TANH R230, R92 ;  /* 0x0000005c00e67308 */ /* 0x000f220000002400 */
[----:B--2---:R-:W-:Y:S04]  /*9250*/  MOV R82, R252 ;  /* 0x000000fc00527202 */ /* 0x004fe80000000f00 */
[----:B------:R-:W-:Y:S05]  /*9260*/  FMNMX.FTZ R4, R82, R4, !PT ;  /* 0x0000000452047209 */ /* 0x000fea0007810000 */
[----:B------:R-:W2:Y:S01]  /*9270*/  MUFU.TANH R229, R62 ;  /* 0x0000003e00e57308 */ /* 0x000ea20000002400 */
[----:B------:R-:W-:Y:S02]  /*9280*/  FMNMX.FTZ R4, R248, R4, !PT ;  /* 0x00000004f8047209 */ /* 0x000fe40007810000 */
[----:B-1----:R-:W-:Y:S05]  /*9290*/  FMNMX.FTZ R70, R112, R70, !PT ;  /* 0x0000004670467209 */ /* 0x002fea0007810000 */
[----:B------:R-:W1:Y:S02]  /*92a0*/  SHFL.BFLY PT, R5, R70, 0x2, 0x1f ;  /* 0x0c401f0046057f89 */ /* 0x000e6400000e0000 */
[----:B------:R-:W1:Y:S01]  /*92b0*/  MUFU.TANH R62, R93 ;  /* 0x0000005d003e7308 */ /* 0x000e620000002400 */
[----:B---3--:R-:W-:Y:S02]  /*92c0*/  FMNMX.FTZ R69, R0, R69, !PT ;  /* 0x0000004500457209 */ /* 0x008fe40007810000 */
[----:B----4-:R-:W-:Y:S07]  /*92d0*/  FMNMX.FTZ R2, R230, R2, !PT ;  /* 0x00000002e6027209 */ /* 0x010fee0007810000 */
[----:B------:R-:W3:Y:S01]  /*92e0*/  MUFU.TANH R234, R105 ;  /* 0x0000006900ea7308 */ /* 0x000ee20000002400 */
[----:B--2---:R-:W-:Y:S04]  /*92f0*/  FMNMX.FTZ R4, R229, R4, !PT ;  /* 0x00000004e5047209 */ /* 0x004fe80007810000 */
[----:B------:R-:W-:Y:S05]  /*9300*/  FMNMX.FTZ R4, R47, R4, !PT ;  /* 0x000000042f047209 */ /* 0x000fea0007810000 */
[----:B------:R-:W2:Y:S01]  /*9310*/  MUFU.TANH R113, R108 ;  /* 0x0000006c00717308 */ /* 0x000ea20000002400 */
[----:B-1----:R-:W-:Y:S02]  /*9320*/  FMNMX.FTZ R70, R70, R5, !PT ;  /* 0x0000000546467209 */ /* 0x002fe40007810000 */
[----:B------:R-:W-:Y:S01]  /*9330*/  FMNMX.FTZ R2, R62, R2, !PT ;  /* 0x000000023e027209 */ /* 0x000fe20007810000 */
[----:B------:R-:W1:Y:S03]  /*9340*/  SHFL.BFLY PT, R5, R69, 0x1, 0x1f ;  /* 0x0c201f0045057f89 */ /* 0x000e6600000e0000 */
[----:B------:R-:W-:Y:S03]  /*9350*/  FMNMX.FTZ R2, R80, R2, !PT ;  /* 0x0000000250027209 */ /* 0x000fe60007810000 */
[----:B------:R-:W4:Y:S01]  /*9360*/  MUFU.TANH R58, R74 ;  /* 0x0000004a003a7308 */ /* 0x000f220000002400 */
[----:B---3--:R-:W-:Y:S01]  /*9370*/  FMNMX.FTZ R2, R234, R2, !PT ;  /* 0x00000002ea027209 */ /* 0x008fe20007810000 */
[----:B------:R-:W3:Y:S08]  /*9380*/  SHFL.BFLY PT, R6, R70, 0x1, 0x1f ;  /* 0x0c201f0046067f89 */ /* 0x000ef000000e0000 */
[----:B------:R-:W3:Y:S01]  /*9390*/  MUFU.TANH R41, R109 ;  /* 0x0000006d00297308 */ /* 0x000ee20000002400 */
[----:B--2---:R-:W-:Y:S09]  /*93a0*/  FMNMX.FTZ R2, R113, R2, !PT ;  /* 0x0000000271027209 */ /* 0x004ff20007810000 */
[----:B------:R-:W2:Y:S01]  /*93b0*/  MUFU.TANH R232, R75 ;  /* 0x0000004b00e87308 */ /* 0x000ea20000002400 */
[----:B-1----:R-:W-:Y:S02]  /*93c0*/  FMNMX.FTZ R69, R69, R5, !PT ;  /* 0x0000000545457209 */ /* 0x002fe40007810000 */
[----:B----4-:R-:W-:Y:S03]  /*93d0*/  FMNMX.FTZ R4, R58, R4, !PT ;  /* 0x000000043a047209 */ /* 0x010fe60007810000 */
[----:B------:R-:W-:Y:S01]  /*93e0*/  FMUL.FTZ R102, R69, c[0x0][0x2d0] ;  /* 0x0000b40045667a20 */ /* 0x000fe20000410000 */
[----:B---3--:R-:W-:Y:S03]  /*93f0*/  FMNMX.FTZ R70, R70, R6, !PT ;  /* 0x0000000646467209 */ /* 0x008fe60007810000 */
[----:B------:R-:W1:Y:S01]  /*9400*/  MUFU.TANH R243, R78 ;  /* 0x0000004e00f37308 */ /* 0x000e620000002400 */
[--C-:B------:R-:W-:Y:S02]  /*9410*/  FFMA.FTZ R7, R23, c[0x0][0x2d0], -R102.reuse ;  /* 0x0000b40017077a23 */ /* 0x100fe40000010866 */
[----:B------:R-:W-:Y:S01]  /*9420*/  FFMA.FTZ R9, R35, c[0x0][0x2d0], -R102 ;  /* 0x0000b40023097a23 */ /* 0x000fe20000010866 */
[----:B------:R-:W-:Y:S01]  /*9430*/  FMNMX.FTZ R2, R41, R2, !PT ;  /* 0x0000000229027209 */ /* 0x000fe20007810000 */
[----:B------:R-:W-:Y:S04]  /*9440*/  FMUL.FTZ R105, R70, c[0x0][0x2d0] ;  /* 0x0000b40046697a20 */ /* 0x000fe80000410000 */
[--C-:B------:R-:W-:Y:S01]  /*9450*/  FFMA.FTZ R5, R21, c[0x0][0x2d0], -R105.reuse ;  /* 0x0000b40015057a23 */ /* 0x100fe20000010869 */
[----:B------:R-:W3:Y:S01]  /*9460*/  MUFU.TANH R244, R79 ;  /* 0x0000004f00f47308 */ /* 0x000ee20000002400 */
[--C-:B------:R-:W-:Y:S01]  /*9470*/  FFMA.FTZ R6, R20, c[0x0][0x2d0], -R105.reuse ;  /* 0x0000b40014067a23 */ /* 0x100fe20000010869 */
[----:B------:R-:W4:Y:S01]  /*9480*/  SHFL.BFLY PT, R68, R2, 0x2, 0x1f ;  /* 0x0c401f0002447f89 */ /* 0x000f2200000e0000 */
[--C-:B------:R-:W-:Y:S01]  /*9490*/  FFMA.FTZ R101, R101, c[0x0][0x2d0], -R105.reuse ;  /* 0x0000b40065657a23 */ /* 0x100fe20000010869 */
[----:B--2---:R-:W-:Y:S01]  /*94a0*/  FMNMX.FTZ R4, R232, R4, !PT ;  /* 0x00000004e8047209 */ /* 0x004fe20007810000 */
[----:B------:R-:W-:Y:S01]  /*94b0*/  FMUL.FTZ R75, R110, c[0x0][0x320] ;  /* 0x0000c8006e4b7a20 */ /* 0x000fe20000410000 */
[----:B------:R-:W-:Y:S01]  /*94c0*/  MOV R110, R44 ;  /* 0x0000002c006e7202 */ /* 0x000fe20000000f00 */
[--C-:B------:R-:W-:Y:S03]  /*94d0*/  FFMA.FTZ R104, R104, c[0x0][0x2d0], -R105.reuse ;  /* 0x0000b40068687a23 */ /* 0x100fe60000010869 */
[----:B------:R-:W2:Y:S01]  /*94e0*/  MUFU.TANH R61, R90 ;  /* 0x0000005a003d7308 */ /* 0x000ea20000002400 */
[----:B-1----:R-:W-:Y:S04]  /*94f0*/  MOV R114, R243 ;  /* 0x000000f300727202 */ /* 0x002fe80000000f00 */
[----:B------:R-:W-:Y:S05]  /*9500*/  FMNMX.FTZ R0, R114, R4, !PT ;  /* 0x0000000472007209 */ /* 0x000fea0007810000 */
[----:B------:R-:W1:Y:S01]  /*9510*/  MUFU.TANH R245, R91 ;  /* 0x0000005b00f57308 */ /* 0x000e620000002400 */
[----:B---3--:R-:W-:Y:S02]  /*9520*/  MOV R115, R244 ;  /* 0x000000f400737202 */ /* 0x008fe40000000f00 */
[----:B----4-:R-:W-:Y:S02]  /*9530*/  FMNMX.FTZ R68, R2, R68, !PT ;  /* 0x0000004402447209 */ /* 0x010fe40007810000 */
[----:B------:R-:W-:Y:S05]  /*9540*/  FMNMX.FTZ R0, R115, R0, !PT ;  /* 0x0000000073007209 */ /* 0x000fea0007810000 */
[----:B------:R-:W3:Y:S01]  /*9550*/  MUFU.TANH R100, R94 ;  /* 0x0000005e00647308 */ /* 0x000ee20000002400 */
[----:B--2---:R-:W-:Y:S01]  /*9560*/  FMNMX.FTZ R4, R61, R0, !PT ;  /* 0x000000003d047209 */ /* 0x004fe20007810000 */
[----:B------:R-:W-:Y:S01]  /*9570*/  FMUL.FTZ R0, R111, c[0x0][0x320] ;  /* 0x0000c8006f007a20 */ /* 0x000fe20000410000 */
[----:B------:R-:W-:Y:S07]  /*9580*/  MOV R111, R81 ;  /* 0x00000051006f7202 */ /* 0x000fee0000000f00 */
[----:B------:R-:W2:Y:S01]  /*9590*/  MUFU.TANH R188, R95 ;  /* 0x0000005f00bc7308 */ /* 0x000ea20000002400 */
[----:B-1----:R-:W-:Y:S04]  /*95a0*/  MOV R109, R245 ;  /* 0x000000f5006d7202 */ /* 0x002fe80000000f00 */
[----:B------:R-:W-:Y:S05]  /*95b0*/  FMNMX.FTZ R2, R109, R4, !PT ;  /* 0x000000046d027209 */ /* 0x000fea0007810000 */
[----:B------:R1:W4:Y:S01]  /*95c0*/  MUFU.TANH R235, R106 ;  /* 0x0000006a00eb7308 */ /* 0x0003220000002400 */
[----:B------:R-:W4:Y:S01]  /*95d0*/  SHFL.BFLY PT, R4, R68, 0x1, 0x1f ;  /* 0x0c201f0044047f89 */ /* 0x000f2200000e0000 */
[----:B---3--:R-:W-:Y:S08]  /*95e0*/  FMNMX.FTZ R2, R100, R2, !PT ;  /* 0x0000000264027209 */ /* 0x008ff00007810000 */
[----:B------:R3:W-:Y:S01]  /*95f0*/  MUFU.TANH R74, R0 ;  /* 0x00000000004a7308 */ /* 0x0007e20000002400 */
[----:B--2---:R-:W-:Y:S09]  /*9600*/  FMNMX.FTZ R2, R188, R2, !PT ;  /* 0x00000002bc027209 */ /* 0x004ff20007810000 */
[----:B------:R-:W2:Y:S01]  /*9610*/  MUFU.TANH R42, R107 ;  /* 0x0000006b002a7308 */ /* 0x000ea20000002400 */
[----:B-1----:R-:W-:Y:S02]  /*9620*/  MOV R106, R83 ;  /* 0x00000053006a7202 */ /* 0x002fe40000000f00 */
[----:B----4-:R-:W-:Y:S01]  /*9630*/  FMNMX.FTZ R68, R68, R4, !PT ;  /* 0x0000000444447209 */ /* 0x010fe20007810000 */
[----:B------:R-:W-:Y:S01]  /*9640*/  FFMA.FTZ R4, R185, c[0x0][0x2d0], -R105 ;  /* 0x0000b400b9047a23 */ /* 0x000fe20000010869 */
[----:B------:R-:W-:Y:S05]  /*9650*/  MOV R185, R62 ;  /* 0x0000003e00b97202 */ /* 0x000fea0000000f00 */
[----:B------:R-:W1:Y:S01]  /*9660*/  MUFU.TANH R75, R75 ;  /* 0x0000004b004b7308 */ /* 0x000e620000002400 */
[----:B------:R-:W-:Y:S02]  /*9670*/  FMUL.FTZ R108, R68, c[0x0][0x2d0] ;  /* 0x0000b400446c7a20 */ /* 0x000fe40000410000 */
[----:B---3--:R-:W-:Y:S01]  /*9680*/  FADD.FTZ R0, -R70, R3 ;  /* 0x0000000346007221 */ /* 0x008fe20000010100 */
[----:B------:R-:W-:Y:S01]  /*9690*/  FMNMX.FTZ R3, R235, R2, !PT ;  /* 0x00000002eb037209 */ /* 0x000fe20007810000 */
[----:B------:R-:W-:Y:S02]  /*96a0*/  FFMA.FTZ R44, R208, c[0x0][0x2d0], -R108 ;  /* 0x0000b400d02c7a23 */ /* 0x000fe4000001086c */
[----:B------:R-:W-:Y:S03]  /*96b0*/  FMUL.FTZ R2, R0, c[0x0][0x2d0] ;  /* 0x0000b40000027a20 */ /* 0x000fe60000410000 */
[----:B------:R-:W-:Y:S01]  /*96c0*/  MUFU.EX2 R246, R4 ;  /* 0x0000000400f67308 */ /* 0x000fe20000000800 */
[----:B--2---:R-:W-:Y:S02]  /*96d0*/  FMNMX.FTZ R0, R42, R3, !PT ;  /* 0x000000032a007209 */ /* 0x004fe40007810000 */
[----:B------:R-:W-:Y:S07]  /*96e0*/  MOV R107, R80 ;  /* 0x00000050006b7202 */ /* 0x000fee0000000f00 */
[----:B------:R2:W3:Y:S01]  /*96f0*/  MUFU.EX2 R73, R2 ;  /* 0x0000000200497308 */ /* 0x0004e20000000800 */
[----:B-1----:R-:W-:Y:S04]  /*9700*/  FMNMX.FTZ R0, R75, R0, !PT ;  /* 0x000000004b007209 */ /* 0x002fe80007810000 */
[----:B------:R-:W-:Y:S05]  /*9710*/  FMNMX.FTZ R0, R74, R0, !PT ;  /* 0x000000004a007209 */ /* 0x000fea0007810000 */
[----:B------:R1:W-:Y:S01]  /*9720*/  MUFU.EX2 R87, R5 ;  /* 0x0000000500577308 */ /* 0x0003e20000000800 */
[----:B------:R-:W4:Y:S09]  /*9730*/  SHFL.BFLY PT, R3, R0, 0x2, 0x1f ;  /* 0x0c401f0000037f89 */ /* 0x000f3200000e0000 */
[----:B------:R-:W-:Y:S01]  /*9740*/  MUFU.EX2 R85, R6 ;  /* 0x0000000600557308 */ /* 0x000fe20000000800 */
[----:B--2---:R-:W-:Y:S01]  /*9750*/  FADD.FTZ R2, -R69, R116 ;  /* 0x0000007445027221 */ /* 0x004fe20000010100 */
[----:B------:R-:W-:Y:S03]  /*9760*/  MOV R116, R58 ;  /* 0x0000003a00747202 */ /* 0x000fe60000000f00 */
[----:B------:R-:W-:Y:S05]  /*9770*/  FMUL.FTZ R2, R2, c[0x0][0x2d0] ;  /* 0x0000b40002027a20 */ /* 0x000fea0000410000 */
[----:B------:R2:W-:Y:S01]  /*9780*/  MUFU.EX2 R88, R7 ;  /* 0x0000000700587308 */ /* 0x0005e20000000800 */
[--C-:B-1----:R-:W-:Y:S01]  /*9790*/  FFMA.FTZ R5, R22, c[0x0][0x2d0], -R102.reuse ;  /* 0x0000b40016057a23 */ /* 0x102fe20000010866 */
[----:B----4-:R-:W-:Y:S01]  /*97a0*/  FMNMX.FTZ R0, R0, R3, !PT ;  /* 0x0000000300007209 */ /* 0x010fe20007810000 */
[----:B------:R-:W-:Y:S07]  /*97b0*/  FFMA.FTZ R3, R17, c[0x0][0x2d0], -R105 ;  /* 0x0000b40011037a23 */ /* 0x000fee0000010869 */
[----:B------:R1:W-:Y:S01]  /*97c0*/  MUFU.EX2 R72, R2 ;  /* 0x0000000200487308 */ /* 0x0003e20000000800 */
[----:B---3--:R-:W-:Y:S01]  /*97d0*/  FMUL.FTZ R17, R73, R133 ;  /* 0x0000008549117220 */ /* 0x008fe20000410000 */
[----:B------:R-:W-:Y:S08]  /*97e0*/  MOV R133, R82 ;  /* 0x0000005200857202 */ /* 0x000ff00000000f00 */
[----:B------:R3:W-:Y:S01]  /*97f0*/  MUFU.EX2 R10, R3 ;  /* 0x00000003000a7308 */ /* 0x0007e20000000800 */
[----:B--2---:R-:W-:Y:S09]  /*9800*/  @P0 MOV R7, R53 ;  /* 0x0000003500070202 */ /* 0x004ff20000000f00 */
[----:B------:R-:W-:Y:S01]  /*9810*/  MUFU.EX2 R86, R5 ;  /* 0x0000000500567308 */ /* 0x000fe20000000800 */
[----:B-1----:R-:W-:Y:S04]  /*9820*/  FADD.FTZ R2, -R68, R117 ;  /* 0x0000007544027221 */ /* 0x002fe80000010100 */
[----:B------:R-:W-:Y:S05]  /*9830*/  FMUL.FTZ R2, R2, c[0x0][0x2d0] ;  /* 0x0000b40002027a20 */ /* 0x000fea0000410000 */
[----:B------:R-:W-:Y:S01]  /*9840*/  MUFU.EX2 R93, R9 ;  /* 0x00000009005d7308 */ /* 0x000fe20000000800 */
[--C-:B---3--:R-:W-:Y:S01]  /*9850*/  FFMA.FTZ R3, R187, c[0x0][0x2d0], -R102.reuse ;  /* 0x0000b400bb037a23 */ /* 0x108fe20000010866 */
[----:B------:R-:W-:Y:S08]  /*9860*/  MOV R187, R41 ;  /* 0x0000002900bb7202 */ /* 0x000ff00000000f00 */
[----:B------:R1:W-:Y:S10]  /*9870*/  MUFU.EX2 R244, R3 ;  /* 0x0000000300f47308 */ /* 0x0003f40000000800 */
[----:B------:R2:W3:Y:S01]  /*9880*/  MUFU.EX2 R71, R2 ;  /* 0x0000000200477308 */ /* 0x0004e20000000800 */
[--C-:B-1----:R-:W-:Y:S01]  /*9890*/  FFMA.FTZ R3, R186, c[0x0][0x2d0], -R102.reuse ;  /* 0x0000b400ba037a23 */ /* 0x102fe20000010866 */
[----:B------:R-:W-:Y:S08]  /*98a0*/  MOV R186, R220 ;  /* 0x000000dc00ba7202 */ /* 0x000ff00000000f00 */
[----:B------:R1:W4:Y:S01]  /*98b0*/  MUFU.EX2 R245, R3 ;  /* 0x0000000300f57308 */ /* 0x0003220000000800 */
[--C-:B--2---:R-:W-:Y:S01]  /*98c0*/  FFMA.FTZ R2, R184, c[0x0][0x2d0], -R105.reuse ;  /* 0x0000b400b8027a23 */ /* 0x104fe20000010869 */
[----:B------:R-:W-:Y:S01]  /*98d0*/  MOV R184, R42 ;  /* 0x0000002a00b87202 */ /* 0x000fe20000000f00 */
[----:B---3--:R-:W-:Y:S07]  /*98e0*/  FMUL.FTZ R41, R71, R157 ;  /* 0x0000009d47297220 */ /* 0x008fee0000410000 */
[----:B------:R2:W3:Y:S01]  /*98f0*/  MUFU.EX2 R247, R2 ;  /* 0x0000000200f77308 */ /* 0x0004e20000000800 */
[----:B-1----:R-:W-:Y:S01]  /*9900*/  FFMA.FTZ R3, R18, c[0x0][0x2d0], -R102 ;  /* 0x0000b40012037a23 */ /* 0x002fe20000010866 */
[----:B----4-:R-:W-:Y:S01]  /*9910*/  F2FP.BF16.PACK_AB R77, R245, R244 ;  /* 0x000000f4f54d723e */ /* 0x010fe200000010ff */
[----:B------:R-:W-:Y:S01]  /*9920*/  FMUL.FTZ R18, R72, R134 ;  /* 0x0000008648127220 */ /* 0x000fe20000410000 */
[----:B------:R-:W-:Y:S06]  /*9930*/  MOV R134, R63 ;  /* 0x0000003f00867202 */ /* 0x000fec0000000f00 */
[----:B------:R1:W-:Y:S01]  /*9940*/  MUFU.EX2 R119, R3 ;  /* 0x0000000300777308 */ /* 0x0003e20000000800 */
[--C-:B--2---:R-:W-:Y:S01]  /*9950*/  FFMA.FTZ R2, R16, c[0x0][0x2d0], -R105.reuse ;  /* 0x0000b40010027a23 */ /* 0x104fe20000010869 */
[----:B---3--:R-:W-:Y:S01]  /*9960*/  F2FP.BF16.PACK_AB R76, R247, R246 ;  /* 0x000000f6f74c723e */ /* 0x008fe200000010ff */
[----:B------:R-:W-:Y:S07]  /*9970*/  FFMA.FTZ R16, R27, c[0x0][0x2d0], -R105 ;  /* 0x0000b4001b107a23 */ /* 0x000fee0000010869 */
[----:B------:R2:W-:Y:S10]  /*9980*/  MUFU.EX2 R252, R2 ;  /* 0x0000000200fc7308 */ /* 0x0005f40000000800 */
[----:B------:R3:W-:Y:S01]  /*9990*/  MUFU.EX2 R35, R16 ;  /* 0x0000001000237308 */ /* 0x0007e20000000800 */
[--C-:B-1----:R-:W-:Y:S09]  /*99a0*/  FFMA.FTZ R3, R197, c[0x0][0x2d0], -R108.reuse ;  /* 0x0000b400c5037a23 */ /* 0x102ff2000001086c */
[----:B------:R1:W-:Y:S01]  /*99b0*/  MUFU.EX2 R222, R3 ;  /* 0x0000000300de7308 */ /* 0x0003e20000000800 */
[----:B--2---:R-:W2:Y:S01]  /*99c0*/  SHFL.BFLY PT, R2, R0, 0x1, 0x1f ;  /* 0x0c201f0000027f89 */ /* 0x004ea200000e0000 */
[----:B---3--:R-:W-:Y:S01]  /*99d0*/  FMUL.FTZ R16, R73, R132 ;  /* 0x0000008449107220 */ /* 0x008fe20000410000 */
[----:B------:R-:W-:Y:S01]  /*99e0*/  MOV R132, R84 ;  /* 0x0000005400847202 */ /* 0x000fe20000000f00 */
[----:B-1----:R-:W-:Y:S01]  /*99f0*/  FFMA.FTZ R3, R192, c[0x0][0x2d0], -R108 ;  /* 0x0000b400c0037a23 */ /* 0x002fe2000001086c */
[----:B------:R-:W-:Y:S01]  /*9a00*/  MOV R192, R61 ;  /* 0x0000003d00c07202 */ /* 0x000fe20000000f00 */
[----:B------:R-:W-:Y:S04]  /*9a10*/  FMUL.FTZ R61, R71, R177 ;  /* 0x000000b1473d7220 */ /* 0x000fe80000410000 */
        /* <DEDUP_REMOVED lines=10> */
[----:B------:R-:W-:Y:S02]  /*9ac0*/  MOV R118, R10 ;  /* 0x0000000a00767202 */ /* 0x000fe40000000f00 */
[----:B----4-:R-:W-:Y:S01]  /*9ad0*/  F2FP.BF16.PACK_AB R79, R204, R119 ;  /* 0x00000077cc4f723e */ /* 0x010fe200000010ff */
[----:B------:R-:W-:Y:S01]  /*9ae0*/  FMUL.FTZ R0, R0, c[0x0][0x2d0] ;  /* 0x0000b40000007a20 */ /* 0x000fe20000410000 */
[----:B------:R-:W-:Y:S05]  /*9af0*/  F2FP.BF16.PACK_AB R78, R118, R252 ;  /* 0x000000fc764e723e */ /* 0x000fea00000010ff */
[----:B------:R-:W2:Y:S01]  /*9b00*/  MUFU.EX2 R0, R0 ;  /* 0x0000000000007308 */ /* 0x000ea20000000800 */
[----:B-1----:R-:W-:Y:S09]  /*9b10*/  FFMA.FTZ R3, R13, c[0x0][0x2d0], -R108 ;  /* 0x0000b4000d037a23 */ /* 0x002ff2000001086c */
[----:B------:R1:W-:Y:S01]  /*9b20*/  MUFU.EX2 R45, R3 ;  /* 0x00000003002d7308 */ /* 0x0003e20000000800 */
[C---:B--2---:R-:W-:Y:S02]  /*9b30*/  FMUL.FTZ R27, R0.reuse, R143 ;  /* 0x0000008f001b7220 */ /* 0x044fe40000410000 */
[C---:B------:R-:W-:Y:S02]  /*9b40*/  FMUL.FTZ R42, R0.reuse, R158 ;  /* 0x0000009e002a7220 */ /* 0x040fe40000410000 */
[C---:B------:R-:W-:Y:S02]  /*9b50*/  FMUL.FTZ R58, R0.reuse, R174 ;  /* 0x000000ae003a7220 */ /* 0x040fe40000410000 */
[C---:B------:R-:W-:Y:S02]  /*9b60*/  FMUL.FTZ R62, R0.reuse, R178 ;  /* 0x000000b2003e7220 */ /* 0x040fe40000410000 */
[----:B------:R-:W-:Y:S02]  /*9b70*/  FMUL.FTZ R63, R0, R179 ;  /* 0x000000b3003f7220 */ /* 0x000fe40000410000 */
[----:B-1----:R-:W-:Y:S04]  /*9b80*/  FMUL.FTZ R3, R2, c[0x0][0x2d0] ;  /* 0x0000b40002037a20 */ /* 0x002fe80000410000 */
[--C-:B------:R-:W-:Y:S02]  /*9b90*/  FFMA.FTZ R4, R196, c[0x0][0x2d0], -R3.reuse ;  /* 0x0000b400c4047a23 */ /* 0x100fe40000010803 */
[--C-:B------:R-:W-:Y:S02]  /*9ba0*/  FFMA.FTZ R60, R213, c[0x0][0x2d0], -R3.reuse ;  /* 0x0000b400d53c7a23 */ /* 0x100fe40000010803 */
[----:B------:R1:W-:Y:S01]  /*9bb0*/  MUFU.EX2 R117, R4 ;  /* 0x0000000400757308 */ /* 0x0003e20000000800 */
[--C-:B------:R-:W-:Y:S02]  /*9bc0*/  FFMA.FTZ R100, R100, c[0x0][0x2d0], -R3.reuse ;  /* 0x0000b40064647a23 */ /* 0x100fe40000010803 */
[--C-:B-1----:R-:W-:Y:S07]  /*9bd0*/  FFMA.FTZ R4, R195, c[0x0][0x2d0], -R3.reuse ;  /* 0x0000b400c3047a23 */ /* 0x102fee0000010803 */
[----:B------:R1:W2:Y:S02]  /*9be0*/  MUFU.EX2 R191, R4 ;  /* 0x0000000400bf7308 */ /* 0x0002a40000000800 */
[--C-:B-1----:R-:W-:Y:S01]  /*9bf0*/  FFMA.FTZ R4, R14, c[0x0][0x2d0], -R3.reuse ;  /* 0x0000b4000e047a23 */ /* 0x102fe20000010803 */
[----:B--2---:R-:W-:Y:S07]  /*9c00*/  F2FP.BF16.PACK_AB R65, R191, R117 ;  /* 0x00000075bf41723e */ /* 0x004fee00000010ff */
[----:B------:R1:W-:Y:S02]  /*9c10*/  MUFU.EX2 R200, R4 ;  /* 0x0000000400c87308 */ /* 0x0003e40000000800 */
[----:B-1----:R-:W-:Y:S01]  /*9c20*/  FFMA.FTZ R4, R15, c[0x0][0x2d0], -R3 ;  /* 0x0000b4000f047a23 */ /* 0x002fe20000010803 */
[----:B------:R-:W-:Y:S07]  /*9c30*/  @P0 SHF.L.U32 R15, R37, 0x5, RZ ;  /* 0x00000005250f0819 */ /* 0x000fee00000006ff */
[----:B------:R1:W2:Y:S02]  /*9c40*/  MUFU.EX2 R202, R4 ;  /* 0x0000000400ca7308 */ /* 0x0002a40000000800 */
[--C-:B-1----:R-:W-:Y:S01]  /*9c50*/  FFMA.FTZ R4, R32, c[0x0][0x2d0], -R105.reuse ;  /* 0x0000b40020047a23 */ /* 0x102fe20000010869 */
[----:B--2---:R-:W-:Y:S07]  /*9c60*/  F2FP.BF16.PACK_AB R67, R202, R200 ;  /* 0x000000c8ca43723e */ /* 0x004fee00000010ff */
[----:B------:R1:W-:Y:S02]  /*9c70*/  MUFU.EX2 R89, R4 ;  /* 0x0000000400597308 */ /* 0x0003e40000000800 */
[----:B-1----:R-:W-:Y:S08]  /*9c80*/  FFMA.FTZ R4, R33, c[0x0][0x2d0], -R105 ;  /* 0x0000b40021047a23 */ /* 0x002ff00000010869 */
[----:B------:R1:W-:Y:S02]  /*9c90*/  MUFU.EX2 R92, R4 ;  /* 0x00000004005c7308 */ /* 0x0003e40000000800 */
        /* <DEDUP_REMOVED lines=8> */
[----:B------:R-:W-:Y:S03]  /*9d20*/  @P0 SHF.L.U64.HI R14, R37, 0x5, R38 ;  /* 0x00000005250e0819 */ /* 0x000fe60000010226 */
[----:B------:R-:W-:Y:S01]  /*9d30*/  @P0 IMAD R5, R5, 0x70, RZ ;  /* 0x0000007005050824 */ /* 0x000fe200078e02ff */
[----:B------:R-:W-:Y:S01]  /*9d40*/  @P0 LEA R4, P3, R6, c[0x0][0x1c8], 0x1 ;  /* 0x0000720006040a11 */ /* 0x000fe200078608ff */
[----:B------:R-:W-:Y:S03]  /*9d50*/  FFMA.FTZ R8, R34, c[0x0][0x2d0], -R102 ;  /* 0x0000b40022087a23 */ /* 0x000fe60000010866 */
[----:B------:R-:W-:Y:S01]  /*9d60*/  @P0 IADD3 R5, R7, R5, RZ ;  /* 0x0000000507050210 */ /* 0x000fe20007ffe0ff */
[----:B------:R1:W2:Y:S03]  /*9d70*/  MUFU.EX2 R90, R8 ;  /* 0x00000008005a7308 */ /* 0x0002a60000000800 */
[----:B------:R-:W-:Y:S01]  /*9d80*/  @P0 LEA.HI.X R5, R6, c[0x0][0x1cc], R5, 0x1, P3 ;  /* 0x0000730006050a11 */ /* 0x000fe200018f0c05 */
[--C-:B------:R-:W-:Y:S02]  /*9d90*/  FFMA.FTZ R6, R24, c[0x0][0x2d0], -R108.reuse ;  /* 0x0000b40018067a23 */ /* 0x100fe4000001086c */
[--C-:B------:R-:W-:Y:S02]  /*9da0*/  FFMA.FTZ R24, R49, c[0x0][0x2d0], -R105.reuse ;  /* 0x0000b40031187a23 */ /* 0x100fe40000010869 */
[----:B------:R3:W-:Y:S01]  /*9db0*/  @P0 LDGSTS.E.BYPASS.LTC128B.128 [R241+0x3900], [R4.64], !P2 ;  /* 0x0390000004f10fae */ /* 0x0007e2000d101d48 */
[----:B------:R-:W-:Y:S01]  /*9dc0*/  FMUL.FTZ R49, R73, R165 ;  /* 0x000000a549317220 */ /* 0x000fe20000410000 */
[----:B------:R4:W3:Y:S01]  /*9dd0*/  MUFU.EX2 R33, R6 ;  /* 0x0000000600217308 */ /* 0x0008e20000000800 */
[-C--:B-1----:R-:W-:Y:S02]  /*9de0*/  @P0 IADD3 R8, P1, R4, R15.reuse, RZ ;  /* 0x0000000f04080210 */ /* 0x082fe40007f3e0ff */
[----:B--2---:R-:W-:Y:S02]  /*9df0*/  MOV R143, R90 ;  /* 0x0000005a008f7202 */ /* 0x004fe40000000f00 */
[-C--:B------:R-:W-:Y:S02]  /*9e00*/  @P0 IADD3.X R9, R5, R14.reuse, RZ, P1, !PT ;  /* 0x0000000e05090210 */ /* 0x080fe40000ffe4ff */
[-C--:B------:R-:W-:Y:S03]  /*9e10*/  @P0 IADD3 R12, P4, R8, R15.reuse, RZ ;  /* 0x0000000f080c0210 */ /* 0x080fe60007f9e0ff */
[----:B------:R1:W-:Y:S01]  /*9e20*/  @P0 LDGSTS.E.BYPASS.LTC128B.128 [R241+0x4100], [R8.64], !P2 ;  /* 0x0410000008f10fae */ /* 0x0003e2000d101d48 */
[----:B------:R-:W-:Y:S01]  /*9e30*/  @P0 IADD3.X R13, R9, R14, RZ, P4, !PT ;  /* 0x0000000e090d0210 */ /* 0x000fe200027fe4ff */
[--C-:B---3--:R-:W-:Y:S01]  /*9e40*/  FFMA.FTZ R4, R25, c[0x0][0x2d0], -R108.reuse ;  /* 0x0000b40019047a23 */ /* 0x108fe2000001086c */
[----:B------:R-:W-:Y:S01]  /*9e50*/  @P0 IADD3 R10, P3, R12, R15, RZ ;  /* 0x0000000f0c0a0210 */ /* 0x000fe20007f7e0ff */
[----:B------:R-:W-:Y:S01]  /*9e60*/  FMUL.FTZ R25, R71, R141 ;  /* 0x0000008d47197220 */ /* 0x000fe20000410000 */
[----:B------:R-:W-:Y:S01]  /*9e70*/  MOV R141, R92 ;  /* 0x0000005c008d7202 */ /* 0x000fe20000000f00 */
[----:B------:R2:W3:Y:S01]  /*9e80*/  MUFU.EX2 R34, R4 ;  /* 0x0000000400227308 */ /* 0x0004e20000000800 */
[-C--:B------:R-:W-:Y:S01]  /*9e90*/  @P0 IADD3.X R11, R13, R14.reuse, RZ, P3, !PT ;  /* 0x0000000e0d0b0210 */ /* 0x080fe20001ffe4ff */
[----:B------:R3:W-:Y:S01]  /*9ea0*/  @P0 LDGSTS.E.BYPASS.LTC128B.128 [R241+0x4900], [R12.64], !P2 ;  /* 0x049000000cf10fae */ /* 0x0007e2000d101d48 */
[-C--:B----4-:R-:W-:Y:S01]  /*9eb0*/  @P0 IADD3 R6, P1, R10, R15.reuse, RZ ;  /* 0x0000000f0a060210 */ /* 0x090fe20007f3e0ff */
[--C-:B------:R-:W-:Y:S03]  /*9ec0*/  FFMA.FTZ R92, R215, c[0x0][0x2d0], -R105.reuse ;  /* 0x0000b400d75c7a23 */ /* 0x100fe60000010869 */
[-C--:B------:R-:W-:Y:S03]  /*9ed0*/  @P0 IADD3.X R7, R11, R14.reuse, RZ, P1, !PT ;  /* 0x0000000e0b070210 */ /* 0x080fe60000ffe4ff */
[----:B------:R4:W-:Y:S08]  /*9ee0*/  @P0 LDGSTS.E.BYPASS.LTC128B.128 [R241+0x5100], [R10.64], !P2 ;  /* 0x051000000af10fae */ /* 0x0009f0000d101d48 */
[----:B------:R4:W-:Y:S01]  /*9ef0*/  @P0 LDGSTS.E.BYPASS.LTC128B.128 [R241+0x5900], [R6.64], !P2 ;  /* 0x0590000006f10fae */ /* 0x0009e2000d101d48 */
[----:B-1----:R-:W-:Y:S02]  /*9f00*/  FFMA.FTZ R9, R28, c[0x0][0x2d0], -R108 ;  /* 0x0000b4001c097a23 */ /* 0x002fe4000001086c */
[----:B------:R-:W-:Y:S01]  /*9f10*/  FFMA.FTZ R28, R198, c[0x0][0x2d0], -R102 ;  /* 0x0000b400c61c7a23 */ /* 0x000fe20000010866 */
[----:B--2---:R-:W-:Y:S01]  /*9f20*/  @P0 IADD3 R4, P3, R6, R15, RZ ;  /* 0x0000000f06040210 */ /* 0x004fe20007f7e0ff */
[----:B------:R1:W2:Y:S01]  /*9f30*/  MUFU.EX2 R91, R9 ;  /* 0x00000009005b7308 */ /* 0x0002a20000000800 */
[----:B------:R-:W-:Y:S02]  /*9f40*/  MOV R198, R251 ;  /* 0x000000fb00c67202 */ /* 0x000fe40000000f00 */
[----:B------:R-:W-:Y:S01]  /*9f50*/  @P0 IADD3.X R5, R7, R14, RZ, P3, !PT ;  /* 0x0000000e07050210 */ /* 0x000fe20001ffe4ff */
[----:B---3--:R-:W-:Y:S01]  /*9f60*/  FFMA.FTZ R12, R26, c[0x0][0x2d0], -R105 ;  /* 0x0000b4001a0c7a23 */ /* 0x008fe20000010869 */
[----:B------:R-:W-:Y:S01]  /*9f70*/  @P0 IADD3 R8, P1, R4, R15, RZ ;  /* 0x0000000f04080210 */ /* 0x000fe20007f3e0ff */
[----:B------:R-:W-:Y:S01]  /*9f80*/  FMUL.FTZ R13, R71, R129 ;  /* 0x00000081470d7220 */ /* 0x000fe20000410000 */
[----:B------:R-:W-:Y:S01]  /*9f90*/  MOV R129, R85 ;  /* 0x0000005500817202 */ /* 0x000fe20000000f00 */
[----:B------:R3:W-:Y:S01]  /*9fa0*/  @P0 LDGSTS.E.BYPASS.LTC128B.128 [R241+0x6100], [R4.64], !P2 ;  /* 0x0610000004f10fae */ /* 0x0007e2000d101d48 */
[C---:B------:R-:W-:Y:S01]  /*9fb0*/  FMUL.FTZ R15, R0.reuse, R131 ;  /* 0x00000083000f7220 */ /* 0x040fe20000410000 */
[----:B------:R2:W-:Y:S01]  /*9fc0*/  MUFU.EX2 R40, R12 ;  /* 0x0000000c00287308 */ /* 0x0005e20000000800 */
[C---:B------:R-:W-:Y:S01]  /*9fd0*/  FMUL.FTZ R26, R0.reuse, R142 ;  /* 0x0000008e001a7220 */ /* 0x040fe20000410000 */
[----:B------:R-:W-:Y:S01]  /*9fe0*/  MOV R131, R248 ;  /* 0x000000f800837202 */ /* 0x000fe20000000f00 */
[C---:B----4-:R-:W-:Y:S01]  /*9ff0*/  FMUL.FTZ R10, R0.reuse, R122 ;  /* 0x0000007a000a7220 */ /* 0x050fe20000410000 */
[----:B------:R-:W-:Y:S01]  /*a000*/  MOV R122, R33 ;  /* 0x00000021007a7202 */ /* 0x000fe20000000f00 */
[C---:B------:R-:W-:Y:S02]  /*a010*/  FMUL.FTZ R11, R0.reuse, R123 ;  /* 0x0000007b000b7220 */ /* 0x040fe40000410000 */
[----:B------:R-:W-:Y:S01]  /*a020*/  FMUL.FTZ R33, R73, R149 ;  /* 0x0000009549217220 */ /* 0x000fe20000410000 */
[----:B------:R-:W-:Y:S01]  /*a030*/  MOV R149, R43 ;  /* 0x0000002b00957202 */ /* 0x000fe20000000f00 */
[----:B------:R-:W-:Y:S01]  /*a040*/  FMUL.FTZ R43, R0, R159 ;  /* 0x0000009f002b7220 */ /* 0x000fe20000410000 */
[----:B------:R4:W-:Y:S01]  /*a050*/  MUFU.EX2 R251, R28 ;  /* 0x0000001c00fb7308 */ /* 0x0009e20000000800 */
[----:B------:R-:W-:Y:S02]  /*a060*/  FFMA.FTZ R6, R29, c[0x0][0x2d0], -R108 ;  /* 0x0000b4001d067a23 */ /* 0x000fe4000001086c */
[----:B------:R-:W-:Y:S01]  /*a070*/  FMUL.FTZ R7, R72, R127 ;  /* 0x0000007f48077220 */ /* 0x000fe20000410000 */
[----:B-1----:R-:W-:Y:S01]  /*a080*/  @P0 IADD3.X R9, R5, R14, RZ, P1, !PT ;  /* 0x0000000e05090210 */ /* 0x002fe20000ffe4ff */
[----:B------:R-:W-:Y:S01]  /*a090*/  FMUL.FTZ R14, R0, R130 ;  /* 0x00000082000e7220 */ /* 0x000fe20000410000 */
[----:B------:R-:W-:Y:S01]  /*a0a0*/  MOV R127, R34 ;  /* 0x00000022007f7202 */ /* 0x000fe20000000f00 */
[C---:B------:R-:W-:Y:S01]  /*a0b0*/  FMUL.FTZ R29, R71.reuse, R145 ;  /* 0x00000091471d7220 */ /* 0x040fe20000410000 */
[----:B------:R-:W-:Y:S01]  /*a0c0*/  MOV R130, R45 ;  /* 0x0000002d00827202 */ /* 0x000fe20000000f00 */
[----:B------:R1:W-:Y:S01]  /*a0d0*/  @P0 LDGSTS.E.BYPASS.LTC128B.128 [R241+0x6900], [R8.64], !P2 ;  /* 0x0690000008f10fae */ /* 0x0003e2000d101d48 */
[----:B------:R1:W1:Y:S01]  /*a0e0*/  MUFU.EX2 R32, R6 ;  /* 0x0000000600207308 */ /* 0x0002620000000800 */
[----:B------:R-:W-:Y:S01]  /*a0f0*/  FMUL.FTZ R34, R72, R150 ;  /* 0x0000009648227220 */ /* 0x000fe20000410000 */
[----:B------:R-:W-:Y:S01]  /*a100*/  MOV R150, R223 ;  /* 0x000000df00967202 */ /* 0x000fe20000000f00 */
[----:B--2---:R-:W-:Y:S01]  /*a110*/  FMUL.FTZ R12, R71, R128 ;  /* 0x00000080470c7220 */ /* 0x004fe20000410000 */
[----:B------:R-:W-:Y:S01]  /*a120*/  MOV R128, R86 ;  /* 0x0000005600807202 */ /* 0x000fe20000000f00 */
[--C-:B---3--:R-:W-:Y:S02]  /*a130*/  FFMA.FTZ R4, R194, c[0x0][0x2d0], -R3.reuse ;  /* 0x0000b400c2047a23 */ /* 0x108fe40000010803 */
[----:B------:R-:W2:Y:S01]  /*a140*/  LDSM.16.MT88.4 R20, [R224+0x100] ;  /* 0x00010000e014783b */ /* 0x000ea20000004200 */
[----:B------:R-:W-:Y:S01]  /*a150*/  FMUL.FTZ R5, R73, R125 ;  /* 0x0000007d49057220 */ /* 0x000fe20000410000 */
[----:B------:R-:W-:Y:S01]  /*a160*/  MOV R125, R89 ;  /* 0x00000059007d7202 */ /* 0x000fe20000000f00 */
[----:B------:R3:W-:Y:S01]  /*a170*/  MUFU.EX2 R195, R4 ;  /* 0x0000000400c37308 */ /* 0x0007e20000000800 */
[----:B------:R-:W-:Y:S02]  /*a180*/  MOV R142, R91 ;  /* 0x0000005b008e7202 */ /* 0x000fe40000000f00 */
[----:B------:R-:W-:Y:S01]  /*a190*/  MOV R194, R219 ;  /* 0x000000db00c27202 */ /* 0x000fe20000000f00 */
[C---:B----4-:R-:W-:Y:S01]  /*a1a0*/  FMUL.FTZ R28, R71.reuse, R144 ;  /* 0x00000090471c7220 */ /* 0x050fe20000410000 */
[----:B------:R-:W-:Y:S05]  /*a1b0*/  LDSM.16.MT88.4 R52, [R225+0x100] ;  /* 0x00010000e134783b */ /* 0x000fea0000004200 */
[----:B------:R4:W-:Y:S03]  /*a1c0*/  MUFU.EX2 R145, R44 ;  /* 0x0000002c00917308 */ /* 0x0009e60000000800 */
[----:B------:R-:W-:Y:S01]  /*a1d0*/  LDSM.16.MT88.4 R80, [R226+0x100] ;  /* 0x00010000e250783b */ /* 0x000fe20000004200 */
[----:B-1----:R-:W-:Y:S01]  /*a1e0*/  FMUL.FTZ R6, R72, R126 ;  /* 0x0000007e48067220 */ /* 0x002fe20000410000 */
[----:B------:R-:W-:Y:S01]  /*a1f0*/  MOV R123, R32 ;  /* 0x00000020007b7202 */ /* 0x000fe20000000f00 */
[C---:B------:R-:W-:Y:S01]  /*a200*/  FMUL.FTZ R8, R71.reuse, R120 ;  /* 0x0000007847087220 */ /* 0x040fe20000410000 */
[----:B------:R-:W-:Y:S01]  /*a210*/  MOV R120, R88 ;  /* 0x0000005800787202 */ /* 0x000fe20000000f00 */
[----:B------:R-:W-:Y:S01]  /*a220*/  FMUL.FTZ R9, R71, R121 ;  /* 0x0000007947097220 */ /* 0x000fe20000410000 */
[----:B------:R-:W-:Y:S01]  /*a230*/  MOV R121, R87 ;  /* 0x0000005700797202 */ /* 0x000fe20000000f00 */
[--C-:B------:R-:W-:Y:S01]  /*a240*/  FFMA.FTZ R32, R201, c[0x0][0x2d0], -R102.reuse ;  /* 0x0000b400c9207a23 */ /* 0x100fe20000010866 */
[----:B------:R-:W-:Y:S01]  /*a250*/  MOV R201, R47 ;  /* 0x0000002f00c97202 */ /* 0x000fe20000000f00 */
[----:B------:R-:W-:Y:S01]  /*a260*/  FMUL.FTZ R47, R0, R163 ;  /* 0x000000a3002f7220 */ /* 0x000fe20000410000 */
[----:B------:R1:W-:Y:S01]  /*a270*/  MUFU.EX2 R144, R60 ;  /* 0x0000003c00907308 */ /* 0x0003e20000000800 */
[--C-:B---3--:R-:W-:Y:S01]  /*a280*/  FFMA.FTZ R4, R193, c[0x0][0x2d0], -R3.reuse ;  /* 0x0000b400c1047a23 */ /* 0x108fe20000010803 */
[----:B------:R-:W-:Y:S01]  /*a290*/  MOV R193, R36 ;  /* 0x0000002400c17202 */ /* 0x000fe20000000f00 */
[----:B------:R-:W-:Y:S03]  /*a2a0*/  LDSM.16.MT88.4 R84, [R224+0x900] ;  /* 0x00090000e054783b */ /* 0x000fe60000004200 */
[----:B------:R-:W-:Y:S01]  /*a2b0*/  F2FP.BF16.PACK_AB R66, R45, R193 ;  /* 0x000000c12d42723e */ /* 0x000fe200000010ff */
[C---:B------:R-:W-:Y:S03]  /*a2c0*/  FMUL.FTZ R45, R71.reuse, R161 ;  /* 0x000000a1472d7220 */ /* 0x040fe60000410000 */
[----:B------:R3:W2:Y:S01]  /*a2d0*/  MUFU.EX2 R196, R4 ;  /* 0x0000000400c47308 */ /* 0x0006a20000000800 */
[----:B------:R-:W2:Y:S01]  /*a2e0*/  LDSM.16.MT88.4 R36, [R227+0x100] ;  /* 0x00010000e324783b */ /* 0x000ea20000004200 */
[C---:B----4-:R-:W-:Y:S07]  /*a2f0*/  FMUL.FTZ R44, R71.reuse, R160 ;  /* 0x000000a0472c7220 */ /* 0x050fee0000410000 */
[----:B------:R-:W4:Y:S01]  /*a300*/  LDSM.16.MT88.4 R88, [R227+0x900] ;  /* 0x00090000e358783b */ /* 0x000f220000004200 */
[----:B-1----:R-:W-:Y:S07]  /*a310*/  FMUL.FTZ R60, R71, R176 ;  /* 0x000000b0473c7220 */ /* 0x002fee0000410000 */
[----:B------:R-:W0:Y:S01]  /*a320*/  LDGDEPBAR ;  /* 0x00000000000079af */ /* 0x000e220000000000 */
[--C-:B---3--:R-:W-:Y:S02]  /*a330*/  FFMA.FTZ R4, R30, c[0x0][0x2d0], -R3.reuse ;  /* 0x0000b4001e047a23 */ /* 0x108fe40000010803 */
[----:B------:R-:W-:Y:S01]  /*a340*/  FMUL.FTZ R30, R0, R146 ;  /* 0x00000092001e7220 */ /* 0x000fe20000410000 */
[----:B------:R-:W-:Y:S01]  /*a350*/  MOV R146, R35 ;  /* 0x0000002300927202 */ /* 0x000fe20000000f00 */
[----:B------:R1:W-:Y:S01]  /*a360*/  MUFU.EX2 R197, R4 ;  /* 0x0000000400c57308 */ /* 0x0003e20000000800 */
[----:B------:R-:W-:Y:S01]  /*a370*/  FMUL.FTZ R35, R72, R151 ;  /* 0x0000009748237220 */ /* 0x000fe20000410000 */
[----:B------:R-:W-:Y:S01]  /*a380*/  MOV R151, R221 ;  /* 0x000000dd00977202 */ /* 0x000fe20000000f00 */
[----:B-1----:R-:W-:Y:S02]  /*a390*/  FFMA.FTZ R4, R31, c[0x0][0x2d0], -R3 ;  /* 0x0000b4001f047a23 */ /* 0x002fe40000010803 */
[----:B------:R-:W-:Y:S01]  /*a3a0*/  FMUL.FTZ R31, R0, R147 ;  /* 0x00000093001f7220 */ /* 0x000fe20000410000 */
[----:B------:R-:W-:Y:S04]  /*a3b0*/  MOV R147, R40 ;  /* 0x0000002800937202 */ /* 0x000fe80000000f00 */
[----:B------:R1:W3:Y:S01]  /*a3c0*/  MUFU.EX2 R199, R4 ;  /* 0x0000000400c77308 */ /* 0x0002e20000000800 */
[----:B------:R-:W-:Y:S02]  /*a3d0*/  FFMA.FTZ R40, R51, c[0x0][0x2d0], -R102 ;  /* 0x0000b40033287a23 */ /* 0x000fe40000010866 */
[----:B------:R-:W-:Y:S02]  /*a3e0*/  FMUL.FTZ R51, R72, R167 ;  /* 0x000000a748337220 */ /* 0x000fe40000410000 */
[----:B-1----:R-:W-:Y:S05]  /*a3f0*/  FMUL.FTZ R4, R73, R124 ;  /* 0x0000007c49047220 */ /* 0x002fea0000410000 */
[----:B------:R1:W-:Y:S02]  /*a400*/  MUFU.EX2 R124, R24 ;  /* 0x00000018007c7308 */ /* 0x0003e40000000800 */
[-C--:B--2---:R-:W-:Y:S08]  /*a410*/  HMMA.16816.F32.BF16 R4, R76, R20.reuse, R4 ;  /* 0x000000144c04723c */ /* 0x084ff00000041804 */
[C---:B------:R-:W-:Y:S07]  /*a420*/  HMMA.16816.F32.BF16 R8, R64.reuse, R20, R8 ;  /* 0x000000144008723c */ /* 0x040fee0000041808 */
[----:B------:R-:W-:Y:S01]  /*a430*/  FFMA.FTZ R20, R48, c[0x0][0x2d0], -R105 ;  /* 0x0000b40030147a23 */ /* 0x000fe20000010869 */
[-C--:B------:R-:W-:Y:S03]  /*a440*/  HMMA.16816.F32.BF16 R12, R64, R22.reuse, R12 ;  /* 0x00000016400c723c */ /* 0x080fe6000004180c */
[----:B------:R2:W2:Y:S01]  /*a450*/  MUFU.EX2 R126, R20 ;  /* 0x00000014007e7308 */ /* 0x0004a20000000800 */
[----:B-1----:R-:W-:Y:S01]  /*a460*/  FMUL.FTZ R24, R71, R140 ;  /* 0x0000008c47187220 */ /* 0x002fe20000410000 */
[----:B------:R-:W-:Y:S01]  /*a470*/  MOV R140, R93 ;  /* 0x0000005d008c7202 */ /* 0x000fe20000000f00 */
[--C-:B------:R-:W-:Y:S02]  /*a480*/  FFMA.FTZ R48, R203, c[0x0][0x2d0], -R108.reuse ;  /* 0x0000b400cb307a23 */ /* 0x100fe4000001086c */
[C---:B------:R-:W-:Y:S04]  /*a490*/  HMMA.16816.F32.BF16 R16, R76.reuse, R22, R16 ;  /* 0x000000164c10723c */ /* 0x040fe80000041810 */
[----:B------:R-:W-:Y:S01]  /*a4a0*/  FMUL.FTZ R21, R73, R137 ;  /* 0x0000008949157220 */ /* 0x000fe20000410000 */
[----:B------:R1:W-:Y:S01]  /*a4b0*/  MUFU.EX2 R223, R48 ;  /* 0x0000003000df7308 */ /* 0x0003e20000000800 */
[----:B------:R-:W-:Y:S01]  /*a4c0*/  MOV R137, R56 ;  /* 0x0000003800897202 */ /* 0x000fe20000000f00 */
[C---:B------:R-:W-:Y:S01]  /*a4d0*/  FMUL.FTZ R23, R72.reuse, R139 ;  /* 0x0000008b48177220 */ /* 0x040fe20000410000 */
[----:B------:R-:W-:Y:S01]  /*a4e0*/  MOV R139, R250 ;  /* 0x000000fa008b7202 */ /* 0x000fe20000000f00 */
[----:B------:R-:W-:Y:S03]  /*a4f0*/  FMUL.FTZ R22, R72, R138 ;  /* 0x0000008a48167220 */ /* 0x000fe60000410000 */
[----:B------:R-:W-:Y:S01]  /*a500*/  FFMA.FTZ R56, R210, c[0x0][0x2d0], -R108 ;  /* 0x0000b400d2387a23 */ /* 0x000fe2000001086c */
[----:B------:R-:W-:Y:S01]  /*a510*/  MOV R138, R57 ;  /* 0x00000039008a7202 */ /* 0x000fe20000000f00 */
[----:B------:R-:W-:Y:S01]  /*a520*/  FMUL.FTZ R57, R71, R173 ;  /* 0x000000ad47397220 */ /* 0x000fe20000410000 */
[----:B------:R3:W3:Y:S01]  /*a530*/  MUFU.EX2 R250, R32 ;  /* 0x0000002000fa7308 */ /* 0x0006e20000000800 */
[C---:B--2---:R-:W-:Y:S01]  /*a540*/  FMUL.FTZ R20, R73.reuse, R136 ;  /* 0x0000008849147220 */ /* 0x044fe20000410000 */
[----:B------:R-:W-:Y:S01]  /*a550*/  MOV R136, R59 ;  /* 0x0000003b00887202 */ /* 0x000fe20000000f00 */
[----:B------:R-:W-:Y:S07]  /*a560*/  FMUL.FTZ R59, R0, R175 ;  /* 0x000000af003b7220 */ /* 0x000fee0000410000 */
[----:B------:R2:W-:Y:S01]  /*a570*/  MUFU.EX2 R221, R56 ;  /* 0x0000003800dd7308 */ /* 0x0005e20000000800 */
[-C--:B------:R-:W-:Y:S03]  /*a580*/  HMMA.16816.F32.BF16 R20, R76, R36.reuse, R20 ;  /* 0x000000244c14723c */ /* 0x080fe60000041814 */
[C---:B-1----:R-:W-:Y:S05]  /*a590*/  FMUL.FTZ R48, R73.reuse, R164 ;  /* 0x000000a449307220 */ /* 0x042fea0000410000 */
[C---:B------:R-:W-:Y:S04]  /*a5a0*/  HMMA.16816.F32.BF16 R24, R64.reuse, R36, R24 ;  /* 0x000000244018723c */ /* 0x040fe80000041818 */
[C---:B---3--:R-:W-:Y:S01]  /*a5b0*/  FMUL.FTZ R32, R73.reuse, R148 ;  /* 0x0000009449207220 */ /* 0x048fe20000410000 */
[----:B------:R-:W-:Y:S02]  /*a5c0*/  MOV R148, R46 ;  /* 0x0000002e00947202 */ /* 0x000fe40000000f00 */
[----:B------:R-:W-:Y:S01]  /*a5d0*/  FFMA.FTZ R36, R50, c[0x0][0x2d0], -R102 ;  /* 0x0000b40032247a23 */ /* 0x000fe20000010866 */
[-C--:B------:R-:W-:Y:S03]  /*a5e0*/  HMMA.16816.F32.BF16 R28, R64, R38.reuse, R28 ;  /* 0x00000026401c723c */ /* 0x080fe6000004181c */
[----:B------:R1:W-:Y:S01]  /*a5f0*/  MUFU.EX2 R248, R36 ;  /* 0x0000002400f87308 */ /* 0x0003e20000000800 */
[----:B------:R-:W-:Y:S02]  /*a600*/  FMUL.FTZ R50, R72, R166 ;  /* 0x000000a648327220 */ /* 0x000fe40000410000 */
[----:B------:R-:W-:Y:S01]  /*a610*/  LDSM.16.MT88.4 R164, [R225+0x3100] ;  /* 0x00310000e1a4783b */ /* 0x000fe20000004200 */
[----:B------:R-:W-:Y:S01]  /*a620*/  FMUL.FTZ R46, R0, R162 ;  /* 0x000000a2002e7220 */ /* 0x000fe20000410000 */
[C---:B------:R-:W-:Y:S04]  /*a630*/  HMMA.16816.F32.BF16 R32, R76.reuse, R38, R32 ;  /* 0x000000264c20723c */ /* 0x040fe80000041820 */
[----:B------:R-:W-:Y:S02]  /*a640*/  FMUL.FTZ R37, R73, R153 ;  /* 0x0000009949257220 */ /* 0x000fe40000410000 */
[----:B--2---:R-:W-:Y:S02]  /*a650*/  FMUL.FTZ R56, R71, R172 ;  /* 0x000000ac47387220 */ /* 0x004fe40000410000 */
[C---:B------:R-:W-:Y:S01]  /*a660*/  FMUL.FTZ R39, R72.reuse, R155 ;  /* 0x0000009b48277220 */ /* 0x040fe20000410000 */
[----:B------:R-:W-:Y:S02]  /*a670*/  MOV R155, R249 ;  /* 0x000000f9009b7202 */ /* 0x000fe40000000f00 */
[----:B------:R2:W3:Y:S01]  /*a680*/  MUFU.EX2 R249, R40 ;  /* 0x0000002800f97308 */ /* 0x0004e20000000800 */
[C---:B------:R-:W-:Y:S02]  /*a690*/  FMUL.FTZ R38, R72.reuse, R154 ;  /* 0x0000009a48267220 */ /* 0x040fe40000410000 */
[----:B-1----:R-:W-:Y:S07]  /*a6a0*/  FMUL.FTZ R36, R73, R152 ;  /* 0x0000009849247220 */ /* 0x002fee0000410000 */
[-C--:B------:R-:W-:Y:S03]  /*a6b0*/  HMMA.16816.F32.BF16 R36, R76, R52.reuse, R36 ;  /* 0x000000344c24723c */ /* 0x080fe60000041824 */
[----:B--2---:R-:W-:Y:S01]  /*a6c0*/  FMUL.FTZ R40, R71, R156 ;  /* 0x0000009c47287220 */ /* 0x004fe20000410000 */
[----:B------:R-:W-:Y:S02]  /*a6d0*/  MOV R156, R150 ;  /* 0x00000096009c7202 */ /* 0x000fe40000000f00 */
[----:B------:R-:W-:Y:S04]  /*a6e0*/  MOV R150, R198 ;  /* 0x000000c600967202 */ /* 0x000fe80000000f00 */
[C---:B------:R-:W-:Y:S04]  /*a6f0*/  HMMA.16816.F32.BF16 R40, R64.reuse, R52, R40 ;  /* 0x000000344028723c */ /* 0x040fe80000041828 */
[----:B------:R-:W-:Y:S02]  /*a700*/  MOV R198, R136 ;  /* 0x0000008800c67202 */ /* 0x000fe40000000f00 */
[----:B------:R-:W-:Y:S01]  /*a710*/  MOV R136, R133 ;  /* 0x0000008500887202 */ /* 0x000fe20000000f00 */
[----:B------:R-:W-:Y:S01]  /*a720*/  FFMA.FTZ R52, R209, c[0x0][0x2d0], -R108 ;  /* 0x0000b400d1347a23 */ /* 0x000fe2000001086c */
[-C--:B------:R-:W-:Y:S03]  /*a730*/  HMMA.16816.F32.BF16 R44, R64, R54.reuse, R44 ;  /* 0x00000036402c723c */ /* 0x080fe6000004182c */
[----:B------:R1:W2:Y:S01]  /*a740*/  MUFU.EX2 R220, R52 ;  /* 0x0000003400dc7308 */ /* 0x0002a20000000800 */
[----:B------:R-:W-:Y:S01]  /*a750*/  MOV R133, R232 ;  /* 0x000000e800857202 */ /* 0x000fe20000000f00 */
[C---:B------:R-:W-:Y:S01]  /*a760*/  FMUL.FTZ R53, R73.reuse, R169 ;  /* 0x000000a949357220 */ /* 0x040fe20000410000 */
[----:B------:R2:W5:Y:S02]  /*a770*/  LDL.LU R232, [R1+0x74] ;  /* 0x0000740001e87983 */ /* 0x0005640000300800 */
[C---:B------:R-:W-:Y:S07]  /*a780*/  HMMA.16816.F32.BF16 R48, R76.reuse, R54, R48 ;  /* 0x000000364c30723c */ /* 0x040fee0000041830 */
[C---:B------:R-:W-:Y:S02]  /*a790*/  FMUL.FTZ R55, R72.reuse, R171 ;  /* 0x000000ab48377220 */ /* 0x040fe40000410000 */
[----:B------:R-:W-:Y:S03]  /*a7a0*/  FMUL.FTZ R54, R72, R170 ;  /* 0x000000aa48367220 */ /* 0x000fe60000410000 */
[C---:B-1----:R-:W-:Y:S07]  /*a7b0*/  FMUL.FTZ R52, R73.reuse, R168 ;  /* 0x000000a849347220 */ /* 0x042fee0000410000 */
[-C--:B------:R-:W-:Y:S08]  /*a7c0*/  HMMA.16816.F32.BF16 R52, R76, R80.reuse, R52 ;  /* 0x000000504c34723c */ /* 0x080ff00000041834 */
[C---:B------:R-:W-:Y:S07]  /*a7d0*/  HMMA.16816.F32.BF16 R56, R64.reuse, R80, R56 ;  /* 0x000000504038723c */ /* 0x040fee0000041838 */
[--C-:B------:R-:W-:Y:S01]  /*a7e0*/  FFMA.FTZ R80, R216, c[0x0][0x2d0], -R3.reuse ;  /* 0x0000b400d8507a23 */ /* 0x100fe20000010803 */
        /* <DEDUP_REMOVED lines=8> */
[--C-:B-1----:R-:W-:Y:S03]  /*a870*/  FFMA.FTZ R80, R214, c[0x0][0x2d0], -R3.reuse ;  /* 0x0000b400d6507a23 */ /* 0x102fe60000010803 */
[----:B------:R-:W-:Y:S02]  /*a880*/  F2FP.BF16.PACK_AB R76, R121, R129 ;  /* 0x00000081794c723e */ /* 0x000fe400000010ff */
[----:B------:R-:W-:Y:S01]  /*a890*/  F2FP.BF16.PACK_AB R78, R141, R125 ;  /* 0x0000007d8d4e723e */ /* 0x000fe200000010ff */
[----:B------:R1:W-:Y:S02]  /*a8a0*/  MUFU.EX2 R152, R80 ;  /* 0x0000005000987308 */ /* 0x0003e40000000800 */
[----:B------:R-:W-:Y:S02]  /*a8b0*/  F2FP.BF16.PACK_AB R77, R120, R128 ;  /* 0x00000080784d723e */ /* 0x000fe400000010ff */
[----:B------:R-:W-:Y:S02]  /*a8c0*/  F2FP.BF16.PACK_AB R79, R140, R143 ;  /* 0x0000008f8c4f723e */ /* 0x000fe400000010ff */
[----:B------:R-:W-:Y:S02]  /*a8d0*/  F2FP.BF16.PACK_AB R82, R123, R142 ;  /* 0x0000008e7b52723e */ /* 0x000fe400000010ff */
[----:B------:R-:W-:Y:S03]  /*a8e0*/  F2FP.BF16.PACK_AB R83, R199, R197 ;  /* 0x000000c5c753723e */ /* 0x000fe600000010ff */
[-C--:B------:R-:W-:Y:S03]  /*a8f0*/  HMMA.16816.F32.BF16 R4, R76, R84.reuse, R4 ;  /* 0x000000544c04723c */ /* 0x080fe60000041804 */
[----:B-1----:R-:W-:Y:S02]  /*a900*/  FFMA.FTZ R80, R217, c[0x0][0x2d0], -R3 ;  /* 0x0000b400d9507a23 */ /* 0x002fe40000010803 */
[----:B------:R1:W-:Y:S10]  /*a910*/  MUFU.EX2 R217, R92 ;  /* 0x0000005c00d97308 */ /* 0x0003f40000000800 */
[----:B------:R2:W2:Y:S01]  /*a920*/  MUFU.EX2 R153, R80 ;  /* 0x0000005000997308 */ /* 0x0004a20000000800 */
[----:B-1----:R-:W1:Y:S01]  /*a930*/  LDSM.16.MT88.4 R92, [R225+0x900] ;  /* 0x00090000e15c783b */ /* 0x002e620000004200 */
[----:B--2---:R-:W-:Y:S07]  /*a940*/  F2FP.BF16.PACK_AB R80, R127, R122 ;  /* 0x0000007a7f50723e */ /* 0x004fee00000010ff */
[C---:B------:R-:W-:Y:S07]  /*a950*/  HMMA.16816.F32.BF16 R8, R80.reuse, R84, R8 ;  /* 0x000000545008723c */ /* 0x040fee0000041808 */
[--C-:B------:R-:W-:Y:S01]  /*a960*/  FFMA.FTZ R84, R218, c[0x0][0x2d0], -R105.reuse ;  /* 0x0000b400da547a23 */ /* 0x100fe20000010869 */
[-C--:B------:R-:W-:Y:S03]  /*a970*/  HMMA.16816.F32.BF16 R12, R80, R86.reuse, R12 ;  /* 0x00000056500c723c */ /* 0x080fe6000004180c */
[----:B------:R2:W-:Y:S05]  /*a980*/  MUFU.EX2 R219, R84 ;  /* 0x0000005400db7308 */ /* 0x0005ea0000000800 */
[C---:B------:R-:W-:Y:S08]  /*a990*/  HMMA.16816.F32.BF16 R16, R76.reuse, R86, R16 ;  /* 0x000000564c10723c */ /* 0x040ff00000041810 */
[-C--:B----4-:R-:W-:Y:S08]  /*a9a0*/  HMMA.16816.F32.BF16 R20, R76, R88.reuse, R20 ;  /* 0x000000584c14723c */ /* 0x090ff00000041814 */
[C---:B------:R-:W-:Y:S04]  /*a9b0*/  HMMA.16816.F32.BF16 R24, R80.reuse, R88, R24 ;  /* 0x000000585018723c */ /* 0x040fe80000041818 */
[--C-:B--2---:R-:W-:Y:S03]  /*a9c0*/  FFMA.FTZ R84, R212, c[0x0][0x2d0], -R105.reuse ;  /* 0x0000b400d4547a23 */ /* 0x104fe60000010869 */
[--C-:B------:R-:W-:Y:S01]  /*a9d0*/  FFMA.FTZ R88, R151, c[0x0][0x2d0], -R102.reuse ;  /* 0x0000b40097587a23 */ /* 0x100fe20000010866 */
[-C--:B------:R-:W-:Y:S01]  /*a9e0*/  HMMA.16816.F32.BF16 R28, R80, R90.reuse, R28 ;  /* 0x0000005a501c723c */ /* 0x080fe2000004181c */
[----:B------:R2:W-:Y:S03]  /*a9f0*/  MUFU.EX2 R216, R84 ;  /* 0x0000005400d87308 */ /* 0x0005e60000000800 */
[----:B------:R-:W-:Y:S02]  /*aa00*/  MOV R151, R148 ;  /* 0x0000009400977202 */ /* 0x000fe40000000f00 */
[----:B------:R-:W-:Y:S02]  /*aa10*/  MOV R148, R134 ;  /* 0x0000008600947202 */ /* 0x000fe40000000f00 */
[C---:B------:R-:W-:Y:S03]  /*aa20*/  HMMA.16816.F32.BF16 R32, R76.reuse, R90, R32 ;  /* 0x0000005a4c20723c */ /* 0x040fe60000041820 */
[----:B------:R4:W-:Y:S01]  /*aa30*/  MUFU.EX2 R215, R88 ;  /* 0x0000005800d77308 */ /* 0x0009e20000000800 */
[----:B------:R-:W-:Y:S02]  /*aa40*/  MOV R134, R131 ;  /* 0x0000008300867202 */ /* 0x000fe40000000f00 */
[----:B------:R-:W-:Y:S02]  /*aa50*/  MOV R131, R118 ;  /* 0x0000007600837202 */ /* 0x000fe40000000f00 */
[-C--:B-1----:R-:W-:Y:S04]  /*aa60*/  HMMA.16816.F32.BF16 R36, R76, R92.reuse, R36 ;  /* 0x0000005c4c24723c */ /* 0x082fe80000041824 */
[----:B------:R-:W-:Y:S04]  /*aa70*/  MOV R118, R231 ;  /* 0x000000e700767202 */ /* 0x000fe80000000f00 */
[C---:B------:R-:W-:Y:S04]  /*aa80*/  HMMA.16816.F32.BF16 R40, R80.reuse, R92, R40 ;  /* 0x0000005c5028723c */ /* 0x040fe80000041828 */
[----:B--2---:R-:W-:Y:S04]  /*aa90*/  FFMA.FTZ R84, R211, c[0x0][0x2d0], -R105 ;  /* 0x0000b400d3547a23 */ /* 0x004fe80000010869 */
[-C--:B------:R-:W-:Y:S01]  /*aaa0*/  HMMA.16816.F32.BF16 R44, R80, R94.reuse, R44 ;  /* 0x0000005e502c723c */ /* 0x080fe2000004182c */
[----:B------:R1:W-:Y:S03]  /*aab0*/  MUFU.EX2 R218, R84 ;  /* 0x0000005400da7308 */ /* 0x0003e60000000800 */
[--C-:B----4-:R-:W-:Y:S04]  /*aac0*/  FFMA.FTZ R88, R156, c[0x0][0x2d0], -R102.reuse ;  /* 0x0000b4009c587a23 */ /* 0x110fe80000010866 */
[C---:B------:R-:W-:Y:S03]  /*aad0*/  HMMA.16816.F32.BF16 R48, R76.reuse, R94, R48 ;  /* 0x0000005e4c30723c */ /* 0x040fe60000041830 */
[----:B------:R2:W-:Y:S01]  /*aae0*/  MUFU.EX2 R159, R88 ;  /* 0x00000058009f7308 */ /* 0x0005e20000000800 */
[--C-:B-1----:R-:W-:Y:S01]  /*aaf0*/  FFMA.FTZ R84, R155, c[0x0][0x2d0], -R102.reuse ;  /* 0x0000b4009b547a23 */ /* 0x102fe20000010866 */
[----:B------:R-:W-:Y:S02]  /*ab00*/  MOV R155, R149 ;  /* 0x00000095009b7202 */ /* 0x000fe40000000f00 */
[----:B------:R-:W-:Y:S06]  /*ab10*/  MOV R149, R135 ;  /* 0x0000008700957202 */ /* 0x000fec0000000f00 */
[----:B------:R1:W-:Y:S01]  /*ab20*/  MUFU.EX2 R213, R84 ;  /* 0x0000005400d57308 */ /* 0x0003e20000000800 */
[----:B------:R-:W-:Y:S02]  /*ab30*/  MOV R156, R155 ;  /* 0x0000009b009c7202 */ /* 0x000fe40000000f00 */
[----:B------:R-:W-:Y:S02]  /*ab40*/  MOV R155, R151 ;  /* 0x00000097009b7202 */ /* 0x000fe40000000f00 */
[----:B------:R-:W-:Y:S01]  /*ab50*/  MOV R151, R150 ;  /* 0x0000009600977202 */ /* 0x000fe20000000f00 */
[----:B--2---:R-:W-:Y:S01]  /*ab60*/  FFMA.FTZ R88, R156, c[0x0][0x2d0], -R102 ;  /* 0x0000b4009c587a23 */ /* 0x004fe20000010866 */
[----:B------:R-:W-:Y:S02]  /*ab70*/  MOV R156, R155 ;  /* 0x0000009b009c7202 */ /* 0x000fe40000000f00 */
[----:B------:R-:W-:Y:S01]  /*ab80*/  MOV R155, R151 ;  /* 0x00000097009b7202 */ /* 0x000fe20000000f00 */
[----:B------:R2:W-:Y:S01]  /*ab90*/  MUFU.EX2 R214, R88 ;  /* 0x0000005800d67308 */ /* 0x0005e20000000800 */
[----:B------:R-:W-:Y:S02]  /*aba0*/  MOV R150, R149 ;  /* 0x0000009500967202 */ /* 0x000fe40000000f00 */
[----:B------:R-:W-:Y:S02]  /*abb0*/  MOV R157, R155 ;  /* 0x0000009b009d7202 */ /* 0x000fe40000000f00 */
[----:B------:R-:W-:Y:S02]  /*abc0*/  MOV R151, R150 ;  /* 0x0000009600977202 */ /* 0x000fe40000000f00 */
[----:B------:R-:W-:Y:S02]  /*abd0*/  MOV R135, R132 ;  /* 0x0000008400877202 */ /* 0x000fe40000000f00 */
[----:B------:R-:W-:Y:S02]  /*abe0*/  MOV R132, R193 ;  /* 0x000000c100847202 */ /* 0x000fe40000000f00 */
[----:B------:R-:W-:Y:S02]  /*abf0*/  MOV R193, R229 ;  /* 0x000000e500c17202 */ /* 0x000fe40000000f00 */
[----:B------:R-:W-:Y:S01]  /*ac00*/  MOV R149, R148 ;  /* 0x0000009400957202 */ /* 0x000fe20000000f00 */
[----:B-1----:R-:W1:Y:S01]  /*ac10*/  LDSM.16.MT88.4 R84, [R226+0x900] ;  /* 0x00090000e254783b */ /* 0x002e620000004200 */
[----:B------:R-:W-:Y:S02]  /*ac20*/  MOV R148, R136 ;  /* 0x0000008800947202 */ /* 0x000fe40000000f00 */
[----:B------:R-:W-:Y:S02]  /*ac30*/  MOV R136, R135 ;  /* 0x0000008700887202 */ /* 0x000fe40000000f00 */
[----:B------:R-:W-:Y:S02]  /*ac40*/  MOV R135, R134 ;  /* 0x0000008600877202 */ /* 0x000fe40000000f00 */
[----:B------:R-:W-:Y:S01]  /*ac50*/  MOV R134, R193 ;  /* 0x000000c100867202 */ /* 0x000fe20000000f00 */
[----:B------:R4:W5:Y:S01]  /*ac60*/  LDL.LU R229, [R1+0x70] ;  /* 0x0000700001e57983 */ /* 0x0009620000300800 */
[----:B------:R-:W-:Y:S01]  /*ac70*/  MOV R150, R149 ;  /* 0x0000009500967202 */ /* 0x000fe20000000f00 */
[--C-:B--2---:R-:W-:Y:S01]  /*ac80*/  FFMA.FTZ R88, R156, c[0x0][0x2d0], -R108.reuse ;  /* 0x0000b4009c587a23 */ /* 0x104fe2000001086c */
[----:B------:R-:W-:Y:S01]  /*ac90*/  MOV R156, R151 ;  /* 0x00000097009c7202 */ /* 0x000fe20000000f00 */
[----:B------:R4:W5:Y:S01]  /*aca0*/  LDL.LU R231, [R1+0x6c] ;  /* 0x00006c0001e77983 */ /* 0x0009620000300800 */
[----:B------:R-:W-:Y:S01]  /*acb0*/  MOV R149, R148 ;  /* 0x0000009400957202 */ /* 0x000fe20000000f00 */
[----:B------:R2:W-:Y:S01]  /*acc0*/  MUFU.EX2 R155, R88 ;  /* 0x00000058009b7308 */ /* 0x0005e20000000800 */
[----:B------:R-:W-:Y:S02]  /*acd0*/  MOV R148, R135 ;  /* 0x0000008700947202 */ /* 0x000fe40000000f00 */
[----:B------:R-:W-:Y:S02]  /*ace0*/  MOV R135, R134 ;  /* 0x0000008600877202 */ /* 0x000fe40000000f00 */
[----:B------:R-:W-:Y:S02]  /*acf0*/  MOV R134, R236 ;  /* 0x000000ec00867202 */ /* 0x000fe40000000f00 */
[----:B------:R-:W-:Y:S02]  /*ad00*/  MOV R193, R186 ;  /* 0x000000ba00c17202 */ /* 0x000fe40000000f00 */
[----:B------:R-:W-:Y:S02]  /*ad10*/  MOV R186, R235 ;  /* 0x000000eb00ba7202 */ /* 0x000fe40000000f00 */
[----:B------:R4:W5:Y:S01]  /*ad20*/  LDL.LU R235, [R1+0x68] ;  /* 0x0000680001eb7983 */ /* 0x0009620000300800 */
[----:B------:R-:W-:Y:S02]  /*ad30*/  MOV R151, R150 ;  /* 0x0000009600977202 */ /* 0x000fe40000000f00 */
[----:B------:R-:W-:Y:S01]  /*ad40*/  MOV R150, R149 ;  /* 0x0000009500967202 */ /* 0x000fe20000000f00 */
[----:B------:R4:W5:Y:S01]  /*ad50*/  LDL.LU R236, [R1+0x64] ;  /* 0x0000640001ec7983 */ /* 0x0009620000300800 */
[----:B------:R-:W-:Y:S02]  /*ad60*/  MOV R149, R148 ;  /* 0x0000009400957202 */ /* 0x000fe40000000f00 */
[----:B------:R-:W-:Y:S02]  /*ad70*/  MOV R148, R135 ;  /* 0x0000008700947202 */ /* 0x000fe40000000f00 */
[----:B------:R-:W-:Y:S02]  /*ad80*/  MOV R135, R134 ;  /* 0x0000008600877202 */ /* 0x000fe40000000f00 */
[----:B------:R-:W-:Y:S01]  /*ad90*/  MOV R134, R110 ;  /* 0x0000006e00867202 */ /* 0x000fe20000000f00 */
[--C-:B--2---:R-:W-:Y:S01]  /*ada0*/  FFMA.FTZ R88, R157, c[0x0][0x2d0], -R108.reuse ;  /* 0x0000b4009d587a23 */ /* 0x104fe2000001086c */
[----:B------:R-:W-:Y:S01]  /*adb0*/  MOV R157, R156 ;  /* 0x0000009c009d7202 */ /* 0x000fe20000000f00 */
[-C--:B-1----:R-:W-:Y:S02]  /*adc0*/  HMMA.16816.F32.BF16 R52, R76, R84.reuse, R52 ;  /* 0x000000544c34723c */ /* 0x082fe40000041834 */
[----:B------:R1:W-:Y:S01]  /*add0*/  MUFU.EX2 R158, R88 ;  /* 0x00000058009e7308 */ /* 0x0003e20000000800 */
[----:B------:R-:W-:Y:S01]  /*ade0*/  MOV R156, R151 ;  /* 0x00000097009c7202 */ /* 0x000fe20000000f00 */
[--C-:B------:R-:W-:Y:S01]  /*adf0*/  FFMA.FTZ R92, R157, c[0x0][0x2d0], -R108.reuse ;  /* 0x0000b4009d5c7a23 */ /* 0x100fe2000001086c */
[----:B------:R-:W-:Y:S02]  /*ae00*/  MOV R151, R150 ;  /* 0x0000009600977202 */ /* 0x000fe40000000f00 */
[----:B------:R-:W-:Y:S01]  /*ae10*/  MOV R150, R149 ;  /* 0x0000009500967202 */ /* 0x000fe20000000f00 */
[C---:B------:R-:W-:Y:S04]  /*ae20*/  HMMA.16816.F32.BF16 R56, R80.reuse, R84, R56 ;  /* 0x000000545038723c */ /* 0x040fe80000041838 */
[----:B------:R2:W-:Y:S01]  /*ae30*/  MUFU.EX2 R163, R92 ;  /* 0x0000005c00a37308 */ /* 0x0005e20000000800 */
[----:B------:R-:W-:Y:S02]  /*ae40*/  MOV R157, R156 ;  /* 0x0000009c009d7202 */ /* 0x000fe40000000f00 */
[----:B------:R-:W-:Y:S01]  /*ae50*/  MOV R149, R148 ;  /* 0x0000009400957202 */ /* 0x000fe20000000f00 */
[-C--:B------:R-:W-:Y:S04]  /*ae60*/  HMMA.16816.F32.BF16 R60, R80, R86.reuse, R60 ;  /* 0x00000056503c723c */ /* 0x080fe8000004183c */
[----:B------:R-:W-:Y:S02]  /*ae70*/  MOV R156, R151 ;  /* 0x00000097009c7202 */ /* 0x000fe40000000f00 */
[----:B------:R-:W-:Y:S02]  /*ae80*/  MOV R151, R150 ;  /* 0x0000009600977202 */ /* 0x000fe40000000f00 */
[----:B------:R-:W-:Y:S01]  /*ae90*/  HMMA.16816.F32.BF16 R64, R76, R86, R64 ;  /* 0x000000564c40723c */ /* 0x000fe20000041840 */
[----:B-1----:R-:W1:Y:S03]  /*aea0*/  LDSM.16.MT88.4 R88, [R224+0x1100] ;  /* 0x00110000e058783b */ /* 0x002e660000004200 */
[----:B------:R-:W-:Y:S02]  /*aeb0*/  MOV R150, R149 ;  /* 0x0000009500967202 */ /* 0x000fe40000000f00 */
[----:B------:R-:W-:Y:S02]  /*aec0*/  MOV R148, R201 ;  /* 0x000000c900947202 */ /* 0x000fe40000000f00 */
[----:B------:R-:W-:Y:S01]  /*aed0*/  MOV R201, R139 ;  /* 0x0000008b00c97202 */ /* 0x000fe20000000f00 */
[----:B--2---:R-:W-:Y:S03]  /*aee0*/  FFMA.FTZ R92, R157, c[0x0][0x2d0], -R108 ;  /* 0x0000b4009d5c7a23 */ /* 0x004fe6000001086c */
[----:B------:R-:W-:Y:S02]  /*aef0*/  MOV R157, R156 ;  /* 0x0000009c009d7202 */ /* 0x000fe40000000f00 */
[----:B------:R-:W-:Y:S01]  /*af00*/  MOV R156, R151 ;  /* 0x00000097009c7202 */ /* 0x000fe20000000f00 */
[----:B------:R-:W2:Y:S01]  /*af10*/  MUFU.EX2 R162, R92 ;  /* 0x0000005c00a27308 */ /* 0x000ea20000000800 */
[----:B------:R-:W-:Y:S01]  /*af20*/  MOV R151, R150 ;  /* 0x0000009600977202 */ /* 0x000fe20000000f00 */
[--C-:B------:R-:W-:Y:S01]  /*af30*/  FFMA.FTZ R84, R157, c[0x0][0x2d0], -R3.reuse ;  /* 0x0000b4009d547a23 */ /* 0x100fe20000010803 */
[----:B------:R-:W-:Y:S02]  /*af40*/  MOV R208, R156 ;  /* 0x0000009c00d07202 */ /* 0x000fe40000000f00 */
[----:B------:R-:W-:Y:S02]  /*af50*/  MOV R156, R151 ;  /* 0x00000097009c7202 */ /* 0x000fe40000000f00 */
[----:B------:R-:W-:Y:S01]  /*af60*/  MOV R149, R148 ;  /* 0x0000009400957202 */ /* 0x000fe20000000f00 */
[--C-:B------:R-:W-:Y:S01]  /*af70*/  FFMA.FTZ R80, R208, c[0x0][0x2d0], -R3.reuse ;  /* 0x0000b400d0507a23 */ /* 0x100fe20000010803 */
[----:B------:R-:W-:Y:S01]  /*af80*/  MOV R203, R156 ;  /* 0x0000009c00cb7202 */ /* 0x000fe20000000f00 */
[----:B------:R2:W-:Y:S01]  /*af90*/  MUFU.EX2 R157, R84 ;  /* 0x00000054009d7308 */ /* 0x0005e20000000800 */
[----:B------:R-:W-:Y:S02]  /*afa0*/  MOV R148, R201 ;  /* 0x000000c900947202 */ /* 0x000fe40000000f00 */
[----:B------:R-:W-:Y:S02]  /*afb0*/  MOV R201, R198 ;  /* 0x000000c600c97202 */ /* 0x000fe40000000f00 */
[----:B------:R-:W-:Y:S02]  /*afc0*/  F2FP.BF16.PACK_AB R76, R146, R147 ;  /* 0x00000093924c723e */ /* 0x000fe400000010ff */
[----:B------:R-:W-:Y:S02]  /*afd0*/  F2FP.BF16.PACK_AB R78, R124, R126 ;  /* 0x0000007e7c4e723e */ /* 0x000fe400000010ff */
[----:B------:R-:W-:Y:S01]  /*afe0*/  F2FP.BF16.PACK_AB R77, R250, R251 ;  /* 0x000000fbfa4d723e */ /* 0x000fe200000010ff */
[----:B------:R4:W4:Y:S01]  /*aff0*/  MUFU.EX2 R156, R80 ;  /* 0x00000050009c7308 */ /* 0x0009220000000800 */
[----:B---3--:R-:W-:Y:S02]  /*b000*/  F2FP.BF16.PACK_AB R79, R249, R248 ;  /* 0x000000f8f94f723e */ /* 0x008fe400000010ff */
[----:B------:R-:W-:Y:S02]  /*b010*/  MOV R150, R149 ;  /* 0x0000009500967202 */ /* 0x000fe40000000f00 */
[----:B------:R-:W-:Y:S02]  /*b020*/  MOV R149, R201 ;  /* 0x000000c900957202 */ /* 0x000fe40000000f00 */
[----:B------:R-:W-:Y:S01]  /*b030*/  MOV R151, R150 ;  /* 0x0000009600977202 */ /* 0x000fe20000000f00 */
[-C--:B-1----:R-:W-:Y:S03]  /*b040*/  HMMA.16816.F32.BF16 R4, R76, R88.reuse, R4 ;  /* 0x000000584c04723c */ /* 0x082fe60000041804 */
[----:B------:R-:W-:Y:S02]  /*b050*/  MOV R150, R149 ;  /* 0x0000009500967202 */ /* 0x000fe40000000f00 */
[----:B------:R-:W-:Y:S01]  /*b060*/  F2FP.BF16.PACK_AB R82, R221, R220 ;  /* 0x000000dcdd52723e */ /* 0x000fe200000010ff */
[----:B--2---:R-:W1:Y:S01]  /*b070*/  LDSM.16.MT88.4 R84, [R227+0x1100] ;  /* 0x00110000e354783b */ /* 0x004e620000004200 */
[----:B------:R-:W-:Y:S02]  /*b080*/  F2FP.BF16.PACK_AB R81, R154, R144 ;  /* 0x000000909a51723e */ /* 0x000fe400000010ff */
[----:B------:R-:W-:Y:S03]  /*b090*/  F2FP.BF16.PACK_AB R83, R153, R152 ;  /* 0x000000989953723e */ /* 0x000fe600000010ff */
[----:B------:R-:W-:Y:S02]  /*b0a0*/  MOV R208, R151 ;  /* 0x0000009700d07202 */ /* 0x000fe40000000f00 */
[----:B------:R-:W-:Y:S01]  /*b0b0*/  MOV R151, R150 ;  /* 0x0000009600977202 */ /* 0x000fe20000000f00 */
[--C-:B----4-:R-:W-:Y:S01]  /*b0c0*/  FFMA.FTZ R80, R203, c[0x0][0x2d0], -R3.reuse ;  /* 0x0000b400cb507a23 */ /* 0x110fe20000010803 */
[----:B------:R-:W-:Y:S02]  /*b0d0*/  MOV R203, R208 ;  /* 0x000000d000cb7202 */ /* 0x000fe40000000f00 */
[----:B------:R-:W-:Y:S01]  /*b0e0*/  MOV R208, R151 ;  /* 0x0000009700d07202 */ /* 0x000fe20000000f00 */
[----:B------:R2:W-:Y:S01]  /*b0f0*/  MUFU.EX2 R160, R80 ;  /* 0x0000005000a07308 */ /* 0x0005e20000000800 */
[----:B------:R-:W-:Y:S01]  /*b100*/  MOV R198, R138 ;  /* 0x0000008a00c67202 */ /* 0x000fe20000000f00 */
[----:B------:R-:W-:Y:S01]  /*b110*/  FFMA.FTZ R92, R203, c[0x0][0x2d0], -R3 ;  /* 0x0000b400cb5c7a23 */ /* 0x000fe20000010803 */
        /* <DEDUP_REMOVED lines=11> */
[----:B--2---:R-:W-:Y:S02]  /*b1d0*/  F2FP.BF16.PACK_AB R80, R223, R145 ;  /* 0x00000091df50723e */ /* 0x004fe400000010ff */
[----:B------:R-:W-:Y:S02]  /*b1e0*/  MOV R139, R238 ;  /* 0x000000ee008b7202 */ /* 0x000fe40000000f00 */
[----:B------:R-:W-:Y:S02]  /*b1f0*/  MOV R110, R237 ;  /* 0x000000ed006e7202 */ /* 0x000fe40000000f00 */
[----:B------:R2:W5:Y:S01]  /*b200*/  LDL.LU R237, [R1+0x60] ;  /* 0x0000600001ed7983 */ /* 0x0005620000300800 */
[C---:B------:R-:W-:Y:S03]  /*b210*/  HMMA.16816.F32.BF16 R8, R80.reuse, R88, R8 ;  /* 0x000000585008723c */ /* 0x040fe60000041808 */
[----:B------:R2:W5:Y:S01]  /*b220*/  LDL.LU R238, [R1+0x5c] ;  /* 0x00005c0001ee7983 */ /* 0x0005620000300800 */
[----:B------:R-:W-:Y:S02]  /*b230*/  MOV R203, R150 ;  /* 0x0000009600cb7202 */ /* 0x000fe40000000f00 */
[----:B------:R-:W-:Y:S01]  /*b240*/  MOV R138, R137 ;  /* 0x00000089008a7202 */ /* 0x000fe20000000f00 */
[--C-:B------:R-:W-:Y:S01]  /*b250*/  FFMA.FTZ R88, R161, c[0x0][0x2d0], -R105.reuse ;  /* 0x0000b400a1587a23 */ /* 0x100fe20000010869 */
[-C--:B------:R-:W-:Y:S01]  /*b260*/  HMMA.16816.F32.BF16 R12, R80, R90.reuse, R12 ;  /* 0x0000005a500c723c */ /* 0x080fe2000004180c */
[----:B------:R2:W5:Y:S02]  /*b270*/  LDL.LU R239, [R1+0x58] ;  /* 0x0000580001ef7983 */ /* 0x0005640000300800 */
[----:B------:R3:W-:Y:S01]  /*b280*/  MUFU.EX2 R161, R88 ;  /* 0x0000005800a17308 */ /* 0x0007e20000000800 */
[----:B------:R-:W-:Y:S02]  /*b290*/  MOV R137, R240 ;  /* 0x000000f000897202 */ /* 0x000fe40000000f00 */
[----:B------:R2:W5:Y:S01]  /*b2a0*/  LDL.LU R240, [R1+0x54] ;  /* 0x0000540001f07983 */ /* 0x0005620000300800 */
[----:B------:R-:W-:Y:S01]  /*b2b0*/  MOV R198, R138 ;  /* 0x0000008a00c67202 */ /* 0x000fe20000000f00 */
[C---:B------:R-:W-:Y:S04]  /*b2c0*/  HMMA.16816.F32.BF16 R16, R76.reuse, R90, R16 ;  /* 0x0000005a4c10723c */ /* 0x040fe80000041810 */
[----:B------:R-:W-:Y:S02]  /*b2d0*/  MOV R138, R137 ;  /* 0x00000089008a7202 */ /* 0x000fe40000000f00 */
[----:B------:R-:W-:Y:S02]  /*b2e0*/  MOV R137, R111 ;  /* 0x0000006f00897202 */ /* 0x000fe40000000f00 */
[-C--:B-1----:R-:W-:Y:S04]  /*b2f0*/  HMMA.16816.F32.BF16 R20, R76, R84.reuse, R20 ;  /* 0x000000544c14723c */ /* 0x082fe80000041814 */
[----:B------:R-:W-:Y:S02]  /*b300*/  MOV R201, R198 ;  /* 0x000000c600c97202 */ /* 0x000fe40000000f00 */
[----:B------:R-:W-:Y:S02]  /*b310*/  MOV R198, R138 ;  /* 0x0000008a00c67202 */ /* 0x000fe40000000f00 */
[C---:B------:R-:W-:Y:S04]  /*b320*/  HMMA.16816.F32.BF16 R24, R80.reuse, R84, R24 ;  /* 0x000000545018723c */ /* 0x040fe80000041818 */
[--C-:B---3--:R-:W-:Y:S01]  /*b330*/  FFMA.FTZ R88, R203, c[0x0][0x2d0], -R105.reuse ;  /* 0x0000b400cb587a23 */ /* 0x108fe20000010869 */
[----:B------:R-:W-:Y:S02]  /*b340*/  MOV R149, R201 ;  /* 0x000000c900957202 */ /* 0x000fe40000000f00 */
[----:B------:R-:W-:Y:S01]  /*b350*/  MOV R201, R198 ;  /* 0x000000c600c97202 */ /* 0x000fe20000000f00 */
[-C--:B------:R-:W-:Y:S01]  /*b360*/  HMMA.16816.F32.BF16 R28, R80, R86.reuse, R28 ;  /* 0x00000056501c723c */ /* 0x080fe2000004181c */
[----:B------:R1:W-:Y:S03]  /*b370*/  MUFU.EX2 R211, R88 ;  /* 0x0000005800d37308 */ /* 0x0003e60000000800 */
[----:B------:R-:W-:Y:S02]  /*b380*/  MOV R150, R201 ;  /* 0x000000c900967202 */ /* 0x000fe40000000f00 */
[----:B------:R-:W-:Y:S02]  /*b390*/  MOV R138, R137 ;  /* 0x00000089008a7202 */ /* 0x000fe40000000f00 */
[C---:B------:R-:W-:Y:S04]  /*b3a0*/  HMMA.16816.F32.BF16 R32, R76.reuse, R86, R32 ;  /* 0x000000564c20723c */ /* 0x040fe80000041820 */
[----:B------:R-:W-:Y:S01]  /*b3b0*/  MOV R137, R136 ;  /* 0x0000008800897202 */ /* 0x000fe20000000f00 */
[--C-:B------:R-:W-:Y:S01]  /*b3c0*/  FFMA.FTZ R84, R150, c[0x0][0x2d0], -R102.reuse ;  /* 0x0000b40096547a23 */ /* 0x100fe20000010866 */
[----:B------:R-:W-:Y:S02]  /*b3d0*/  MOV R136, R106 ;  /* 0x0000006a00887202 */ /* 0x000fe40000000f00 */
[----:B------:R-:W-:Y:S01]  /*b3e0*/  MOV R198, R138 ;  /* 0x0000008a00c67202 */ /* 0x000fe20000000f00 */
[----:B------:R3:W-:Y:S03]  /*b3f0*/  MUFU.EX2 R209, R84 ;  /* 0x0000005400d17308 */ /* 0x0007e60000000800 */
[----:B------:R-:W-:Y:S02]  /*b400*/  MOV R138, R137 ;  /* 0x00000089008a7202 */ /* 0x000fe40000000f00 */
[----:B------:R-:W-:Y:S02]  /*b410*/  MOV R137, R136 ;  /* 0x0000008800897202 */ /* 0x000fe40000000f00 */
[----:B------:R-:W-:Y:S02]  /*b420*/  MOV R208, R149 ;  /* 0x0000009500d07202 */ /* 0x000fe40000000f00 */
[----:B------:R-:W-:Y:S02]  /*b430*/  MOV R149, R198 ;  /* 0x000000c600957202 */ /* 0x000fe40000000f00 */
[----:B------:R-:W-:Y:S01]  /*b440*/  MOV R198, R137 ;  /* 0x0000008900c67202 */ /* 0x000fe20000000f00 */
[--C-:B-1----:R-:W-:Y:S01]  /*b450*/  FFMA.FTZ R88, R208, c[0x0][0x2d0], -R105.reuse ;  /* 0x0000b400d0587a23 */ /* 0x102fe20000010869 */
[----:B------:R-:W-:Y:S02]  /*b460*/  MOV R137, R135 ;  /* 0x0000008700897202 */ /* 0x000fe40000000f00 */
[----:B------:R-:W-:Y:S01]  /*b470*/  MOV R135, R118 ;  /* 0x0000007600877202 */ /* 0x000fe20000000f00 */
[----:B------:R1:W-:Y:S01]  /*b480*/  MUFU.EX2 R212, R88 ;  /* 0x0000005800d47308 */ /* 0x0003e20000000800 */
[----:B------:R-:W-:Y:S02]  /*b490*/  MOV R201, R138 ;  /* 0x0000008a00c97202 */ /* 0x000fe40000000f00 */
[----:B------:R-:W-:Y:S02]  /*b4a0*/  MOV R136, R133 ;  /* 0x0000008500887202 */ /* 0x000fe40000000f00 */
[----:B------:R-:W-:Y:S02]  /*b4b0*/  MOV R111, R233 ;  /* 0x000000e9006f7202 */ /* 0x000fe40000000f00 */
[----:B------:R-:W-:Y:S01]  /*b4c0*/  MOV R138, R136 ;  /* 0x00000088008a7202 */ /* 0x000fe20000000f00 */
[----:B---3--:R-:W-:Y:S01]  /*b4d0*/  FFMA.FTZ R84, R148, c[0x0][0x2d0], -R102 ;  /* 0x0000b40094547a23 */ /* 0x008fe20000010866 */
[----:B------:R-:W-:Y:S01]  /*b4e0*/  MOV R148, R207 ;  /* 0x000000cf00947202 */ /* 0x000fe20000000f00 */
[----:B------:R3:W4:Y:S01]  /*b4f0*/  MUFU.EX2 R118, R92 ;  /* 0x0000005c00767308 */ /* 0x0007220000000800 */
[----:B------:R-:W-:Y:S01]  /*b500*/  MOV R136, R193 ;  /* 0x000000c100887202 */ /* 0x000fe20000000f00 */
[----:B------:R2:W5:Y:S01]  /*b510*/  LDL.LU R233, [R1+0x50] ;  /* 0x0000500001e97983 */ /* 0x0005620000300800 */
[----:B------:R-:W-:Y:S02]  /*b520*/  MOV R106, R234 ;  /* 0x000000ea006a7202 */ /* 0x000fe40000000f00 */
[----:B------:R-:W-:Y:S01]  /*b530*/  MOV R133, R132 ;  /* 0x0000008400857202 */ /* 0x000fe20000000f00 */
[----:B------:R2:W5:Y:S01]  /*b540*/  LDL.LU R234, [R1+0x4c] ;  /* 0x00004c0001ea7983 */ /* 0x0005620000300800 */
[----:B------:R-:W-:Y:S01]  /*b550*/  MOV R132, R119 ;  /* 0x0000007700847202 */ /* 0x000fe20000000f00 */
[----:B------:R-:W-:Y:S01]  /*b560*/  FFMA.FTZ R106, R106, c[0x0][0x2d0], -R108 ;  /* 0x0000b4006a6a7a23 */ /* 0x000fe2000001086c */
[----:B------:R-:W-:Y:S01]  /*b570*/  MOV R193, R230 ;  /* 0x000000e600c17202 */ /* 0x000fe20000000f00 */
[----:B------:R2:W-:Y:S01]  /*b580*/  MUFU.EX2 R207, R84 ;  /* 0x0000005400cf7308 */ /* 0x0005e20000000800 */
[----:B------:R2:W5:Y:S01]  /*b590*/  LDL.LU R119, [R1+0x48] ;  /* 0x0000480001777983 */ /* 0x0005620000300800 */
[----:B------:R-:W-:Y:S01]  /*b5a0*/  MOV R150, R110 ;  /* 0x0000006e00967202 */ /* 0x000fe20000000f00 */
[--C-:B-1----:R-:W-:Y:S02]  /*b5b0*/  FFMA.FTZ R88, R151, c[0x0][0x2d0], -R105.reuse ;  /* 0x0000b40097587a23 */ /* 0x102fe40000010869 */
[----:B------:R1:W5:Y:S01]  /*b5c0*/  LDL.LU R230, [R1+0x44] ;  /* 0x0000440001e67983 */ /* 0x0003620000300800 */
[----:B------:R-:W-:Y:S01]  /*b5d0*/  MOV R151, R103 ;  /* 0x0000006700977202 */ /* 0x000fe20000000f00 */
[----:B------:R-:W-:Y:S03]  /*b5e0*/  FFMA.FTZ R103, R189, c[0x0][0x2d0], -R105 ;  /* 0x0000b400bd677a23 */ /* 0x000fe60000010869 */
[----:B------:R1:W-:Y:S01]  /*b5f0*/  MUFU.EX2 R210, R88 ;  /* 0x0000005800d27308 */ /* 0x0003e20000000800 */
[----:B---3--:R-:W3:Y:S09]  /*b600*/  LDSM.16.MT88.4 R92, [R225+0x1100] ;  /* 0x00110000e15c783b */ /* 0x008ef20000004200 */
[----:B------:R-:W-:Y:S01]  /*b610*/  MUFU.EX2 R106, R106 ;  /* 0x0000006a006a7308 */ /* 0x000fe20000000800 */
[--C-:B--2---:R-:W-:Y:S09]  /*b620*/  FFMA.FTZ R84, R149, c[0x0][0x2d0], -R102.reuse ;  /* 0x0000b40095547a23 */ /* 0x104ff20000010866 */
[----:B------:R2:W-:Y:S01]  /*b630*/  MUFU.EX2 R208, R84 ;  /* 0x0000005400d07308 */ /* 0x0005e20000000800 */
[----:B-1----:R-:W1:Y:S09]  /*b640*/  LDSM.16.MT88.4 R88, [R226+0x1100] ;  /* 0x00110000e258783b */ /* 0x002e720000004200 */
[----:B------:R-:W-:Y:S10]  /*b650*/  MUFU.EX2 R110, R100 ;  /* 0x00000064006e7308 */ /* 0x000ff40000000800 */
[----:B------:R1:W-:Y:S01]  /*b660*/  MUFU.EX2 R189, R103 ;  /* 0x0000006700bd7308 */ /* 0x0003e20000000800 */
[-C--:B---3--:R-:W-:Y:S03]  /*b670*/  HMMA.16816.F32.BF16 R36, R76, R92.reuse, R36 ;  /* 0x0000005c4c24723c */ /* 0x088fe60000041824 */
[----:B--2---:R-:W-:Y:S01]  /*b680*/  FFMA.FTZ R84, R201, c[0x0][0x2d0], -R102 ;  /* 0x0000b400c9547a23 */ /* 0x004fe20000010866 */
[----:B------:R-:W-:Y:S02]  /*b690*/  MOV R201, R198 ;  /* 0x000000c600c97202 */ /* 0x000fe40000000f00 */
[----:B------:R-:W-:Y:S02]  /*b6a0*/  MOV R198, R206 ;  /* 0x000000ce00c67202 */ /* 0x000fe40000000f00 */
[C---:B------:R-:W-:Y:S01]  /*b6b0*/  HMMA.16816.F32.BF16 R40, R80.reuse, R92, R40 ;  /* 0x0000005c5028723c */ /* 0x040fe20000041828 */
[----:B------:R2:W-:Y:S06]  /*b6c0*/  MUFU.EX2 R206, R84 ;  /* 0x0000005400ce7308 */ /* 0x0005ec0000000800 */
[--C-:B------:R-:W-:Y:S01]  /*b6d0*/  FFMA.FTZ R92, R201, c[0x0][0x2d0], -R108.reuse ;  /* 0x0000b400c95c7a23 */ /* 0x100fe2000001086c */
[-C--:B------:R-:W-:Y:S03]  /*b6e0*/  HMMA.16816.F32.BF16 R44, R80, R94.reuse, R44 ;  /* 0x0000005e502c723c */ /* 0x080fe6000004182c */
[----:B------:R3:W-:Y:S01]  /*b6f0*/  MUFU.EX2 R169, R92 ;  /* 0x0000005c00a97308 */ /* 0x0007e20000000800 */
[--C-:B-1----:R-:W-:Y:S04]  /*b700*/  FFMA.FTZ R103, R75, c[0x0][0x2d0], -R3.reuse ;  /* 0x0000b4004b677a23 */ /* 0x102fe80000010803 */
[C---:B------:R-:W-:Y:S08]  /*b710*/  HMMA.16816.F32.BF16 R48, R76.reuse, R94, R48 ;  /* 0x0000005e4c30723c */ /* 0x040ff00000041830 */
[-C--:B------:R-:W-:Y:S04]  /*b720*/  HMMA.16816.F32.BF16 R52, R76, R88.reuse, R52 ;  /* 0x000000584c34723c */ /* 0x080fe80000041834 */
[--C-:B--2---:R-:W-:Y:S01]  /*b730*/  FFMA.FTZ R84, R148, c[0x0][0x2d0], -R108.reuse ;  /* 0x0000b40094547a23 */ /* 0x104fe2000001086c */
[----:B------:R-:W-:Y:S03]  /*b740*/  MOV R148, R187 ;  /* 0x000000bb00947202 */ /* 0x000fe60000000f00 */
[C---:B------:R-:W-:Y:S01]  /*b750*/  HMMA.16816.F32.BF16 R56, R80.reuse, R88, R56 ;  /* 0x000000585038723c */ /* 0x040fe20000041838 */
[----:B------:R1:W-:Y:S03]  /*b760*/  MUFU.EX2 R171, R84 ;  /* 0x0000005400ab7308 */ /* 0x0003e60000000800 */
[--C-:B---3--:R-:W-:Y:S03]  /*b770*/  FFMA.FTZ R92, R198, c[0x0][0x2d0], -R108.reuse ;  /* 0x0000b400c65c7a23 */ /* 0x108fe6000001086c */
[--C-:B------:R-:W-:Y:S01]  /*b780*/  FFMA.FTZ R88, R139, c[0x0][0x2d0], -R108.reuse ;  /* 0x0000b4008b587a23 */ /* 0x100fe2000001086c */
[-C--:B------:R-:W-:Y:S03]  /*b790*/  HMMA.16816.F32.BF16 R60, R80, R90.reuse, R60 ;  /* 0x0000005a503c723c */ /* 0x080fe6000004183c */
[----:B------:R2:W-:Y:S01]  /*b7a0*/  MUFU.EX2 R168, R88 ;  /* 0x0000005800a87308 */ /* 0x0005e20000000800 */
[----:B------:R-:W-:Y:S02]  /*b7b0*/  MOV R139, R186 ;  /* 0x000000ba008b7202 */ /* 0x000fe40000000f00 */
[----:B------:R-:W-:Y:S01]  /*b7c0*/  MOV R186, R111 ;  /* 0x0000006f00ba7202 */ /* 0x000fe20000000f00 */
[--C-:B------:R-:W-:Y:S01]  /*b7d0*/  FFMA.FTZ R80, R116, c[0x0][0x2d0], -R3.reuse ;  /* 0x0000b40074507a23 */ /* 0x100fe20000010803 */
[----:B------:R-:W-:Y:S04]  /*b7e0*/  HMMA.16816.F32.BF16 R64, R76, R90, R64 ;  /* 0x0000005a4c40723c */ /* 0x000fe80000041840 */
[----:B------:R-:W-:Y:S01]  /*b7f0*/  F2FP.BF16.PACK_AB R82, R162, R163 ;  /* 0x000000a3a252723e */ /* 0x000fe200000010ff */
[----:B------:R3:W-:Y:S01]  /*b800*/  MUFU.EX2 R116, R80 ;  /* 0x0000005000747308 */ /* 0x0007e20000000800 */
[----:B------:R-:W-:Y:S01]  /*b810*/  F2FP.BF16.PACK_AB R81, R156, R157 ;  /* 0x0000009d9c51723e */ /* 0x000fe200000010ff */
[--C-:B------:R-:W-:Y:S01]  /*b820*/  FFMA.FTZ R100, R139, c[0x0][0x2d0], -R3.reuse ;  /* 0x0000b4008b647a23 */ /* 0x100fe20000010803 */
[----:B------:R-:W-:Y:S01]  /*b830*/  F2FP.BF16.PACK_AB R76, R219, R217 ;  /* 0x000000d9db4c723e */ /* 0x000fe200000010ff */
[----:B-1----:R-:W1:Y:S03]  /*b840*/  LDSM.16.MT88.4 R84, [R224+0x1900] ;  /* 0x00190000e054783b */ /* 0x002e660000004200 */
[----:B------:R-:W-:Y:S02]  /*b850*/  F2FP.BF16.PACK_AB R78, R218, R216 ;  /* 0x000000d8da4e723e */ /* 0x000fe400000010ff */
[----:B------:R-:W-:Y:S01]  /*b860*/  F2FP.BF16.PACK_AB R77, R215, R213 ;  /* 0x000000d5d74d723e */ /* 0x000fe200000010ff */
[----:B------:R1:W-:Y:S01]  /*b870*/  MUFU.EX2 R170, R92 ;  /* 0x0000005c00aa7308 */ /* 0x0003e20000000800 */
[----:B------:R-:W-:Y:S02]  /*b880*/  F2FP.BF16.PACK_AB R79, R214, R159 ;  /* 0x0000009fd64f723e */ /* 0x000fe400000010ff */
[----:B----4-:R-:W-:Y:S01]  /*b890*/  F2FP.BF16.PACK_AB R83, R118, R160 ;  /* 0x000000a07653723e */ /* 0x010fe200000010ff */
[----:B--2---:R-:W2:Y:S06]  /*b8a0*/  LDSM.16.MT88.4 R88, [R227+0x1900] ;  /* 0x00190000e358783b */ /* 0x004eac0000004200 */
[----:B------:R-:W-:Y:S01]  /*b8b0*/  MUFU.EX2 R100, R100 ;  /* 0x0000006400647308 */ /* 0x000fe20000000800 */
[--C-:B---3--:R-:W-:Y:S01]  /*b8c0*/  FFMA.FTZ R80, R138, c[0x0][0x2d0], -R3.reuse ;  /* 0x0000b4008a507a23 */ /* 0x108fe20000010803 */
        /* <DEDUP_REMOVED lines=10> */
[----:B------:R-:W-:Y:S01]  /*b970*/  MOV R185, R190 ;  /* 0x000000be00b97202 */ /* 0x000fe20000000f00 */
[----:B------:R-:W-:Y:S01]  /*b980*/  FFMA.FTZ R107, R107, c[0x0][0x2d0], -R108 ;  /* 0x0000b4006b6b7a23 */ /* 0x000fe2000001086c */
[-C--:B------:R-:W-:Y:S05]  /*b990*/  HMMA.16816.F32.BF16 R4, R76, R84.reuse, R4 ;  /* 0x000000544c04723c */ /* 0x080fea0000041804 */
[----:B------:R3:W-:Y:S10]  /*b9a0*/  MUFU.EX2 R113, R80 ;  /* 0x0000005000717308 */ /* 0x0007f40000000800 */
[----:B------:R4:W2:Y:S01]  /*b9b0*/  MUFU.EX2 R190, R101 ;  /* 0x0000006500be7308 */ /* 0x0008a20000000800 */
[----:B-1----:R-:W1:Y:S09]  /*b9c0*/  LDSM.16.MT88.4 R92, [R225+0x1900] ;  /* 0x00190000e15c783b */ /* 0x002e720000004200 */
[----:B------:R-:W-:Y:S01]  /*b9d0*/  MUFU.EX2 R107, R107 ;  /* 0x0000006b006b7308 */ /* 0x000fe20000000800 */
[----:B---3--:R-:W-:Y:S07]  /*b9e0*/  F2FP.BF16.PACK_AB R80, R158, R155 ;  /* 0x0000009b9e50723e */ /* 0x008fee00000010ff */
[C---:B------:R-:W-:Y:S04]  /*b9f0*/  HMMA.16816.F32.BF16 R8, R80.reuse, R84, R8 ;  /* 0x000000545008723c */ /* 0x040fe80000041808 */
[--C-:B----4-:R-:W-:Y:S01]  /*ba00*/  FFMA.FTZ R101, R184, c[0x0][0x2d0], -R3.reuse ;  /* 0x0000b400b8657a23 */ /* 0x110fe20000010803 */
[----:B--2---:R-:W-:Y:S02]  /*ba10*/  F2FP.BF16.PACK_AB R180, R189, R190 ;  /* 0x000000bebdb4723e */ /* 0x004fe400000010ff */
[----:B------:R-:W-:Y:S01]  /*ba20*/  FFMA.FTZ R84, R115, c[0x0][0x2d0], -R3 ;  /* 0x0000b40073547a23 */ /* 0x000fe20000010803 */
[-C--:B------:R-:W-:Y:S02]  /*ba30*/  HMMA.16816.F32.BF16 R12, R80, R86.reuse, R12 ;  /* 0x00000056500c723c */ /* 0x080fe4000004180c */
[----:B------:R-:W2:Y:S06]  /*ba40*/  MUFU.EX2 R101, R101 ;  /* 0x0000006500657308 */ /* 0x000eac0000000800 */
[C---:B------:R-:W-:Y:S04]  /*ba50*/  HMMA.16816.F32.BF16 R16, R76.reuse, R86, R16 ;  /* 0x000000564c10723c */ /* 0x040fe80000041810 */
[----:B------:R3:W-:Y:S04]  /*ba60*/  MUFU.EX2 R115, R84 ;  /* 0x0000005400737308 */ /* 0x0007e80000000800 */
[-C--:B------:R-:W-:Y:S08]  /*ba70*/  HMMA.16816.F32.BF16 R20, R76, R88.reuse, R20 ;  /* 0x000000584c14723c */ /* 0x080ff00000041814 */
[C---:B------:R-:W-:Y:S04]  /*ba80*/  HMMA.16816.F32.BF16 R24, R80.reuse, R88, R24 ;  /* 0x000000585018723c */ /* 0x040fe80000041818 */
[----:B--2---:R-:W-:Y:S04]  /*ba90*/  F2FP.BF16.PACK_AB R177, R101, R100 ;  /* 0x0000006465b1723e */ /* 0x004fe800000010ff */
[-C--:B------:R-:W-:Y:S04]  /*baa0*/  HMMA.16816.F32.BF16 R28, R80, R90.reuse, R28 ;  /* 0x0000005a501c723c */ /* 0x080fe8000004181c */
[--C-:B---3--:R-:W-:Y:S01]  /*bab0*/  FFMA.FTZ R84, R138, c[0x0][0x2d0], -R105.reuse ;  /* 0x0000b4008a547a23 */ /* 0x108fe20000010869 */
[----:B------:R-:W-:Y:S03]  /*bac0*/  MOV R138, R205 ;  /* 0x000000cd008a7202 */ /* 0x000fe60000000f00 */
[C---:B------:R-:W-:Y:S01]  /*bad0*/  HMMA.16816.F32.BF16 R32, R76.reuse, R90, R32 ;  /* 0x0000005a4c20723c */ /* 0x040fe20000041820 */
[----:B------:R2:W-:Y:S03]  /*bae0*/  MUFU.EX2 R205, R84 ;  /* 0x0000005400cd7308 */ /* 0x0005e60000000800 */
[----:B------:R-:W-:Y:S02]  /*baf0*/  FFMA.FTZ R88, R138, c[0x0][0x2d0], -R102 ;  /* 0x0000b4008a587a23 */ /* 0x000fe40000010866 */
[----:B------:R-:W3:Y:S02]  /*bb00*/  LDL.LU R138, [R1+0x18] ;  /* 0x00001800018a7983 */ /* 0x000ee40000300800 */
[-C--:B-1----:R-:W-:Y:S03]  /*bb10*/  HMMA.16816.F32.BF16 R36, R76, R92.reuse, R36 ;  /* 0x0000005c4c24723c */ /* 0x082fe60000041824 */
[----:B------:R1:W-:Y:S05]  /*bb20*/  MUFU.EX2 R174, R88 ;  /* 0x0000005800ae7308 */ /* 0x0003ea0000000800 */
[C---:B------:R-:W-:Y:S07]  /*bb30*/  HMMA.16816.F32.BF16 R40, R80.reuse, R92, R40 ;  /* 0x0000005c5028723c */ /* 0x040fee0000041828 */
[----:B------:R-:W-:Y:S01]  /*bb40*/  FFMA.FTZ R92, R194, c[0x0][0x2d0], -R108 ;  /* 0x0000b400c25c7a23 */ /* 0x000fe2000001086c */
[-C--:B------:R-:W-:Y:S03]  /*bb50*/  HMMA.16816.F32.BF16 R44, R80, R94.reuse, R44 ;  /* 0x0000005e502c723c */ /* 0x080fe6000004182c */
[----:B------:R4:W-:Y:S01]  /*bb60*/  MUFU.EX2 R194, R92 ;  /* 0x0000005c00c27308 */ /* 0x0009e20000000800 */
[--C-:B--2---:R-:W-:Y:S01]  /*bb70*/  FFMA.FTZ R84, R137, c[0x0][0x2d0], -R105.reuse ;  /* 0x0000b40089547a23 */ /* 0x104fe20000010869 */
[----:B------:R-:W-:Y:S02]  /*bb80*/  MOV R137, R136 ;  /* 0x0000008800897202 */ /* 0x000fe40000000f00 */
[----:B------:R-:W-:Y:S01]  /*bb90*/  MOV R136, R134 ;  /* 0x0000008600887202 */ /* 0x000fe20000000f00 */
[C---:B------:R-:W-:Y:S04]  /*bba0*/  HMMA.16816.F32.BF16 R48, R76.reuse, R94, R48 ;  /* 0x0000005e4c30723c */ /* 0x040fe80000041830 */
[----:B------:R-:W-:Y:S01]  /*bbb0*/  MOV R134, R131 ;  /* 0x0000008300867202 */ /* 0x000fe20000000f00 */
[----:B------:R2:W-:Y:S01]  /*bbc0*/  MUFU.EX2 R175, R84 ;  /* 0x0000005400af7308 */ /* 0x0005e20000000800 */
[----:B------:R-:W-:Y:S01]  /*bbd0*/  MOV R131, R204 ;  /* 0x000000cc00837202 */ /* 0x000fe20000000f00 */
[----:B-1----:R-:W-:Y:S02]  /*bbe0*/  FFMA.FTZ R88, R137, c[0x0][0x2d0], -R102 ;  /* 0x0000b40089587a23 */ /* 0x002fe40000010866 */
[----:B------:R-:W3:Y:S06]  /*bbf0*/  LDL.LU R137, [R1+0x24] ;  /* 0x0000240001897983 */ /* 0x000eec0000300800 */
[----:B------:R1:W-:Y:S01]  /*bc00*/  MUFU.EX2 R173, R88 ;  /* 0x0000005800ad7308 */ /* 0x0003e20000000800 */
[----:B----4-:R-:W-:Y:S09]  /*bc10*/  FFMA.FTZ R92, R193, c[0x0][0x2d0], -R108 ;  /* 0x0000b400c15c7a23 */ /* 0x010ff2000001086c */
[----:B------:R4:W-:Y:S01]  /*bc20*/  MUFU.EX2 R193, R92 ;  /* 0x0000005c00c17308 */ /* 0x0009e20000000800 */
[--C-:B--2---:R-:W-:Y:S09]  /*bc30*/  FFMA.FTZ R84, R96, c[0x0][0x2d0], -R105.reuse ;  /* 0x0000b40060547a23 */ /* 0x104ff20000010869 */
[----:B------:R2:W-:Y:S01]  /*bc40*/  MUFU.EX2 R204, R84 ;  /* 0x0000005400cc7308 */ /* 0x0005e20000000800 */
[--C-:B-1----:R-:W-:Y:S09]  /*bc50*/  FFMA.FTZ R88, R98, c[0x0][0x2d0], -R102.reuse ;  /* 0x0000b40062587a23 */ /* 0x102ff20000010866 */
[----:B------:R1:W-:Y:S01]  /*bc60*/  MUFU.EX2 R198, R88 ;  /* 0x0000005800c67308 */ /* 0x0003e20000000800 */
[----:B----4-:R-:W-:Y:S01]  /*bc70*/  LDSM.16.MT88.4 R92, [R227+0x2100] ;  /* 0x00210000e35c783b */ /* 0x010fe20000004200 */
[--C-:B--2---:R-:W-:Y:S02]  /*bc80*/  FFMA.FTZ R84, R97, c[0x0][0x2d0], -R105.reuse ;  /* 0x0000b40061547a23 */ /* 0x104fe40000010869 */
[----:B------:R-:W-:Y:S06]  /*bc90*/  FFMA.FTZ R105, R112, c[0x0][0x2d0], -R105 ;  /* 0x0000b40070697a23 */ /* 0x000fec0000010869 */
[----:B------:R2:W-:Y:S01]  /*bca0*/  MUFU.EX2 R203, R84 ;  /* 0x0000005400cb7308 */ /* 0x0005e20000000800 */
[----:B-1----:R-:W-:Y:S02]  /*bcb0*/  FFMA.FTZ R88, R99, c[0x0][0x2d0], -R102 ;  /* 0x0000b40063587a23 */ /* 0x002fe40000010866 */
[----:B------:R-:W-:Y:S07]  /*bcc0*/  LDSM.16.MT88.4 R96, [R225+0x2100] ;  /* 0x00210000e160783b */ /* 0x000fee0000004200 */
[----:B------:R1:W4:Y:S10]  /*bcd0*/  MUFU.EX2 R201, R88 ;  /* 0x0000005800c97308 */ /* 0x0003340000000800 */
[----:B------:R4:W-:Y:S01]  /*bce0*/  MUFU.EX2 R187, R105 ;  /* 0x0000006900bb7308 */ /* 0x0009e20000000800 */
[----:B--2---:R-:W2:Y:S01]  /*bcf0*/  LDSM.16.MT88.4 R84, [R226+0x1900] ;  /* 0x00190000e254783b */ /* 0x004ea20000004200 */
[--C-:B-1----:R-:W-:Y:S01]  /*bd00*/  FFMA.FTZ R88, R136, c[0x0][0x2d0], -R108.reuse ;  /* 0x0000b40088587a23 */ /* 0x102fe2000001086c */
[----:B----4-:R-:W-:Y:S06]  /*bd10*/  F2FP.BF16.PACK_AB R75, R201, R198 ;  /* 0x000000c6c94b723e */ /* 0x010fec00000010ff */
[----:B------:R-:W4:Y:S01]  /*bd20*/  LDL.LU R136, [R1+0x20] ;  /* 0x0000200001887983 */ /* 0x000f220000300800 */
[----:B------:R1:W-:Y:S01]  /*bd30*/  MUFU.EX2 R172, R88 ;  /* 0x0000005800ac7308 */ /* 0x0003e20000000800 */
[--C-:B------:R-:W-:Y:S09]  /*bd40*/  FFMA.FTZ R105, R149, c[0x0][0x2d0], -R108.reuse ;  /* 0x0000b40095697a23 */ /* 0x100ff2000001086c */
[----:B------:R-:W2:Y:S01]  /*bd50*/  MUFU.EX2 R105, R105 ;  /* 0x0000006900697308 */ /* 0x000ea20000000800 */
[----:B-1----:R-:W1:Y:S01]  /*bd60*/  LDSM.16.MT88.4 R88, [R224+0x2100] ;  /* 0x00210000e058783b */ /* 0x002e620000004200 */
[-C--:B--2---:R-:W-:Y:S08]  /*bd70*/  HMMA.16816.F32.BF16 R52, R76, R84.reuse, R52 ;  /* 0x000000544c34723c */ /* 0x084ff00000041834 */
[C---:B------:R-:W-:Y:S04]  /*bd80*/  HMMA.16816.F32.BF16 R56, R80.reuse, R84, R56 ;  /* 0x000000545038723c */ /* 0x040fe80000041838 */
[----:B------:R-:W-:Y:S03]  /*bd90*/  F2FP.BF16.PACK_AB R176, R106, R105 ;  /* 0x000000696ab0723e */ /* 0x000fe600000010ff */
[--C-:B------:R-:W-:Y:S01]  /*bda0*/  FFMA.FTZ R84, R192, c[0x0][0x2d0], -R108.reuse ;  /* 0x0000b400c0547a23 */ /* 0x100fe2000001086c */
[-C--:B------:R-:W-:Y:S03]  /*bdb0*/  HMMA.16816.F32.BF16 R60, R80, R86.reuse, R60 ;  /* 0x00000056503c723c */ /* 0x080fe6000004183c */
[----:B------:R2:W-:Y:S01]  /*bdc0*/  MUFU.EX2 R192, R84 ;  /* 0x0000005400c07308 */ /* 0x0005e20000000800 */
[----:B------:R-:W-:Y:S03]  /*bdd0*/  FFMA.FTZ R108, R148, c[0x0][0x2d0], -R108 ;  /* 0x0000b400946c7a23 */ /* 0x000fe6000001086c */
[--C-:B------:R-:W-:Y:S01]  /*bde0*/  FFMA.FTZ R81, R135, c[0x0][0x2d0], -R3.reuse ;  /* 0x0000b40087517a23 */ /* 0x100fe20000010803 */
[----:B------:R-:W-:Y:S01]  /*bdf0*/  HMMA.16816.F32.BF16 R64, R76, R86, R64 ;  /* 0x000000564c40723c */ /* 0x000fe20000041840 */
[----:B------:R-:W4:Y:S03]  /*be00*/  LDL.LU R135, [R1+0x1c] ;  /* 0x00001c0001877983 */ /* 0x000f260000300800 */
[--C-:B------:R-:W-:Y:S01]  /*be10*/  FFMA.FTZ R80, R109, c[0x0][0x2d0], -R3.reuse ;  /* 0x0000b4006d507a23 */ /* 0x100fe20000010803 */
[----:B------:R-:W-:Y:S01]  /*be20*/  F2FP.BF16.PACK_AB R82, R168, R170 ;  /* 0x000000aaa852723e */ /* 0x000fe200000010ff */
[----:B------:R1:W-:Y:S01]  /*be30*/  MUFU.EX2 R109, R81 ;  /* 0x00000051006d7308 */ /* 0x0003e20000000800 */
[----:B------:R-:W-:Y:S02]  /*be40*/  F2FP.BF16.PACK_AB R76, R211, R161 ;  /* 0x000000a1d34c723e */ /* 0x000fe400000010ff */
[----:B------:R-:W-:Y:S03]  /*be50*/  F2FP.BF16.PACK_AB R78, R210, R212 ;  /* 0x000000d4d24e723e */ /* 0x000fe600000010ff */
[----:B------:R-:W-:Y:S02]  /*be60*/  F2FP.BF16.PACK_AB R77, R207, R209 ;  /* 0x000000d1cf4d723e */ /* 0x000fe400000010ff */
[----:B------:R-:W-:Y:S02]  /*be70*/  F2FP.BF16.PACK_AB R79, R206, R208 ;  /* 0x000000d0ce4f723e */ /* 0x000fe400000010ff */
[----:B------:R1:W-:Y:S01]  /*be80*/  MUFU.EX2 R112, R80 ;  /* 0x0000005000707308 */ /* 0x0003e20000000800 */
[----:B------:R-:W-:Y:S01]  /*be90*/  F2FP.BF16.PACK_AB R83, R115, R114 ;  /* 0x000000727353723e */ /* 0x000fe200000010ff */
[----:B--2---:R-:W2:Y:S03]  /*bea0*/  LDSM.16.MT88.4 R84, [R226+0x2100] ;  /* 0x00210000e254783b */ /* 0x004ea60000004200 */
[-C--:B-1----:R-:W-:Y:S05]  /*beb0*/  HMMA.16816.F32.BF16 R4, R76, R88.reuse, R4 ;  /* 0x000000584c04723c */ /* 0x082fea0000041804 */
[----:B------:R-:W1:Y:S01]  /*bec0*/  MUFU.EX2 R108, R108 ;  /* 0x0000006c006c7308 */ /* 0x000e620000000800 */
[----:B------:R-:W-:Y:S02]  /*bed0*/  F2FP.BF16.PACK_AB R81, R113, R116 ;  /* 0x000000747151723e */ /* 0x000fe400000010ff */
[----:B------:R-:W-:Y:S07]  /*bee0*/  F2FP.BF16.PACK_AB R80, R169, R171 ;  /* 0x000000aba950723e */ /* 0x000fee00000010ff */
[C---:B------:R-:W-:Y:S04]  /*bef0*/  HMMA.16816.F32.BF16 R8, R80.reuse, R88, R8 ;  /* 0x000000585008723c */ /* 0x040fe80000041808 */
[----:B-1----:R-:W-:Y:S03]  /*bf00*/  F2FP.BF16.PACK_AB R178, R108, R107 ;  /* 0x0000006b6cb2723e */ /* 0x002fe600000010ff */
[--C-:B------:R-:W-:Y:S01]  /*bf10*/  FFMA.FTZ R88, R188, c[0x0][0x2d0], -R3.reuse ;  /* 0x0000b400bc587a23 */ /* 0x100fe20000010803 */
[-C--:B------:R-:W-:Y:S01]  /*bf20*/  HMMA.16816.F32.BF16 R12, R80, R90.reuse, R12 ;  /* 0x0000005a500c723c */ /* 0x080fe2000004180c */
[----:B------:R-:W1:Y:S03]  /*bf30*/  MUFU.EX2 R188, R104 ;  /* 0x0000006800bc7308 */ /* 0x000e660000000800 */
[----:B------:R-:W-:Y:S01]  /*bf40*/  FFMA.FTZ R3, R74, c[0x0][0x2d0], -R3 ;  /* 0x0000b4004a037a23 */ /* 0x000fe20000010803 */
[----:B------:R-:W-:Y:S03]  /*bf50*/  F2FP.BF16.PACK_AB R74, R203, R204 ;  /* 0x000000cccb4a723e */ /* 0x000fe600000010ff */
[C---:B------:R-:W-:Y:S03]  /*bf60*/  HMMA.16816.F32.BF16 R16, R76.reuse, R90, R16 ;  /* 0x0000005a4c10723c */ /* 0x040fe60000041810 */
[----:B------:R2:W-:Y:S05]  /*bf70*/  MUFU.EX2 R111, R88 ;  /* 0x00000058006f7308 */ /* 0x0005ea0000000800 */
[-C--:B------:R-:W-:Y:S08]  /*bf80*/  HMMA.16816.F32.BF16 R20, R76, R92.reuse, R20 ;  /* 0x0000005c4c14723c */ /* 0x080ff00000041814 */
[C---:B------:R-:W-:Y:S04]  /*bf90*/  HMMA.16816.F32.BF16 R24, R80.reuse, R92, R24 ;  /* 0x0000005c5018723c */ /* 0x040fe80000041818 */
[----:B-1----:R-:W-:Y:S03]  /*bfa0*/  F2FP.BF16.PACK_AB R182, R187, R188 ;  /* 0x000000bcbbb6723e */ /* 0x002fe600000010ff */
[--C-:B------:R-:W-:Y:S01]  /*bfb0*/  FFMA.FTZ R92, R151, c[0x0][0x2d0], -R102.reuse ;  /* 0x0000b400975c7a23 */ /* 0x100fe20000010866 */
[-C--:B------:R-:W-:Y:S04]  /*bfc0*/  HMMA.16816.F32.BF16 R28, R80, R94.reuse, R28 ;  /* 0x0000005e501c723c */ /* 0x080fe8000004181c */
[--C-:B--2---:R-:W-:Y:S04]  /*bfd0*/  FFMA.FTZ R88, R185, c[0x0][0x2d0], -R102.reuse ;  /* 0x0000b400b9587a23 */ /* 0x104fe80000010866 */
[C---:B------:R-:W-:Y:S01]  /*bfe0*/  HMMA.16816.F32.BF16 R32, R76.reuse, R94, R32 ;  /* 0x0000005e4c20723c */ /* 0x040fe20000041820 */
[----:B------:R1:W-:Y:S07]  /*bff0*/  MUFU.EX2 R185, R88 ;  /* 0x0000005800b97308 */ /* 0x0003ee0000000800 */
[-C--:B------:R-:W-:Y:S08]  /*c000*/  HMMA.16816.F32.BF16 R36, R76, R96.reuse, R36 ;  /* 0x000000604c24723c */ /* 0x080ff00000041824 */
[C---:B------:R-:W-:Y:S07]  /*c010*/  HMMA.16816.F32.BF16 R40, R80.reuse, R96, R40 ;  /* 0x000000605028723c */ /* 0x040fee0000041828 */
[--C-:B------:R-:W-:Y:S01]  /*c020*/  FFMA.FTZ R96, R150, c[0x0][0x2d0], -R102.reuse ;  /* 0x0000b40096607a23 */ /* 0x100fe20000010866 */
[-C--:B------:R-:W-:Y:S01]  /*c030*/  HMMA.16816.F32.BF16 R44, R80, R98.reuse, R44 ;  /* 0x00000062502c723c */ /* 0x080fe2000004182c */
[----:B-1----:R-:W1:Y:S02]  /*c040*/  LDSM.16.MT88.4 R88, [R224+0x2900] ;  /* 0x00290000e058783b */ /* 0x002e640000004200 */
[----:B------:R2:W-:Y:S01]  /*c050*/  MUFU.EX2 R184, R96 ;  /* 0x0000006000b87308 */ /* 0x0005e20000000800 */
[----:B------:R-:W-:Y:S02]  /*c060*/  FFMA.FTZ R102, R186, c[0x0][0x2d0], -R102 ;  /* 0x0000b400ba667a23 */ /* 0x000fe40000010866 */
[----:B---3--:R-:W-:Y:S01]  /*c070*/  FFMA.FTZ R73, R73, R138, R246 ;  /* 0x0000008a49497223 */ /* 0x008fe200000100f6 */
[----:B------:R-:W-:Y:S01]  /*c080*/  MOV R138, R132 ;  /* 0x00000084008a7202 */ /* 0x000fe20000000f00 */
[C---:B------:R-:W-:Y:S01]  /*c090*/  HMMA.16816.F32.BF16 R48, R76.reuse, R98, R48 ;  /* 0x000000624c30723c */ /* 0x040fe20000041830 */
[----:B------:R-:W-:Y:S03]  /*c0a0*/  LDSM.16.MT88.4 R148, [R227+0x3100] ;  /* 0x00310000e394783b */ /* 0x000fe60000004200 */
[----:B------:R-:W-:Y:S01]  /*c0b0*/  MOV R246, R124 ;  /* 0x0000007c00f67202 */ /* 0x000fe20000000f00 */
[----:B------:R-:W3:Y:S03]  /*c0c0*/  MUFU.EX2 R186, R92 ;  /* 0x0000005c00ba7308 */ /* 0x000ee60000000800 */
[-C--:B------:R-:W-:Y:S08]  /*c0d0*/  HMMA.16816.F32.BF16 R52, R76, R84.reuse, R52 ;  /* 0x000000544c34723c */ /* 0x080ff00000041834 */
[C---:B------:R-:W-:Y:S01]  /*c0e0*/  HMMA.16816.F32.BF16 R56, R80.reuse, R84, R56 ;  /* 0x000000545038723c */ /* 0x040fe20000041838 */
[----:B--2---:R-:W-:Y:S06]  /*c0f0*/  LDSM.16.MT88.4 R96, [R225+0x2900] ;  /* 0x00290000e160783b */ /* 0x004fec0000004200 */
[----:B------:R-:W-:Y:S01]  /*c100*/  FADD.FTZ R84, R247, R73 ;  /* 0x00000049f7547221 */ /* 0x000fe20000010000 */
[-C--:B------:R-:W-:Y:S01]  /*c110*/  HMMA.16816.F32.BF16 R60, R80, R86.reuse, R60 ;  /* 0x00000056503c723c */ /* 0x080fe2000004183c */
[----:B------:R-:W-:Y:S03]  /*c120*/  LDSM.16.MT88.4 R80, [R226+0x2900] ;  /* 0x00290000e250783b */ /* 0x000fe60000004200 */
[----:B------:R-:W-:Y:S01]  /*c130*/  F2FP.BF16.PACK_AB R73, R173, R174 ;  /* 0x000000aead49723e */ /* 0x000fe200000010ff */
[----:B------:R-:W-:Y:S01]  /*c140*/  FADD.FTZ R85, R252, R84 ;  /* 0x00000054fc557221 */ /* 0x000fe20000010000 */
[----:B---3--:R-:W-:Y:S01]  /*c150*/  F2FP.BF16.PACK_AB R181, R186, R185 ;  /* 0x000000b9bab5723e */ /* 0x008fe200000010ff */
[----:B------:R-:W-:Y:S01]  /*c160*/  FFMA.FTZ R72, R72, R137, R244 ;  /* 0x0000008948487223 */ /* 0x000fe200000100f4 */
[----:B------:R-:W-:Y:S01]  /*c170*/  HMMA.16816.F32.BF16 R64, R76, R86, R64 ;  /* 0x000000564c40723c */ /* 0x000fe20000041840 */
[----:B------:R-:W-:Y:S01]  /*c180*/  MUFU.EX2 R86, R103 ;  /* 0x0000006700567308 */ /* 0x000fe20000000800 */
[----:B------:R-:W2:Y:S02]  /*c190*/  LDSM.16.MT88.4 R92, [R227+0x2900] ;  /* 0x00290000e35c783b */ /* 0x000ea40000004200 */
[----:B------:R-:W-:Y:S01]  /*c1a0*/  FADD.FTZ R104, R245, R72 ;  /* 0x00000048f5687221 */ /* 0x000fe20000010000 */
[----:B------:R-:W-:Y:S02]  /*c1b0*/  F2FP.BF16.PACK_AB R72, R175, R205 ;  /* 0x000000cdaf48723e */ /* 0x000fe400000010ff */
[----:B------:R-:W-:Y:S01]  /*c1c0*/  MOV R137, R133 ;  /* 0x0000008500897202 */ /* 0x000fe20000000f00 */
[----:B------:R-:W-:Y:S01]  /*c1d0*/  FADD.FTZ R84, R138, R104 ;  /* 0x000000688a547221 */ /* 0x000fe20000010000 */
[----:B------:R-:W-:Y:S03]  /*c1e0*/  MOV R244, R126 ;  /* 0x0000007e00f47202 */ /* 0x000fe60000000f00 */
[-C--:B-1----:R-:W-:Y:S05]  /*c1f0*/  HMMA.16816.F32.BF16 R4, R72, R88.reuse, R4 ;  /* 0x000000584804723c */ /* 0x082fea0000041804 */
[----:B------:R-:W-:Y:S01]  /*c200*/  F2FP.BF16.PACK_AB R76, R194, R172 ;  /* 0x000000acc24c723e */ /* 0x000fe200000010ff */
[----:B------:R-:W-:Y:S01]  /*c210*/  FADD.FTZ R84, R131, R84 ;  /* 0x0000005483547221 */ /* 0x000fe20000010000 */
[----:B------:R-:W-:Y:S02]  /*c220*/  F2FP.BF16.PACK_AB R78, R192, R193 ;  /* 0x000000c1c04e723e */ /* 0x000fe400000010ff */
[----:B------:R-:W-:Y:S03]  /*c230*/  F2FP.BF16.PACK_AB R77, R112, R109 ;  /* 0x0000006d704d723e */ /* 0x000fe600000010ff */
[----:B------:R-:W-:Y:S07]  /*c240*/  F2FP.BF16.PACK_AB R79, R111, R110 ;  /* 0x0000006e6f4f723e */ /* 0x000fee00000010ff */
[C---:B------:R-:W-:Y:S08]  /*c250*/  HMMA.16816.F32.BF16 R8, R76.reuse, R88, R8 ;  /* 0x000000584c08723c */ /* 0x040ff00000041808 */
[-C--:B------:R-:W-:Y:S08]  /*c260*/  HMMA.16816.F32.BF16 R12, R76, R90.reuse, R12 ;  /* 0x0000005a4c0c723c */ /* 0x080ff0000004180c */
[C---:B------:R-:W-:Y:S08]  /*c270*/  HMMA.16816.F32.BF16 R16, R72.reuse, R90, R16 ;  /* 0x0000005a4810723c */ /* 0x040ff00000041810 */
[-C--:B--2---:R-:W-:Y:S08]  /*c280*/  HMMA.16816.F32.BF16 R20, R72, R92.reuse, R20 ;  /* 0x0000005c4814723c */ /* 0x084ff00000041814 */
[C---:B------:R-:W-:Y:S08]  /*c290*/  HMMA.16816.F32.BF16 R24, R76.reuse, R92, R24 ;  /* 0x0000005c4c18723c */ /* 0x040ff00000041818 */
[-C--:B------:R-:W-:Y:S08]  /*c2a0*/  HMMA.16816.F32.BF16 R28, R76, R94.reuse, R28 ;  /* 0x0000005e4c1c723c */ /* 0x080ff0000004181c */
[C---:B------:R-:W-:Y:S08]  /*c2b0*/  HMMA.16816.F32.BF16 R32, R72.reuse, R94, R32 ;  /* 0x0000005e4820723c */ /* 0x040ff00000041820 */
[-C--:B------:R-:W-:Y:S04]  /*c2c0*/  HMMA.16816.F32.BF16 R36, R72, R96.reuse, R36 ;  /* 0x000000604824723c */ /* 0x080fe80000041824 */
[----:B----4-:R-:W-:Y:S01]  /*c2d0*/  FFMA.FTZ R71, R71, R136, R222 ;  /* 0x0000008847477223 */ /* 0x010fe200000100de */
[----:B------:R-:W-:Y:S02]  /*c2e0*/  MOV R136, R134 ;  /* 0x0000008600887202 */ /* 0x000fe40000000f00 */
[----:B------:R-:W-:Y:S01]  /*c2f0*/  MOV R222, R123 ;  /* 0x0000007b00de7202 */ /* 0x000fe20000000f00 */
[C---:B------:R-:W-:Y:S08]  /*c300*/  HMMA.16816.F32.BF16 R40, R76.reuse, R96, R40 ;  /* 0x000000604c28723c */ /* 0x040ff00000041828 */
[-C--:B------:R-:W-:Y:S08]  /*c310*/  HMMA.16816.F32.BF16 R44, R76, R98.reuse, R44 ;  /* 0x000000624c2c723c */ /* 0x080ff0000004182c */
[C---:B------:R-:W-:Y:S08]  /*c320*/  HMMA.16816.F32.BF16 R48, R72.reuse, R98, R48 ;  /* 0x000000624830723c */ /* 0x040ff00000041830 */
[-C--:B------:R-:W-:Y:S08]  /*c330*/  HMMA.16816.F32.BF16 R52, R72, R80.reuse, R52 ;  /* 0x000000504834723c */ /* 0x080ff00000041834 */
[C---:B------:R-:W-:Y:S07]  /*c340*/  HMMA.16816.F32.BF16 R56, R76.reuse, R80, R56 ;  /* 0x000000504c38723c */ /* 0x040fee0000041838 */
[----:B------:R-:W-:Y:S01]  /*c350*/  FADD.FTZ R81, R136, R85 ;  /* 0x0000005588517221 */ /* 0x000fe20000010000 */
[-C--:B------:R-:W-:Y:S01]  /*c360*/  HMMA.16816.F32.BF16 R60, R76, R82.reuse, R60 ;  /* 0x000000524c3c723c */ /* 0x080fe2000004183c */
[----:B------:R1:W2:Y:S03]  /*c370*/  MUFU.EX2 R85, R3 ;  /* 0x0000000300557308 */ /* 0x0002a60000000800 */
[----:B------:R-:W-:Y:S04]  /*c380*/  FFMA.FTZ R0, R0, R135, R117 ;  /* 0x0000008700007223 */ /* 0x000fe80000010075 */
[----:B------:R-:W-:Y:S01]  /*c390*/  HMMA.16816.F32.BF16 R64, R72, R82, R64 ;  /* 0x000000524840723c */ /* 0x000fe20000041840 */
[----:B------:R-:W3:Y:S02]  /*c3a0*/  LDSM.16.MT88.4 R132, [R224+0x3100] ;  /* 0x00310000e084783b */ /* 0x000ee40000004200 */
[----:B------:R4:W4:Y:S01]  /*c3b0*/  MUFU.EX2 R117, R102 ;  /* 0x0000006600757308 */ /* 0x0009220000000800 */
[----:B-1----:R-:W-:Y:S01]  /*c3c0*/  FADD.FTZ R3, R129, R81 ;  /* 0x0000005181037221 */ /* 0x002fe20000010000 */
[----:B--2---:R-:W-:Y:S03]  /*c3d0*/  F2FP.BF16.PACK_AB R179, R85, R86 ;  /* 0x0000005655b3723e */ /* 0x004fe600000010ff */
[----:B------:R-:W-:Y:S04]  /*c3e0*/  FADD.FTZ R3, R121, R3 ;  /* 0x0000000379037221 */ /* 0x000fe80000010000 */
[----:B----4-:R-:W-:Y:S01]  /*c3f0*/  FADD.FTZ R102, R243, R71 ;  /* 0x00000047f3667221 */ /* 0x010fe20000010000 */
[----:B------:R-:W-:Y:S01]  /*c400*/  F2FP.BF16.PACK_AB R183, R117, R184 ;  /* 0x000000b875b7723e */ /* 0x000fe200000010ff */
        /* <DEDUP_REMOVED lines=11> */
[-C--:B---3--:R-:W-:Y:S05]  /*c4c0*/  HMMA.16816.F32.BF16 R124, R180, R132.reuse, R4 ;  /* 0x00000084b47c723c */ /* 0x088fea0000041804 */
        /* <DEDUP_REMOVED lines=24> */
[----:B------:R-:W-:Y:S01]  /*c650*/  FADD.FTZ R10, R220, R3 ;  /* 0x00000003dc0a7221 */ /* 0x000fe20000010000 */
[----:B------:R-:W1:Y:S01]  /*c660*/  LDSM.16.MT88.4 R4, [R226+0x3100] ;  /* 0x00310000e204783b */ /* 0x000e620000004200 */
        /* <DEDUP_REMOVED lines=8> */
[----:B------:R-:W-:Y:S02]  /*c6f0*/  FADD.FTZ R9, R155, R0 ;  /* 0x000000009b097221 */ /* 0x000fe40000010000 */
[----:B------:R-:W-:Y:S01]  /*c700*/  FADD.FTZ R8, R157, R12 ;  /* 0x0000000c9d087221 */ /* 0x000fe20000010000 */
[-C--:B------:R-:W-:Y:S03]  /*c710*/  HMMA.16816.F32.BF16 R152, R180, R164.reuse, R36 ;  /* 0x000000a4b498723c */ /* 0x080fe60000041824 */
[----:B------:R-:W-:Y:S02]  /*c720*/  FADD.FTZ R3, R219, R11 ;  /* 0x0000000bdb037221 */ /* 0x000fe40000010000 */
        /* <DEDUP_REMOVED lines=12> */
[----:B------:R-:W-:Y:S01]  /*c7f0*/  FADD.FTZ R10, R118, R3 ;  /* 0x00000003760a7221 */ /* 0x000fe20000010000 */
[-C--:B------:R-:W-:Y:S03]  /*c800*/  HMMA.16816.F32.BF16 R160, R176, R166.reuse, R44 ;  /* 0x000000a6b0a0723c */ /* 0x080fe6000004182c */
[----:B------:R-:W-:Y:S01]  /*c810*/  FADD.FTZ R8, R209, R12 ;  /* 0x0000000cd1087221 */ /* 0x000fe20000010000 */
[----:B------:R-:W-:Y:S01]  /*c820*/  MOV R118, R2 ;  /* 0x0000000200767202 */ /* 0x000fe20000000f00 */
[----:B------:R-:W-:Y:S02]  /*c830*/  FADD.FTZ R3, R171, R11 ;  /* 0x0000000bab037221 */ /* 0x000fe40000010000 */
[----:B------:R-:W-:Y:S01]  /*c840*/  FADD.FTZ R0, R116, R10 ;  /* 0x0000000a74007221 */ /* 0x000fe20000010000 */
[C---:B------:R-:W-:Y:S04]  /*c850*/  HMMA.16816.F32.BF16 R164, R180.reuse, R166, R48 ;  /* 0x000000a6b4a4723c */ /* 0x040fe80000041830 */
[----:B------:R-:W-:Y:S01]  /*c860*/  FADD.FTZ R12, R211, R9 ;  /* 0x00000009d30c7221 */ /* 0x000fe20000010000 */
[----:B------:R-:W-:Y:S01]  /*c870*/  MOV R116, R69 ;  /* 0x0000004500747202 */ /* 0x000fe20000000f00 */
        /* <DEDUP_REMOVED lines=11> */
[-C--:B-1----:R-:W-:Y:S03]  /*c930*/  HMMA.16816.F32.BF16 R168, R180, R4.reuse, R52 ;  /* 0x00000004b4a8723c */ /* 0x082fe60000041834 */
        /* <DEDUP_REMOVED lines=33> */
[----:B------:R-:W-:Y:S01]  /*cb50*/  FADD.FTZ R4, R117, R4 ;  /* 0x0000000475047221 */ /* 0x000fe20000010000 */
[----:B------:R-:W-:Y:S01]  /*cb60*/  MOV R117, R68 ;  /* 0x0000004400757202 */ /* 0x000fe20000000f00 */
[----:B------:R-:W-:Y:S03]  /*cb70*/  FADD.FTZ R0, R86, R7 ;  /* 0x0000000756007221 */ /* 0x000fe60000010000 */
[----:B------:R-:W-:Y:S01]  /*cb80*/  STL [R1+0x24], R4 ;  /* 0x0000240401007387 */ /* 0x000fe20000100800 */
[----:B------:R-:W-:Y:S03]  /*cb90*/  FADD.FTZ R0, R85, R0 ;  /* 0x0000000055007221 */ /* 0x000fe60000010000 */
[----:B------:R1:W-:Y:S04]  /*cba0*/  STL [R1+0x20], R3 ;  /* 0x0000200301007387 */ /* 0x0003e80000100800 */
[----:B------:R2:W-:Y:S01]  /*cbb0*/  STL [R1+0x1c], R0 ;  /* 0x00001c0001007387 */ /* 0x0005e20000100800 */
[----:B-1----:R-:W-:Y:S01]  /*cbc0*/  MOV R3, R70 ;  /* 0x0000004600037202 */ /* 0x002fe20000000f00 */
[----:B------:R-:W-:-:S05]  /*cbd0*/  @P0 BRA `(.L_x_33) ;  /* 0xffffa6d000000947 */ /* 0x000fca000383ffff */
.L_x_32:
[----:B-12---:R-:W2:Y:S04]  /*cbe0*/  LDL.LU R0, [R1+0x18] ;  /* 0x0000180001007983 */ /* 0x006ea80000300800 */
[----:B------:R-:W3:Y:S04]  /*cbf0*/  LDL.LU R4, [R1+0x24] ;  /* 0x0000240001047983 */ /* 0x000ee80000300800 */
[----:B------:R-:W4:Y:S04]  /*cc00*/  LDL.LU R10, [R1+0x20] ;  /* 0x00002000010a7983 */ /* 0x000f280000300800 */
[----:B------:R-:W4:Y:S01]  /*cc10*/  LDL.LU R9, [R1+0x1c] ;  /* 0x00001c0001097983 */ /* 0x000f220000300800 */
[----:B------:R-:W-:-:S02]  /*cc20*/  MOV R37, 0xff800000 ;  /* 0xff80000000257802 */ /* 0x000fc40000000f00 */
[----:B------:R-:W-:Y:S02]  /*cc30*/  MOV R38, 0xff800000 ;  /* 0xff80000000267802 */ /* 0x000fe40000000f00 */
[----:B------:R-:W-:Y:S02]  /*cc40*/  MOV R39, 0xff800000 ;  /* 0xff80000000277802 */ /* 0x000fe40000000f00 */
[----:B------:R-:W-:Y:S02]  /*cc50*/  MOV R40, 0xff800000 ;  /* 0xff80000000287802 */ /* 0x000fe40000000f00 */
[----:B------:R-:W-:Y:S01]  /*cc60*/  PLOP3.LUT P4, PT, PT, PT, PT, 0x8, 0x0 ;  /* 0x000000000000781c */ /* 0x000fe20003f8e170 */
[----:B--2---:R-:W1:Y:S04]  /*cc70*/  SHFL.BFLY PT, R5, R0, 0x2, 0x1f ;  /* 0x0c401f0000057f89 */ /* 0x004e6800000e0000 */
[----:B---3--:R-:W2:Y:S04]  /*cc80*/  SHFL.BFLY PT, R6, R4, 0x2, 0x1f ;  /* 0x0c401f0004067f89 */ /* 0x008ea800000e0000 */
[----:B----4-:R-:W3:Y:S04]  /*cc90*/  SHFL.BFLY PT, R7, R10, 0x2, 0x1f ;  /* 0x0c401f000a077f89 */ /* 0x010ee800000e0000 */
[----:B------:R-:W4:Y:S01]  /*cca0*/  SHFL.BFLY PT, R8, R9, 0x2, 0x1f ;  /* 0x0c401f0009087f89 */ /* 0x000f2200000e0000 */
[----:B-1----:R-:W-:-:S02]  /*ccb0*/  FADD.FTZ R5, R5, R0 ;  /* 0x0000000005057221 */ /* 0x002fc40000010000 */
[----:B--2---:R-:W-:-:S03]  /*ccc0*/  FADD.FTZ R6, R6, R4 ;  /* 0x0000000406067221 */ /* 0x004fc60000010000 */
[----:B------:R-:W1:Y:S01]  /*ccd0*/  SHFL.BFLY PT, R0, R5, 0x1, 0x1f ;  /* 0x0c201f0005007f89 */ /* 0x000e6200000e0000 */
[----:B---3--:R-:W-:-:S03]  /*cce0*/  FADD.FTZ R7, R7, R10 ;  /* 0x0000000a07077221 */ /* 0x008fc60000010000 */
[----:B------:R-:W2:Y:S01]  /*ccf0*/  SHFL.BFLY PT, R4, R6, 0x1, 0x1f ;  /* 0x0c201f0006047f89 */ /* 0x000ea200000e0000 */
[----:B----4-:R-:W-:-:S03]  /*cd00*/  FADD.FTZ R8, R8, R9 ;  /* 0x0000000908087221 */ /* 0x010fc60000010000 */
[----:B------:R-:W3:Y:S04]  /*cd10*/  SHFL.BFLY PT, R3, R7, 0x1, 0x1f ;  /* 0x0c201f0007037f89 */ /* 0x000ee800000e0000 */
[----:B------:R-:W4:Y:S01]  /*cd20*/  SHFL.BFLY PT, R9, R8, 0x1, 0x1f ;  /* 0x0c201f0008097f89 */ /* 0x000f2200000e0000 */
[----:B-1----:R-:W-:Y:S01]  /*cd30*/  FADD.FTZ R5, R5, R0 ;  /* 0x0000000005057221 */ /* 0x002fe20000010000 */
[----:B------:R-:W-:Y:S01]  /*cd40*/  MOV R0, RZ ;  /* 0x000000ff00007202 */ /* 0x000fe20000000f00 */
[----:B--2---:R-:W-:-:S03]  /*cd50*/  FADD.FTZ R6, R6, R4 ;  /* 0x0000000406067221 */ /* 0x004fc60000010000 */
[----:B------:R-:W-:Y:S02]  /*cd60*/  FSETP.NE.FTZ.AND P3, PT, R5, RZ, PT ;  /* 0x000000ff0500720b */ /* 0x000fe40003f75000 */
[----:B------:R-:W-:Y:S01]  /*cd70*/  MOV R4, RZ ;  /* 0x000000ff00047202 */ /* 0x000fe20000000f00 */
[----:B---3--:R-:W-:Y:S01]  /*cd80*/  FADD.FTZ R7, R7, R3 ;  /* 0x0000000307077221 */ /* 0x008fe20000010000 */
[----:B------:R-:W-:Y:S02]  /*cd90*/  FSETP.NE.FTZ.AND P2, PT, R6, RZ, PT ;  /* 0x000000ff0600720b */ /* 0x000fe40003f55000 */
[----:B------:R-:W-:Y:S01]  /*cda0*/  MOV R3, RZ ;  /* 0x000000ff00037202 */ /* 0x000fe20000000f00 */
[----:B----4-:R-:W-:Y:S01]  /*cdb0*/  FADD.FTZ R8, R9, R8 ;  /* 0x0000000809087221 */ /* 0x010fe20000010000 */
[----:B------:R-:W-:-:S04]  /*cdc0*/  FSETP.NE.FTZ.AND P1, PT, R7, RZ, PT ;  /* 0x000000ff0700720b */ /* 0x000fc80003f35000 */
[----:B------:R-:W-:Y:S01]  /*cdd0*/  FSETP.NE.FTZ.AND P0, PT, R8, RZ, PT ;  /* 0x000000ff0800720b */ /* 0x000fe20003f15000 */
[----:B------:R-:W1:Y:S08]  /*cde0*/  @P3 MUFU.RCP R0, R5 ;  /* 0x0000000500003308 */ /* 0x000e700000001000 */
[----:B------:R-:W2:Y:S01]  /*cdf0*/  @P1 MUFU.RCP R3, R7 ;  /* 0x0000000700031308 */ /* 0x000ea20000001000 */
[----:B-1----:R-:W-:-:S07]  /*ce00*/  FMUL.FTZ R124, R0, R124 ;  /* 0x0000007c007c7220 */ /* 0x002fce0000410000 */
[----:B------:R-:W1:Y:S01]  /*ce10*/  @P2 MUFU.RCP R4, R6 ;  /* 0x0000000600042308 */ /* 0x000e620000001000 */
[C---:B------:R-:W-:Y:S02]  /*ce20*/  FMUL.FTZ R125, R0.reuse, R125 ;  /* 0x0000007d007d7220 */ /* 0x040fe40000410000 */
[C---:B------:R-:W-:Y:S02]  /*ce30*/  FMUL.FTZ R132, R0.reuse, R132 ;  /* 0x0000008400847220 */ /* 0x040fe40000410000 */
[C---:B------:R-:W-:Y:S02]  /*ce40*/  FMUL.FTZ R133, R0.reuse, R133 ;  /* 0x0000008500857220 */ /* 0x040fe40000410000 */
[C---:B------:R-:W-:Y:S01]  /*ce50*/  FMUL.FTZ R136, R0.reuse, R136 ;  /* 0x0000008800887220 */ /* 0x040fe20000410000 */
[----:B------:R-:W-:Y:S01]  /*ce60*/  @P2 MUFU.LG2 R9, R6 ;  /* 0x0000000600092308 */ /* 0x000fe20000000c00 */
[C---:B------:R-:W-:Y:S02]  /*ce70*/  FMUL.FTZ R29, R0.reuse, R137 ;  /* 0x00000089001d7220 */ /* 0x040fe40000410000 */
[----:B------:R-:W-:-:S02]  /*ce80*/  FMUL.FTZ R148, R0, R148 ;  /* 0x0000009400947220 */ /* 0x000fc40000410000 */
[C---:B------:R-:W-:Y:S02]  /*ce90*/  FMUL.FTZ R14, R0.reuse, R149 ;  /* 0x00000095000e7220 */ /* 0x040fe40000410000 */
[C---:B------:R-:W-:Y:S01]  /*cea0*/  FMUL.FTZ R152, R0.reuse, R152 ;  /* 0x0000009800987220 */ /* 0x040fe20000410000 */
[----:B------:R-:W-:Y:S01]  /*ceb0*/  @P3 MUFU.LG2 R11, R5 ;  /* 0x00000005000b3308 */ /* 0x000fe20000000c00 */
[C---:B------:R-:W-:Y:S02]  /*cec0*/  FMUL.FTZ R25, R0.reuse, R153 ;  /* 0x0000009900197220 */ /* 0x040fe40000410000 */
[C---:B------:R-:W-:Y:S02]  /*ced0*/  FMUL.FTZ R164, R0.reuse, R164 ;  /* 0x000000a400a47220 */ /* 0x040fe40000410000 */
[C---:B------:R-:W-:Y:S02]  /*cee0*/  FMUL.FTZ R165, R0.reuse, R165 ;  /* 0x000000a500a57220 */ /* 0x040fe40000410000 */
[C---:B------:R-:W-:Y:S01]  /*cef0*/  FMUL.FTZ R168, R0.reuse, R168 ;  /* 0x000000a800a87220 */ /* 0x040fe20000410000 */
[----:B------:R-:W-:Y:S01]  /*cf00*/  @P1 MUFU.LG2 R7, R7 ;  /* 0x0000000700071308 */ /* 0x000fe20000000c00 */
[----:B------:R-:W-:-:S02]  /*cf10*/  FMUL.FTZ R19, R0, R169 ;  /* 0x000000a900137220 */ /* 0x000fc40000410000 */
[C---:B------:R-:W-:Y:S02]  /*cf20*/  FMUL.FTZ R180, R0.reuse, R180 ;  /* 0x000000b400b47220 */ /* 0x040fe40000410000 */
[----:B------:R-:W-:Y:S01]  /*cf30*/  FMUL.FTZ R12, R0, R181 ;  /* 0x000000b5000c7220 */ /* 0x000fe20000410000 */
[----:B------:R-:W-:Y:S01]  /*cf40*/  MOV R0, RZ ;  /* 0x000000ff00007202 */ /* 0x000fe20000000f00 */
[C---:B--2---:R-:W-:Y:S01]  /*cf50*/  FMUL.FTZ R120, R3.reuse, R120 ;  /* 0x0000007803787220 */ /* 0x044fe20000410000 */
[----:B------:R-:W-:Y:S01]  /*cf60*/  @P0 MUFU.LG2 R6, R8 ;  /* 0x0000000800060308 */ /* 0x000fe20000000c00 */
[C---:B------:R-:W-:Y:S02]  /*cf70*/  FMUL.FTZ R34, R3.reuse, R121 ;  /* 0x0000007903227220 */ /* 0x040fe40000410000 */
[C---:B------:R-:W-:Y:S02]  /*cf80*/  FMUL.FTZ R128, R3.reuse, R128 ;  /* 0x0000008003807220 */ /* 0x040fe40000410000 */
[----:B------:R-:W-:-:S02]  /*cf90*/  FMUL.FTZ R33, R3, R129 ;  /* 0x0000008103217220 */ /* 0x000fc40000410000 */
[C---:B------:R-:W-:Y:S01]  /*cfa0*/  FMUL.FTZ R140, R3.reuse, R140 ;  /* 0x0000008c038c7220 */ /* 0x040fe20000410000 */
[----:B------:R2:W3:Y:S01]  /*cfb0*/  @P0 MUFU.RCP R0, R8 ;  /* 0x0000000800000308 */ /* 0x0004e20000001000 */
[C---:B------:R-:W-:Y:S02]  /*cfc0*/  FMUL.FTZ R32, R3.reuse, R141 ;  /* 0x0000008d03207220 */ /* 0x040fe40000410000 */
[C---:B------:R-:W-:Y:S02]  /*cfd0*/  FMUL.FTZ R144, R3.reuse, R144 ;  /* 0x0000009003907220 */ /* 0x040fe40000410000 */
[C---:B------:R-:W-:Y:S02]  /*cfe0*/  FMUL.FTZ R31, R3.reuse, R145 ;  /* 0x00000091031f7220 */ /* 0x040fe40000410000 */
[C---:B------:R-:W-:Y:S02]  /*cff0*/  FMUL.FTZ R156, R3.reuse, R156 ;  /* 0x0000009c039c7220 */ /* 0x040fe40000410000 */
[----:B------:R-:W-:-:S02]  /*d000*/  FMUL.FTZ R23, R3, R157 ;  /* 0x0000009d03177220 */ /* 0x000fc40000410000 */
[C---:B------:R-:W-:Y:S02]  /*d010*/  FMUL.FTZ R160, R3.reuse, R160 ;  /* 0x000000a003a07220 */ /* 0x040fe40000410000 */
[C---:B------:R-:W-:Y:S02]  /*d020*/  FMUL.FTZ R20, R3.reuse, R161 ;  /* 0x000000a103147220 */ /* 0x040fe40000410000 */
[C---:B------:R-:W-:Y:S01]  /*d030*/  FMUL.FTZ R172, R3.reuse, R172 ;  /* 0x000000ac03ac7220 */ /* 0x040fe20000410000 */
[----:B--2---:R-:W-:Y:S01]  /*d040*/  @P0 MOV R8, 0x3f317218 ;  /* 0x3f31721800080802 */ /* 0x004fe20000000f00 */
[C---:B------:R-:W-:Y:S02]  /*d050*/  FMUL.FTZ R13, R3.reuse, R173 ;  /* 0x000000ad030d7220 */ /* 0x040fe40000410000 */
[C---:B------:R-:W-:Y:S02]  /*d060*/  FMUL.FTZ R176, R3.reuse, R176 ;  /* 0x000000b003b07220 */ /* 0x040fe40000410000 */
[----:B------:R-:W-:Y:S01]  /*d070*/  FMUL.FTZ R177, R3, R177 ;  /* 0x000000b103b17220 */ /* 0x000fe20000410000 */
[----:B------:R-:W-:Y:S01]  /*d080*/  @P2 MOV R3, 0x3f317218 ;  /* 0x3f31721800032802 */ /* 0x000fe20000000f00 */
[----:B-1----:R-:W-:-:S02]  /*d090*/  FMUL.FTZ R126, R4, R126 ;  /* 0x0000007e047e7220 */ /* 0x002fc40000410000 */
        /* <DEDUP_REMOVED lines=14> */
[----:B------:R-:W-:Y:S01]  /*d180*/  FMUL.FTZ R183, R4, R183 ;  /* 0x000000b704b77220 */ /* 0x000fe20000410000 */
[----:B------:R-:W-:Y:S01]  /*d190*/  @P3 MOV R4, 0x3f317218 ;  /* 0x3f31721800043802 */ /* 0x000fe20000000f00 */
[C---:B---3--:R-:W-:Y:S02]  /*d1a0*/  FMUL.FTZ R122, R0.reuse, R122 ;  /* 0x0000007a007a7220 */ /* 0x048fe40000410000 */
        /* <DEDUP_REMOVED lines=14> */
[----:B------:R-:W-:Y:S01]  /*d290*/  FMUL.FTZ R179, R0, R179 ;  /* 0x000000b300b37220 */ /* 0x000fe20000410000 */
[----:B------:R-:W-:Y:S01]  /*d2a0*/  @P1 MOV R0, 0x3f317218 ;  /* 0x3f31721800001802 */ /* 0x000fe20000000f00 */
[----:B------:R-:W-:Y:S02]  /*d2b0*/  @P2 FMUL.FTZ R5, R3, c[0x0][0x2d0] ;  /* 0x0000b40003052a20 */ /* 0x000fe40000410000 */
[----:B------:R-:W-:Y:S02]  /*d2c0*/  @P3 FMUL.FTZ R10, R4, c[0x0][0x2d0] ;  /* 0x0000b400040a3a20 */ /* 0x000fe40000410000 */
[----:B------:R-:W-:Y:S02]  /*d2d0*/  @P1 FMUL.FTZ R3, R0, c[0x0][0x2d0] ;  /* 0x0000b40000031a20 */ /* 0x000fe40000410000 */
[----:B------:R-:W-:Y:S02]  /*d2e0*/  @P3 FMUL.FTZ R11, R11, 0.69314718246459960938 ;  /* 0x3f3172180b0b3820 */ /* 0x000fe40000410000 */
[----:B------:R-:W-:-:S02]  /*d2f0*/  @P2 FMUL.FTZ R9, R9, 0.69314718246459960938 ;  /* 0x3f31721809092820 */ /* 0x000fc40000410000 */
[----:B------:R-:W-:Y:S02]  /*d300*/  @P1 FMUL.FTZ R7, R7, 0.69314718246459960938 ;  /* 0x3f31721807071820 */ /* 0x000fe40000410000 */
[----:B------:R-:W-:Y:S02]  /*d310*/  @P0 FMUL.FTZ R4, R6, 0.69314718246459960938 ;  /* 0x3f31721806040820 */ /* 0x000fe40000410000 */
[----:B------:R-:W-:Y:S02]  /*d320*/  @P0 FMUL.FTZ R0, R8, c[0x0][0x2d0] ;  /* 0x0000b40008000a20 */ /* 0x000fe40000410000 */
[----:B------:R-:W-:Y:S02]  /*d330*/  @P3 FFMA.FTZ R37, R10, R70, R11 ;  /* 0x000000460a253223 */ /* 0x000fe4000001000b */
[----:B------:R-:W-:Y:S02]  /*d340*/  @P2 FFMA.FTZ R38, R5, R69, R9 ;  /* 0x0000004505262223 */ /* 0x000fe40000010009 */
[----:B------:R-:W-:-:S02]  /*d350*/  @P1 FFMA.FTZ R39, R3, R68, R7 ;  /* 0x0000004403271223 */ /* 0x000fc40000010007 */
[----:B------:R-:W-:Y:S02]  /*d360*/  @P0 FFMA.FTZ R40, R0, R2, R4 ;  /* 0x0000000200280223 */ /* 0x000fe40000010004 */
.L_x_16:
[----:B-1----:R-:W-:Y:S05]  /*d370*/  @P4 BRA `(.L_x_34) ;  /* 0x0000131000004947 */ /* 0x002fea0003800000 */
[----:B------:R-:W2:Y:S01]  /*d380*/  LDL R43, [R1+0x40] ;  /* 0x00004000012b7983 */ /* 0x000ea20000100800 */
[----:B------:R-:W-:Y:S01]  /*d390*/  IMAD.MOV.U32 R6, RZ, RZ, -0x10 ;  /* 0xfffffff0ff067424 */ /* 0x000fe200078e00ff */
[----:B------:R-:W-:Y:S02]  /*d3a0*/  F2FP.BF16.PACK_AB R5, R125, R124 ;  /* 0x0000007c7d05723e */ /* 0x000fe400000010ff */
[----:B------:R-:W1:Y:S01]  /*d3b0*/  S2R R41, SR_TID.X ;  /* 0x0000000000297919 */ /* 0x000e620000002100 */
[----:B------:R-:W-:Y:S02]  /*d3c0*/  F2FP.BF16.PACK_AB R7, R127, R126 ;  /* 0x0000007e7f07723e */ /* 0x000fe400000010ff */
[----:B------:R-:W-:Y:S02]  /*d3d0*/  F2FP.BF16.PACK_AB R8, R133, R132 ;  /* 0x000000848508723e */ /* 0x000fe400000010ff */
[----:B------:R-:W-:Y:S02]  /*d3e0*/  F2FP.BF16.PACK_AB R30, R30, R134 ;  /* 0x000000861e1e723e */ /* 0x000fe400000010ff */
[----:B------:R-:W-:-:S02]  /*d3f0*/  F2FP.BF16.PACK_AB R34, R34, R120 ;  /* 0x000000782222723e */ /* 0x000fc400000010ff */
[----:B------:R-:W-:Y:S02]  /*d400*/  F2FP.BF16.PACK_AB R122, R123, R122 ;  /* 0x0000007a7b7a723e */ /* 0x000fe400000010ff */
[----:B------:R-:W-:Y:S02]  /*d410*/  F2FP.BF16.PACK_AB R33, R33, R128 ;  /* 0x000000802121723e */ /* 0x000fe400000010ff */
[----:B------:R-:W-:Y:S02]  /*d420*/  F2FP.BF16.PACK_AB R130, R131, R130 ;  /* 0x000000828382723e */ /* 0x000fe400000010ff */
[----:B------:R-:W-:Y:S02]  /*d430*/  F2FP.BF16.PACK_AB R29, R29, R136 ;  /* 0x000000881d1d723e */ /* 0x000fe400000010ff */
[----:B------:R-:W-:Y:S02]  /*d440*/  F2FP.BF16.PACK_AB R28, R28, R138 ;  /* 0x0000008a1c1c723e */ /* 0x000fe400000010ff */
[----:B------:R-:W-:-:S02]  /*d450*/  F2FP.BF16.PACK_AB R14, R14, R148 ;  /* 0x000000940e0e723e */ /* 0x000fc400000010ff */
[----:B------:R-:W-:Y:S02]  /*d460*/  F2FP.BF16.PACK_AB R26, R26, R150 ;  /* 0x000000961a1a723e */ /* 0x000fe400000010ff */
[----:B------:R-:W-:Y:S02]  /*d470*/  F2FP.BF16.PACK_AB R32, R32, R140 ;  /* 0x0000008c2020723e */ /* 0x000fe400000010ff */
[----:B-1----:R-:W-:Y:S02]  /*d480*/  SHF.R.S32.HI R42, RZ, 0x1f, R41 ;  /* 0x0000001fff2a7819 */ /* 0x002fe40000011429 */
[----:B------:R-:W-:Y:S02]  /*d490*/  F2FP.BF16.PACK_AB R142, R143, R142 ;  /* 0x0000008e8f8e723e */ /* 0x000fe400000010ff */
[CC--:B------:R-:W-:Y:S02]  /*d4a0*/  LEA.HI R2, R42.reuse, R41.reuse, RZ, 0x2 ;  /* 0x000000292a027211 */ /* 0x0c0fe400078f10ff */
[----:B------:R-:W-:-:S02]  /*d4b0*/  LEA.HI R36, R42, R41, RZ, 0x5 ;  /* 0x000000292a247211 */ /* 0x000fc400078f28ff */
[--C-:B------:R-:W-:Y:S02]  /*d4c0*/  SHF.R.S32.HI R4, RZ, 0x2, R2.reuse ;  /* 0x00000002ff047819 */ /* 0x100fe40000011402 */
[----:B------:R-:W-:Y:S02]  /*d4d0*/  SHF.R.S32.HI R0, RZ, 0x1f, R2 ;  /* 0x0000001fff007819 */ /* 0x000fe40000011402 */
[----:B------:R-:W-:Y:S02]  /*d4e0*/  SHF.R.S32.HI R35, RZ, 0x5, R36 ;  /* 0x00000005ff237819 */ /* 0x000fe40000011424 */
[----:B------:R-:W-:Y:S02]  /*d4f0*/  LEA.HI R0, R0, R4, RZ, 0x3 ;  /* 0x0000000400007211 */ /* 0x000fe400078f18ff */
[----:B------:R-:W-:Y:S02]  /*d500*/  F2FP.BF16.PACK_AB R31, R31, R144 ;  /* 0x000000901f1f723e */ /* 0x000fe400000010ff */
[----:B------:R-:W-:-:S02]  /*d510*/  LOP3.LUT R0, R0, 0xfffffff8, RZ, 0xc0, !PT ;  /* 0xfffffff800007812 */ /* 0x000fc400078ec0ff */
[----:B------:R-:W-:Y:S02]  /*d520*/  F2FP.BF16.PACK_AB R146, R147, R146 ;  /* 0x000000929392723e */ /* 0x000fe400000010ff */
[----:B------:R-:W-:Y:S01]  /*d530*/  F2FP.BF16.PACK_AB R25, R25, R152 ;  /* 0x000000981919723e */ /* 0x000fe200000010ff */
[----:B------:R-:W-:Y:S01]  /*d540*/  IMAD.IADD R4, R4, 0x1, -R0 ;  /* 0x0000000104047824 */ /* 0x000fe200078e0a00 */
[----:B------:R-:W-:Y:S02]  /*d550*/  LOP3.LUT R0, R2, 0xfffffffc, RZ, 0xc0, !PT ;  /* 0xfffffffc02007812 */ /* 0x000fe400078ec0ff */
[----:B------:R-:W-:Y:S01]  /*d560*/  F2FP.BF16.PACK_AB R24, R24, R154 ;  /* 0x0000009a1818723e */ /* 0x000fe200000010ff */
[C---:B------:R-:W-:Y:S01]  /*d570*/  IMAD.SHL.U32 R2, R4.reuse, 0x40, RZ ;  /* 0x0000004004027824 */ /* 0x040fe200078e00ff */
[----:B------:R-:W-:Y:S01]  /*d580*/  LOP3.LUT R3, R4, 0x1, RZ, 0xc0, !PT ;  /* 0x0000000104037812 */ /* 0x000fe200078ec0ff */
[----:B------:R-:W-:Y:S01]  /*d590*/  IMAD.IADD R18, R41, 0x1, -R0 ;  /* 0x0000000129127824 */ /* 0x000fe200078e0a00 */
[----:B------:R-:W-:-:S02]  /*d5a0*/  F2FP.BF16.PACK_AB R21, R165, R164 ;  /* 0x000000a4a515723e */ /* 0x000fc400000010ff */
[----:B------:R-:W-:Y:S01]  /*d5b0*/  LOP3.LUT R2, R2, 0x1c0, RZ, 0xc0, !PT ;  /* 0x000001c002027812 */ /* 0x000fe200078ec0ff */
[----:B------:R-:W-:Y:S01]  /*d5c0*/  IMAD R0, R35, 0x200, R18 ;  /* 0x0000020023007824 */ /* 0x000fe200078e0212 */
[----:B------:R-:W-:Y:S02]  /*d5d0*/  ISETP.NE.U32.AND P0, PT, R3, 0x1, PT ;  /* 0x000000010300780c */ /* 0x000fe40003f05070 */
[----:B------:R-:W-:Y:S02]  /*d5e0*/  LEA.HI R2, R2, R2, RZ, 0x1d ;  /* 0x0000000202027211 */ /* 0x000fe400078fe8ff */
[----:B------:R-:W-:Y:S02]  /*d5f0*/  R2P PR, R4, 0x6 ;  /* 0x0000000604007804 */ /* 0x000fe40000000000 */
[----:B------:R-:W-:Y:S01]  /*d600*/  SEL R6, R6, 0x10, !P0 ;  /* 0x0000001006067807 */ /* 0x000fe20004000000 */
[----:B------:R-:W-:Y:S01]  /*d610*/  IMAD.U32 R2, R0, 0x2, R2 ;  /* 0x0000000200027824 */ /* 0x000fe200078e0002 */
[----:B------:R-:W-:-:S02]  /*d620*/  F2FP.BF16.PACK_AB R17, R17, R166 ;  /* 0x000000a61111723e */ /* 0x000fc400000010ff */
[----:B------:R-:W-:Y:S01]  /*d630*/  F2FP.BF16.PACK_AB R23, R23, R156 ;  /* 0x0000009c1717723e */ /* 0x000fe200000010ff */
[----:B------:R-:W-:Y:S01]  /*d640*/  IMAD.SHL.U32 R2, R2, 0x2, RZ ;  /* 0x0000000202027824 */ /* 0x000fe200078e00ff */
[----:B------:R-:W-:Y:S01]  /*d650*/  BAR.SYNC.DEFER_BLOCKING 0x1, 0x80 ;  /* 0x0042000000007b1d */ /* 0x000fe20000010000 */
[----:B------:R-:W-:Y:S02]  /*d660*/  F2FP.BF16.PACK_AB R22, R22, R158 ;  /* 0x0000009e1616723e */ /* 0x000fe400000010ff */
[C---:B------:R-:W-:Y:S01]  /*d670*/  IMAD.IADD R3, R2.reuse, 0x1, R6 ;  /* 0x0000000102037824 */ /* 0x040fe200078e0206 */
[C---:B------:R-:W-:Y:S02]  /*d680*/  IADD3 R4, R2.reuse, 0x80, RZ ;  /* 0x0000008002047810 */ /* 0x040fe40007ffe0ff */
[----:B------:R-:W-:Y:S02]  /*d690*/  IADD3 R0, R2, 0xc0, RZ ;  /* 0x000000c002007810 */ /* 0x000fe40007ffe0ff */
[----:B------:R-:W-:-:S02]  /*d6a0*/  @P2 IADD3 R0, R4, -0x40, RZ ;  /* 0xffffffc004002810 */ /* 0x000fc40007ffe0ff */
[----:B------:R-:W-:Y:S02]  /*d6b0*/  F2FP.BF16.PACK_AB R20, R20, R160 ;  /* 0x000000a01414723e */ /* 0x000fe400000010ff */
[----:B------:R-:W-:Y:S02]  /*d6c0*/  F2FP.BF16.PACK_AB R27, R27, R162 ;  /* 0x000000a21b1b723e */ /* 0x000fe400000010ff */
[----:B------:R-:W-:Y:S02]  /*d6d0*/  F2FP.BF16.PACK_AB R19, R19, R168 ;  /* 0x000000a81313723e */ /* 0x000fe400000010ff */
[----:B------:R-:W-:Y:S02]  /*d6e0*/  F2FP.BF16.PACK_AB R16, R16, R170 ;  /* 0x000000aa1010723e */ /* 0x000fe400000010ff */
[----:B------:R-:W-:Y:S02]  /*d6f0*/  F2FP.BF16.PACK_AB R12, R12, R180 ;  /* 0x000000b40c0c723e */ /* 0x000fe400000010ff */
[----:B------:R-:W-:-:S02]  /*d700*/  F2FP.BF16.PACK_AB R11, R183, R182 ;  /* 0x000000b6b70b723e */ /* 0x000fc400000010ff */
[----:B------:R-:W-:Y:S01]  /*d710*/  F2FP.BF16.PACK_AB R13, R13, R172 ;  /* 0x000000ac0d0d723e */ /* 0x000fe200000010ff */
[----:B------:R1:W-:Y:S01]  /*d720*/  STS [R2+0x80], R5 ;  /* 0x0000800502007388 */ /* 0x0003e20000000800 */
[----:B------:R-:W-:Y:S02]  /*d730*/  F2FP.BF16.PACK_AB R15, R15, R174 ;  /* 0x000000ae0f0f723e */ /* 0x000fe400000010ff */
[----:B------:R-:W-:Y:S01]  /*d740*/  F2FP.BF16.PACK_AB R10, R177, R176 ;  /* 0x000000b0b10a723e */ /* 0x000fe200000010ff */
[----:B------:R-:W-:Y:S01]  /*d750*/  STS [R2+0x480], R7 ;  /* 0x0004800702007388 */ /* 0x000fe20000000800 */
[----:B------:R-:W-:Y:S02]  /*d760*/  F2FP.BF16.PACK_AB R9, R179, R178 ;  /* 0x000000b2b309723e */ /* 0x000fe400000010ff */
[----:B------:R-:W-:Y:S01]  /*d770*/  ISETP.NE.U32.AND P0, PT, RZ, c[0x0][0x500], PT ;  /* 0x00014000ff007a0c */ /* 0x000fe20003f05070 */
[----:B------:R3:W-:Y:S03]  /*d780*/  STS [R3+0x80], R8 ;  /* 0x0000800803007388 */ /* 0x0007e60000000800 */
[----:B------:R-:W-:Y:S01]  /*d790*/  ISETP.NE.AND.EX P0, PT, RZ, c[0x0][0x504], PT, P0 ;  /* 0x00014100ff007a0c */ /* 0x000fe20003f05300 */
[----:B------:R-:W-:Y:S04]  /*d7a0*/  STS [R3+0x480], R30 ;  /* 0x0004801e03007388 */ /* 0x000fe80000000800 */
[----:B------:R-:W-:Y:S04]  /*d7b0*/  STS [R2+0x2080], R34 ;  /* 0x0020802202007388 */ /* 0x000fe80000000800 */
[----:B------:R4:W-:Y:S04]  /*d7c0*/  STS [R2+0x2480], R122 ;  /* 0x0024807a02007388 */ /* 0x0009e80000000800 */
[----:B------:R-:W-:Y:S01]  /*d7d0*/  STS [R3+0x2080], R33 ;  /* 0x0020802103007388 */ /* 0x000fe20000000800 */
[----:B-1----:R-:W-:-:S03]  /*d7e0*/  IMAD.MOV.U32 R5, RZ, RZ, 0x20 ;  /* 0x00000020ff057424 */ /* 0x002fc600078e00ff */
[----:B------:R1:W-:Y:S02]  /*d7f0*/  STS [R3+0x2480], R130 ;  /* 0x0024808203007388 */ /* 0x0003e40000000800 */
[----:B---3--:R-:W-:Y:S02]  /*d800*/  SEL R8, R5, 0xffffffe0, !P1 ;  /* 0xffffffe005087807 */ /* 0x008fe40004800000 */
[----:B------:R-:W-:-:S03]  /*d810*/  ISETP.NE.U32.AND P1, PT, RZ, c[0x0][0x508], PT ;  /* 0x00014200ff007a0c */ /* 0x000fc60003f25070 */
[----:B------:R-:W-:Y:S01]  /*d820*/  IMAD.IADD R5, R2, 0x1, R8 ;  /* 0x0000000102057824 */ /* 0x000fe200078e0208 */
[----:B------:R-:W-:Y:S01]  /*d830*/  ISETP.NE.AND.EX P1, PT, RZ, c[0x0][0x50c], PT, P1 ;  /* 0x00014300ff007a0c */ /* 0x000fe20003f25310 */
[----:B------:R-:W-:-:S03]  /*d840*/  IMAD.IADD R4, R8, 0x1, R3 ;  /* 0x0000000108047824 */ /* 0x000fc600078e0203 */
[----:B------:R-:W-:Y:S01]  /*d850*/  STS [R5+0x80], R29 ;  /* 0x0000801d05007388 */ /* 0x000fe20000000800 */
[----:B----4-:R-:W-:-:S03]  /*d860*/  IADD3 R2, R8, 0x400, R0 ;  /* 0x0000040008027810 */ /* 0x010fc60007ffe000 */
[----:B------:R-:W-:Y:S02]  /*d870*/  STS [R5+0x480], R28 ;  /* 0x0004801c05007388 */ /* 0x000fe40000000800 */
[C---:B------:R-:W-:Y:S02]  /*d880*/  IMAD.IADD R7, R6.reuse, 0x1, R2 ;  /* 0x0000000106077824 */ /* 0x040fe400078e0202 */
[----:B------:R-:W-:Y:S01]  /*d890*/  STS [R4+0x80], R14 ;  /* 0x0000800e04007388 */ /* 0x000fe20000000800 */
[----:B------:R-:W-:-:S03]  /*d8a0*/  IMAD.IADD R2, R6, 0x1, R0 ;  /* 0x0000000106027824 */ /* 0x000fc600078e0200 */
[----:B------:R-:W-:Y:S01]  /*d8b0*/  STS [R4+0x480], R26 ;  /* 0x0004801a04007388 */ /* 0x000fe20000000800 */
[----:B-1----:R-:W-:-:S03]  /*d8c0*/  IMAD.IADD R3, R8, 0x1, R2 ;  /* 0x0000000108037824 */ /* 0x002fc600078e0202 */
[----:B------:R-:W-:Y:S04]  /*d8d0*/  STS [R5+0x2080], R32 ;  /* 0x0020802005007388 */ /* 0x000fe80000000800 */
[----:B------:R-:W-:Y:S04]  /*d8e0*/  STS [R5+0x2480], R142 ;  /* 0x0024808e05007388 */ /* 0x000fe80000000800 */
[----:B------:R-:W-:Y:S04]  /*d8f0*/  STS [R4+0x2080], R31 ;  /* 0x0020801f04007388 */ /* 0x000fe80000000800 */
[----:B------:R-:W-:Y:S04]  /*d900*/  STS [R4+0x2480], R146 ;  /* 0x0024809204007388 */ /* 0x000fe80000000800 */
[----:B------:R-:W-:Y:S04]  /*d910*/  STS [R0], R25 ;  /* 0x0000001900007388 */ /* 0x000fe80000000800 */
[----:B------:R-:W-:Y:S04]  /*d920*/  STS [R0+0x400], R24 ;  /* 0x0004001800007388 */ /* 0x000fe80000000800 */
[----:B------:R-:W-:Y:S04]  /*d930*/  STS [R2], R21 ;  /* 0x0000001502007388 */ /* 0x000fe80000000800 */
[----:B------:R-:W-:Y:S04]  /*d940*/  STS [R2+0x400], R17 ;  /* 0x0004001102007388 */ /* 0x000fe80000000800 */
[----:B------:R-:W-:Y:S04]  /*d950*/  STS [R0+0x2000], R23 ;  /* 0x0020001700007388 */ /* 0x000fe80000000800 */
[----:B------:R1:W-:Y:S04]  /*d960*/  STS [R0+0x2400], R22 ;  /* 0x0024001600007388 */ /* 0x0003e80000000800 */
[----:B------:R-:W-:Y:S04]  /*d970*/  STS [R2+0x2000], R20 ;  /* 0x0020001402007388 */ /* 0x000fe80000000800 */
[----:B------:R3:W-:Y:S01]  /*d980*/  STS [R2+0x2400], R27 ;  /* 0x0024001b02007388 */ /* 0x0007e20000000800 */
[----:B-1----:R-:W-:-:S05]  /*d990*/  IMAD.IADD R0, R8, 0x1, R0 ;  /* 0x0000000108007824 */ /* 0x002fca00078e0200 */
[----:B------:R-:W-:Y:S01]  /*d9a0*/  STS [R0], R19 ;  /* 0x0000001300007388 */ /* 0x000fe20000000800 */
[----:B---3--:R-:W-:-:S03]  /*d9b0*/  IMAD.MOV.U32 R2, RZ, RZ, 0x4 ;  /* 0x00000004ff027424 */ /* 0x008fc600078e00ff */
[----:B------:R-:W-:Y:S04]  /*d9c0*/  STS [R0+0x400], R16 ;  /* 0x0004001000007388 */ /* 0x000fe80000000800 */
[----:B------:R-:W-:Y:S04]  /*d9d0*/  STS [R3], R12 ;  /* 0x0000000c03007388 */ /* 0x000fe80000000800 */
[----:B------:R-:W-:Y:S04]  /*d9e0*/  STS [R7], R11 ;  /* 0x0000000b07007388 */ /* 0x000fe80000000800 */
[----:B------:R-:W-:Y:S04]  /*d9f0*/  STS [R0+0x2000], R13 ;  /* 0x0020000d00007388 */ /* 0x000fe80000000800 */
[----:B------:R1:W-:Y:S04]  /*da00*/  STS [R0+0x2400], R15 ;  /* 0x0024000f00007388 */ /* 0x0003e80000000800 */
[----:B------:R3:W-:Y:S04]  /*da10*/  STS [R3+0x2000], R10 ;  /* 0x0020000a03007388 */ /* 0x0007e80000000800 */
[----:B------:R4:W-:Y:S01]  /*da20*/  STS [R7+0x2000], R9 ;  /* 0x0020000907007388 */ /* 0x0009e20000000800 */
[----:B--2---:R-:W-:-:S03]  /*da30*/  IMAD.WIDE R4, R43, R2, c[0x0][0x500] ;  /* 0x000140002b047625 */ /* 0x004fc600078e0202 */
[----:B------:R-:W-:Y:S06]  /*da40*/  BAR.SYNC.DEFER_BLOCKING 0x1, 0x80 ;  /* 0x0042000000007b1d */ /* 0x000fec0000010000 */
[----:B-1----:R-:W2:Y:S01]  /*da50*/  @P0 LDG.E R0, [R4.64] ;  /* 0x0000000804000981 */ /* 0x002ea2000c1e1900 */
[----:B------:R-:W-:Y:S02]  /*da60*/  IMAD.MOV.U32 R17, RZ, RZ, c[0x0][0x388] ;  /* 0x0000e200ff117624 */ /* 0x000fe400078e00ff */
[----:B---3--:R-:W-:-:S05]  /*da70*/  @P1 IMAD.WIDE R2, R43, R2, c[0x0][0x508] ;  /* 0x000142002b021625 */ /* 0x008fca00078e0202 */
[----:B------:R1:W5:Y:S02]  /*da80*/  @P1 LDG.E R17, [R2.64] ;  /* 0x0000000802111981 */ /* 0x000364000c1e1900 */
[----:B-1----:R-:W-:Y:S02]  /*da90*/  CS2R R2, SRZ ;  /* 0x0000000000027805 */ /* 0x002fe4000001ff00 */
[--C-:B--2---:R-:W-:Y:S01]  /*daa0*/  @P0 SHF.R.S32.HI R3, RZ, 0x1f, R0.reuse ;  /* 0x0000001fff030819 */ /* 0x104fe20000011400 */
[----:B------:R-:W-:Y:S01]  /*dab0*/  @P0 IMAD.MOV.U32 R2, RZ, RZ, R0 ;  /* 0x000000ffff020224 */ /* 0x000fe200078e0000 */
[----:B------:R-:W-:Y:S05]  /*dac0*/  @P1 BRA `(.L_x_35) ;  /* 0x0000004000001947 */ /* 0x000fea0003800000 */
[----:B----4-:R-:W-:Y:S05]  /*dad0*/  @!P0 BRA `(.L_x_35) ;  /* 0x0000003000008947 */ /* 0x010fea0003800000 */
[----:B------:R-:W2:Y:S04]  /*dae0*/  LDG.E R6, [R4.64] ;  /* 0x0000000804067981 */ /* 0x000ea8000c1e1900 */
[----:B------:R-:W2:Y:S02]  /*daf0*/  LDG.E R0, [R4.64+0x4] ;  /* 0x0000040804007981 */ /* 0x000ea4000c1e1900 */
[----:B--2--5:R-:W-:-:S02]  /*db00*/  IADD3 R17, -R6, R0, RZ ;  /* 0x0000000006117210 */ /* 0x024fc40007ffe1ff */
.L_x_35:
[----:B----4-:R-:W-:Y:S01]  /*db10*/  IMAD.MOV.U32 R4, RZ, RZ, c[0x0][0x4e8] ;  /* 0x00013a00ff047624 */ /* 0x010fe200078e00ff */
[----:B------:R-:W-:Y:S01]  /*db20*/  LEA.HI R6, R18, R18, RZ, 0x1 ;  /* 0x0000001212067211 */ /* 0x000fe200078f08ff */
[----:B------:R-:W1:Y:S01]  /*db30*/  S2R R19, SR_CTAID.Y ;  /* 0x0000000000137919 */ /* 0x000e620000002600 */
[----:B------:R-:W-:Y:S01]  /*db40*/  LEA.HI R20, R42, R41, RZ, 0x3 ;  /* 0x000000292a147211 */ /* 0x000fe200078f18ff */
[----:B------:R-:W-:Y:S01]  /*db50*/  IMAD R7, R3, c[0x0][0x3a0], RZ ;  /* 0x0000e80003077a24 */ /* 0x000fe200078e02ff */
[----:B------:R-:W-:Y:S01]  /*db60*/  LOP3.LUT R0, R6, 0x1ffffffe, RZ, 0xc0, !PT ;  /* 0x1ffffffe06007812 */ /* 0x000fe200078ec0ff */
[----:B------:R-:W2:Y:S01]  /*db70*/  S2R R23, SR_CTAID.X ;  /* 0x0000000000177919 */ /* 0x000ea20000002500 */
[----:B------:R-:W-:Y:S01]  /*db80*/  ISETP.NE.AND P2, PT, R4, 0x1, PT ;  /* 0x000000010400780c */ /* 0x000fe20003f45270 */
[----:B------:R-:W-:Y:S01]  /*db90*/  IMAD.SHL.U32 R8, R6, 0x20, RZ ;  /* 0x0000002006087824 */ /* 0x000fe200078e00ff */
[----:B------:R-:W-:Y:S01]  /*dba0*/  LOP3.LUT R4, R36, 0xffffffe0, RZ, 0xc0, !PT ;  /* 0xffffffe024047812 */ /* 0x000fe200078ec0ff */
[----:B------:R-:W-:Y:S01]  /*dbb0*/  IMAD.IADD R10, R18, 0x1, -R0 ;  /* 0x00000001120a7824 */ /* 0x000fe200078e0a00 */
[----:B------:R-:W-:Y:S01]  /*dbc0*/  SHF.R.S32.HI R9, RZ, 0x1f, R35 ;  /* 0x0000001fff097819 */ /* 0x000fe20000011423 */
[----:B------:R-:W-:Y:S01]  /*dbd0*/  IMAD R6, R2, c[0x0][0x3a4], R7 ;  /* 0x0000e90002067a24 */ /* 0x000fe200078e0207 */
[----:B------:R-:W-:Y:S01]  /*dbe0*/  LOP3.LUT R5, R20, 0xfffffff8, RZ, 0xc0, !PT ;  /* 0xfffffff814057812 */ /* 0x000fe200078ec0ff */
[----:B------:R-:W-:Y:S01]  /*dbf0*/  IMAD.IADD R0, R41, 0x1, -R4 ;  /* 0x0000000129007824 */ /* 0x000fe200078e0a04 */
[----:B------:R-:W-:-:S02]  /*dc00*/  LEA.HI R9, R9, R35, RZ, 0x2 ;  /* 0x0000002309097211 */ /* 0x000fc400078f10ff */
[----:B------:R-:W-:Y:S01]  /*dc10*/  LOP3.LUT R8, R8, 0xffffffc0, RZ, 0xc0, !PT ;  /* 0xffffffc008087812 */ /* 0x000fe200078ec0ff */
[----:B------:R-:W-:Y:S01]  /*dc20*/  IMAD.IADD R13, R41, 0x1, -R5 ;  /* 0x00000001290d7824 */ /* 0x000fe200078e0a05 */
[----:B------:R-:W-:Y:S01]  /*dc30*/  SHF.R.S32.HI R11, RZ, 0x1f, R0 ;  /* 0x0000001fff0b7819 */ /* 0x000fe20000011400 */
[----:B------:R-:W-:Y:S01]  /*dc40*/  IMAD.WIDE.U32 R4, R2, c[0x0][0x3a0], RZ ;  /* 0x0000e80002047a25 */ /* 0x000fe200078e00ff */
[----:B------:R-:W-:Y:S02]  /*dc50*/  LOP3.LUT R9, R9, 0xffffffc, RZ, 0xc0, !PT ;  /* 0x0ffffffc09097812 */ /* 0x000fe400078ec0ff */
[----:B------:R-:W-:Y:S01]  /*dc60*/  LEA.HI R7, R11, R0, RZ, 0x2 ;  /* 0x000000000b077211 */ /* 0x000fe200078f10ff */
[----:B------:R-:W-:Y:S01]  /*dc70*/  IMAD.IADD R5, R5, 0x1, R6 ;  /* 0x0000000105057824 */ /* 0x000fe200078e0206 */
[----:B------:R-:W-:Y:S01]  /*dc80*/  LOP3.LUT P1, RZ, R0, 0x3, RZ, 0xc0, !PT ;  /* 0x0000000300ff7812 */ /* 0x000fe2000782c0ff */
[----:B------:R-:W-:Y:S01]  /*dc90*/  IMAD.IADD R0, R35, 0x1, -R9 ;  /* 0x0000000123007824 */ /* 0x000fe200078e0a09 */
[----:B------:R-:W-:Y:S01]  /*dca0*/  SHF.R.S32.HI R6, RZ, 0x2, R7 ;  /* 0x00000002ff067819 */ /* 0x000fe20000011407 */
[----:B------:R-:W-:Y:S01]  /*dcb0*/  IMAD R8, R10, 0x8, R8 ;  /* 0x000000080a087824 */ /* 0x000fe200078e0208 */
[----:B-1----:R-:W-:Y:S01]  /*dcc0*/  SHF.R.S32.HI R7, RZ, 0x1f, R19 ;  /* 0x0000001fff077819 */ /* 0x002fe20000011413 */
[----:B------:R-:W-:Y:S01]  /*dcd0*/  IMAD.WIDE.U32 R14, R19, c[0x0][0x490], R2 ;  /* 0x00012400130e7a25 */ /* 0x000fe200078e0002 */
[----:B------:R-:W-:-:S02]  /*dce0*/  SHF.R.S32.HI R20, RZ, 0x3, R20 ;  /* 0x00000003ff147819 */ /* 0x000fc40000011414 */
[----:B------:R-:W-:Y:S01]  /*dcf0*/  LEA.HI R22, R42, R41, RZ, 0x6 ;  /* 0x000000292a167211 */ /* 0x000fe200078f30ff */
[----:B------:R-:W-:Y:S02]  /*dd00*/  IMAD R16, R0, 0x10, R6 ;  /* 0x0000001000107824 */ /* 0x000fe400078e0206 */
[C---:B------:R-:W-:Y:S02]  /*dd10*/  IMAD R9, R7.reuse, c[0x0][0x490], RZ ;  /* 0x0001240007097a24 */ /* 0x040fe400078e02ff */
[----:B------:R-:W-:Y:S02]  /*dd20*/  IMAD.IADD R0, R16, 0x1, R8 ;  /* 0x0000000110007824 */ /* 0x000fe400078e0208 */
[----:B------:R-:W-:Y:S02]  /*dd30*/  IMAD R12, R7, c[0x0][0x3e8], RZ ;  /* 0x0000fa00070c7a24 */ /* 0x000fe400078e02ff */
[----:B------:R-:W-:Y:S02]  /*dd40*/  IMAD.SHL.U32 R7, R20, 0x40, RZ ;  /* 0x0000004014077824 */ /* 0x000fe400078e00ff */
[----:B--2---:R-:W-:-:S02]  /*dd50*/  IMAD R6, R23, 0x80, R0 ;  /* 0x0000008017067824 */ /* 0x004fc400078e0200 */
[----:B------:R-:W-:Y:S01]  /*dd60*/  IMAD R9, R19, c[0x0][0x494], R9 ;  /* 0x0001250013097a24 */ /* 0x000fe200078e0209 */
[----:B------:R-:W-:Y:S01]  /*dd70*/  LOP3.LUT R7, R7, 0x1c0, RZ, 0xc0, !PT ;  /* 0x000001c007077812 */ /* 0x000fe200078ec0ff */
[----:B------:R-:W-:Y:S02]  /*dd80*/  IMAD.SHL.U32 R8, R13, 0x8, RZ ;  /* 0x000000080d087824 */ /* 0x000fe400078e00ff */
[----:B------:R-:W-:-:S03]  /*dd90*/  @P2 IMAD.HI.U32 R10, R6, c[0x0][0x4ec], RZ ;  /* 0x00013b00060a2a27 */ /* 0x000fc600078e00ff */
[----:B------:R-:W-:Y:S01]  /*dda0*/  LOP3.LUT R11, R7, 0x38, R8, 0xf8, !PT ;  /* 0x00000038070b7812 */ /* 0x000fe200078ef808 */
[----:B------:R-:W-:Y:S01]  /*ddb0*/  IMAD.WIDE.U32 R2, R19, c[0x0][0x3e8], R4 ;  /* 0x0000fa0013027a25 */ /* 0x000fe200078e0004 */
[----:B------:R-:W-:Y:S02]  /*ddc0*/  SHF.R.U32.HI R7, RZ, 0x3, R7 ;  /* 0x00000003ff077819 */ /* 0x000fe40000011607 */
[----:B------:R-:W-:Y:S01]  /*ddd0*/  ISETP.GE.AND P6, PT, R8, c[0x0][0x3c8], PT ;  /* 0x0000f20008007a0c */ /* 0x000fe20003fc6270 */
[----:B------:R-:W-:Y:S01]  /*dde0*/  IMAD.IADD R5, R15, 0x1, R9 ;  /* 0x000000010f057824 */ /* 0x000fe200078e0209 */
[----:B------:R-:W-:Y:S01]  /*ddf0*/  SHF.R.S32.HI R9, RZ, 0x1f, R43 ;  /* 0x0000001fff097819 */ /* 0x000fe2000001142b */
[----:B------:R-:W-:Y:S01]  /*de00*/  IMAD.MOV.U32 R0, RZ, RZ, R6 ;  /* 0x000000ffff007224 */ /* 0x000fe200078e0006 */
[----:B------:R-:W-:Y:S01]  /*de10*/  @P2 SHF.R.U32.HI R0, RZ, c[0x0][0x4f0], R10 ;  /* 0x00013c00ff002a19 */ /* 0x000fe2000001160a */
[----:B------:R-:W-:Y:S01]  /*de20*/  IMAD R12, R19, c[0x0][0x3ec], R12 ;  /* 0x0000fb00130c7a24 */ /* 0x000fe200078e020c */
[----:B------:R-:W-:Y:S01]  /*de30*/  SEL R9, R9, RZ, !P0 ;  /* 0x000000ff09097207 */ /* 0x000fe20004000000 */
[----:B------:R-:W-:Y:S01]  /*de40*/  IMAD.MOV.U32 R4, RZ, RZ, R14 ;  /* 0x000000ffff047224 */ /* 0x000fe200078e000e */
[----:B------:R-:W-:Y:S01]  /*de50*/  SEL R10, R43, RZ, !P0 ;  /* 0x000000ff2b0a7207 */ /* 0x000fe20004000000 */
[----:B------:R-:W-:Y:S01]  /*de60*/  IMAD.IADD R3, R3, 0x1, R12 ;  /* 0x0000000103037824 */ /* 0x000fe200078e020c */
[----:B------:R-:W-:Y:S01]  /*de70*/  LOP3.LUT R21, R11, R7, RZ, 0x3c, !PT ;  /* 0x000000070b157212 */ /* 0x000fe200078e3cff */
[----:B------:R-:W-:Y:S01]  /*de80*/  IMAD R7, R13, 0x10, R20 ;  /* 0x000000100d077824 */ /* 0x000fe200078e0214 */
[----:B------:R-:W-:Y:S01]  /*de90*/  SHF.R.S32.HI R53, RZ, 0x1f, R8 ;  /* 0x0000001fff357819 */ /* 0x000fe20000011408 */
[----:B------:R-:W-:-:S02]  /*dea0*/  IMAD.MOV R12, RZ, RZ, -R0 ;  /* 0x000000ffff0c7224 */ /* 0x000fc400078e0a00 */
[----:B------:R-:W-:Y:S02]  /*deb0*/  IMAD R13, R9, c[0x0][0x498], RZ ;  /* 0x00012600090d7a24 */ /* 0x000fe400078e02ff */
[----:B------:R-:W-:-:S04]  /*dec0*/  IMAD.WIDE.U32 R4, R10, c[0x0][0x498], R4 ;  /* 0x000126000a047a25 */ /* 0x000fc800078e0004 */
[----:B------:R-:W-:Y:S01]  /*ded0*/  IMAD R11, R23, 0x80, R7 ;  /* 0x00000080170b7824 */ /* 0x000fe200078e0207 */
[----:B------:R-:W-:Y:S01]  /*dee0*/  IADD3 R4, P0, R0, R4, RZ ;  /* 0x0000000400047210 */ /* 0x000fe20007f1e0ff */
[----:B------:R-:W-:Y:S02]  /*def0*/  IMAD R7, R12, c[0x0][0x4e8], R6 ;  /* 0x00013a000c077a24 */ /* 0x000fe400078e0206 */
[----:B------:R-:W-:Y:S01]  /*df00*/  IMAD R12, R10, c[0x0][0x49c], R13 ;  /* 0x000127000a0c7a24 */ /* 0x000fe200078e020d */
[----:B------:R-:W-:Y:S01]  /*df10*/  SHF.R.S32.HI R13, RZ, 0x1f, R0 ;  /* 0x0000001fff0d7819 */ /* 0x000fe20000011400 */
[----:B------:R-:W-:Y:S01]  /*df20*/  IMAD R0, R9, c[0x0][0x3f0], RZ ;  /* 0x0000fc0009007a24 */ /* 0x000fe200078e02ff */
[----:B------:R-:W-:Y:S01]  /*df30*/  SHF.R.S32.HI R9, RZ, 0x1f, R7 ;  /* 0x0000001fff097819 */ /* 0x000fe20000011407 */
[----:B------:R-:W-:Y:S01]  /*df40*/  @P2 IMAD.HI.U32 R14, R11, c[0x0][0x4ec], RZ ;  /* 0x00013b000b0e2a27 */ /* 0x000fe200078e00ff */
[----:B------:R-:W-:-:S03]  /*df50*/  IADD3.X R5, R13, R5, R12, P0, !PT ;  /* 0x000000050d057210 */ /* 0x000fc600007fe40c */
[----:B------:R-:W-:Y:S02]  /*df60*/  IMAD R12, R10, c[0x0][0x3f4], R0 ;  /* 0x0000fd000a0c7a24 */ /* 0x000fe400078e0200 */
[----:B------:R-:W-:Y:S02]  /*df70*/  IMAD R0, R9, c[0x0][0x488], RZ ;  /* 0x0001220009007a24 */ /* 0x000fe400078e02ff */
[----:B------:R-:W-:Y:S01]  /*df80*/  IMAD.MOV.U32 R6, RZ, RZ, R11 ;  /* 0x000000ffff067224 */ /* 0x000fe200078e000b */
[----:B------:R-:W-:Y:S01]  /*df90*/  @P2 SHF.R.U32.HI R6, RZ, c[0x0][0x4f0], R14 ;  /* 0x00013c00ff062a19 */ /* 0x000fe2000001160e */
[----:B------:R-:W-:-:S04]  /*dfa0*/  IMAD.WIDE.U32 R4, R7, c[0x0][0x488], R4 ;  /* 0x0001220007047a25 */ /* 0x000fc800078e0004 */
[----:B------:R-:W-:Y:S01]  /*dfb0*/  IMAD R9, R7, c[0x0][0x48c], R0 ;  /* 0x0001230007097a24 */ /* 0x000fe200078e0200 */
[----:B------:R-:W-:Y:S01]  /*dfc0*/  LEA R7, P0, R4, c[0x0][0x450], 0x2 ;  /* 0x0001140004077a11 */ /* 0x000fe200078010ff */
[----:B------:R-:W-:Y:S01]  /*dfd0*/  IMAD.WIDE.U32 R2, R10, c[0x0][0x3f0], R2 ;  /* 0x0000fc000a027a25 */ /* 0x000fe200078e0002 */
[----:B------:R-:W-:-:S03]  /*dfe0*/  SHF.R.S32.HI R10, RZ, 0x1f, R6 ;  /* 0x0000001fff0a7819 */ /* 0x000fc60000011406 */
[----:B------:R-:W-:Y:S01]  /*dff0*/  IMAD.IADD R5, R5, 0x1, R9 ;  /* 0x0000000105057824 */ /* 0x000fe200078e0209 */
[----:B------:R-:W-:Y:S01]  /*e000*/  SHFL.IDX PT, R14, R7, 0x1, 0x1c1f ;  /* 0x003c1f00070e7f89 */ /* 0x000fe200000e0000 */
[----:B------:R-:W-:Y:S02]  /*e010*/  IMAD R0, R10, c[0x0][0x3e0], RZ ;  /* 0x0000f8000a007a24 */ /* 0x000fe400078e02ff */
[----:B------:R-:W-:Y:S01]  /*e020*/  IMAD.MOV R18, RZ, RZ, -R6 ;  /* 0x000000ffff127224 */ /* 0x000fe200078e0a06 */
[----:B------:R-:W-:Y:S01]  /*e030*/  LEA.HI.X R4, R4, c[0x0][0x454], R5, 0x2, P0 ;  /* 0x0001150004047a11 */ /* 0x000fe200000f1405 */
[----:B------:R-:W-:Y:S01]  /*e040*/  IMAD R9, R6, c[0x0][0x3e4], R0 ;  /* 0x0000f90006097a24 */ /* 0x000fe200078e0200 */
[----:B------:R-:W-:Y:S01]  /*e050*/  SHFL.IDX PT, R10, R7, 0x3, 0x1c1f ;  /* 0x007c1f00070a7f89 */ /* 0x000fe200000e0000 */
[----:B------:R-:W-:Y:S02]  /*e060*/  IMAD.IADD R3, R3, 0x1, R12 ;  /* 0x0000000103037824 */ /* 0x000fe400078e020c */
[----:B-----5:R-:W-:Y:S01]  /*e070*/  IMAD R0, R17, c[0x0][0x4e8], RZ ;  /* 0x00013a0011007a24 */ /* 0x020fe200078e02ff */
[----:B------:R-:W-:Y:S01]  /*e080*/  SHFL.IDX PT, R15, R4, 0x1, 0x1c1f ;  /* 0x003c1f00040f7f89 */ /* 0x000fe200000e0000 */
[----:B------:R-:W-:-:S02]  /*e090*/  IMAD R5, R23, 0x80, R16 ;  /* 0x0000008017057824 */ /* 0x000fc400078e0210 */
[----:B------:R-:W-:Y:S01]  /*e0a0*/  IMAD R18, R18, c[0x0][0x4e8], R11 ;  /* 0x00013a0012127a24 */ /* 0x000fe200078e020b */
[----:B------:R-:W-:Y:S01]  /*e0b0*/  SHFL.IDX PT, R16, R7, RZ, 0x1c1f ;  /* 0x001c1fff07107589 */ /* 0x000fe200000e0000 */
[----:B------:R-:W-:Y:S01]  /*e0c0*/  IMAD.WIDE.U32 R2, R6, c[0x0][0x3e0], R2 ;  /* 0x0000f80006027a25 */ /* 0x000fe200078e0002 */
[-C--:B------:R-:W-:Y:S02]  /*e0d0*/  ISETP.GE.OR P4, PT, R5, R0.reuse, P1 ;  /* 0x000000000500720c */ /* 0x080fe40000f86670 */
[----:B------:R-:W1:Y:S01]  /*e0e0*/  SHFL.IDX PT, R17, R4, RZ, 0x1c1f ;  /* 0x001c1fff04117589 */ /* 0x000e6200000e0000 */
[----:B------:R-:W-:Y:S01]  /*e0f0*/  SHF.R.S32.HI R6, RZ, 0x1f, R18 ;  /* 0x0000001fff067819 */ /* 0x000fe20000011412 */
[----:B------:R-:W-:Y:S01]  /*e100*/  IMAD.IADD R3, R3, 0x1, R9 ;  /* 0x0000000103037824 */ /* 0x000fe200078e0209 */
[----:B------:R-:W-:Y:S01]  /*e110*/  IADD3 R9, R5, 0x8, RZ ;  /* 0x0000000805097810 */ /* 0x000fe20007ffe0ff */
[----:B------:R2:W-:Y:S02]  /*e120*/  SHFL.IDX PT, R12, R7, 0x2, 0x1c1f ;  /* 0x005c1f00070c7f89 */ /* 0x0005e400000e0000 */
[----:B------:R-:W-:Y:S01]  /*e130*/  IMAD R6, R6, c[0x0][0x3d8], RZ ;  /* 0x0000f60006067a24 */ /* 0x000fe200078e02ff */
[----:B------:R-:W-:Y:S01]  /*e140*/  ISETP.GE.OR P3, PT, R9, R0, P1 ;  /* 0x000000000900720c */ /* 0x000fe20000f66670 */
[----:B------:R-:W3:Y:S01]  /*e150*/  SHFL.IDX PT, R13, R4, 0x2, 0x1c1f ;  /* 0x005c1f00040d7f89 */ /* 0x000ee200000e0000 */
[----:B------:R-:W-:-:S02]  /*e160*/  IMAD.SHL.U32 R9, R22, 0x8, RZ ;  /* 0x0000000816097824 */ /* 0x000fc400078e00ff */
[C---:B------:R-:W-:Y:S01]  /*e170*/  IMAD R19, R18.reuse, c[0x0][0x3dc], R6 ;  /* 0x0000f70012137a24 */ /* 0x040fe200078e0206 */
[----:B------:R4:W3:Y:S04]  /*e180*/  SHFL.IDX PT, R11, R4, 0x3, 0x1c1f ;  /* 0x007c1f00040b7f89 */ /* 0x0008e800000e0000 */
[----:B-1----:R-:W-:Y:S01]  /*e190*/  @!P4 ST.E [R16.64], R37 ;  /* 0x000000251000c985 */ /* 0x002fe2000c101908 */
[----:B--2---:R-:W-:Y:S01]  /*e1a0*/  IMAD.WIDE.U32 R6, R18, c[0x0][0x3d8], R2 ;  /* 0x0000f60012067a25 */ /* 0x004fe200078e0002 */
[----:B------:R-:W-:Y:S02]  /*e1b0*/  IADD3 R18, R5, 0x48, RZ ;  /* 0x0000004805127810 */ /* 0x000fe40007ffe0ff */
[----:B------:R-:W-:Y:S01]  /*e1c0*/  @!P3 ST.E [R14.64], R38 ;  /* 0x000000260e00b985 */ /* 0x000fe2000c101908 */
[----:B------:R-:W-:-:S02]  /*e1d0*/  IMAD.IADD R3, R7, 0x1, R19 ;  /* 0x0000000107037824 */ /* 0x000fc400078e0213 */
[----:B------:R-:W-:Y:S01]  /*e1e0*/  IMAD R2, R23, 0x80, R20 ;  /* 0x0000008017027824 */ /* 0x000fe200078e0214 */
[----:B----4-:R-:W-:Y:S02]  /*e1f0*/  IADD3 R4, R5, 0x40, RZ ;  /* 0x0000004005047810 */ /* 0x010fe40007ffe0ff */
[----:B------:R-:W-:Y:S02]  /*e200*/  LOP3.LUT R5, R21, 0x7ffffe00, R9, 0xf8, !PT ;  /* 0x7ffffe0015057812 */ /* 0x000fe400078ef809 */
[-C--:B------:R-:W-:Y:S02]  /*e210*/  ISETP.GE.OR P2, PT, R4, R0.reuse, P1 ;  /* 0x000000000400720c */ /* 0x080fe40000f46670 */
[----:B------:R-:W-:Y:S01]  /*e220*/  LEA R4, P0, R6, c[0x0][0x380], 0x1 ;  /* 0x0000e00006047a11 */ /* 0x000fe200078008ff */
[----:B------:R-:W-:Y:S01]  /*e230*/  IMAD.SHL.U32 R5, R5, 0x2, RZ ;  /* 0x0000000205057824 */ /* 0x000fe200078e00ff */
[-C--:B------:R-:W-:Y:S02]  /*e240*/  ISETP.GE.OR P1, PT, R18, R0.reuse, P1 ;  /* 0x000000001200720c */ /* 0x080fe40000f26670 */
[----:B------:R-:W-:Y:S01]  /*e250*/  LEA.HI.X R3, R6, c[0x0][0x384], R3, 0x1, P0 ;  /* 0x0000e10006037a11 */ /* 0x000fe200000f0c03 */
[----:B------:R-:W-:Y:S01]  /*e260*/  SHFL.IDX PT, R7, R4, 0x1, 0x181f ;  /* 0x00381f0004077f89 */ /* 0x000fe200000e0000 */
[----:B------:R-:W-:-:S02]  /*e270*/  ISETP.GE.OR P3, PT, R2, R0, P6 ;  /* 0x000000000200720c */ /* 0x000fc40003766670 */
[C---:B------:R-:W-:Y:S01]  /*e280*/  IADD3 R6, R2.reuse, 0x10, RZ ;  /* 0x0000001002067810 */ /* 0x040fe20007ffe0ff */
[----:B------:R-:W-:Y:S01]  /*e290*/  SHFL.IDX PT, R9, R3, RZ, 0x181f ;  /* 0x00181fff03097589 */ /* 0x000fe200000e0000 */
[C---:B------:R-:W-:Y:S02]  /*e2a0*/  IADD3 R32, R2.reuse, 0x40, RZ ;  /* 0x0000004002207810 */ /* 0x040fe40007ffe0ff */
[----:B------:R-:W-:Y:S01]  /*e2b0*/  IADD3 R54, R2, 0x60, RZ ;  /* 0x0000006002367810 */ /* 0x000fe20007ffe0ff */
[----:B---3--:R-:W-:Y:S01]  /*e2c0*/  @!P2 ST.E [R12.64], R39 ;  /* 0x000000270c00a985 */ /* 0x008fe2000c101908 */
[-C--:B------:R-:W-:Y:S02]  /*e2d0*/  ISETP.GE.OR P2, PT, R6, R0.reuse, P6 ;  /* 0x000000000600720c */ /* 0x080fe40003746670 */
[----:B------:R-:W-:Y:S01]  /*e2e0*/  IADD3 R6, R2, 0x20, RZ ;  /* 0x0000002002067810 */ /* 0x000fe20007ffe0ff */
[----:B------:R-:W1:Y:S04]  /*e2f0*/  SHFL.IDX PT, R12, R4, RZ, 0x181f ;  /* 0x00181fff040c7589 */ /* 0x000e6800000e0000 */
[----:B------:R2:W-:Y:S01]  /*e300*/  @!P1 ST.E [R10.64], R40 ;  /* 0x000000280a009985 */ /* 0x0005e2000c101908 */
[----:B------:R-:W-:-:S02]  /*e310*/  ISETP.GE.OR P1, PT, R6, R0, P6 ;  /* 0x000000000600720c */ /* 0x000fc40003726670 */
[----:B------:R-:W-:Y:S01]  /*e320*/  IADD3 R6, R2, 0x30, RZ ;  /* 0x0000003002067810 */ /* 0x000fe20007ffe0ff */
[----:B------:R-:W-:Y:S03]  /*e330*/  LDS.128 R24, [R5+0x80] ;  /* 0x0000800005187984 */ /* 0x000fe60000000c00 */
[----:B------:R-:W-:Y:S01]  /*e340*/  ISETP.GE.OR P0, PT, R6, R0, P6 ;  /* 0x000000000600720c */ /* 0x000fe20003706670 */
[----:B------:R-:W3:Y:S04]  /*e350*/  SHFL.IDX PT, R11, R3, 0x1, 0x181f ;  /* 0x00381f00030b7f89 */ /* 0x000ee800000e0000 */
[----:B------:R-:W4:Y:S04]  /*e360*/  SHFL.IDX PT, R14, R4, 0x2, 0x181f ;  /* 0x00581f00040e7f89 */ /* 0x000f2800000e0000 */
[----:B------:R-:W4:Y:S04]  /*e370*/  SHFL.IDX PT, R44, R3, 0x2, 0x181f ;  /* 0x00581f00032c7f89 */ /* 0x000f2800000e0000 */
[----:B------:R-:W4:Y:S01]  /*e380*/  SHFL.IDX PT, R15, R4, 0x3, 0x181f ;  /* 0x00781f00040f7f89 */ /* 0x000f2200000e0000 */
[----:B-1----:R-:W-:-:S03]  /*e390*/  @!P3 LEA R12, P5, R8, R12, 0x1 ;  /* 0x0000000c080cb211 */ /* 0x002fc600078a08ff */
[----:B------:R-:W-:Y:S01]  /*e3a0*/  LDS.128 R20, [R5+0x880] ;  /* 0x0008800005147984 */ /* 0x000fe20000000c00 */
[----:B------:R-:W-:Y:S02]  /*e3b0*/  @!P3 LEA.HI.X R13, R8, R9, R53, 0x1, P5 ;  /* 0x00000009080db211 */ /* 0x000fe400028f0c35 */
[----:B------:R-:W-:Y:S01]  /*e3c0*/  ISETP.GE.OR P5, PT, R32, R0, P6 ;  /* 0x000000002000720c */ /* 0x000fe200037a6670 */
[----:B------:R-:W-:Y:S01]  /*e3d0*/  LDS.128 R16, [R5+0x1080] ;  /* 0x0010800005107984 */ /* 0x000fe20000000c00 */
[----:B--2---:R-:W-:-:S03]  /*e3e0*/  @!P2 LEA R10, P4, R8, R7, 0x1 ;  /* 0x00000007080aa211 */ /* 0x004fc600078808ff */
[----:B------:R-:W1:Y:S01]  /*e3f0*/  SHFL.IDX PT, R45, R3, 0x3, 0x181f ;  /* 0x00781f00032d7f89 */ /* 0x000e6200000e0000 */
[----:B---3--:R-:W-:-:S03]  /*e400*/  @!P2 LEA.HI.X R11, R8, R11, R53, 0x1, P4 ;  /* 0x0000000b080ba211 */ /* 0x008fc600020f0c35 */
[----:B------:R-:W2:Y:S01]  /*e410*/  LDS.128 R28, [R5+0x1880] ;  /* 0x00188000051c7984 */ /* 0x000ea20000000c00 */
[----:B----4-:R-:W-:-:S03]  /*e420*/  @!P1 LEA R6, P4, R8, R14, 0x1 ;  /* 0x0000000e08069211 */ /* 0x010fc600078808ff */
[----:B------:R-:W-:Y:S01]  /*e430*/  LDS.128 R32, [R5+0x2080] ;  /* 0x0020800005207984 */ /* 0x000fe20000000c00 */
[--C-:B------:R-:W-:Y:S02]  /*e440*/  @!P1 LEA.HI.X R7, R8, R44, R53.reuse, 0x1, P4 ;  /* 0x0000002c08079211 */ /* 0x100fe400020f0c35 */
[----:B------:R-:W-:Y:S01]  /*e450*/  IADD3 R44, R2, 0x50, RZ ;  /* 0x00000050022c7810 */ /* 0x000fe20007ffe0ff */
[----:B------:R-:W-:Y:S01]  /*e460*/  LDS.128 R36, [R5+0x2880] ;  /* 0x0028800005247984 */ /* 0x000fe20000000c00 */
[----:B------:R-:W-:Y:S02]  /*e470*/  @!P0 LEA R14, P4, R8, R15, 0x1 ;  /* 0x0000000f080e8211 */ /* 0x000fe400078808ff */
[----:B------:R-:W-:Y:S01]  /*e480*/  IADD3 R2, R2, 0x70, RZ ;  /* 0x0000007002027810 */ /* 0x000fe20007ffe0ff */
[----:B------:R-:W-:Y:S04]  /*e490*/  LDS.128 R40, [R5+0x3080] ;  /* 0x0030800005287984 */ /* 0x000fe80000000c00 */
[----:B------:R-:W3:Y:S04]  /*e4a0*/  SHFL.IDX PT, R48, R4, 0x4, 0x181f ;  /* 0x00981f0004307f89 */ /* 0x000ee800000e0000 */
[----:B------:R-:W4:Y:S01]  /*e4b0*/  SHFL.IDX PT, R9, R4, 0x5, 0x181f ;  /* 0x00b81f0004097f89 */ /* 0x000f2200000e0000 */
[----:B-1----:R-:W-:-:S02]  /*e4c0*/  @!P0 LEA.HI.X R15, R8, R45, R53, 0x1, P4 ;  /* 0x0000002d080f8211 */ /* 0x002fc400020f0c35 */
[-C--:B------:R-:W-:Y:S01]  /*e4d0*/  ISETP.GE.OR P4, PT, R44, R0.reuse, P6 ;  /* 0x000000002c00720c */ /* 0x080fe20003786670 */
[----:B------:R-:W-:Y:S04]  /*e4e0*/  SHFL.IDX PT, R49, R4, 0x6, 0x181f ;  /* 0x00d81f0004317f89 */ /* 0x000fe800000e0000 */
[----:B------:R-:W1:Y:S04]  /*e4f0*/  SHFL.IDX PT, R52, R3, 0x4, 0x181f ;  /* 0x00981f0003347f89 */ /* 0x000e6800000e0000 */
[----:B------:R-:W1:Y:S04]  /*e500*/  SHFL.IDX PT, R51, R3, 0x5, 0x181f ;  /* 0x00b81f0003337f89 */ /* 0x000e6800000e0000 */
[----:B------:R-:W1:Y:S04]  /*e510*/  SHFL.IDX PT, R50, R3, 0x6, 0x181f ;  /* 0x00d81f0003327f89 */ /* 0x000e6800000e0000 */
[----:B------:R-:W1:Y:S04]  /*e520*/  LDS.128 R44, [R5+0x3880] ;  /* 0x00388000052c7984 */ /* 0x000e680000000c00 */
[----:B------:R3:W-:Y:S01]  /*e530*/  @!P3 ST.E.128 [R12.64], R24 ;  /* 0x000000180c00b985 */ /* 0x0007e2000c101d08 */
[----:B------:R-:W-:-:S02]  /*e540*/  ISETP.GE.OR P3, PT, R54, R0, P6 ;  /* 0x000000003600720c */ /* 0x000fc40003766670 */
[----:B------:R-:W-:Y:S01]  /*e550*/  ISETP.GE.OR P6, PT, R2, R0, P6 ;  /* 0x000000000200720c */ /* 0x000fe200037c6670 */
[----:B------:R4:W-:Y:S04]  /*e560*/  @!P2 ST.E.128 [R10.64], R20 ;  /* 0x000000140a00a985 */ /* 0x0009e8000c101d08 */
[----:B------:R1:W-:Y:S04]  /*e570*/  @!P1 ST.E.128 [R6.64], R16 ;  /* 0x0000001006009985 */ /* 0x0003e8000c101d08 */
[----:B--2---:R2:W-:Y:S04]  /*e580*/  @!P0 ST.E.128 [R14.64], R28 ;  /* 0x0000001c0e008985 */ /* 0x0045e8000c101d08 */
[----:B------:R-:W1:Y:S04]  /*e590*/  SHFL.IDX PT, R4, R4, 0x7, 0x181f ;  /* 0x00f81f0004047f89 */ /* 0x000e6800000e0000 */
[----:B------:R-:W2:Y:S01]  /*e5a0*/  SHFL.IDX PT, R3, R3, 0x7, 0x181f ;  /* 0x00f81f0003037f89 */ /* 0x000ea200000e0000 */
[----:B---3--:R-:W-:-:S02]  /*e5b0*/  @!P5 LEA R12, P2, R8, R48, 0x1 ;  /* 0x00000030080cd211 */ /* 0x008fc400078408ff */
[C---:B----4-:R-:W-:Y:S02]  /*e5c0*/  @!P4 LEA R10, P1, R8.reuse, R9, 0x1 ;  /* 0x00000009080ac211 */ /* 0x050fe400078208ff */
[C-C-:B-1----:R-:W-:Y:S02]  /*e5d0*/  @!P5 LEA.HI.X R13, R8.reuse, R52, R53.reuse, 0x1, P2 ;  /* 0x00000034080dd211 */ /* 0x142fe400010f0c35 */
[C---:B------:R-:W-:Y:S02]  /*e5e0*/  @!P3 LEA R6, P0, R8.reuse, R49, 0x1 ;  /* 0x000000310806b211 */ /* 0x040fe400078008ff */
[C-C-:B------:R-:W-:Y:S01]  /*e5f0*/  @!P4 LEA.HI.X R11, R8.reuse, R51, R53.reuse, 0x1, P1 ;  /* 0x00000033080bc211 */ /* 0x140fe200008f0c35 */
[----:B------:R1:W-:Y:S01]  /*e600*/  @!P5 ST.E.128 [R12.64], R32 ;  /* 0x000000200c00d985 */ /* 0x0003e2000c101d08 */
[----:B------:R-:W-:-:S03]  /*e610*/  @!P3 LEA.HI.X R7, R8, R50, R53, 0x1, P0 ;  /* 0x000000320807b211 */ /* 0x000fc600000f0c35 */
[----:B------:R1:W-:Y:S04]  /*e620*/  @!P4 ST.E.128 [R10.64], R36 ;  /* 0x000000240a00c985 */ /* 0x0003e8000c101d08 */
[----:B------:R1:W-:Y:S01]  /*e630*/  @!P3 ST.E.128 [R6.64], R40 ;  /* 0x000000280600b985 */ /* 0x0003e2000c101d08 */
[----:B------:R-:W-:Y:S05]  /*e640*/  @P6 EXIT ;  /* 0x000000000000694d */ /* 0x000fea0003800000 */
[----:B--2---:R-:W-:-:S04]  /*e650*/  LEA R2, P0, R8, R4, 0x1 ;  /* 0x0000000408027211 */ /* 0x004fc800078008ff */
[----:B------:R-:W-:-:S05]  /*e660*/  LEA.HI.X R3, R8, R3, R53, 0x1, P0 ;  /* 0x0000000308037211 */ /* 0x000fca00000f0c35 */
[----:B------:R-:W-:Y:S01]  /*e670*/  ST.E.128 [R2.64], R44 ;  /* 0x0000002c02007985 */ /* 0x000fe2000c101d08 */
[----:B------:R-:W-:Y:S05]  /*e680*/  EXIT ;  /* 0x000000000000794d */ /* 0x000fea0003800000 */
.L_x_34:
[----:B------:R-:W2:Y:S01]  /*e690*/  LDL R8, [R1+0x40] ;  /* 0x0000400001087983 */ /* 0x000ea20000100800 */
[----:B------:R-:W-:Y:S01]  /*e6a0*/  ISETP.NE.U32.AND P0, PT, RZ, c[0x0][0x508], PT ;  /* 0x00014200ff007a0c */ /* 0x000fe20003f05070 */
[----:B------:R-:W-:Y:S01]  /*e6b0*/  IMAD.MOV.U32 R2, RZ, RZ, 0x4 ;  /* 0x00000004ff027424 */ /* 0x000fe200078e00ff */
[----:B------:R-:W-:Y:S02]  /*e6c0*/  ISETP.NE.U32.AND P1, PT, RZ, c[0x0][0x500], PT ;  /* 0x00014000ff007a0c */ /* 0x000fe40003f25070 */
[----:B------:R-:W-:Y:S02]  /*e6d0*/  ISETP.NE.AND.EX P0, PT, RZ, c[0x0][0x50c], PT, P0 ;  /* 0x00014300ff007a0c */ /* 0x000fe40003f05300 */
[----:B------:R-:W-:Y:S01]  /*e6e0*/  ISETP.NE.AND.EX P1, PT, RZ, c[0x0][0x504], PT, P1 ;  /* 0x00014100ff007a0c */ /* 0x000fe20003f25310 */
[----:B------:R-:W-:Y:S02]  /*e6f0*/  IMAD.MOV.U32 R18, RZ, RZ, c[0x0][0x388] ;  /* 0x0000e200ff127624 */ /* 0x000fe400078e00ff */
[----:B--2---:R-:W-:-:S08]  /*e700*/  IMAD.WIDE R6, R8, R2, c[0x0][0x500] ;  /* 0x0001400008067625 */ /* 0x004fd000078e0202 */
[----:B------:R-:W-:Y:S02]  /*e710*/  @P0 IMAD.WIDE R2, R8, R2, c[0x0][0x508] ;  /* 0x0001420008020625 */ /* 0x000fe400078e0202 */
[----:B------:R-:W2:Y:S04]  /*e720*/  @P1 LDG.E R0, [R6.64] ;  /* 0x0000000806001981 */ /* 0x000ea8000c1e1900 */
[----:B------:R1:W5:Y:S01]  /*e730*/  @P0 LDG.E R18, [R2.64] ;  /* 0x0000000802120981 */ /* 0x000362000c1e1900 */
[----:B------:R-:W-:Y:S02]  /*e740*/  CS2R R4, SRZ ;  /* 0x0000000000047805 */ /* 0x000fe4000001ff00 */
[--C-:B--2---:R-:W-:Y:S01]  /*e750*/  @P1 SHF.R.S32.HI R5, RZ, 0x1f, R0.reuse ;  /* 0x0000001fff051819 */ /* 0x104fe20000011400 */
[----:B------:R-:W-:Y:S01]  /*e760*/  @P1 IMAD.MOV.U32 R4, RZ, RZ, R0 ;  /* 0x000000ffff041224 */ /* 0x000fe200078e0000 */
[----:B------:R-:W-:Y:S05]  /*e770*/  @P0 BRA `(.L_x_36) ;  /* 0x0000004000000947 */ /* 0x000fea0003800000 */
[----:B-1----:R-:W-:Y:S05]  /*e780*/  @!P1 BRA `(.L_x_36) ;  /* 0x0000003000009947 */ /* 0x002fea0003800000 */
[----:B------:R1:W2:Y:S04]  /*e790*/  LDG.E R0, [R6.64] ;  /* 0x0000000806007981 */ /* 0x0002a8000c1e1900 */
[----:B-1----:R-:W2:Y:S02]  /*e7a0*/  LDG.E R6, [R6.64+0x4] ;  /* 0x0000040806067981 */ /* 0x002ea4000c1e1900 */
[----:B--2--5:R-:W-:-:S02]  /*e7b0*/  IADD3 R18, -R0, R6, RZ ;  /* 0x0000000600127210 */ /* 0x024fc40007ffe1ff */
.L_x_36:
[----:B-1----:R-:W1:Y:S01]  /*e7c0*/  S2R R12, SR_TID.X ;  /* 0x00000000000c7919 */ /* 0x002e620000002100 */
[----:B------:R-:W-:Y:S01]  /*e7d0*/  SHF.R.S32.HI R0, RZ, 0x1f, R8 ;  /* 0x0000001fff007819 */ /* 0x000fe20000011408 */
[----:B------:R-:W-:Y:S01]  /*e7e0*/  BSSY B0, `(.L_x_37) ;  /* 0x0000028000007945 */ /* 0x000fe20003800000 */
[----:B------:R-:W-:-:S02]  /*e7f0*/  SEL R10, R8, RZ, !P1 ;  /* 0x000000ff080a7207 */ /* 0x000fc40004800000 */
[----:B------:R-:W-:Y:S02]  /*e800*/  SEL R11, R0, RZ, !P1 ;  /* 0x000000ff000b7207 */ /* 0x000fe40004800000 */
[----:B-1----:R-:W-:-:S13]  /*e810*/  ISETP.GE.AND P0, PT, R12, 0x80, PT ;  /* 0x000000800c00780c */ /* 0x002fda0003f06270 */
[----:B------:R-:W-:Y:S05]  /*e820*/  @P0 BRA `(.L_x_38) ;  /* 0x0000023000000947 */ /* 0x000fea0003800000 */
[----:B------:R-:W1:Y:S01]  /*e830*/  S2R R9, SR_CTAID.X ;  /* 0x0000000000097919 */ /* 0x000e620000002500 */
[----:B-----5:R-:W-:Y:S01]  /*e840*/  IMAD R0, R18, c[0x0][0x4e8], RZ ;  /* 0x00013a0012007a24 */ /* 0x020fe200078e02ff */
[----:B-1----:R-:W-:-:S04]  /*e850*/  LEA R9, R9, R12, 0x7 ;  /* 0x0000000c09097211 */ /* 0x002fc800078e38ff */
[----:B------:R-:W-:-:S13]  /*e860*/  ISETP.GE.AND P0, PT, R9, R0, PT ;  /* 0x000000000900720c */ /* 0x000fda0003f06270 */
[----:B------:R-:W-:Y:S05]  /*e870*/  @P0 BRA `(.L_x_38) ;  /* 0x000001e000000947 */ /* 0x000fea0003800000 */
[----:B------:R-:W1:Y:S01]  /*e880*/  S2R R8, SR_CTAID.Y ;  /* 0x0000000000087919 */ /* 0x000e620000002600 */
[----:B------:R-:W-:Y:S01]  /*e890*/  MOV R0, c[0x0][0x4e8] ;  /* 0x00013a0000007a02 */ /* 0x000fe20000000f00 */
[----:B------:R-:W-:Y:S01]  /*e8a0*/  IMAD.MOV.U32 R3, RZ, RZ, R5 ;  /* 0x000000ffff037224 */ /* 0x000fe200078e0005 */
[----:B------:R-:W-:Y:S02]  /*e8b0*/  MOV R2, R4 ;  /* 0x0000000400027202 */ /* 0x000fe40000000f00 */
[----:B------:R-:W-:-:S13]  /*e8c0*/  ISETP.NE.AND P0, PT, R0, 0x1, PT ;  /* 0x000000010000780c */ /* 0x000fda0003f05270 */
[----:B------:R-:W-:Y:S01]  /*e8d0*/  @P0 IMAD.HI.U32 R7, R9, c[0x0][0x4ec], RZ ;  /* 0x00013b0009070a27 */ /* 0x000fe200078e00ff */
[----:B-1----:R-:W-:-:S03]  /*e8e0*/  SHF.R.S32.HI R0, RZ, 0x1f, R8 ;  /* 0x0000001fff007819 */ /* 0x002fc60000011408 */
[----:B------:R-:W-:-:S04]  /*e8f0*/  IMAD.WIDE.U32 R2, R8, c[0x0][0x490], R2 ;  /* 0x0001240008027a25 */ /* 0x000fc800078e0002 */
[----:B------:R-:W-:Y:S02]  /*e900*/  IMAD R6, R0, c[0x0][0x490], RZ ;  /* 0x0001240000067a24 */ /* 0x000fe400078e02ff */
[----:B------:R-:W-:Y:S01]  /*e910*/  IMAD.MOV.U32 R0, RZ, RZ, R9 ;  /* 0x000000ffff007224 */ /* 0x000fe200078e0009 */
[----:B------:R-:W-:Y:S01]  /*e920*/  @P0 SHF.R.U32.HI R0, RZ, c[0x0][0x4f0], R7 ;  /* 0x00013c00ff000a19 */ /* 0x000fe20000011607 */
[----:B------:R-:W-:Y:S02]  /*e930*/  IMAD R6, R8, c[0x0][0x494], R6 ;  /* 0x0001250008067a24 */ /* 0x000fe400078e0206 */
[----:B------:R-:W-:Y:S01]  /*e940*/  IMAD R8, R11, c[0x0][0x498], RZ ;  /* 0x000126000b087a24 */ /* 0x000fe200078e02ff */
[----:B------:R-:W-:Y:S01]  /*e950*/  IADD3 R7, -R0, RZ, RZ ;  /* 0x000000ff00077210 */ /* 0x000fe20007ffe1ff */
[----:B------:R-:W-:Y:S02]  /*e960*/  IMAD.IADD R3, R6, 0x1, R3 ;  /* 0x0000000106037824 */ /* 0x000fe400078e0203 */
[----:B------:R-:W-:-:S02]  /*e970*/  IMAD R8, R10, c[0x0][0x49c], R8 ;  /* 0x000127000a087a24 */ /* 0x000fc400078e0208 */
[----:B------:R-:W-:Y:S01]  /*e980*/  IMAD R6, R7, c[0x0][0x4e8], R9 ;  /* 0x00013a0007067a24 */ /* 0x000fe200078e0209 */
[----:B------:R-:W-:Y:S01]  /*e990*/  SHF.R.S32.HI R9, RZ, 0x1f, R0 ;  /* 0x0000001fff097819 */ /* 0x000fe20000011400 */
[----:B------:R-:W-:-:S03]  /*e9a0*/  IMAD.WIDE.U32 R2, R10, c[0x0][0x498], R2 ;  /* 0x000126000a027a25 */ /* 0x000fc600078e0002 */
[----:B------:R-:W-:Y:S02]  /*e9b0*/  SHF.R.S32.HI R7, RZ, 0x1f, R6 ;  /* 0x0000001fff077819 */ /* 0x000fe40000011406 */
[----:B------:R-:W-:-:S03]  /*e9c0*/  IADD3 R2, P0, R0, R2, RZ ;  /* 0x0000000200027210 */ /* 0x000fc60007f1e0ff */
[----:B------:R-:W-:Y:S01]  /*e9d0*/  IMAD R0, R7, c[0x0][0x488], RZ ;  /* 0x0001220007007a24 */ /* 0x000fe200078e02ff */
[----:B------:R-:W-:-:S03]  /*e9e0*/  IADD3.X R3, R9, R3, R8, P0, !PT ;  /* 0x0000000309037210 */ /* 0x000fc600007fe408 */
[C---:B------:R-:W-:Y:S02]  /*e9f0*/  IMAD R0, R6.reuse, c[0x0][0x48c], R0 ;  /* 0x0001230006007a24 */ /* 0x040fe400078e0200 */
[----:B------:R-:W-:-:S05]  /*ea00*/  IMAD.WIDE.U32 R2, R6, c[0x0][0x488], R2 ;  /* 0x0001220006027a25 */ /* 0x000fca00078e0002 */
[----:B------:R-:W-:Y:S02]  /*ea10*/  IADD3 R0, R3, R0, RZ ;  /* 0x0000000003007210 */ /* 0x000fe40007ffe0ff */
[----:B------:R-:W-:-:S04]  /*ea20*/  LEA R6, P0, R2, c[0x0][0x450], 0x2 ;  /* 0x0001140002067a11 */ /* 0x000fc800078010ff */
[----:B------:R-:W-:Y:S02]  /*ea30*/  LEA.HI.X R7, R2, c[0x0][0x454], R0, 0x2, P0 ;  /* 0x0001150002077a11 */ /* 0x000fe400000f1400 */
[----:B------:R-:W-:-:S05]  /*ea40*/  MOV R0, 0xff800000 ;  /* 0xff80000000007802 */ /* 0x000fca0000000f00 */
[----:B------:R1:W-:Y:S02]  /*ea50*/  STG.E [R6.64], R0 ;  /* 0x0000000006007986 */ /* 0x0003e4000c101908 */
.L_x_38:
[----:B------:R-:W-:Y:S05]  /*ea60*/  BSYNC B0 ;  /* 0x0000000000007941 */ /* 0x000fea0003800000 */
.L_x_37:
[----:B-1----:R-:W1:Y:S01]  /*ea70*/  S2R R6, SR_CTAID.Y ;  /* 0x0000000000067919 */ /* 0x002e620000002600 */
[----:B------:R-:W-:Y:S01]  /*ea80*/  IMAD R0, R5, c[0x0][0x3a0], RZ ;  /* 0x0000e80005007a24 */ /* 0x000fe200078e02ff */
[----:B------:R-:W-:Y:S01]  /*ea90*/  SHF.R.S32.HI R5, RZ, 0x1f, R12 ;  /* 0x0000001fff057819 */ /* 0x000fe2000001140c */
[C---:B------:R-:W-:Y:S01]  /*eaa0*/  IMAD.WIDE.U32 R2, R4.reuse, c[0x0][0x3a0], RZ ;  /* 0x0000e80004027a25 */ /* 0x040fe200078e00ff */
[----:B------:R-:W2:Y:S02]  /*eab0*/  S2R R13, SR_CTAID.X ;  /* 0x00000000000d7919 */ /* 0x000ea40000002500 */
[----:B------:R-:W-:Y:S01]  /*eac0*/  LEA.HI R5, R5, R12, RZ, 0x3 ;  /* 0x0000000c05057211 */ /* 0x000fe200078f18ff */
[----:B------:R-:W-:Y:S02]  /*ead0*/  IMAD R0, R4, c[0x0][0x3a4], R0 ;  /* 0x0000e90004007a24 */ /* 0x000fe400078e0200 */
[----:B------:R-:W-:Y:S01]  /*eae0*/  IMAD.MOV.U32 R8, RZ, RZ, c[0x0][0x4e8] ;  /* 0x00013a00ff087624 */ /* 0x000fe200078e00ff */
[----:B------:R-:W-:Y:S01]  /*eaf0*/  LOP3.LUT R4, R5, 0xfffffff8, RZ, 0xc0, !PT ;  /* 0xfffffff805047812 */ /* 0x000fe200078ec0ff */
[----:B------:R-:W-:Y:S01]  /*eb00*/  IMAD.IADD R3, R3, 0x1, R0 ;  /* 0x0000000103037824 */ /* 0x000fe200078e0200 */
[----:B------:R-:W-:Y:S01]  /*eb10*/  SHF.R.S32.HI R9, RZ, 0x3, R5 ;  /* 0x00000003ff097819 */ /* 0x000fe20000011405 */
[----:B-----5:R-:W-:Y:S01]  /*eb20*/  IMAD R18, R18, c[0x0][0x4e8], RZ ;  /* 0x00013a0012127a24 */ /* 0x020fe200078e02ff */
[----:B------:R-:W-:Y:S01]  /*eb30*/  ISETP.NE.AND P0, PT, R8, 0x1, PT ;  /* 0x000000010800780c */ /* 0x000fe20003f05270 */
[----:B------:R-:W-:-:S04]  /*eb40*/  IMAD.IADD R8, R12, 0x1, -R4 ;  /* 0x000000010c087824 */ /* 0x000fc800078e0a04 */
[----:B------:R-:W-:Y:S01]  /*eb50*/  IMAD R4, R8, 0x10, R9 ;  /* 0x0000001008047824 */ /* 0x000fe200078e0209 */
[----:B-1----:R-:W-:Y:S01]  /*eb60*/  SHF.R.S32.HI R7, RZ, 0x1f, R6 ;  /* 0x0000001fff077819 */ /* 0x002fe20000011406 */
[----:B------:R-:W-:-:S04]  /*eb70*/  IMAD.WIDE.U32 R2, R6, c[0x0][0x3e8], R2 ;  /* 0x0000fa0006027a25 */ /* 0x000fc800078e0002 */
[----:B------:R-:W-:Y:S02]  /*eb80*/  IMAD R0, R7, c[0x0][0x3e8], RZ ;  /* 0x0000fa0007007a24 */ /* 0x000fe400078e02ff */
[----:B--2---:R-:W-:Y:S02]  /*eb90*/  IMAD R4, R13, 0x80, R4 ;  /* 0x000000800d047824 */ /* 0x004fe400078e0204 */
[----:B------:R-:W-:Y:S02]  /*eba0*/  IMAD R0, R6, c[0x0][0x3ec], R0 ;  /* 0x0000fb0006007a24 */ /* 0x000fe400078e0200 */
[----:B------:R-:W-:-:S04]  /*ebb0*/  @P0 IMAD.HI.U32 R5, R4, c[0x0][0x4ec], RZ ;  /* 0x00013b0004050a27 */ /* 0x000fc800078e00ff */
[----:B------:R-:W-:Y:S02]  /*ebc0*/  IMAD.IADD R3, R0, 0x1, R3 ;  /* 0x0000000100037824 */ /* 0x000fe400078e0203 */
[----:B------:R-:W-:Y:S01]  /*ebd0*/  IMAD.MOV.U32 R0, RZ, RZ, R4 ;  /* 0x000000ffff007224 */ /* 0x000fe200078e0004 */
[----:B------:R-:W-:Y:S01]  /*ebe0*/  @P0 SHF.R.U32.HI R0, RZ, c[0x0][0x4f0], R5 ;  /* 0x00013c00ff000a19 */ /* 0x000fe20000011605 */
[----:B------:R-:W-:Y:S02]  /*ebf0*/  IMAD R6, R11, c[0x0][0x3f0], RZ ;  /* 0x0000fc000b067a24 */ /* 0x000fe400078e02ff */
[----:B------:R-:W-:-:S04]  /*ec00*/  IMAD.WIDE.U32 R2, R10, c[0x0][0x3f0], R2 ;  /* 0x0000fc000a027a25 */ /* 0x000fc800078e0002 */
[----:B------:R-:W-:Y:S01]  /*ec10*/  IMAD R7, R10, c[0x0][0x3f4], R6 ;  /* 0x0000fd000a077a24 */ /* 0x000fe200078e0206 */
[--C-:B------:R-:W-:Y:S01]  /*ec20*/  SHF.R.S32.HI R6, RZ, 0x1f, R0.reuse ;  /* 0x0000001fff067819 */ /* 0x100fe20000011400 */
[----:B------:R-:W-:Y:S02]  /*ec30*/  IMAD.MOV R5, RZ, RZ, -R0 ;  /* 0x000000ffff057224 */ /* 0x000fe400078e0a00 */
[----:B------:R-:W-:Y:S02]  /*ec40*/  IMAD.IADD R3, R3, 0x1, R7 ;  /* 0x0000000103037824 */ /* 0x000fe400078e0207 */
[----:B------:R-:W-:Y:S02]  /*ec50*/  IMAD R5, R5, c[0x0][0x4e8], R4 ;  /* 0x00013a0005057a24 */ /* 0x000fe400078e0204 */
[----:B------:R-:W-:Y:S02]  /*ec60*/  IMAD R6, R6, c[0x0][0x3e0], RZ ;  /* 0x0000f80006067a24 */ /* 0x000fe400078e02ff */
[----:B------:R-:W-:Y:S01]  /*ec70*/  IMAD.WIDE.U32 R2, R0, c[0x0][0x3e0], R2 ;  /* 0x0000f80000027a25 */ /* 0x000fe200078e0002 */
[----:B------:R-:W-:-:S03]  /*ec80*/  SHF.R.S32.HI R4, RZ, 0x1f, R5 ;  /* 0x0000001fff047819 */ /* 0x000fc60000011405 */
[----:B------:R-:W-:-:S04]  /*ec90*/  IMAD R0, R0, c[0x0][0x3e4], R6 ;  /* 0x0000f90000007a24 */ /* 0x000fc800078e0206 */
[----:B------:R-:W-:Y:S02]  /*eca0*/  IMAD.IADD R3, R3, 0x1, R0 ;  /* 0x0000000103037824 */ /* 0x000fe400078e0200 */
[----:B------:R-:W-:Y:S02]  /*ecb0*/  IMAD R0, R4, c[0x0][0x3d8], RZ ;  /* 0x0000f60004007a24 */ /* 0x000fe400078e02ff */
[----:B------:R-:W-:-:S04]  /*ecc0*/  IMAD.WIDE.U32 R2, R5, c[0x0][0x3d8], R2 ;  /* 0x0000f60005027a25 */ /* 0x000fc800078e0002 */
[----:B------:R-:W-:Y:S01]  /*ecd0*/  IMAD R0, R5, c[0x0][0x3dc], R0 ;  /* 0x0000f70005007a24 */ /* 0x000fe200078e0200 */
[----:B------:R-:W-:-:S03]  /*ece0*/  LEA R4, P0, R2, c[0x0][0x380], 0x1 ;  /* 0x0000e00002047a11 */ /* 0x000fc600078008ff */
[----:B------:R-:W-:Y:S02]  /*ecf0*/  IMAD.IADD R3, R3, 0x1, R0 ;  /* 0x0000000103037824 */ /* 0x000fe400078e0200 */
[----:B------:R-:W1:Y:S01]  /*ed00*/  SHFL.IDX PT, R6, R4, RZ, 0x181f ;  /* 0x00181fff04067589 */ /* 0x000e6200000e0000 */
[----:B------:R-:W-:Y:S02]  /*ed10*/  IMAD.SHL.U32 R0, R8, 0x8, RZ ;  /* 0x0000000808007824 */ /* 0x000fe400078e00ff */
[----:B------:R-:W-:Y:S01]  /*ed20*/  LEA.HI.X R3, R2, c[0x0][0x384], R3, 0x1, P0 ;  /* 0x0000e10002037a11 */ /* 0x000fe200000f0c03 */
[----:B------:R-:W-:Y:S01]  /*ed30*/  IMAD R2, R13, 0x80, R9 ;  /* 0x000000800d027824 */ /* 0x000fe200078e0209 */
[----:B------:R-:W-:Y:S01]  /*ed40*/  SHFL.IDX PT, R5, R4, 0x1, 0x181f ;  /* 0x00381f0004057f89 */ /* 0x000fe200000e0000 */
[----:B------:R-:W-:Y:S02]  /*ed50*/  ISETP.GE.AND P0, PT, R0, c[0x0][0x3c8], PT ;  /* 0x0000f20000007a0c */ /* 0x000fe40003f06270 */
[----:B------:R-:W-:Y:S01]  /*ed60*/  SHF.R.S32.HI R19, RZ, 0x1f, R0 ;  /* 0x0000001fff137819 */ /* 0x000fe20000011400 */
[----:B------:R-:W2:Y:S01]  /*ed70*/  SHFL.IDX PT, R7, R3, RZ, 0x181f ;  /* 0x00181fff03077589 */ /* 0x000ea200000e0000 */
[----:B------:R-:W-:-:S02]  /*ed80*/  ISETP.GE.OR P2, PT, R2, R18, P0 ;  /* 0x000000120200720c */ /* 0x000fc40000746670 */
[C---:B------:R-:W-:Y:S01]  /*ed90*/  IADD3 R8, R2.reuse, 0x10, RZ ;  /* 0x0000001002087810 */ /* 0x040fe20007ffe0ff */
[----:B------:R-:W3:Y:S01]  /*eda0*/  SHFL.IDX PT, R9, R3, 0x1, 0x181f ;  /* 0x00381f0003097f89 */ /* 0x000ee200000e0000 */
[----:B------:R-:W-:Y:S02]  /*edb0*/  IADD3 R14, R2, 0x20, RZ ;  /* 0x00000020020e7810 */ /* 0x000fe40007ffe0ff */
[-C--:B------:R-:W-:Y:S01]  /*edc0*/  ISETP.GE.OR P4, PT, R8, R18.reuse, P0 ;  /* 0x000000120800720c */ /* 0x080fe20000786670 */
[----:B------:R-:W-:Y:S01]  /*edd0*/  SHFL.IDX PT, R12, R3, 0x2, 0x181f ;  /* 0x00581f00030c7f89 */ /* 0x000fe200000e0000 */
[C---:B------:R-:W-:Y:S02]  /*ede0*/  IADD3 R10, R2.reuse, 0x40, RZ ;  /* 0x00000040020a7810 */ /* 0x040fe40007ffe0ff */
[----:B------:R-:W-:Y:S01]  /*edf0*/  IADD3 R13, R2, 0x30, RZ ;  /* 0x00000030020d7810 */ /* 0x000fe20007ffe0ff */
[----:B------:R-:W4:Y:S01]  /*ee00*/  SHFL.IDX PT, R8, R4, 0x2, 0x181f ;  /* 0x00581f0004087f89 */ /* 0x000f2200000e0000 */
[----:B------:R-:W-:-:S02]  /*ee10*/  ISETP.GE.OR P3, PT, R14, R18, P0 ;  /* 0x000000120e00720c */ /* 0x000fc40000766670 */
[----:B-1----:R-:W-:Y:S01]  /*ee20*/  @!P2 LEA R6, P1, R0, R6, 0x1 ;  /* 0x000000060006a211 */ /* 0x002fe200078208ff */
[----:B------:R-:W-:Y:S01]  /*ee30*/  SHFL.IDX PT, R11, R4, 0x3, 0x181f ;  /* 0x00781f00040b7f89 */ /* 0x000fe200000e0000 */
[----:B------:R-:W-:-:S03]  /*ee40*/  ISETP.GE.OR P6, PT, R10, R18, P0 ;  /* 0x000000120a00720c */ /* 0x000fc600007c6670 */
[----:B------:R-:W-:Y:S01]  /*ee50*/  SHFL.IDX PT, R14, R3, 0x3, 0x181f ;  /* 0x00781f00030e7f89 */ /* 0x000fe200000e0000 */
[----:B--2---:R-:W-:-:S03]  /*ee60*/  @!P2 LEA.HI.X R7, R0, R7, R19, 0x1, P1 ;  /* 0x000000070007a211 */ /* 0x004fc600008f0c13 */
[----:B------:R-:W1:Y:S01]  /*ee70*/  SHFL.IDX PT, R10, R4, 0x4, 0x181f ;  /* 0x00981f00040a7f89 */ /* 0x000e6200000e0000 */
[----:B------:R-:W-:-:S03]  /*ee80*/  ISETP.GE.OR P1, PT, R13, R18, P0 ;  /* 0x000000120d00720c */ /* 0x000fc60000726670 */
[----:B------:R2:W-:Y:S04]  /*ee90*/  @!P2 ST.E.128 [R6.64], RZ ;  /* 0x000000ff0600a985 */ /* 0x0005e8000c101d08 */
[----:B------:R-:W-:Y:S04]  /*eea0*/  SHFL.IDX PT, R13, R4, 0x5, 0x181f ;  /* 0x00b81f00040d7f89 */ /* 0x000fe800000e0000 */
[----:B------:R-:W1:Y:S04]  /*eeb0*/  SHFL.IDX PT, R17, R3, 0x4, 0x181f ;  /* 0x00981f0003117f89 */ /* 0x000e6800000e0000 */
[----:B------:R-:W1:Y:S04]  /*eec0*/  SHFL.IDX PT, R16, R3, 0x5, 0x181f ;  /* 0x00b81f0003107f89 */ /* 0x000e6800000e0000 */
[----:B------:R-:W-:Y:S04]  /*eed0*/  SHFL.IDX PT, R15, R3, 0x6, 0x181f ;  /* 0x00d81f00030f7f89 */ /* 0x000fe800000e0000 */
[----:B------:R-:W-:Y:S01]  /*eee0*/  SHFL.IDX PT, R3, R3, 0x7, 0x181f ;  /* 0x00f81f0003037f89 */ /* 0x000fe200000e0000 */
[----:B--2---:R-:W-:-:S02]  /*eef0*/  @!P4 LEA R6, P2, R0, R5, 0x1 ;  /* 0x000000050006c211 */ /* 0x004fc400078408ff */
[----:B------:R-:W-:Y:S01]  /*ef00*/  IADD3 R7, R2, 0x50, RZ ;  /* 0x0000005002077810 */ /* 0x000fe20007ffe0ff */
[----:B------:R-:W2:Y:S03]  /*ef10*/  SHFL.IDX PT, R5, R4, 0x6, 0x181f ;  /* 0x00d81f0004057f89 */ /* 0x000ea600000e0000 */
[----:B------:R-:W-:Y:S01]  /*ef20*/  ISETP.GE.OR P5, PT, R7, R18, P0 ;  /* 0x000000120700720c */ /* 0x000fe200007a6670 */
[----:B------:R-:W2:Y:S01]  /*ef30*/  SHFL.IDX PT, R4, R4, 0x7, 0x181f ;  /* 0x00f81f0004047f89 */ /* 0x000ea200000e0000 */
[----:B---3--:R-:W-:Y:S02]  /*ef40*/  @!P4 LEA.HI.X R7, R0, R9, R19, 0x1, P2 ;  /* 0x000000090007c211 */ /* 0x008fe400010f0c13 */
[----:B------:R-:W-:Y:S02]  /*ef50*/  IADD3 R9, R2, 0x60, RZ ;  /* 0x0000006002097810 */ /* 0x000fe40007ffe0ff */
[----:B----4-:R-:W-:Y:S01]  /*ef60*/  @!P3 LEA R8, P2, R0, R8, 0x1 ;  /* 0x000000080008b211 */ /* 0x010fe200078408ff */
[----:B------:R3:W-:Y:S01]  /*ef70*/  @!P4 ST.E.128 [R6.64], RZ ;  /* 0x000000ff0600c985 */ /* 0x0007e2000c101d08 */
[----:B------:R-:W-:-:S02]  /*ef80*/  ISETP.GE.OR P4, PT, R9, R18, P0 ;  /* 0x000000120900720c */ /* 0x000fc40000786670 */
[----:B------:R-:W-:Y:S02]  /*ef90*/  @!P3 LEA.HI.X R9, R0, R12, R19, 0x1, P2 ;  /* 0x0000000c0009b211 */ /* 0x000fe400010f0c13 */
[----:B------:R-:W-:-:S03]  /*efa0*/  IADD3 R2, R2, 0x70, RZ ;  /* 0x0000007002027810 */ /* 0x000fc60007ffe0ff */
[----:B------:R4:W-:Y:S01]  /*efb0*/  @!P3 ST.E.128 [R8.64], RZ ;  /* 0x000000ff0800b985 */ /* 0x0009e2000c101d08 */
[----:B------:R-:W-:Y:S02]  /*efc0*/  ISETP.GE.OR P0, PT, R2, R18, P0 ;  /* 0x000000120200720c */ /* 0x000fe40000706670 */
[C---:B-1----:R-:W-:Y:S02]  /*efd0*/  @!P6 LEA R10, P3, R0.reuse, R10, 0x1 ;  /* 0x0000000a000ae211 */ /* 0x042fe400078608ff */
[C---:B---3--:R-:W-:Y:S02]  /*efe0*/  @!P1 LEA R6, P2, R0.reuse, R11, 0x1 ;  /* 0x0000000b00069211 */ /* 0x048fe400078408ff */
[C-C-:B------:R-:W-:Y:S02]  /*eff0*/  @!P6 LEA.HI.X R11, R0.reuse, R17, R19.reuse, 0x1, P3 ;  /* 0x00000011000be211 */ /* 0x140fe400018f0c13 */
[C---:B------:R-:W-:Y:S02]  /*f000*/  @!P1 LEA.HI.X R7, R0.reuse, R14, R19, 0x1, P2 ;  /* 0x0000000e00079211 */ /* 0x040fe400010f0c13 */
[----:B----4-:R-:W-:-:S03]  /*f010*/  @!P5 LEA R8, P2, R0, R13, 0x1 ;  /* 0x0000000d0008d211 */ /* 0x010fc600078408ff */
[----:B------:R2:W-:Y:S01]  /*f020*/  @!P1 ST.E.128 [R6.64], RZ ;  /* 0x000000ff06009985 */ /* 0x0005e2000c101d08 */
[----:B------:R-:W-:-:S03]  /*f030*/  @!P5 LEA.HI.X R9, R0, R16, R19, 0x1, P2 ;  /* 0x000000100009d211 */ /* 0x000fc600010f0c13 */
[----:B------:R1:W-:Y:S04]  /*f040*/  @!P6 ST.E.128 [R10.64], RZ ;  /* 0x000000ff0a00e985 */ /* 0x0003e8000c101d08 */
[----:B------:R1:W-:Y:S01]  /*f050*/  @!P5 ST.E.128 [R8.64], RZ ;  /* 0x000000ff0800d985 */ /* 0x0003e2000c101d08 */
[----:B--2---:R-:W-:-:S04]  /*f060*/  @!P4 LEA R6, P1, R0, R5, 0x1 ;  /* 0x000000050006c211 */ /* 0x004fc800078208ff */
[----:B------:R-:W-:-:S05]  /*f070*/  @!P4 LEA.HI.X R7, R0, R15, R19, 0x1, P1 ;  /* 0x0000000f0007c211 */ /* 0x000fca00008f0c13 */
[----:B------:R1:W-:Y:S01]  /*f080*/  @!P4 ST.E.128 [R6.64], RZ ;  /* 0x000000ff0600c985 */ /* 0x0003e2000c101d08 */
[----:B------:R-:W-:Y:S05]  /*f090*/  @P0 EXIT ;  /* 0x000000000000094d */ /* 0x000fea0003800000 */
[----:B------:R-:W-:-:S04]  /*f0a0*/  LEA R2, P0, R0, R4, 0x1 ;  /* 0x0000000400027211 */ /* 0x000fc800078008ff */
[----:B------:R-:W-:-:S05]  /*f0b0*/  LEA.HI.X R3, R0, R3, R19, 0x1, P0 ;  /* 0x0000000300037211 */ /* 0x000fca00000f0c13 */
[----:B------:R-:W-:Y:S01]  /*f0c0*/  ST.E.128 [R2.64], RZ ;  /* 0x000000ff02007985 */ /* 0x000fe2000c101d08 */
[----:B------:R-:W-:Y:S05]  /*f0d0*/  EXIT ;  /* 0x000000000000794d */ /* 0x000fea0003800000 */
.L_x_39:
        /* <DEDUP_REMOVED lines=10> */
.L_x_736:


//--------------------- .text._ZN7cutlass13device_kernelIN5flash19enable_sm80_to_sm89INS1_16FlashAttnFwdSm80INS1_25CollectiveMainloopFwdSm80ILi4ELi1ELb0EN4cute5tupleIJNS5_1CILi128EEENS7_ILi112EEENS7_ILi64EEEEEELi64ENS_10bfloat16_tEfNS_4arch4Sm80ELb0ELb0ELb1ELb1ELb0ELb1ELb1ELb0EEENS1_21CollectiveEpilogueFwdINS6_IJS8_SA_S9_EEENS6_IJNS7_ILi1EEESI_SI_EEESC_SE_Li128ELb1ELb1ELb0ELb0EEENS1_19SingleTileSchedulerILb1ELb0ELb1ELi128EEEEEEEEEvNT_6ParamsE --------------------------
	.section	.text._ZN7cutlass13device_kernelIN5flash19enable_sm80_to_sm89INS1_16FlashAttnFwdSm80INS1_25CollectiveMainloopFwdSm80ILi4ELi1ELb0EN4cute5tupleIJNS5_1CILi128EEENS7_ILi112EEENS7_ILi64EEEEEELi64ENS_10bfloat16_tEfNS_4arch4Sm80ELb0ELb0ELb1ELb1ELb0ELb1ELb1ELb0EEENS1_21CollectiveEpilogueFwdINS6_IJS8_SA_S9_EEENS6_IJNS7_ILi1EEESI_SI_EEESC_SE_Li128ELb1ELb1ELb0ELb0EEENS1_19SingleTileSchedulerILb1ELb0ELb1ELi128EEEEEEEEEvNT_6ParamsE,"ax",@progbits
	.sectioninfo	@"SHI_REGISTERS=255"
	.align	128
.text._ZN7cutlass13device_kernelIN5flash19enable_sm80_to_sm89INS1_16FlashAttnFwdSm80INS1_25CollectiveMainloopFwdSm80ILi4ELi1ELb0EN4cute5tupleIJNS5_1CILi128EEENS7_ILi112EEENS7_ILi64EEEEEELi64ENS_10bfloat16_tEfNS_4arch4Sm80ELb0ELb0ELb1ELb1ELb0ELb1ELb1ELb0EEENS1_21CollectiveEpilogueFwdINS6_IJS8_SA_S9_EEENS6_IJNS7_ILi1EEESI_SI_EEESC_SE_Li128ELb1ELb1ELb0ELb0EEENS1_19SingleTileSchedulerILb1ELb0ELb1ELi128EEEEEEEEEvNT_6ParamsE:
        .type           _ZN7cutlass13device_kernelIN5flash19enable_sm80_to_sm89INS1_16FlashAttnFwdSm80INS1_25CollectiveMainloopFwdSm80ILi4ELi1ELb0EN4cute5tupleIJNS5_1CILi128EEENS7_ILi112EEENS7_ILi64EEEEEELi64ENS_10bfloat16_tEfNS_4arch4Sm80ELb0ELb0ELb1ELb1ELb0ELb1ELb1ELb0EEENS1_21CollectiveEpilogueFwdINS6_IJS8_SA_S9_EEENS6_IJNS7_ILi1EEESI_SI_EEESC_SE_Li128ELb1ELb1ELb0ELb0EEENS1_19SingleTileSchedulerILb1ELb0ELb1ELi128EEEEEEEEEvNT_6ParamsE,@function
        .size           _ZN7cutlass13device_kernelIN5flash19enable_sm80_to_sm89INS1_16FlashAttnFwdSm80INS1_25CollectiveMainloopFwdSm80ILi4ELi1ELb0EN4cute5tupleIJNS5_1CILi128EEENS7_ILi112EEENS7_ILi64EEEEEELi64ENS_10bfloat16_tEfNS_4arch4Sm80ELb0ELb0ELb1ELb1ELb0ELb1ELb1ELb0EEENS1_21CollectiveEpilogueFwdINS6_IJS8_SA_S9_EEENS6_IJNS7_ILi1EEESI_SI_EEESC_SE_Li128ELb1ELb1ELb0ELb0EEENS1_19SingleTileSchedulerILb1ELb0ELb1ELi128EEEEEEEEEvNT_6ParamsE,(.L_x_737 - _ZN7cutlass13device_kernelIN5flash19enable_sm80_to_sm89INS1_16FlashAttnFwdSm80INS1_25CollectiveMainloopFwdSm80ILi4ELi1ELb0EN4cute5tupleIJNS5_1CILi128EEENS7_ILi112EEENS7_ILi64EEEEEELi64ENS_10bfloat16_tEfNS_4arch4Sm80ELb0ELb0ELb1ELb1ELb0ELb1ELb1ELb0EEENS1_21CollectiveEpilogueFwdINS6_IJS8_SA_S9_EEENS6_IJNS7_ILi1EEESI_SI_EEESC_SE_Li128ELb1ELb1ELb0ELb0EEENS1_19SingleTileSchedulerILb1ELb0ELb1ELi128EEEEEEEEEvNT_6ParamsE)
        .other          _ZN7cutlass13device_kernelIN5flash19enable_sm80_to_sm89INS1_16FlashAttnFwdSm80INS1_25CollectiveMainloopFwdSm80ILi4ELi1ELb0EN4cute5tupleIJNS5_1CILi128EEENS7_ILi112EEENS7_ILi64EEEEEELi64ENS_10bfloat16_tEfNS_4arch4Sm80ELb0ELb0ELb1ELb1ELb0ELb1ELb1ELb0EEENS1_21CollectiveEpilogueFwdINS6_IJS8_SA_S9_EEENS6_IJNS7_ILi1EEESI_SI_EEESC_SE_Li128ELb1ELb1ELb0ELb0EEENS1_19SingleTileSchedulerILb1ELb0ELb1ELi128EEEEEEEEEvNT_6ParamsE,@"STO_CUDA_ENTRY STV_DEFAULT"
_ZN7cutlass13device_kernelIN5flash19enable_sm80_to_sm89INS1_16FlashAttnFwdSm80INS1_25CollectiveMainloopFwdSm80ILi4ELi1ELb0EN4cute5tupleIJNS5_1CILi128EEENS7_ILi112EEENS7_ILi64EEEEEELi64ENS_10bfloat16_tEfNS_4arch4Sm80ELb0ELb0ELb1ELb1ELb0ELb1ELb1ELb0EEENS1_21CollectiveEpilogueFwdINS6_IJS8_SA_S9_EEENS6_IJNS7_ILi1EEESI_SI_EEESC_SE_Li128ELb1ELb1ELb0ELb0EEENS1_19SingleTileSchedulerILb1ELb0ELb1ELi128EEEEEEEEEvNT_6ParamsE:
        /* <DEDUP_REMOVED lines=17> */
.L_x_41:
        /* <DEDUP_REMOVED lines=8> */
.L_x_43:
[----:B------:R-:W-:-:S05]  /*0190*/  MOV R0, c[0x0][0x54c] ;  /* 0x0001530000007a02 */ /* 0x000fca0000000f00 */
.L_x_42:
[----:B-----5:R-:W-:Y:S01]  /*01a0*/  IMAD R0, R0, c[0x0][0x548], RZ ;  /* 0x0001520000007a24 */ /* 0x020fe200078e02ff */
[----:B-1----:R-:W-:-:S04]  /*01b0*/  SHF.L.U32 R2, R214, 0x7, RZ ;  /* 0x00000007d6027819 */ /* 0x002fc800000006ff */
[----:B------:R-:W-:-:S04]  /*01c0*/  ISETP.GE.AND P0, PT, R2, R0, PT ;  /* 0x000000000200720c */ /* 0x000fc80003f06270 */
[----:B------:R-:W-:-:S05]  /*01d0*/  SEL R0, R5, 0xffffffff, !P0 ;  /* 0xffffffff05007807 */ /* 0x000fca0004000000 */
[----:B------:R1:W-:Y:S01]  /*01e0*/  STL [R1+0x28], R0 ;  /* 0x0000280001007387 */ /* 0x0003e20000100800 */
[----:B------:R-:W-:Y:S05]  /*01f0*/  BRA `(.L_x_44) ;  /* 0x0000013000007947 */ /* 0x000fea0003800000 */
.L_x_40:
[----:B---3--:R-:W-:-:S04]  /*0200*/  ISETP.NE.U32.AND P0, PT, RZ, c[0x0][0x568], PT ;  /* 0x00015a00ff007a0c */ /* 0x008fc80003f05070 */
[----:B------:R-:W-:-:S13]  /*0210*/  ISETP.NE.AND.EX P0, PT, RZ, c[0x0][0x56c], PT, P0 ;  /* 0x00015b00ff007a0c */ /* 0x000fda0003f05300 */
[----:B------:R-:W-:Y:S05]  /*0220*/  @!P0 BRA `(.L_x_45) ;  /* 0x0000002000008947 */ /* 0x000fea0003800000 */
[----:B------:R1:W5:Y:S01]  /*0230*/  LDG.E R0, [R2.64] ;  /* 0x0000000a02007981 */ /* 0x000362000c1e1900 */
[----:B------:R-:W-:Y:S05]  /*0240*/  BRA `(.L_x_46) ;  /* 0x0000009000007947 */ /* 0x000fea0003800000 */
.L_x_45:
        /* <DEDUP_REMOVED lines=8> */
.L_x_47:
[----:B------:R-:W-:-:S05]  /*02d0*/  MOV R0, c[0x0][0x54c] ;  /* 0x0001530000007a02 */ /* 0x000fca0000000f00 */
.L_x_46:
[----:B-----5:R-:W-:Y:S01]  /*02e0*/  IMAD R0, R0, c[0x0][0x548], RZ ;  /* 0x0001520000007a24 */ /* 0x020fe200078e02ff */
[----:B-1----:R-:W-:-:S04]  /*02f0*/  SHF.L.U32 R2, R214, 0x7, RZ ;  /* 0x00000007d6027819 */ /* 0x002fc800000006ff */
[----:B------:R-:W-:-:S04]  /*0300*/  ISETP.GE.AND P0, PT, R2, R0, PT ;  /* 0x000000000200720c */ /* 0x000fc80003f06270 */
[----:B------:R-:W-:-:S05]  /*0310*/  SEL R0, R5, 0xffffffff, !P0 ;  /* 0xffffffff05007807 */ /* 0x000fca0004000000 */
[----:B------:R1:W-:Y:S04]  /*0320*/  STL [R1+0x28], R0 ;  /* 0x0000280001007387 */ /* 0x0003e80000100800 */
.L_x_44:
[----:B------:R-:W2:Y:S02]  /*0330*/  LDL R38, [R1+0x28] ;  /* 0x0000280001267983 */ /* 0x000ea40000100800 */
[----:B--2---:R-:W-:-:S13]  /*0340*/  ISETP.GE.AND P0, PT, R38, RZ, PT ;  /* 0x000000ff2600720c */ /* 0x004fda0003f06270 */
[----:B------:R-:W-:Y:S05]  /*0350*/  @!P0 EXIT ;  /* 0x000000000000894d */ /* 0x000fea0003800000 */
[----:B------:R-:W-:Y:S01]  /*0360*/  ISETP.NE.U32.AND P0, PT, RZ, c[0x0][0x370], PT ;  /* 0x0000dc00ff007a0c */ /* 0x000fe20003f05070 */
[----:B------:R-:W-:Y:S01]  /*0370*/  IMAD.MOV.U32 R187, RZ, RZ, RZ ;  /* 0x000000ffffbb7224 */ /* 0x000fe200078e00ff */
[----:B------:R-:W-:Y:S01]  /*0380*/  ISETP.NE.U32.AND P1, PT, RZ, c[0x0][0x360], PT ;  /* 0x0000d800ff007a0c */ /* 0x000fe20003f25070 */
[----:B------:R-:W-:Y:S01]  /*0390*/  IMAD.MOV.U32 R191, RZ, RZ, c[0x0][0x168] ;  /* 0x00005a00ffbf7624 */ /* 0x000fe200078e00ff */
[----:B------:R-:W-:Y:S01]  /*03a0*/  ISETP.NE.AND.EX P2, PT, RZ, c[0x0][0x374], PT, P0 ;  /* 0x0000dd00ff007a0c */ /* 0x000fe20003f45300 */
[----:B------:R-:W-:Y:S01]  /*03b0*/  IMAD.MOV.U32 R184, RZ, RZ, RZ ;  /* 0x000000ffffb87224 */ /* 0x000fe200078e00ff */
[----:B------:R-:W-:Y:S01]  /*03c0*/  ISETP.NE.AND.EX P0, PT, RZ, c[0x0][0x364], PT, P1 ;  /* 0x0000d900ff007a0c */ /* 0x000fe20003f05310 */
[----:B------:R-:W-:Y:S01]  /*03d0*/  IMAD.MOV.U32 R12, RZ, RZ, RZ ;  /* 0x000000ffff0c7224 */ /* 0x000fe200078e00ff */
[----:B------:R-:W-:Y:S01]  /*03e0*/  ISETP.NE.U32.AND P1, PT, RZ, c[0x0][0x348], PT ;  /* 0x0000d200ff007a0c */ /* 0x000fe20003f25070 */
[----:B------:R-:W-:Y:S01]  /*03f0*/  IMAD.WIDE R6, R38, R14, c[0x0][0x348] ;  /* 0x0000d20026067625 */ /* 0x000fe200078e020e */
[----:B------:R-:W-:-:S02]  /*0400*/  ISETP.NE.U32.AND P5, PT, RZ, c[0x0][0x350], PT ;  /* 0x0000d400ff007a0c */ /* 0x000fc40003fa5070 */
[----:B------:R-:W-:Y:S01]  /*0410*/  ISETP.NE.U32.AND P3, PT, RZ, c[0x0][0x358], PT ;  /* 0x0000d600ff007a0c */ /* 0x000fe20003f65070 */
[CC--:B------:R-:W-:Y:S01]  /*0420*/  IMAD.WIDE R4, R38.reuse, R14.reuse, c[0x0][0x350] ;  /* 0x0000d40026047625 */ /* 0x0c0fe200078e020e */
[----:B------:R-:W-:Y:S02]  /*0430*/  ISETP.NE.AND.EX P1, PT, RZ, c[0x0][0x34c], PT, P1 ;  /* 0x0000d300ff007a0c */ /* 0x000fe40003f25310 */
[----:B------:R-:W-:Y:S01]  /*0440*/  ISETP.NE.AND.EX P5, PT, RZ, c[0x0][0x354], PT, P5 ;  /* 0x0000d500ff007a0c */ /* 0x000fe20003fa5350 */
[CC--:B------:R-:W-:Y:S01]  /*0450*/  @P2 IMAD.WIDE R10, R38.reuse, R14.reuse, c[0x0][0x370] ;  /* 0x0000dc00260a2625 */ /* 0x0c0fe200078e020e */
[----:B------:R-:W-:Y:S02]  /*0460*/  ISETP.NE.AND.EX P3, PT, RZ, c[0x0][0x35c], PT, P3 ;  /* 0x0000d700ff007a0c */ /* 0x000fe40003f65330 */
[----:B------:R-:W-:Y:S01]  /*0470*/  MOV R190, RZ ;  /* 0x000000ff00be7202 */ /* 0x000fe20000000f00 */
[CC--:B------:R-:W-:Y:S01]  /*0480*/  @P0 IMAD.WIDE R8, R38.reuse, R14.reuse, c[0x0][0x360] ;  /* 0x0000d80026080625 */ /* 0x0c0fe200078e020e */
[----:B------:R2:W5:Y:S03]  /*0490*/  @P2 LDG.E R187, [R10.64] ;  /* 0x0000000a0abb2981 */ /* 0x000566000c1e1900 */
[----:B------:R-:W-:Y:S01]  /*04a0*/  IMAD.WIDE R2, R38, R14, c[0x0][0x358] ;  /* 0x0000d60026027625 */ /* 0x000fe200078e020e */
[----:B------:R2:W5:Y:S04]  /*04b0*/  @P0 LDG.E R191, [R8.64] ;  /* 0x0000000a08bf0981 */ /* 0x000568000c1e1900 */
[----:B------:R2:W5:Y:S04]  /*04c0*/  @P1 LDG.E R184, [R6.64] ;  /* 0x0000000a06b81981 */ /* 0x000568000c1e1900 */
[----:B------:R2:W5:Y:S04]  /*04d0*/  @P5 LDG.E R190, [R4.64] ;  /* 0x0000000a04be5981 */ /* 0x000568000c1e1900 */
[----:B------:R2:W5:Y:S04]  /*04e0*/  @P3 LDG.E R12, [R2.64] ;  /* 0x0000000a020c3981 */ /* 0x000568000c1e1900 */
[----:B------:R-:W3:Y:S01]  /*04f0*/  S2R R40, SR_CTAID.Y ;  /* 0x0000000000287919 */ /* 0x000ee20000002600 */
[----:B------:R-:W-:Y:S01]  /*0500*/  IMAD.MOV.U32 R13, RZ, RZ, c[0x0][0x1d0] ;  /* 0x00007400ff0d7624 */ /* 0x000fe200078e00ff */
[----:B-1----:R-:W-:-:S02]  /*0510*/  MOV R0, c[0x0][0x228] ;  /* 0x00008a0000007a02 */ /* 0x002fc40000000f00 */
[----:B---3--:R-:W-:Y:S01]  /*0520*/  SHF.R.S32.HI R219, RZ, 0x1f, R40 ;  /* 0x0000001fffdb7819 */ /* 0x008fe20000011428 */
[----:B------:R-:W-:Y:S05]  /*0530*/  @P0 BRA `(.L_x_48) ;  /* 0x0000004000000947 */ /* 0x000fea0003800000 */
[----:B--2---:R-:W-:Y:S05]  /*0540*/  @!P1 BRA `(.L_x_48) ;  /* 0x0000003000009947 */ /* 0x004fea0003800000 */
[----:B------:R1:W2:Y:S04]  /*0550*/  LDG.E R8, [R6.64] ;  /* 0x0000000a06087981 */ /* 0x0002a8000c1e1900 */
[----:B-1----:R-:W2:Y:S02]  /*0560*/  LDG.E R6, [R6.64+0x4] ;  /* 0x0000040a06067981 */ /* 0x002ea4000c1e1900 */
[----:B--2--5:R-:W-:Y:S02]  /*0570*/  IADD3 R191, -R8, R6, RZ ;  /* 0x0000000608bf7210 */ /* 0x024fe40007ffe1ff */
.L_x_48:
[----:B--2---:R-:W-:-:S04]  /*0580*/  ISETP.NE.U32.AND P0, PT, RZ, c[0x0][0x368], PT ;  /* 0x0000da00ff007a0c */ /* 0x004fc80003f05070 */
[----:B------:R-:W-:-:S13]  /*0590*/  ISETP.NE.AND.EX P0, PT, RZ, c[0x0][0x36c], PT, P0 ;  /* 0x0000db00ff007a0c */ /* 0x000fda0003f05300 */
[----:B------:R-:W-:Y:S05]  /*05a0*/  @!P0 BRA `(.L_x_49) ;  /* 0x0000003000008947 */ /* 0x000fea0003800000 */
[----:B------:R-:W-:-:S05]  /*05b0*/  IMAD.WIDE R4, R38, R14, c[0x0][0x368] ;  /* 0x0000da0026047625 */ /* 0x000fca00078e020e */
[----:B------:R1:W5:Y:S01]  /*05c0*/  LDG.E R13, [R4.64] ;  /* 0x0000000a040d7981 */ /* 0x000362000c1e1900 */
[----:B------:R-:W-:Y:S05]  /*05d0*/  BRA `(.L_x_50) ;  /* 0x0000004000007947 */ /* 0x000fea0003800000 */
.L_x_49:
[----:B------:R-:W-:Y:S05]  /*05e0*/  @!P5 BRA `(.L_x_50) ;  /* 0x000000300000d947 */ /* 0x000fea0003800000 */
[----:B------:R1:W2:Y:S04]  /*05f0*/  LDG.E R6, [R4.64] ;  /* 0x0000000a04067981 */ /* 0x0002a8000c1e1900 */
[----:B-1----:R-:W2:Y:S02]  /*0600*/  LDG.E R4, [R4.64+0x4] ;  /* 0x0000040a04047981 */ /* 0x002ea4000c1e1900 */
[----:B--2---:R-:W-:Y:S02]  /*0610*/  IADD3 R13, -R6, R4, RZ ;  /* 0x00000004060d7210 */ /* 0x004fe40007ffe1ff */
.L_x_50:
[----:B------:R2:W3:Y:S04]  /*0620*/  @P3 LDG.E R6, [R2.64] ;  /* 0x0000000a02063981 */ /* 0x0004e8000c1e1900 */
[----:B-1----:R2:W3:Y:S01]  /*0630*/  @P3 LDG.E R5, [R2.64+0x4] ;  /* 0x0000040a02053981 */ /* 0x0024e2000c1e1900 */
[----:B------:R-:W-:Y:S01]  /*0640*/  ISETP.NE.U32.AND P0, PT, RZ, c[0x0][0x378], PT ;  /* 0x0000de00ff007a0c */ /* 0x000fe20003f05070 */
[----:B-----5:R-:W-:-:S03]  /*0650*/  IMAD.MOV.U32 R167, RZ, RZ, R13 ;  /* 0x000000ffffa77224 */ /* 0x020fc600078e000d */
[----:B------:R-:W-:Y:S01]  /*0660*/  ISETP.NE.AND.EX P0, PT, RZ, c[0x0][0x37c], PT, P0 ;  /* 0x0000df00ff007a0c */ /* 0x000fe20003f05300 */
[----:B------:R-:W-:-:S12]  /*0670*/  IMAD.IADD R4, R13, 0x1, -R187 ;  /* 0x000000010d047824 */ /* 0x000fd800078e0abb */
[----:B--2---:R-:W-:-:S05]  /*0680*/  @P0 IMAD.WIDE R2, R38, R14, c[0x0][0x378] ;  /* 0x0000de0026020625 */ /* 0x004fca00078e020e */
[----:B------:R1:W5:Y:S02]  /*0690*/  @P0 LDG.E R167, [R2.64] ;  /* 0x0000000a02a70981 */ /* 0x000364000c1e1900 */
[----:B-1----:R-:W-:Y:S01]  /*06a0*/  MOV R2, RZ ;  /* 0x000000ff00027202 */ /* 0x002fe20000000f00 */
[----:B---3--:R-:W-:-:S04]  /*06b0*/  @P3 IMAD.IADD R0, R5, 0x1, -R6 ;  /* 0x0000000105003824 */ /* 0x008fc800078e0a06 */
[----:B------:R-:W-:-:S05]  /*06c0*/  IMAD.IADD R208, R4, 0x1, R0 ;  /* 0x0000000104d07824 */ /* 0x000fca00078e0200 */
[----:B------:R-:W-:-:S05]  /*06d0*/  IADD3 R3, R208, 0x6f, RZ ;  /* 0x0000006fd0037810 */ /* 0x000fca0007ffe0ff */
[----:B------:R-:W-:-:S05]  /*06e0*/  IMAD.HI R2, R3, -0x6db6db6d, R2 ;  /* 0x9249249303027827 */ /* 0x000fca00078e0202 */
[----:B------:R-:W-:-:S04]  /*06f0*/  SHF.R.U32.HI R3, RZ, 0x1f, R2 ;  /* 0x0000001fff037819 */ /* 0x000fc80000011602 */
[----:B------:R-:W-:Y:S01]  /*0700*/  LEA.HI.SX32 R7, R2, R3, 0x1a ;  /* 0x0000000302077211 */ /* 0x000fe200078fd2ff */
[----:B------:R-:W-:-:S04]  /*0710*/  IMAD.MOV R2, RZ, RZ, -R4 ;  /* 0x000000ffff027224 */ /* 0x000fc800078e0a04 */
[----:B------:R-:W-:Y:S01]  /*0720*/  IMAD R3, R7, 0x70, -R4 ;  /* 0x0000007007037824 */ /* 0x000fe200078e0a04 */
[----:B------:R-:W-:Y:S01]  /*0730*/  IMNMX R2, RZ, R2, !PT ;  /* 0x00000002ff027217 */ /* 0x000fe20007800200 */
[----:B------:R1:W-:Y:S03]  /*0740*/  STL [R1], R7 ;  /* 0x0000000701007387 */ /* 0x0003e60000100800 */
[----:B------:R-:W-:-:S04]  /*0750*/  IMNMX R3, R3, R0, PT ;  /* 0x0000000003037217 */ /* 0x000fc80003800200 */
[----:B------:R-:W-:Y:S02]  /*0760*/  ISETP.GT.AND P0, PT, R3, R2, PT ;  /* 0x000000020300720c */ /* 0x000fe40003f04270 */
[----:B------:R-:W-:-:S05]  /*0770*/  SHF.R.U32.HI R2, RZ, 0x4, R2 ;  /* 0x00000004ff027819 */ /* 0x000fca0000011602 */
[----:B------:R-:W-:-:S04]  /*0780*/  IMAD.WIDE.U32 R4, R2, 0x24924925, RZ ;  /* 0x2492492502047825 */ /* 0x000fc800078e00ff */
[----:B------:R-:W-:Y:S02]  /*0790*/  IMAD.MOV.U32 R164, RZ, RZ, R5 ;  /* 0x000000ffffa47224 */ /* 0x000fe400078e0005 */
[----:B------:R-:W-:Y:S02]  /*07a0*/  @P0 IADD3 R3, R3, 0x6f, RZ ;  /* 0x0000006f03030810 */ /* 0x000fe40007ffe0ff */
[----:B------:R-:W-:Y:S01]  /*07b0*/  @P0 MOV R2, RZ ;  /* 0x000000ff00020202 */ /* 0x000fe20000000f00 */
[----:B------:R-:W-:-:S04]  /*07c0*/  IMAD.MOV.U32 R6, RZ, RZ, R164 ;  /* 0x000000ffff067224 */ /* 0x000fc800078e00a4 */
[----:B------:R-:W-:-:S05]  /*07d0*/  @P0 IMAD.HI R2, R3, -0x6db6db6d, R2 ;  /* 0x9249249303020827 */ /* 0x000fca00078e0202 */
[----:B------:R-:W-:-:S04]  /*07e0*/  @P0 SHF.R.U32.HI R3, RZ, 0x1f, R2 ;  /* 0x0000001fff030819 */ /* 0x000fc80000011602 */
[----:B------:R-:W-:-:S04]  /*07f0*/  @P0 LEA.HI.SX32 R6, R2, R3, 0x1a ;  /* 0x0000000302060211 */ /* 0x000fc800078fd2ff */
[----:B------:R-:W-:-:S13]  /*0800*/  ISETP.GT.AND P0, PT, R6, R164, PT ;  /* 0x000000a40600720c */ /* 0x000fda0003f04270 */
[----:B------:R-:W-:Y:S05]  /*0810*/  @!P0 BRA `(.L_x_51) ;  /* 0x000077c000008947 */ /* 0x000fea0003800000 */
[----:B-1----:R-:W-:-:S04]  /*0820*/  ISETP.NE.U32.AND P0, PT, RZ, c[0x0][0x340], PT ;  /* 0x0000d000ff007a0c */ /* 0x002fc80003f05070 */
[----:B------:R-:W-:-:S13]  /*0830*/  ISETP.NE.AND.EX P4, PT, RZ, c[0x0][0x344], PT, P0 ;  /* 0x0000d100ff007a0c */ /* 0x000fda0003f85300 */
[----:B------:R-:W-:-:S05]  /*0840*/  @P4 IMAD.WIDE R2, R38, R14, c[0x0][0x340] ;  /* 0x0000d00026024625 */ /* 0x000fca00078e020e */
[----:B------:R1:W2:Y:S01]  /*0850*/  @P4 LDG.E R34, [R2.64] ;  /* 0x0000000a02224981 */ /* 0x0002a2000c1e1900 */
[----:B------:R-:W-:Y:S01]  /*0860*/  SHF.R.S32.HI R36, RZ, 0x1f, R216 ;  /* 0x0000001fff247819 */ /* 0x000fe200000114d8 */
[C---:B------:R-:W-:Y:S01]  /*0870*/  IMAD R7, R219.reuse, c[0x0][0x240], RZ ;  /* 0x00009000db077a24 */ /* 0x040fe200078e02ff */
[----:B------:R-:W-:Y:S01]  /*0880*/  SHF.R.S32.HI R30, RZ, 0x1f, R38 ;  /* 0x0000001fff1e7819 */ /* 0x000fe20000011426 */
[----:B------:R-:W-:Y:S01]  /*0890*/  IMAD.MOV.U32 R172, RZ, RZ, 0x70 ;  /* 0x00000070ffac7424 */ /* 0x000fe200078e00ff */
[----:B------:R-:W-:Y:S01]  /*08a0*/  IADD3 R39, R6, -0x1, RZ ;  /* 0xffffffff06277810 */ /* 0x000fe20007ffe0ff */
[----:B------:R-:W-:Y:S01]  /*08b0*/  IMAD.MOV.U32 R166, RZ, RZ, c[0x0][0x238] ;  /* 0x00008e00ffa67624 */ /* 0x000fe200078e00ff */
[----:B------:R-:W-:Y:S01]  /*08c0*/  SEL R25, R30, RZ, !P3 ;  /* 0x000000ff1e197207 */ /* 0x000fe20005800000 */
[----:B------:R-:W-:Y:S01]  /*08d0*/  IMAD.WIDE.U32 R178, R172, c[0x0][0x238], RZ ;  /* 0x00008e00acb27a25 */ /* 0x000fe200078e00ff */
[----:B------:R-:W-:Y:S01]  /*08e0*/  SEL R102, R38, RZ, !P3 ;  /* 0x000000ff26667207 */ /* 0x000fe20005800000 */
[----:B------:R-:W-:Y:S01]  /*08f0*/  ULDC.U8 UR6, c[0x0][0x298] ;  /* 0x0000a60000067ab9 */ /* 0x000fe20000000000 */
[----:B------:R-:W-:Y:S01]  /*0900*/  SHF.R.S32.HI R6, RZ, 0x1f, R39 ;  /* 0x0000001fff067819 */ /* 0x000fe20000011427 */
[----:B------:R-:W-:Y:S01]  /*0910*/  IMAD.MOV.U32 R37, RZ, RZ, c[0x0][0x23c] ;  /* 0x00008f00ff257624 */ /* 0x000fe200078e00ff */
[-C--:B------:R-:W-:Y:S01]  /*0920*/  LEA.HI R21, R36, R216.reuse, RZ, 0x2 ;  /* 0x000000d824157211 */ /* 0x080fe200078f10ff */
[----:B------:R-:W-:Y:S01]  /*0930*/  IMAD.IADD R28, R190, 0x1, R13 ;  /* 0x00000001be1c7824 */ /* 0x000fe200078e020d */
[----:B------:R-:W-:Y:S01]  /*0940*/  MOV R218, c[0x0][0x27c] ;  /* 0x00009f0000da7a02 */ /* 0x000fe20000000f00 */
[----:B------:R-:W-:Y:S01]  /*0950*/  IMAD R17, R219, c[0x0][0x210], RZ ;  /* 0x00008400db117a24 */ /* 0x000fe200078e02ff */
[----:B------:R-:W-:Y:S01]  /*0960*/  LOP3.LUT R32, R21, 0xfffffffc, RZ, 0xc0, !PT ;  /* 0xfffffffc15207812 */ /* 0x000fe200078ec0ff */
[----:B------:R-:W-:Y:S01]  /*0970*/  IMAD.MOV.U32 R186, RZ, RZ, 0x5 ;  /* 0x00000005ffba7424 */ /* 0x000fe200078e00ff */
[----:B------:R-:W-:Y:S01]  /*0980*/  SHF.R.S32.HI R31, RZ, 0x1f, R28 ;  /* 0x0000001fff1f7819 */ /* 0x000fe2000001141c */
[----:B------:R-:W-:Y:S01]  /*0990*/  IMAD R17, R40, c[0x0][0x214], R17 ;  /* 0x0000850028117a24 */ /* 0x000fe200078e0211 */
[----:B------:R-:W-:Y:S01]  /*09a0*/  SHF.R.S32.HI R101, RZ, 0x2, R21 ;  /* 0x00000002ff657819 */ /* 0x000fe20000011415 */
[----:B------:R-:W-:Y:S01]  /*09b0*/  IMAD.IADD R32, R216, 0x1, -R32 ;  /* 0x00000001d8207824 */ /* 0x000fe200078e0a20 */
[----:B------:R-:W-:Y:S01]  /*09c0*/  MOV R183, 0x6 ;  /* 0x0000000600b77802 */ /* 0x000fe20000000f00 */
[----:B------:R-:W-:Y:S01]  /*09d0*/  IMAD.MOV.U32 R180, RZ, RZ, c[0x0][0x1e0] ;  /* 0x00007800ffb47624 */ /* 0x000fe200078e00ff */
[----:B-1----:R-:W-:Y:S01]  /*09e0*/  LEA.HI R3, R36, R216, RZ, 0x3 ;  /* 0x000000d824037211 */ /* 0x002fe200078f18ff */
[C---:B------:R-:W-:Y:S01]  /*09f0*/  IMAD.SHL.U32 R26, R32.reuse, 0x8, RZ ;  /* 0x00000008201a7824 */ /* 0x040fe200078e00ff */
[----:B------:R-:W-:Y:S01]  /*0a00*/  SHF.R.S32.HI R35, RZ, 0x1f, R101 ;  /* 0x0000001fff237819 */ /* 0x000fe20000011465 */
[----:B------:R-:W-:Y:S01]  /*0a10*/  IMAD.SHL.U32 R32, R32, 0x4, RZ ;  /* 0x0000000420207824 */ /* 0x000fe200078e00ff */
[----:B------:R-:W-:Y:S01]  /*0a20*/  LOP3.LUT R2, R3, 0x1ffffff8, RZ, 0xc0, !PT ;  /* 0x1ffffff803027812 */ /* 0x000fe200078ec0ff */
[----:B------:R-:W-:Y:S01]  /*0a30*/  IMAD.SHL.U32 R171, R166, 0x20, RZ ;  /* 0x00000020a6ab7824 */ /* 0x000fe200078e00ff */
[----:B------:R-:W-:Y:S01]  /*0a40*/  SHF.R.S32.HI R5, RZ, 0x3, R3 ;  /* 0x00000003ff057819 */ /* 0x000fe20000011403 */
[----:B------:R-:W-:Y:S01]  /*0a50*/  IMAD R16, R35, c[0x0][0x280], RZ ;  /* 0x0000a00023107a24 */ /* 0x000fe200078e02ff */
[----:B------:R-:W-:Y:S01]  /*0a60*/  SHF.R.S32.HI R3, RZ, 0x1f, R12 ;  /* 0x0000001fff037819 */ /* 0x000fe2000001140c */
[----:B------:R-:W-:Y:S01]  /*0a70*/  IMAD.IADD R2, R216, 0x1, -R2 ;  /* 0x00000001d8027824 */ /* 0x000fe200078e0a02 */
[C---:B------:R-:W-:Y:S01]  /*0a80*/  IADD3 R160, P0, R5.reuse, R12, RZ ;  /* 0x0000000c05a07210 */ /* 0x040fe20007f1e0ff */
[----:B------:R-:W-:Y:S01]  /*0a90*/  IMAD.IADD R140, R0, 0x1, -R5 ;  /* 0x00000001008c7824 */ /* 0x000fe200078e0a05 */
[----:B------:R-:W-:Y:S01]  /*0aa0*/  SHF.R.S32.HI R27, RZ, 0x1f, R26 ;  /* 0x0000001fff1b7819 */ /* 0x000fe2000001141a */
[----:B------:R-:W-:Y:S01]  /*0ab0*/  IMAD.SHL.U32 R10, R2, 0x8, RZ ;  /* 0x00000008020a7824 */ /* 0x000fe200078e00ff */
[C---:B------:R-:W-:Y:S01]  /*0ac0*/  LEA.HI.X.SX32 R165, R5.reuse, R3, 0x1, P0 ;  /* 0x0000000305a57211 */ /* 0x040fe200000f0eff */
[----:B------:R-:W-:Y:S01]  /*0ad0*/  IMAD.SHL.U32 R5, R5, 0x40, RZ ;  /* 0x0000004005057824 */ /* 0x000fe200078e00ff */
[----:B------:R-:W-:Y:S01]  /*0ae0*/  IADD3 R117, R26, 0x20, RZ ;  /* 0x000000201a757810 */ /* 0x000fe20007ffe0ff */
[----:B------:R-:W-:Y:S01]  /*0af0*/  IMAD R14, R39, -0x70, R140 ;  /* 0xffffff90270e7824 */ /* 0x000fe200078e028c */
[----:B------:R-:W-:Y:S01]  /*0b00*/  SHF.R.S32.HI R11, RZ, 0x1f, R10 ;  /* 0x0000001fff0b7819 */ /* 0x000fe2000001140a */
[----:B------:R-:W-:Y:S01]  /*0b10*/  IMAD R2, R165, c[0x0][0x238], RZ ;  /* 0x00008e00a5027a24 */ /* 0x000fe200078e02ff */
[----:B------:R-:W-:Y:S01]  /*0b20*/  ISETP.GE.AND P6, PT, R10, c[0x0][0x1d4], PT ;  /* 0x000075000a007a0c */ /* 0x000fe20003fc6270 */
[----:B------:R-:W-:Y:S01]  /*0b30*/  IMAD R16, R101, c[0x0][0x284], R16 ;  /* 0x0000a10065107a24 */ /* 0x000fe200078e0210 */
[----:B------:R-:W-:Y:S01]  /*0b40*/  ISETP.GE.AND P1, PT, R14, 0x1, PT ;  /* 0x000000010e00780c */ /* 0x000fe20003f26270 */
[----:B------:R-:W-:Y:S01]  /*0b50*/  IMAD R4, R160, c[0x0][0x23c], R2 ;  /* 0x00008f00a0047a24 */ /* 0x000fe200078e0202 */
[----:B------:R-:W-:Y:S01]  /*0b60*/  ISETP.GE.AND P0, PT, R14, 0x11, PT ;  /* 0x000000110e00780c */ /* 0x000fe20003f06270 */
[----:B------:R-:W-:Y:S01]  /*0b70*/  IMAD.WIDE.U32 R2, R160, c[0x0][0x238], R10 ;  /* 0x00008e00a0027a25 */ /* 0x000fe200078e000a */
[----:B------:R-:W-:Y:S01]  /*0b80*/  ISETP.GE.AND P3, PT, R14, 0x21, PT ;  /* 0x000000210e00780c */ /* 0x000fe20003f66270 */
[----:B------:R-:W-:Y:S01]  /*0b90*/  ULDC UR8, c[0x0][0x1e4] ;  /* 0x0000790000087ab9 */ /* 0x000fe20000000800 */
[----:B------:R-:W-:Y:S01]  /*0ba0*/  SHF.R.S32.HI R33, RZ, 0x1f, R32 ;  /* 0x0000001fff217819 */ /* 0x000fe20000011420 */
[----:B------:R-:W-:Y:S01]  /*0bb0*/  IMAD.IADD R3, R3, 0x1, R4 ;  /* 0x0000000103037824 */ /* 0x000fe200078e0204 */
[C---:B------:R-:W-:Y:S01]  /*0bc0*/  IADD3 R170, R101.reuse, 0x20, RZ ;  /* 0x0000002065aa7810 */ /* 0x040fe20007ffe0ff */
[C---:B------:R-:W-:Y:S01]  /*0bd0*/  IMAD R4, R40.reuse, c[0x0][0x244], R7 ;  /* 0x0000910028047a24 */ /* 0x040fe200078e0207 */
[C---:B------:R-:W-:Y:S01]  /*0be0*/  IADD3 R169, R101.reuse, 0x40, RZ ;  /* 0x0000004065a97810 */ /* 0x040fe20007ffe0ff */
[----:B------:R-:W-:Y:S01]  /*0bf0*/  IMAD.WIDE.U32 R2, R40, c[0x0][0x240], R2 ;  /* 0x0000900028027a25 */ /* 0x000fe200078e0002 */
[----:B------:R-:W-:Y:S01]  /*0c00*/  IADD3 R168, R101, 0x60, RZ ;  /* 0x0000006065a87810 */ /* 0x000fe20007ffe0ff */
[----:B------:R-:W-:Y:S01]  /*0c10*/  UMOV UR7, 0x60 ;  /* 0x0000006000077882 */ /* 0x000fe20000000000 */
[----:B------:R-:W-:Y:S01]  /*0c20*/  SHF.L.U32 R215, R180, 0x5, RZ ;  /* 0x00000005b4d77819 */ /* 0x000fe200000006ff */
[----:B------:R-:W-:Y:S01]  /*0c30*/  IMAD R7, R172, c[0x0][0x23c], RZ ;  /* 0x00008f00ac077a24 */ /* 0x000fe200078e02ff */
[C---:B------:R-:W-:Y:S01]  /*0c40*/  SHF.L.U64.HI R203, R180.reuse, R183, c[0x0][0x1e4] ;  /* 0x00007900b4cb7619 */ /* 0x040fe200000102b7 */
[----:B------:R-:W-:Y:S01]  /*0c50*/  IMAD.IADD R3, R3, 0x1, R4 ;  /* 0x0000000103037824 */ /* 0x000fe200078e0204 */
[----:B------:R-:W-:Y:S01]  /*0c60*/  SHF.L.U64.HI R198, R180, R186, c[0x0][0x1e4] ;  /* 0x00007900b4c67619 */ /* 0x000fe200000102ba */
[----:B------:R-:W-:Y:S01]  /*0c70*/  IMAD R4, R25, c[0x0][0x248], RZ ;  /* 0x0000920019047a24 */ /* 0x000fe200078e02ff */
[----:B------:R-:W-:Y:S01]  /*0c80*/  IADD3 R209, R179, R7, RZ ;  /* 0x00000007b3d17210 */ /* 0x000fe20007ffe0ff */
[----:B------:R-:W-:Y:S01]  /*0c90*/  IMAD.WIDE.U32 R138, R102, c[0x0][0x248], R2 ;  /* 0x00009200668a7a25 */ /* 0x000fe200078e0002 */
[----:B------:R-:W-:Y:S01]  /*0ca0*/  LOP3.LUT R2, R5, 0x1c0, RZ, 0xc0, !PT ;  /* 0x000001c005027812 */ /* 0x000fe200078ec0ff */
[----:B------:R-:W-:Y:S01]  /*0cb0*/  ULDC UR5, c[0x0][0x284] ;  /* 0x0000a10000057ab9 */ /* 0x000fe20000000800 */
[----:B------:R-:W-:Y:S01]  /*0cc0*/  LEA.HI R5, R36, R216, RZ, 0x6 ;  /* 0x000000d824057211 */ /* 0x000fe200078f30ff */
[----:B------:R-:W-:Y:S01]  /*0cd0*/  IMAD R7, R102, c[0x0][0x24c], R4 ;  /* 0x0000930066077a24 */ /* 0x000fe200078e0204 */
[----:B------:R-:W-:Y:S01]  /*0ce0*/  ULDC UR4, c[0x0][0x294] ;  /* 0x0000a50000047ab9 */ /* 0x000fe20000000800 */
[----:B------:R-:W-:Y:S01]  /*0cf0*/  IMAD R4, R209, R39, RZ ;  /* 0x00000027d1047224 */ /* 0x000fe200078e02ff */
[----:B------:R-:W-:Y:S01]  /*0d00*/  UIMAD UR8, UR8, 0x60, URZ ;  /* 0x00000060080878a4 */ /* 0x000fe2000f8e023f */
[----:B------:R-:W-:Y:S01]  /*0d10*/  IMAD.IADD R135, R139, 0x1, R7 ;  /* 0x000000018b877824 */ /* 0x000fe200078e0207 */
[----:B------:R-:W-:Y:S01]  /*0d20*/  UIMAD UR5, UR7, UR5, URZ ;  /* 0x00000005070572a4 */ /* 0x000fe2000f8e023f */
[-C--:B------:R-:W-:Y:S01]  /*0d30*/  IMAD R3, R6, R178.reuse, R4 ;  /* 0x000000b206037224 */ /* 0x080fe200078e0204 */
[----:B------:R-:W-:Y:S01]  /*0d40*/  LOP3.LUT R4, R2, 0x38, R10, 0xf8, !PT ;  /* 0x0000003802047812 */ /* 0x000fe200078ef80a */
[----:B------:R-:W-:Y:S01]  /*0d50*/  IMAD.MOV.U32 R134, RZ, RZ, R138 ;  /* 0x000000ffff867224 */ /* 0x000fe200078e008a */
[----:B------:R-:W-:Y:S01]  /*0d60*/  SHF.R.U32.HI R2, RZ, 0x3, R2 ;  /* 0x00000003ff027819 */ /* 0x000fe20000011602 */
[----:B------:R-:W-:Y:S01]  /*0d70*/  IMAD.SHL.U32 R5, R5, 0x8, RZ ;  /* 0x0000000805057824 */ /* 0x000fe200078e00ff */
[----:B------:R-:W-:Y:S01]  /*0d80*/  UIMAD UR4, UR7, UR4, URZ ;  /* 0x00000004070472a4 */ /* 0x000fe2000f8e023f */
[----:B------:R-:W-:Y:S01]  /*0d90*/  IMAD.WIDE.U32 R22, R39, R178, R134 ;  /* 0x000000b227167225 */ /* 0x000fe200078e0086 */
[----:B------:R-:W-:-:S02]  /*0da0*/  LOP3.LUT R2, R4, R2, RZ, 0x3c, !PT ;  /* 0x0000000204027212 */ /* 0x000fc400078e3cff */
[----:B------:R-:W-:Y:S01]  /*0db0*/  P2R R133, PR, RZ, 0x40 ;  /* 0x00000040ff857803 */ /* 0x000fe20000000000 */
[----:B------:R-:W-:Y:S01]  /*0dc0*/  IMAD.WIDE.U32 R6, R166, 0x20, RZ ;  /* 0x00000020a6067825 */ /* 0x000fe200078e00ff */
[----:B------:R-:W-:Y:S02]  /*0dd0*/  LOP3.LUT R2, R2, 0xfffffe00, R5, 0xf8, !PT ;  /* 0xfffffe0002027812 */ /* 0x000fe400078ef805 */
[----:B------:R-:W-:Y:S01]  /*0de0*/  IADD3 R3, R23, R3, RZ ;  /* 0x0000000317037210 */ /* 0x000fe20007ffe0ff */
[----:B------:R-:W-:Y:S01]  /*0df0*/  IMAD.WIDE.U32 R188, R101, c[0x0][0x1e0], RZ ;  /* 0x0000780065bc7a25 */ /* 0x000fe200078e00ff */
[----:B------:R-:W-:-:S03]  /*0e00*/  @P1 LEA R4, P2, R22, c[0x0][0x220], 0x1 ;  /* 0x0000880016041a11 */ /* 0x000fc600078408ff */
[----:B------:R-:W-:Y:S01]  /*0e10*/  IMAD.SHL.U32 R94, R2, 0x2, RZ ;  /* 0x00000002025e7824 */ /* 0x000fe200078e00ff */
[----:B------:R-:W-:Y:S01]  /*0e20*/  @P1 LEA.HI.X R5, R22, c[0x0][0x224], R3, 0x1, P2 ;  /* 0x0000890016051a11 */ /* 0x000fe200010f0c03 */
[----:B------:R-:W-:Y:S01]  /*0e30*/  IMAD.SHL.U32 R217, R180, 0x40, RZ ;  /* 0x00000040b4d97824 */ /* 0x000fe200078e00ff */
[----:B------:R-:W-:Y:S01]  /*0e40*/  @P0 LEA R2, P2, R166, R22, 0x4 ;  /* 0x00000016a6020211 */ /* 0x000fe200078420ff */
[----:B------:R-:W-:Y:S02]  /*0e50*/  IMAD R200, R172, c[0x0][0x294], RZ ;  /* 0x0000a500acc87a24 */ /* 0x000fe400078e02ff */
[----:B------:R-:W-:Y:S01]  /*0e60*/  @!PT LDS RZ, [RZ] ;  /* 0x00000000fffff984 */ /* 0x000fe20000000800 */
[----:B------:R-:W-:Y:S01]  /*0e70*/  @!PT LDS RZ, [RZ] ;  /* 0x00000000fffff984 */ /* 0x000fe20000000800 */
[----:B------:R-:W-:Y:S01]  /*0e80*/  @!PT LDS RZ, [RZ] ;  /* 0x00000000fffff984 */ /* 0x000fe20000000800 */
[----:B------:R1:W-:Y:S01]  /*0e90*/  @P1 LDGSTS.E.BYPASS.LTC128B.128 [R94+0x3900], [R4.64], !P6 ;  /* 0x03900000045e1fae */ /* 0x0003e2000f101d4a */
[----:B------:R-:W-:Y:S01]  /*0ea0*/  ISETP.GE.AND P1, PT, R14, 0x31, PT ;  /* 0x000000310e00780c */ /* 0x000fe20003f26270 */
[C---:B------:R-:W-:Y:S02]  /*0eb0*/  IMAD R201, R172.reuse, c[0x0][0x284], RZ ;  /* 0x0000a100acc97a24 */ /* 0x040fe400078e02ff */
[----:B------:R-:W-:-:S02]  /*0ec0*/  IMAD R202, R172, c[0x0][0x1e4], RZ ;  /* 0x00007900acca7a24 */ /* 0x000fc400078e02ff */
[----:B------:R-:W-:-:S04]  /*0ed0*/  IMAD.WIDE.U32 R176, R172, c[0x0][0x290], RZ ;  /* 0x0000a400acb07a25 */ /* 0x000fc800078e00ff */
[----:B------:R-:W-:-:S04]  /*0ee0*/  IMAD.WIDE.U32 R174, R172, c[0x0][0x280], RZ ;  /* 0x0000a000acae7a25 */ /* 0x000fc800078e00ff */
[----:B------:R-:W-:Y:S02]  /*0ef0*/  @P1 IMAD R12, R37, 0x30, RZ ;  /* 0x00000030250c1824 */ /* 0x000fe400078e02ff */
[----:B------:R-:W-:-:S04]  /*0f00*/  IMAD.WIDE.U32 R180, R180, 0x60, RZ ;  /* 0x00000060b4b47825 */ /* 0x000fc800078e00ff */
[----:B------:R-:W-:Y:S01]  /*0f10*/  IMAD.WIDE.U32 R194, R169, c[0x0][0x1e0], RZ ;  /* 0x00007800a9c27a25 */ /* 0x000fe200078e00ff */
[----:B------:R-:W-:-:S03]  /*0f20*/  IADD3 R199, R181, UR8, RZ ;  /* 0x00000008b5c77c10 */ /* 0x000fc6000fffe0ff */
[----:B------:R-:W-:Y:S01]  /*0f30*/  IMAD.WIDE.U32 R172, R172, c[0x0][0x1e0], RZ ;  /* 0x00007800acac7a25 */ /* 0x000fe200078e00ff */
[----:B-1----:R-:W-:-:S03]  /*0f40*/  @P0 LEA.HI.X R5, R166, R3, R37, 0x4, P2 ;  /* 0x00000003a6050211 */ /* 0x002fc600010f2425 */
[----:B------:R-:W-:Y:S01]  /*0f50*/  IMAD.WIDE.U32 R196, R170, c[0x0][0x1e0], RZ ;  /* 0x00007800aac47a25 */ /* 0x000fe200078e00ff */
[----:B------:R-:W-:-:S03]  /*0f60*/  @P0 LEA R4, P2, R2, c[0x0][0x220], 0x1 ;  /* 0x0000880002040a11 */ /* 0x000fc600078408ff */
[----:B------:R-:W-:Y:S01]  /*0f70*/  IMAD.WIDE.U32 R192, R168, c[0x0][0x1e0], RZ ;  /* 0x00007800a8c07a25 */ /* 0x000fe200078e00ff */
[----:B------:R-:W-:Y:S02]  /*0f80*/  @P0 LEA.HI.X R5, R2, c[0x0][0x224], R5, 0x1, P2 ;  /* 0x0000890002050a11 */ /* 0x000fe400010f0c05 */
[----:B------:R-:W-:Y:S01]  /*0f90*/  @P3 IADD3 R6, P2, R22, R6, RZ ;  /* 0x0000000616063210 */ /* 0x000fe20007f5e0ff */
[----:B------:R-:W-:Y:S02]  /*0fa0*/  IMAD.SHL.U32 R2, R37, 0x20, RZ ;  /* 0x0000002025027824 */ /* 0x000fe400078e00ff */
[----:B------:R1:W-:Y:S01]  /*0fb0*/  @P0 LDGSTS.E.BYPASS.LTC128B.128 [R94+0x4100], [R4.64], !P6 ;  /* 0x04100000045e0fae */ /* 0x0003e2000f101d4a */
[----:B------:R-:W-:Y:S01]  /*0fc0*/  @P3 LEA R8, P0, R6, c[0x0][0x220], 0x1 ;  /* 0x0000880006083a11 */ /* 0x000fe200078008ff */
[----:B------:R-:W-:Y:S01]  /*0fd0*/  IMAD.IADD R200, R177, 0x1, R200 ;  /* 0x00000001b1c87824 */ /* 0x000fe200078e02c8 */
[----:B------:R-:W-:Y:S01]  /*0fe0*/  @P3 IADD3.X R7, R3, R7, R2, P2, !PT ;  /* 0x0000000703073210 */ /* 0x000fe200017fe402 */
[----:B------:R-:W-:Y:S01]  /*0ff0*/  IMAD.IADD R201, R175, 0x1, R201 ;  /* 0x00000001afc97824 */ /* 0x000fe200078e02c9 */
[----:B------:R-:W-:Y:S01]  /*1000*/  @P1 MOV R2, R22 ;  /* 0x0000001600021202 */ /* 0x000fe20000000f00 */
[----:B------:R-:W-:Y:S01]  /*1010*/  IMAD.IADD R202, R173, 0x1, R202 ;  /* 0x00000001adca7824 */ /* 0x000fe200078e02ca */
[----:B------:R-:W-:-:S02]  /*1020*/  ISETP.GE.AND P2, PT, R14, 0x41, PT ;  /* 0x000000410e00780c */ /* 0x000fc40003f46270 */
[----:B------:R-:W-:-:S05]  /*1030*/  @P3 LEA.HI.X R9, R6, c[0x0][0x224], R7, 0x1, P0 ;  /* 0x0000890006093a11 */ /* 0x000fca00000f0c07 */
[----:B------:R3:W-:Y:S01]  /*1040*/  @P3 LDGSTS.E.BYPASS.LTC128B.128 [R94+0x4900], [R8.64], !P6 ;  /* 0x04900000085e3fae */ /* 0x0007e2000f101d4a */
[----:B-1----:R-:W-:-:S04]  /*1050*/  @P1 IMAD.WIDE.U32 R4, R166, 0x30, R2 ;  /* 0x00000030a6041825 */ /* 0x002fc800078e0002 */
[----:B------:R-:W-:Y:S01]  /*1060*/  @P1 IMAD.IADD R2, R5, 0x1, R12 ;  /* 0x0000000105021824 */ /* 0x000fe200078e020c */
[----:B------:R-:W-:Y:S01]  /*1070*/  @P1 LEA R6, P0, R4, c[0x0][0x220], 0x1 ;  /* 0x0000880004061a11 */ /* 0x000fe200078008ff */
[----:B------:R-:W-:-:S03]  /*1080*/  IMAD R12, R219, c[0x0][0x1e8], RZ ;  /* 0x00007a00db0c7a24 */ /* 0x000fc600078e02ff */
[----:B------:R-:W-:Y:S01]  /*1090*/  @P1 LEA.HI.X R7, R4, c[0x0][0x224], R2, 0x1, P0 ;  /* 0x0000890004071a11 */ /* 0x000fe200000f0c02 */
[----:B------:R-:W-:Y:S01]  /*10a0*/  IMAD R12, R40, c[0x0][0x1ec], R12 ;  /* 0x00007b00280c7a24 */ /* 0x000fe200078e020c */
[----:B------:R-:W-:-:S03]  /*10b0*/  @P2 LEA R2, P0, R166, R22, 0x6 ;  /* 0x00000016a6022211 */ /* 0x000fc600078030ff */
[----:B------:R1:W-:Y:S01]  /*10c0*/  @P1 LDGSTS.E.BYPASS.LTC128B.128 [R94+0x5100], [R6.64], !P6 ;  /* 0x05100000065e1fae */ /* 0x0003e2000f101d4a */
[----:B------:R-:W-:Y:S01]  /*10d0*/  @P2 LEA.HI.X R4, R166, R3, R37, 0x6, P0 ;  /* 0x00000003a6042211 */ /* 0x000fe200000f3425 */
[----:B---3--:R-:W-:Y:S01]  /*10e0*/  IMAD R9, R219, c[0x0][0x260], RZ ;  /* 0x00009800db097a24 */ /* 0x008fe200078e02ff */
[----:B------:R-:W-:Y:S02]  /*10f0*/  @P2 LEA R18, P0, R2, c[0x0][0x220], 0x1 ;  /* 0x0000880002122a11 */ /* 0x000fe400078008ff */
[----:B------:R-:W-:Y:S01]  /*1100*/  ISETP.GE.AND P1, PT, R218, 0x1, PT ;  /* 0x00000001da00780c */ /* 0x000fe20003f26270 */
[----:B------:R-:W-:Y:S01]  /*1110*/  IMAD R9, R40, c[0x0][0x264], R9 ;  /* 0x0000990028097a24 */ /* 0x000fe200078e0209 */
[----:B------:R-:W-:Y:S01]  /*1120*/  @P2 LEA.HI.X R19, R2, c[0x0][0x224], R4, 0x1, P0 ;  /* 0x0000890002132a11 */ /* 0x000fe200000f0c04 */
[----:B------:R-:W-:Y:S01]  /*1130*/  IMAD.WIDE.U32 R4, R28, c[0x0][0x1e0], RZ ;  /* 0x000078001c047a25 */ /* 0x000fe200078e00ff */
[C---:B------:R-:W-:Y:S02]  /*1140*/  ISETP.GE.AND P0, PT, R26.reuse, c[0x0][0x27c], PT ;  /* 0x00009f001a007a0c */ /* 0x040fe40003f06270 */
[----:B------:R-:W-:Y:S01]  /*1150*/  ISETP.GE.AND P1, PT, R26, c[0x0][0x1d4], PT ;  /* 0x000075001a007a0c */ /* 0x000fe20003f26270 */
[----:B------:R-:W-:Y:S01]  /*1160*/  IMAD.SHL.U32 R2, R218, 0x2, RZ ;  /* 0x00000002da027824 */ /* 0x000fe200078e00ff */
[----:B------:R-:W-:Y:S01]  /*1170*/  SEL R8, RZ, c[0x0][0x27c], !P0 ;  /* 0x00009f00ff087a07 */ /* 0x000fe20004000000 */
[----:B------:R3:W-:Y:S01]  /*1180*/  @P2 LDGSTS.E.BYPASS.LTC128B.128 [R94+0x5900], [R18.64], !P6 ;  /* 0x05900000125e2fae */ /* 0x0007e2000f101d4a */
[----:B------:R-:W-:-:S02]  /*1190*/  SEL R24, RZ, 0x1, P1 ;  /* 0x00000001ff187807 */ /* 0x000fc40000800000 */
[----:B------:R-:W-:Y:S01]  /*11a0*/  ISETP.GE.AND P1, PT, R14, 0x51, PT ;  /* 0x000000510e00780c */ /* 0x000fe20003f26270 */
[----:B------:R-:W-:-:S04]  /*11b0*/  IMAD.IADD R8, R26, 0x1, R8 ;  /* 0x000000011a087824 */ /* 0x000fc800078e0208 */
[----:B------:R-:W-:Y:S02]  /*11c0*/  @P0 IADD3 R2, -R2, c[0x0][0x1d4], RZ ;  /* 0x0000750002020a10 */ /* 0x000fe40007ffe1ff */
[----:B------:R-:W-:Y:S01]  /*11d0*/  ISETP.GE.AND P0, PT, R117, c[0x0][0x1d4], PT ;  /* 0x0000750075007a0c */ /* 0x000fe20003f06270 */
[----:B-1----:R-:W-:-:S03]  /*11e0*/  IMAD R6, R31, c[0x0][0x1e0], RZ ;  /* 0x000078001f067a24 */ /* 0x002fc600078e02ff */
[----:B------:R-:W-:Y:S02]  /*11f0*/  SEL R23, RZ, 0xffffffff, P0 ;  /* 0xffffffffff177807 */ /* 0x000fe40000000000 */
[----:B------:R-:W-:Y:S01]  /*1200*/  ISETP.GT.AND P0, PT, R14, 0x60, PT ;  /* 0x000000600e00780c */ /* 0x000fe20003f04270 */
[----:B------:R-:W-:Y:S02]  /*1210*/  IMAD R6, R28, c[0x0][0x1e4], R6 ;  /* 0x000079001c067a24 */ /* 0x000fe400078e0206 */
[----:B------:R-:W-:-:S04]  /*1220*/  IMAD.WIDE.U32 R14, R101, c[0x0][0x280], R32 ;  /* 0x0000a000650e7a25 */ /* 0x000fc800078e0020 */
[----:B------:R-:W-:Y:S02]  /*1230*/  IMAD.IADD R5, R5, 0x1, R6 ;  /* 0x0000000105057824 */ /* 0x000fe400078e0206 */
[----:B------:R-:W-:Y:S02]  /*1240*/  IMAD.IADD R115, R15, 0x1, R16 ;  /* 0x000000010f737824 */ /* 0x000fe400078e0210 */
[----:B------:R-:W-:-:S04]  /*1250*/  IMAD.WIDE.U32 R6, R40, c[0x0][0x1e8], R4 ;  /* 0x00007a0028067a25 */ /* 0x000fc800078e0004 */
[----:B------:R-:W-:Y:S01]  /*1260*/  IMAD.WIDE.U32 R4, R40, c[0x0][0x260], R10 ;  /* 0x0000980028047a25 */ /* 0x000fe200078e000a */
[----:B------:R-:W-:-:S03]  /*1270*/  SHF.R.S32.HI R10, RZ, 0x1f, R2 ;  /* 0x0000001fff0a7819 */ /* 0x000fc60000011402 */
[----:B------:R-:W-:Y:S01]  /*1280*/  IMAD.IADD R93, R7, 0x1, R12 ;  /* 0x00000001075d7824 */ /* 0x000fe200078e020c */
[----:B------:R-:W-:Y:S01]  /*1290*/  LEA.HI R29, R10, R2, RZ, 0x4 ;  /* 0x000000020a1d7211 */ /* 0x000fe200078f20ff */
[----:B------:R-:W-:Y:S01]  /*12a0*/  IMAD.WIDE.U32 R12, R101, c[0x0][0x290], R32 ;  /* 0x0000a400650c7a25 */ /* 0x000fe200078e0020 */
[----:B------:R-:W-:Y:S02]  /*12b0*/  SHF.R.S32.HI R2, RZ, 0x1f, R8 ;  /* 0x0000001fff027819 */ /* 0x000fe40000011408 */
[----:B------:R-:W-:Y:S01]  /*12c0*/  IADD3 R5, R5, R9, RZ ;  /* 0x0000000905057210 */ /* 0x000fe20007ffe0ff */
[----:B------:R-:W-:Y:S01]  /*12d0*/  IMAD.MOV.U32 R92, RZ, RZ, R6 ;  /* 0x000000ffff5c7224 */ /* 0x000fe200078e0006 */
[----:B------:R-:W-:Y:S01]  /*12e0*/  LEA.HI R20, R2, R8, RZ, 0x3 ;  /* 0x0000000802147211 */ /* 0x000fe200078f18ff */
[----:B------:R-:W-:Y:S02]  /*12f0*/  IMAD R2, R35, c[0x0][0x290], RZ ;  /* 0x0000a40023027a24 */ /* 0x000fe400078e02ff */
[----:B------:R-:W-:Y:S01]  /*1300*/  IMAD.WIDE.U32 R8, R101, c[0x0][0x290], R26 ;  /* 0x0000a40065087a25 */ /* 0x000fe200078e001a */
[----:B------:R-:W-:-:S03]  /*1310*/  LOP3.LUT R120, R20, 0xfffffff8, RZ, 0xc0, !PT ;  /* 0xfffffff814787812 */ /* 0x000fc600078ec0ff */
[----:B------:R-:W-:Y:S01]  /*1320*/  IMAD R2, R101, c[0x0][0x294], R2 ;  /* 0x0000a50065027a24 */ /* 0x000fe200078e0202 */
[----:B------:R-:W-:Y:S01]  /*1330*/  SHF.R.S32.HI R126, RZ, 0x1f, R120 ;  /* 0x0000001fff7e7819 */ /* 0x000fe20000011478 */
[----:B------:R-:W-:Y:S02]  /*1340*/  IMAD.MOV.U32 R108, RZ, RZ, R8 ;  /* 0x000000ffff6c7224 */ /* 0x000fe400078e0008 */
[----:B------:R-:W-:Y:S01]  /*1350*/  IMAD R8, R25, c[0x0][0x268], RZ ;  /* 0x00009a0019087a24 */ /* 0x000fe200078e02ff */
[----:B------:R-:W-:Y:S01]  /*1360*/  IADD3 R25, R32, 0x10, RZ ;  /* 0x0000001020197810 */ /* 0x000fe20007ffe0ff */
[----:B------:R-:W-:Y:S02]  /*1370*/  IMAD.IADD R113, R13, 0x1, R2 ;  /* 0x000000010d717824 */ /* 0x000fe400078e0202 */
[----:B------:R-:W-:-:S04]  /*1380*/  IMAD.WIDE.U32 R6, R40, c[0x0][0x210], R26 ;  /* 0x0000840028067a25 */ /* 0x000fc800078e001a */
[----:B------:R-:W-:Y:S01]  /*1390*/  IMAD.IADD R109, R2, 0x1, R9 ;  /* 0x00000001026d7824 */ /* 0x000fe200078e0209 */
[----:B------:R-:W-:Y:S01]  /*13a0*/  SHF.R.S32.HI R2, RZ, 0x1f, R21 ;  /* 0x0000001fff027819 */ /* 0x000fe20000011415 */
[C---:B------:R-:W-:Y:S02]  /*13b0*/  IMAD R104, R102.reuse, c[0x0][0x26c], R8 ;  /* 0x00009b0066687a24 */ /* 0x040fe400078e0208 */
[----:B------:R-:W-:Y:S01]  /*13c0*/  IMAD.WIDE.U32 R102, R102, c[0x0][0x268], R4 ;  /* 0x00009a0066667a25 */ /* 0x000fe200078e0004 */
[----:B------:R-:W-:Y:S02]  /*13d0*/  @P1 MOV R5, R3 ;  /* 0x0000000300051202 */ /* 0x000fe40000000f00 */
[----:B------:R-:W-:Y:S01]  /*13e0*/  LEA.HI R2, R2, R101, RZ, 0x3 ;  /* 0x0000006502027211 */ /* 0x000fe200078f18ff */
[----:B------:R-:W-:Y:S02]  /*13f0*/  IMAD.IADD R15, R7, 0x1, R17 ;  /* 0x00000001070f7824 */ /* 0x000fe400078e0211 */
[----:B------:R-:W-:Y:S01]  /*1400*/  IMAD.SHL.U32 R7, R23, 0x2, RZ ;  /* 0x0000000217077824 */ /* 0x000fe200078e00ff */
[----:B------:R-:W-:Y:S01]  /*1410*/  LOP3.LUT R2, R2, 0xfffffff8, RZ, 0xc0, !PT ;  /* 0xfffffff802027812 */ /* 0x000fe200078ec0ff */
[----:B------:R-:W-:-:S02]  /*1420*/  @P1 IMAD.MOV.U32 R4, RZ, RZ, R22 ;  /* 0x000000ffff041224 */ /* 0x000fc400078e0016 */
[----:B------:R-:W-:Y:S01]  /*1430*/  IMAD.MOV.U32 R114, RZ, RZ, R14 ;  /* 0x000000ffff727224 */ /* 0x000fe200078e000e */
[----:B------:R-:W-:Y:S01]  /*1440*/  LOP3.LUT R24, R7, 0x2, R24, 0xe2, !PT ;  /* 0x0000000207187812 */ /* 0x000fe200078ee218 */
[----:B------:R-:W-:Y:S01]  /*1450*/  IMAD.MOV.U32 R14, RZ, RZ, R6 ;  /* 0x000000ffff0e7224 */ /* 0x000fe200078e0006 */
[----:B------:R-:W-:Y:S01]  /*1460*/  LEA.HI R7, R36, R216, RZ, 0x5 ;  /* 0x000000d824077211 */ /* 0x000fe200078f28ff */
[----:B------:R-:W-:Y:S01]  /*1470*/  @P1 IMAD R6, R37, 0x50, RZ ;  /* 0x0000005025061824 */ /* 0x000fe200078e02ff */
[----:B------:R-:W-:Y:S01]  /*1480*/  LOP3.LUT R98, R24, 0x1, RZ, 0xc0, !PT ;  /* 0x0000000118627812 */ /* 0x000fe200078ec0ff */
[----:B------:R-:W-:Y:S01]  /*1490*/  @P1 IMAD.WIDE.U32 R4, R166, 0x50, R4 ;  /* 0x00000050a6041825 */ /* 0x000fe200078e0004 */
[----:B------:R-:W-:-:S03]  /*14a0*/  LOP3.LUT R99, R24, 0x2, RZ, 0xc0, !PT ;  /* 0x0000000218637812 */ /* 0x000fc600078ec0ff */
[----:B------:R-:W-:Y:S01]  /*14b0*/  @P1 IMAD.IADD R5, R5, 0x1, R6 ;  /* 0x0000000105051824 */ /* 0x000fe200078e0206 */
[C---:B------:R-:W-:Y:S01]  /*14c0*/  @P1 LEA R8, P2, R4.reuse, c[0x0][0x220], 0x1 ;  /* 0x0000880004081a11 */ /* 0x040fe200078408ff */
[----:B------:R-:W-:Y:S02]  /*14d0*/  IMAD.IADD R2, R101, 0x1, -R2 ;  /* 0x0000000165027824 */ /* 0x000fe400078e0a02 */
[----:B------:R-:W-:Y:S01]  /*14e0*/  IMAD.SHL.U32 R6, R7, 0x10, RZ ;  /* 0x0000001007067824 */ /* 0x000fe200078e00ff */
[----:B------:R-:W-:Y:S01]  /*14f0*/  SHF.R.S32.HI R7, RZ, 0x1f, R170 ;  /* 0x0000001fff077819 */ /* 0x000fe200000114aa */
[----:B------:R-:W-:Y:S01]  /*1500*/  IMAD.WIDE.U32 R10, R101, c[0x0][0x280], R26 ;  /* 0x0000a000650a7a25 */ /* 0x000fe200078e001a */
[----:B------:R-:W-:Y:S02]  /*1510*/  @P1 LEA.HI.X R9, R4, c[0x0][0x224], R5, 0x1, P2 ;  /* 0x0000890004091a11 */ /* 0x000fe400010f0c05 */
[C---:B------:R-:W-:Y:S01]  /*1520*/  LOP3.LUT P3, RZ, R2.reuse, 0x4, RZ, 0xc0, !PT ;  /* 0x0000000402ff7812 */ /* 0x040fe2000786c0ff */
[----:B------:R-:W-:Y:S01]  /*1530*/  IMAD.SHL.U32 R2, R2, 0x40, RZ ;  /* 0x0000004002027824 */ /* 0x000fe200078e00ff */
[----:B------:R-:W-:Y:S01]  /*1540*/  SHF.R.S32.HI R5, RZ, 0x4, R29 ;  /* 0x00000004ff057819 */ /* 0x000fe2000001141d */
[----:B------:R-:W-:Y:S01]  /*1550*/  IMAD.MOV.U32 R112, RZ, RZ, R12 ;  /* 0x000000ffff707224 */ /* 0x000fe200078e000c */
[----:B------:R-:W-:Y:S01]  /*1560*/  LEA.HI R7, R7, R170, RZ, 0x3 ;  /* 0x000000aa07077211 */ /* 0x000fe200078f18ff */
[----:B------:R1:W-:Y:S01]  /*1570*/  @P1 LDGSTS.E.BYPASS.LTC128B.128 [R94+0x6100], [R8.64], !P6 ;  /* 0x06100000085e1fae */ /* 0x0003e2000f101d4a */
[----:B------:R-:W-:Y:S01]  /*1580*/  MOV R110, R10 ;  /* 0x0000000a006e7202 */ /* 0x000fe20000000f00 */
[----:B-----5:R-:W-:Y:S01]  /*1590*/  IMAD.WIDE.U32 R112, R167, c[0x0][0x290], R112 ;  /* 0x0000a400a7707a25 */ /* 0x020fe200078e0070 */
[----:B------:R-:W-:-:S02]  /*15a0*/  LEA.HI.SX32 R10, R20, R5, 0x1d ;  /* 0x00000005140a7211 */ /* 0x000fc400078feaff */
[----:B------:R-:W-:Y:S01]  /*15b0*/  SHF.L.U32 R4, R170, 0x6, RZ ;  /* 0x00000006aa047819 */ /* 0x000fe200000006ff */
[----:B------:R-:W-:Y:S01]  /*15c0*/  IMAD.WIDE.U32 R114, R167, c[0x0][0x280], R114 ;  /* 0x0000a000a7727a25 */ /* 0x000fe200078e0072 */
[----:B------:R-:W-:Y:S02]  /*15d0*/  IADD3 R111, R16, R11, RZ ;  /* 0x0000000b106f7210 */ /* 0x000fe40007ffe0ff */
[----:B------:R-:W-:Y:S01]  /*15e0*/  LOP3.LUT R2, R2, 0x1c0, RZ, 0xc0, !PT ;  /* 0x000001c002027812 */ /* 0x000fe200078ec0ff */
[----:B------:R-:W-:Y:S01]  /*15f0*/  IMAD.SHL.U32 R11, R7, 0x40, RZ ;  /* 0x00000040070b7824 */ /* 0x000fe200078e00ff */
[----:B------:R-:W-:Y:S01]  /*1600*/  LOP3.LUT R4, R4, 0x1c0, RZ, 0xc0, !PT ;  /* 0x000001c004047812 */ /* 0x000fe200078ec0ff */
[----:B------:R-:W-:Y:S01]  /*1610*/  IMAD.SHL.U32 R100, R10, 0x8, RZ ;  /* 0x000000080a647824 */ /* 0x000fe200078e00ff */
[----:B------:R-:W-:Y:S01]  /*1620*/  LOP3.LUT R6, R6, 0xfffffe00, RZ, 0xc0, !PT ;  /* 0xfffffe0006067812 */ /* 0x000fe200078ec0ff */
[----:B------:R-:W-:Y:S01]  /*1630*/  @P0 IMAD R16, R37, 0x60, RZ ;  /* 0x0000006025100824 */ /* 0x000fe200078e02ff */
[----:B------:R-:W-:Y:S01]  /*1640*/  SHF.R.U32.HI R5, RZ, 0x3, R2 ;  /* 0x00000003ff057819 */ /* 0x000fe20000011602 */
[----:B------:R-:W-:Y:S01]  /*1650*/  IMAD.WIDE.U32 R110, R167, c[0x0][0x280], R110 ;  /* 0x0000a000a76e7a25 */ /* 0x000fe200078e006e */
[----:B------:R-:W-:-:S02]  /*1660*/  LOP3.LUT R12, R2, 0x18, R26, 0xf8, !PT ;  /* 0x00000018020c7812 */ /* 0x000fc400078ef81a */
[----:B------:R-:W-:Y:S01]  /*1670*/  LOP3.LUT R10, R11, 0xfffffe00, RZ, 0xc0, !PT ;  /* 0xfffffe000b0a7812 */ /* 0x000fe200078ec0ff */
[----:B------:R-:W-:Y:S01]  /*1680*/  IMAD.WIDE.U32 R108, R167, c[0x0][0x290], R108 ;  /* 0x0000a400a76c7a25 */ /* 0x000fe200078e006c */
[----:B------:R-:W-:Y:S02]  /*1690*/  SHF.R.U32.HI R7, RZ, 0x3, R4 ;  /* 0x00000003ff077819 */ /* 0x000fe40000011604 */
[----:B------:R-:W-:Y:S01]  /*16a0*/  LOP3.LUT R11, R4, 0x38, R20, 0xf8, !PT ;  /* 0x00000038040b7812 */ /* 0x000fe200078ef814 */
[----:B------:R-:W-:Y:S01]  /*16b0*/  IMAD.IADD R104, R103, 0x1, R104 ;  /* 0x0000000167687824 */ /* 0x000fe200078e0268 */
[----:B------:R-:W-:Y:S02]  /*16c0*/  LOP3.LUT R97, R6, R12, R5, 0xf6, !PT ;  /* 0x0000000c06617212 */ /* 0x000fe400078ef605 */
[----:B------:R-:W-:Y:S02]  /*16d0*/  LOP3.LUT R4, R4, 0x38, R100, 0xf8, !PT ;  /* 0x0000003804047812 */ /* 0x000fe400078ef864 */
[----:B------:R-:W-:-:S02]  /*16e0*/  LOP3.LUT R12, R2, 0x38, R20, 0xf8, !PT ;  /* 0x00000038020c7812 */ /* 0x000fc400078ef814 */
[----:B-1----:R-:W-:Y:S02]  /*16f0*/  SHF.R.S32.HI R8, RZ, 0x1f, R169 ;  /* 0x0000001fff087819 */ /* 0x002fe400000114a9 */
[----:B------:R-:W-:Y:S02]  /*1700*/  LOP3.LUT R2, R2, 0x38, R100, 0xf8, !PT ;  /* 0x0000003802027812 */ /* 0x000fe400078ef864 */
[C-C-:B---3--:R-:W-:Y:S02]  /*1710*/  LOP3.LUT R19, R10.reuse, R11, R7.reuse, 0xf6, !PT ;  /* 0x0000000b0a137212 */ /* 0x148fe400078ef607 */
[----:B------:R-:W-:Y:S01]  /*1720*/  LOP3.LUT R18, R10, R4, R7, 0xf6, !PT ;  /* 0x000000040a127212 */ /* 0x000fe200078ef607 */
[----:B------:R-:W-:Y:S01]  /*1730*/  @P0 IMAD.MOV.U32 R4, RZ, RZ, R22 ;  /* 0x000000ffff040224 */ /* 0x000fe200078e0016 */
[----:B------:R-:W-:Y:S01]  /*1740*/  SHF.R.S32.HI R7, RZ, 0x1f, R168 ;  /* 0x0000001fff077819 */ /* 0x000fe200000114a8 */
[----:B------:R-:W-:Y:S01]  /*1750*/  IMAD.SHL.U32 R153, R19, 0x2, RZ ;  /* 0x0000000213997824 */ /* 0x000fe200078e00ff */
[----:B------:R-:W-:Y:S01]  /*1760*/  LEA.HI R8, R8, R169, RZ, 0x3 ;  /* 0x000000a908087211 */ /* 0x000fe200078f18ff */
[----:B------:R-:W-:Y:S01]  /*1770*/  IMAD.SHL.U32 R149, R18, 0x2, RZ ;  /* 0x0000000212957824 */ /* 0x000fe200078e00ff */
[----:B------:R-:W-:-:S02]  /*1780*/  LOP3.LUT R21, R6, R2, R5, 0xf6, !PT ;  /* 0x0000000206157212 */ /* 0x000fc400078ef605 */
[----:B------:R-:W-:Y:S01]  /*1790*/  SHF.L.U32 R2, R169, 0x6, RZ ;  /* 0x00000006a9027819 */ /* 0x000fe200000006ff */
[----:B------:R-:W-:Y:S01]  /*17a0*/  IMAD.SHL.U32 R9, R8, 0x40, RZ ;  /* 0x0000004008097824 */ /* 0x000fe200078e00ff */
[----:B------:R-:W-:Y:S01]  /*17b0*/  LOP3.LUT R23, R6, R12, R5, 0xf6, !PT ;  /* 0x0000000c06177212 */ /* 0x000fe200078ef605 */
[----:B------:R-:W-:Y:S01]  /*17c0*/  IMAD.SHL.U32 R6, R168, 0x40, RZ ;  /* 0x00000040a8067824 */ /* 0x000fe200078e00ff */
[----:B------:R-:W-:Y:S01]  /*17d0*/  LEA.HI R7, R7, R168, RZ, 0x3 ;  /* 0x000000a807077211 */ /* 0x000fe200078f18ff */
[----:B------:R-:W-:Y:S01]  /*17e0*/  @P0 IMAD.MOV.U32 R5, RZ, RZ, R3 ;  /* 0x000000ffff050224 */ /* 0x000fe200078e0003 */
[----:B------:R-:W-:Y:S02]  /*17f0*/  LOP3.LUT R2, R2, 0x1c0, RZ, 0xc0, !PT ;  /* 0x000001c002027812 */ /* 0x000fe400078ec0ff */
[----:B------:R-:W-:Y:S01]  /*1800*/  LOP3.LUT R6, R6, 0x1c0, RZ, 0xc0, !PT ;  /* 0x000001c006067812 */ /* 0x000fe200078ec0ff */
[----:B------:R-:W-:Y:S01]  /*1810*/  IMAD.SHL.U32 R8, R7, 0x40, RZ ;  /* 0x0000004007087824 */ /* 0x000fe200078e00ff */
[----:B------:R-:W-:Y:S01]  /*1820*/  SHF.R.U32.HI R13, RZ, 0x3, R2 ;  /* 0x00000003ff0d7819 */ /* 0x000fe20000011602 */
[----:B------:R-:W-:Y:S01]  /*1830*/  @P0 IMAD.WIDE.U32 R4, R166, 0x60, R4 ;  /* 0x00000060a6040825 */ /* 0x000fe200078e0004 */
[----:B------:R-:W-:-:S02]  /*1840*/  LOP3.LUT R9, R9, 0xfffffe00, RZ, 0xc0, !PT ;  /* 0xfffffe0009097812 */ /* 0x000fc400078ec0ff */
[C---:B------:R-:W-:Y:S02]  /*1850*/  LOP3.LUT R10, R2.reuse, 0x38, R20, 0xf8, !PT ;  /* 0x00000038020a7812 */ /* 0x040fe400078ef814 */
[----:B------:R-:W-:Y:S01]  /*1860*/  LOP3.LUT R11, R2, 0x38, R100, 0xf8, !PT ;  /* 0x00000038020b7812 */ /* 0x000fe200078ef864 */
[----:B------:R-:W-:Y:S01]  /*1870*/  @P0 IMAD.IADD R2, R5, 0x1, R16 ;  /* 0x0000000105020824 */ /* 0x000fe200078e0210 */
[----:B------:R-:W-:Y:S01]  /*1880*/  SHF.R.U32.HI R7, RZ, 0x3, R6 ;  /* 0x00000003ff077819 */ /* 0x000fe20000011606 */
[----:B------:R-:W-:Y:S01]  /*1890*/  IMAD.MOV.U32 R5, RZ, RZ, c[0x0][0x280] ;  /* 0x0000a000ff057624 */ /* 0x000fe200078e00ff */
[----:B------:R-:W-:Y:S02]  /*18a0*/  LOP3.LUT R8, R8, 0xfffffe00, RZ, 0xc0, !PT ;  /* 0xfffffe0008087812 */ /* 0x000fe400078ec0ff */
[C---:B------:R-:W-:Y:S01]  /*18b0*/  LOP3.LUT R12, R6.reuse, 0x38, R20, 0xf8, !PT ;  /* 0x00000038060c7812 */ /* 0x040fe200078ef814 */
[----:B------:R-:W-:Y:S01]  /*18c0*/  IMAD.SHL.U32 R211, R5, 0x40, RZ ;  /* 0x0000004005d37824 */ /* 0x000fe200078e00ff */
[----:B------:R-:W-:Y:S01]  /*18d0*/  LOP3.LUT R17, R9, R10, R13, 0xf6, !PT ;  /* 0x0000000a09117212 */ /* 0x000fe200078ef60d */
[C---:B------:R-:W-:Y:S01]  /*18e0*/  IMAD.SHL.U32 R213, R5.reuse, 0x20, RZ ;  /* 0x0000002005d57824 */ /* 0x040fe200078e00ff */
[----:B------:R-:W-:Y:S01]  /*18f0*/  LOP3.LUT R10, R6, 0x38, R100, 0xf8, !PT ;  /* 0x00000038060a7812 */ /* 0x000fe200078ef864 */
[----:B------:R-:W-:Y:S01]  /*1900*/  IMAD.WIDE.U32 R206, R5, 0x60, RZ ;  /* 0x0000006005ce7825 */ /* 0x000fe200078e00ff */
[----:B--2---:R-:W-:-:S02]  /*1910*/  @P4 SHF.R.S32.HI R3, RZ, 0x1f, R34 ;  /* 0x0000001fff034819 */ /* 0x004fc40000011422 */
[----:B------:R-:W-:Y:S01]  /*1920*/  @P0 LEA R6, P1, R4, c[0x0][0x220], 0x1 ;  /* 0x0000880004060a11 */ /* 0x000fe200078208ff */
[----:B------:R-:W-:Y:S01]  /*1930*/  @!P4 IMAD.MOV.U32 R3, RZ, RZ, R30 ;  /* 0x000000ffff03c224 */ /* 0x000fe200078e001e */
[----:B------:R-:W-:Y:S01]  /*1940*/  LOP3.LUT R16, R9, R11, R13, 0xf6, !PT ;  /* 0x0000000b09107212 */ /* 0x000fe200078ef60d */
[----:B------:R-:W-:Y:S01]  /*1950*/  IMAD.SHL.U32 R152, R17, 0x2, RZ ;  /* 0x0000000211987824 */ /* 0x000fe200078e00ff */
[C-C-:B------:R-:W-:Y:S02]  /*1960*/  LOP3.LUT R13, R8.reuse, R12, R7.reuse, 0xf6, !PT ;  /* 0x0000000c080d7212 */ /* 0x140fe400078ef607 */
[----:B------:R-:W-:Y:S01]  /*1970*/  LOP3.LUT R12, R8, R10, R7, 0xf6, !PT ;  /* 0x0000000a080c7212 */ /* 0x000fe200078ef607 */
[----:B------:R-:W-:Y:S01]  /*1980*/  IMAD.SHL.U32 R148, R16, 0x2, RZ ;  /* 0x0000000210947824 */ /* 0x000fe200078e00ff */
[----:B------:R-:W-:Y:S01]  /*1990*/  @P0 LEA.HI.X R7, R4, c[0x0][0x224], R2, 0x1, P1 ;  /* 0x0000890004070a11 */ /* 0x000fe200008f0c02 */
[----:B------:R-:W-:Y:S01]  /*19a0*/  IMAD.SHL.U32 R151, R13, 0x2, RZ ;  /* 0x000000020d977824 */ /* 0x000fe200078e00ff */
[----:B------:R-:W-:Y:S01]  /*19b0*/  @P4 MOV R2, R34 ;  /* 0x0000002200024202 */ /* 0x000fe20000000f00 */
[----:B------:R-:W-:Y:S01]  /*19c0*/  @!P4 IMAD.MOV.U32 R2, RZ, RZ, R38 ;  /* 0x000000ffff02c224 */ /* 0x000fe200078e0026 */
[----:B------:R-:W-:Y:S01]  /*19d0*/  SEL R3, R3, RZ, !P5 ;  /* 0x000000ff03037207 */ /* 0x000fe20006800000 */
[----:B------:R1:W-:Y:S01]  /*19e0*/  @P0 LDGSTS.E.BYPASS.LTC128B.128 [R94+0x6900], [R6.64], !P6 ;  /* 0x06900000065e0fae */ /* 0x0003e2000f101d4a */
[----:B------:R-:W-:Y:S01]  /*19f0*/  ISETP.NE.AND P0, PT, RZ, UR6, PT ;  /* 0x00000006ff007c0c */ /* 0x000fe2000bf05270 */
[----:B------:R-:W-:Y:S01]  /*1a00*/  IMAD.SHL.U32 R147, R12, 0x2, RZ ;  /* 0x000000020c937824 */ /* 0x000fe200078e00ff */
[----:B------:R-:W-:Y:S01]  /*1a10*/  SEL R2, R2, RZ, !P5 ;  /* 0x000000ff02027207 */ /* 0x000fe20006800000 */
[----:B------:R-:W-:Y:S01]  /*1a20*/  IMAD R4, R3, c[0x0][0x1f0], RZ ;  /* 0x00007c0003047a24 */ /* 0x000fe200078e02ff */
[----:B------:R-:W-:Y:S01]  /*1a30*/  SHF.L.U64.HI R182, R5, R183, c[0x0][0x284] ;  /* 0x0000a10005b67619 */ /* 0x000fe200000102b7 */
[----:B------:R-:W-:Y:S01]  /*1a40*/  IMAD R3, R3, c[0x0][0x218], RZ ;  /* 0x0000860003037a24 */ /* 0x000fe200078e02ff */
[-C--:B------:R-:W-:Y:S01]  /*1a50*/  SHF.L.U64.HI R185, R5, R186.reuse, c[0x0][0x284] ;  /* 0x0000a10005b97619 */ /* 0x080fe200000102ba */
[----:B------:R-:W-:Y:S01]  /*1a60*/  IMAD.WIDE.U32 R92, R2, c[0x0][0x1f0], R92 ;  /* 0x00007c00025c7a25 */ /* 0x000fe200078e005c */
[----:B------:R-:W-:Y:S01]  /*1a70*/  P2R R163, PR, RZ, 0x1 ;  /* 0x00000001ffa37803 */ /* 0x000fe20000000000 */
[----:B------:R-:W0:Y:S01]  /*1a80*/  LDGDEPBAR ;  /* 0x00000000000079af */ /* 0x000e220000000000 */
[----:B------:R-:W-:Y:S01]  /*1a90*/  IADD3 R162, P1, R28, R101, RZ ;  /* 0x000000651ca27210 */ /* 0x000fe20007f3e0ff */
[----:B------:R-:W-:Y:S01]  /*1aa0*/  IMAD R95, R2, c[0x0][0x1f4], R4 ;  /* 0x00007d00025f7a24 */ /* 0x000fe200078e0204 */
[----:B------:R-:W-:Y:S01]  /*1ab0*/  SHF.L.U64.HI R166, R166, R186, c[0x0][0x23c] ;  /* 0x00008f00a6a67619 */ /* 0x000fe200000102ba */
[C---:B------:R-:W-:Y:S01]  /*1ac0*/  IMAD R116, R2.reuse, c[0x0][0x21c], R3 ;  /* 0x0000870002747a24 */ /* 0x040fe200078e0203 */
[----:B------:R-:W-:Y:S01]  /*1ad0*/  IADD3.X R161, R31, R35, RZ, P1, !PT ;  /* 0x000000231fa17210 */ /* 0x000fe20000ffe4ff */
[----:B------:R-:W-:Y:S01]  /*1ae0*/  IMAD.WIDE.U32 R106, R2, c[0x0][0x218], R14 ;  /* 0x00008600026a7a25 */ /* 0x000fe200078e000e */
[----:B------:R-:W-:-:S02]  /*1af0*/  SHF.R.S32.HI R2, RZ, 0x1f, R167 ;  /* 0x0000001fff027819 */ /* 0x000fc400000114a7 */
[----:B------:R-:W-:Y:S01]  /*1b00*/  SHF.R.S32.HI R10, RZ, 0x1f, R169 ;  /* 0x0000001fff0a7819 */ /* 0x000fe200000114a9 */
[----:B------:R-:W-:Y:S01]  /*1b10*/  IMAD.MOV.U32 R4, RZ, RZ, c[0x0][0x290] ;  /* 0x0000a400ff047624 */ /* 0x000fe200078e00ff */
[----:B------:R-:W-:Y:S01]  /*1b20*/  IADD3 R145, P2, R26, R188, RZ ;  /* 0x000000bc1a917210 */ /* 0x000fe20007f5e0ff */
[C---:B------:R-:W-:Y:S01]  /*1b30*/  IMAD R3, R2.reuse, c[0x0][0x280], RZ ;  /* 0x0000a00002037a24 */ /* 0x040fe200078e02ff */
[----:B------:R-:W-:Y:S01]  /*1b40*/  SHF.R.S32.HI R11, RZ, 0x1f, R168 ;  /* 0x0000001fff0b7819 */ /* 0x000fe200000114a8 */
[----:B------:R-:W-:Y:S01]  /*1b50*/  IMAD R2, R2, c[0x0][0x290], RZ ;  /* 0x0000a40002027a24 */ /* 0x000fe200078e02ff */
[C---:B------:R-:W-:Y:S01]  /*1b60*/  SHF.L.U64.HI R183, R4.reuse, R183, c[0x0][0x294] ;  /* 0x0000a50004b77619 */ /* 0x040fe200000102b7 */
[C---:B------:R-:W-:Y:S01]  /*1b70*/  IMAD R8, R167.reuse, c[0x0][0x284], R3 ;  /* 0x0000a100a7087a24 */ /* 0x040fe200078e0203 */
[C---:B------:R-:W-:Y:S01]  /*1b80*/  SHF.L.U64.HI R186, R4.reuse, R186, c[0x0][0x294] ;  /* 0x0000a50004ba7619 */ /* 0x040fe200000102ba */
[----:B------:R-:W-:Y:S01]  /*1b90*/  IMAD R5, R167, c[0x0][0x294], R2 ;  /* 0x0000a500a7057a24 */ /* 0x000fe200078e0202 */
[----:B------:R-:W-:Y:S01]  /*1ba0*/  IADD3 R2, P0, R101, 0x20, RZ ;  /* 0x0000002065027810 */ /* 0x000fe20007f1e0ff */
[C---:B------:R-:W-:Y:S01]  /*1bb0*/  IMAD.SHL.U32 R212, R4.reuse, 0x40, RZ ;  /* 0x0000004004d47824 */ /* 0x040fe200078e00ff */
[C---:B------:R-:W-:Y:S01]  /*1bc0*/  SHF.L.U32 R210, R4.reuse, 0x5, RZ ;  /* 0x0000000504d27819 */ /* 0x040fe200000006ff */
[----:B------:R-:W-:Y:S01]  /*1bd0*/  IMAD.WIDE.U32 R204, R4, 0x60, RZ ;  /* 0x0000006004cc7825 */ /* 0x000fe200078e00ff */
[----:B-1----:R-:W-:-:S02]  /*1be0*/  SHF.R.S32.HI R6, RZ, 0x1f, R170 ;  /* 0x0000001fff067819 */ /* 0x002fc400000114aa */
[----:B------:R-:W-:Y:S01]  /*1bf0*/  IADD3 R132, R207, UR5, RZ ;  /* 0x00000005cf847c10 */ /* 0x000fe2000fffe0ff */
[----:B------:R-:W-:Y:S01]  /*1c00*/  IMAD.X R3, RZ, RZ, R35, P0 ;  /* 0x000000ffff037224 */ /* 0x000fe200000e0623 */
[----:B------:R-:W-:Y:S01]  /*1c10*/  IADD3 R131, R205, UR4, RZ ;  /* 0x00000004cd837c10 */ /* 0x000fe2000fffe0ff */
[C---:B------:R-:W-:Y:S01]  /*1c20*/  IMAD.WIDE.U32 R136, R2.reuse, c[0x0][0x1e0], RZ ;  /* 0x0000780002887a25 */ /* 0x040fe200078e00ff */
[----:B------:R-:W-:Y:S02]  /*1c30*/  IADD3 R128, R113, R5, RZ ;  /* 0x0000000571807210 */ /* 0x000fe40007ffe0ff */
[----:B------:R-:W-:Y:S01]  /*1c40*/  SHF.L.U32 R154, R23, 0x1, RZ ;  /* 0x00000001179a7819 */ /* 0x000fe200000006ff */
[----:B------:R-:W-:Y:S01]  /*1c50*/  IMAD R3, R3, c[0x0][0x1e0], RZ ;  /* 0x0000780003037a24 */ /* 0x000fe200078e02ff */
[----:B------:R-:W-:Y:S01]  /*1c60*/  IADD3 R146, P1, R215, R136, RZ ;  /* 0x00000088d7927210 */ /* 0x000fe20007f3e0ff */
[----:B------:R-:W-:Y:S01]  /*1c70*/  IMAD R4, R35, c[0x0][0x1e0], RZ ;  /* 0x0000780023047a24 */ /* 0x000fe200078e02ff */
[----:B------:R-:W-:Y:S01]  /*1c80*/  SHF.R.S32.HI R125, RZ, 0x1f, R100 ;  /* 0x0000001fff7d7819 */ /* 0x000fe20000011464 */
[----:B------:R-:W-:Y:S01]  /*1c90*/  IMAD R9, R2, c[0x0][0x1e4], R3 ;  /* 0x0000790002097a24 */ /* 0x000fe200078e0203 */
[----:B------:R-:W-:Y:S01]  /*1ca0*/  IADD3 R159, P0, R215, R146, RZ ;  /* 0x00000092d79f7210 */ /* 0x000fe20007f1e0ff */
[----:B------:R-:W-:Y:S01]  /*1cb0*/  IMAD R7, R101, c[0x0][0x1e4], R4 ;  /* 0x0000790065077a24 */ /* 0x000fe200078e0204 */
[----:B------:R-:W-:Y:S01]  /*1cc0*/  SHF.L.U32 R150, R21, 0x1, RZ ;  /* 0x0000000115967819 */ /* 0x000fe200000006ff */
[----:B------:R-:W-:-:S02]  /*1cd0*/  IMAD.IADD R143, R137, 0x1, R9 ;  /* 0x00000001898f7824 */ /* 0x000fc400078e0209 */
[----:B------:R-:W-:Y:S02]  /*1ce0*/  IMAD.IADD R144, R189, 0x1, R7 ;  /* 0x00000001bd907824 */ /* 0x000fe400078e0207 */
[----:B------:R-:W-:Y:S01]  /*1cf0*/  IMAD.X R142, R198, 0x1, R143, P1 ;  /* 0x00000001c68e7824 */ /* 0x000fe200008e068f */
[----:B------:R-:W-:Y:S01]  /*1d00*/  IADD3 R129, P1, R92, 0x20, RZ ;  /* 0x000000205c817810 */ /* 0x000fe20007f3e0ff */
[----:B------:R-:W-:Y:S02]  /*1d10*/  IMAD R4, R6, c[0x0][0x1e0], RZ ;  /* 0x0000780006047a24 */ /* 0x000fe400078e02ff */
[----:B------:R-:W-:Y:S01]  /*1d20*/  IMAD.X R156, R198, 0x1, R142, P0 ;  /* 0x00000001c69c7824 */ /* 0x000fe200000e068e */
[----:B------:R-:W-:Y:S01]  /*1d30*/  IADD3 R119, P0, R145, R92, RZ ;  /* 0x0000005c91777210 */ /* 0x000fe20007f1e0ff */
[----:B------:R-:W-:Y:S02]  /*1d40*/  IMAD.MOV.U32 R14, RZ, RZ, 0x40 ;  /* 0x00000040ff0e7424 */ /* 0x000fe400078e00ff */
[----:B------:R-:W-:-:S02]  /*1d50*/  IMAD R3, R10, c[0x0][0x1e0], RZ ;  /* 0x000078000a037a24 */ /* 0x000fc400078e02ff */
[----:B------:R-:W-:Y:S02]  /*1d60*/  IMAD.X R141, R27, 0x1, R144, P2 ;  /* 0x000000011b8d7824 */ /* 0x000fe400010e0690 */
[----:B------:R-:W-:Y:S02]  /*1d70*/  IMAD.IADD R95, R93, 0x1, R95 ;  /* 0x000000015d5f7824 */ /* 0x000fe400078e025f */
[----:B------:R-:W-:Y:S02]  /*1d80*/  IMAD R2, R11, c[0x0][0x1e0], RZ ;  /* 0x000078000b027a24 */ /* 0x000fe400078e02ff */
[----:B------:R-:W-:Y:S02]  /*1d90*/  IMAD R6, R170, c[0x0][0x1e4], R4 ;  /* 0x00007900aa067a24 */ /* 0x000fe400078e0204 */
[----:B------:R-:W-:Y:S01]  /*1da0*/  IMAD R4, R169, c[0x0][0x1e4], R3 ;  /* 0x00007900a9047a24 */ /* 0x000fe200078e0203 */
[----:B------:R-:W-:Y:S01]  /*1db0*/  SEL R3, R14, 0xffffffc0, !P3 ;  /* 0xffffffc00e037807 */ /* 0x000fe20005800000 */
[----:B------:R-:W-:Y:S01]  /*1dc0*/  IMAD.X R118, R141, 0x1, R95, P0 ;  /* 0x000000018d767824 */ /* 0x000fe200000e065f */
[----:B------:R-:W-:Y:S01]  /*1dd0*/  IADD3 R123, P0, R119, 0x20, RZ ;  /* 0x00000020777b7810 */ /* 0x000fe20007f1e0ff */
[----:B------:R-:W-:Y:S01]  /*1de0*/  IMAD R2, R168, c[0x0][0x1e4], R2 ;  /* 0x00007900a8027a24 */ /* 0x000fe200078e0202 */
[----:B------:R-:W-:Y:S01]  /*1df0*/  IADD3 R157, R195, R4, RZ ;  /* 0x00000004c39d7210 */ /* 0x000fe20007ffe0ff */
[C---:B------:R-:W-:Y:S01]  /*1e00*/  IMAD R96, R97.reuse, 0x2, R3 ;  /* 0x0000000261607824 */ /* 0x040fe200078e0203 */
[----:B------:R-:W-:Y:S01]  /*1e10*/  SHF.L.U32 R97, R97, 0x1, RZ ;  /* 0x0000000161617819 */ /* 0x000fe200000006ff */
[----:B------:R-:W-:-:S02]  /*1e20*/  IMAD.IADD R158, R197, 0x1, R6 ;  /* 0x00000001c59e7824 */ /* 0x000fc400078e0206 */
[----:B------:R-:W-:Y:S02]  /*1e30*/  IMAD.IADD R155, R193, 0x1, R2 ;  /* 0x00000001c19b7824 */ /* 0x000fe400078e0202 */
[----:B------:R-:W-:Y:S02]  /*1e40*/  IMAD.IADD R130, R115, 0x1, R8 ;  /* 0x0000000173827824 */ /* 0x000fe400078e0208 */
[----:B------:R-:W-:Y:S02]  /*1e50*/  IMAD.IADD R127, R8, 0x1, R111 ;  /* 0x00000001087f7824 */ /* 0x000fe400078e026f */
[----:B------:R-:W-:Y:S02]  /*1e60*/  IMAD.IADD R124, R5, 0x1, R109 ;  /* 0x00000001057c7824 */ /* 0x000fe400078e026d */
[----:B------:R-:W-:Y:S02]  /*1e70*/  IMAD.IADD R116, R107, 0x1, R116 ;  /* 0x000000016b747824 */ /* 0x000fe400078e0274 */
[----:B------:R-:W-:-:S02]  /*1e80*/  IMAD.X R121, RZ, RZ, R95, P1 ;  /* 0x000000ffff797224 */ /* 0x000fc400008e065f */
[----:B------:R-:W-:Y:S01]  /*1e90*/  IMAD.X R122, RZ, RZ, R118, P0 ;  /* 0x000000ffff7a7224 */ /* 0x000fe200000e0676 */
[----:B------:R-:W-:Y:S06]  /*1ea0*/  BAR.SYNC.DEFER_BLOCKING 0x0 ;  /* 0x0000000000007b1d */ /* 0x000fec0000010000 */
.L_x_98:
[-C--:B--2---:R-:W-:Y:S01]  /*1eb0*/  IMAD R2, R202, R39.reuse, RZ ;  /* 0x00000027ca027224 */ /* 0x084fe200078e02ff */
[----:B------:R-:W-:Y:S04]  /*1ec0*/  DEPBAR.LE SB0, 0x0 ;  /* 0x000080000000791a */ /* 0x000fe80000000000 */
[----:B------:R-:W-:Y:S01]  /*1ed0*/  BAR.SYNC.DEFER_BLOCKING 0x0 ;  /* 0x0000000000007b1d */ /* 0x000fe20000010000 */
[----:B------:R-:W-:Y:S01]  /*1ee0*/  ISETP.GE.AND P0, PT, R218, 0x1, PT ;  /* 0x00000001da00780c */ /* 0x000fe20003f06270 */
[----:B------:R-:W-:Y:S01]  /*1ef0*/  IMAD.WIDE.U32 R86, R172, R39, RZ ;  /* 0x00000027ac567225 */ /* 0x000fe200078e00ff */
[----:B------:R-:W-:Y:S05]  /*1f00*/  SHF.R.S32.HI R105, RZ, 0x1f, R39 ;  /* 0x0000001fff697819 */ /* 0x000fea0000011427 */
[----:B------:R-:W-:Y:S05]  /*1f10*/  IMAD R2, R105, R172, R2 ;  /* 0x000000ac69027224 */ /* 0x000fea00078e0202 */
[----:B------:R-:W-:Y:S01]  /*1f20*/  IADD3 R91, R87, R2, RZ ;  /* 0x00000002575b7210 */ /* 0x000fe20007ffe0ff */
[----:B------:R-:W-:Y:S01]  /*1f30*/  BSSY B2, `(.L_x_52) ;  /* 0x0000529000027945 */ /* 0x000fe20003800000 */
[----:B------:R-:W-:-:S05]  /*1f40*/  @!P0 BRA `(.L_x_53) ;  /* 0x00004d5000008947 */ /* 0x000fca0003800000 */
[-C--:B------:R-:W-:Y:S01]  /*1f50*/  IMAD R4, R201, R39.reuse, RZ ;  /* 0x00000027c9047224 */ /* 0x080fe200078e02ff */
[----:B------:R-:W-:Y:S01]  /*1f60*/  ISETP.NE.AND P0, PT, R163, RZ, PT ;  /* 0x000000ffa300720c */ /* 0x000fe20003f05270 */
[-C--:B------:R-:W-:Y:S02]  /*1f70*/  IMAD R3, R200, R39.reuse, RZ ;  /* 0x00000027c8037224 */ /* 0x080fe400078e02ff */
[----:B------:R-:W-:Y:S02]  /*1f80*/  IMAD R2, R39, -0x70, R0 ;  /* 0xffffff9027027824 */ /* 0x000fe400078e0200 */
[-C--:B------:R-:W-:Y:S03]  /*1f90*/  IMAD.WIDE.U32 R10, R174, R39.reuse, RZ ;  /* 0x00000027ae0a7225 */ /* 0x080fe600078e00ff */
[----:B------:R-:W-:Y:S01]  /*1fa0*/  IMNMX R76, R2, 0x70, PT ;  /* 0x00000070024c7817 */ /* 0x000fe20003800200 */
[----:B------:R-:W-:Y:S04]  /*1fb0*/  IMAD.WIDE.U32 R8, R176, R39, RZ ;  /* 0x00000027b0087225 */ /* 0x000fe800078e00ff */
[C---:B------:R-:W-:Y:S02]  /*1fc0*/  IMAD R4, R105.reuse, R174, R4 ;  /* 0x000000ae69047224 */ /* 0x040fe400078e0204 */
[----:B------:R-:W-:Y:S03]  /*1fd0*/  IMAD R3, R105, R176, R3 ;  /* 0x000000b069037224 */ /* 0x000fe600078e0203 */
[----:B------:R-:W-:Y:S02]  /*1fe0*/  IADD3 R38, R11, R4, RZ ;  /* 0x000000040b267210 */ /* 0x000fe40007ffe0ff */
[----:B------:R-:W-:Y:S01]  /*1ff0*/  IADD3 R37, R9, R3, RZ ;  /* 0x0000000309257210 */ /* 0x000fe20007ffe0ff */
[----:B------:R-:W-:-:S05]  /*2000*/  @!P0 BRA `(.L_x_54) ;  /* 0x000028e000008947 */ /* 0x000fca0003800000 */
[----:B------:R-:W-:Y:S01]  /*2010*/  ISETP.GE.AND P3, PT, R101, R76, PT ;  /* 0x0000004c6500720c */ /* 0x000fe20003f66270 */
[----:B------:R-:W-:Y:S01]  /*2020*/  BSSY B0, `(.L_x_55) ;  /* 0x0000019000007945 */ /* 0x000fe20003800000 */
[----:B------:R-:W-:Y:S01]  /*2030*/  CS2R R16, SRZ ;  /* 0x0000000000107805 */ /* 0x000fe2000001ff00 */
[----:B------:R-:W-:Y:S01]  /*2040*/  CS2R R12, SRZ ;  /* 0x00000000000c7805 */ /* 0x000fe2000001ff00 */
[----:B------:R-:W-:Y:S01]  /*2050*/  CS2R R2, SRZ ;  /* 0x0000000000027805 */ /* 0x000fe2000001ff00 */
[----:B------:R-:W-:Y:S01]  /*2060*/  CS2R R46, SRZ ;  /* 0x00000000002e7805 */ /* 0x000fe2000001ff00 */
[----:B------:R-:W-:Y:S07]  /*2070*/  CS2R R40, SRZ ;  /* 0x0000000000287805 */ /* 0x000fee000001ff00 */
[----:B------:R-:W-:-:S05]  /*2080*/  @P3 BRA `(.L_x_56) ;  /* 0x0000012000003947 */ /* 0x000fca0003800000 */
[----:B------:R-:W-:Y:S01]  /*2090*/  IADD3 R2, P0, R114, R10, RZ ;  /* 0x0000000a72027210 */ /* 0x000fe20007f1e0ff */
[----:B------:R-:W-:Y:S01]  /*20a0*/  CS2R R12, SRZ ;  /* 0x00000000000c7805 */ /* 0x000fe2000001ff00 */
[----:B------:R-:W-:Y:S01]  /*20b0*/  IADD3 R3, P1, R112, R8, RZ ;  /* 0x0000000870037210 */ /* 0x000fe20007f3e0ff */
[----:B------:R-:W-:Y:S01]  /*20c0*/  CS2R R40, SRZ ;  /* 0x0000000000287805 */ /* 0x000fe2000001ff00 */
[----:B------:R-:W-:Y:S01]  /*20d0*/  ISETP.GE.AND P2, PT, R32, c[0x0][0x27c], PT ;  /* 0x00009f0020007a0c */ /* 0x000fe20003f46270 */
[----:B------:R-:W-:Y:S01]  /*20e0*/  IMAD.X R4, R38, 0x1, R130, P0 ;  /* 0x0000000126047824 */ /* 0x000fe200000e0682 */
[C---:B------:R-:W-:Y:S01]  /*20f0*/  LEA R6, P0, R2.reuse, c[0x0][0x270], 0x1 ;  /* 0x00009c0002067a11 */ /* 0x040fe200078008ff */
[----:B------:R-:W-:Y:S03]  /*2100*/  CS2R R46, SRZ ;  /* 0x00000000002e7805 */ /* 0x000fe6000001ff00 */
[----:B------:R-:W-:Y:S01]  /*2110*/  LEA.HI.X R7, R2, c[0x0][0x274], R4, 0x1, P0 ;  /* 0x00009d0002077a11 */ /* 0x000fe200000f0c04 */
[----:B------:R-:W-:Y:S01]  /*2120*/  IMAD.X R2, R37, 0x1, R128, P1 ;  /* 0x0000000125027824 */ /* 0x000fe200008e0680 */
[----:B------:R-:W-:Y:S02]  /*2130*/  ISETP.GE.AND P0, PT, R25, c[0x0][0x27c], PT ;  /* 0x00009f0019007a0c */ /* 0x000fe40003f06270 */
[C---:B------:R-:W-:Y:S04]  /*2140*/  LEA R4, P1, R3.reuse, c[0x0][0x288], 0x1 ;  /* 0x0000a20003047a11 */ /* 0x040fe800078208ff */
[----:B------:R-:W-:Y:S02]  /*2150*/  LEA.HI.X R5, R3, c[0x0][0x28c], R2, 0x1, P1 ;  /* 0x0000a30003057a11 */ /* 0x000fe400008f0c02 */
[----:B------:R-:W-:Y:S03]  /*2160*/  CS2R R2, SRZ ;  /* 0x0000000000027805 */ /* 0x000fe6000001ff00 */
[----:B------:R1:W5:Y:S04]  /*2170*/  @!P2 LDG.E.64 R40, [R4.64] ;  /* 0x0000000a0428a981 */ /* 0x000368000c1e1b00 */
[----:B------:R1:W5:Y:S04]  /*2180*/  @!P2 LDG.E.64 R2, [R6.64] ;  /* 0x0000000a0602a981 */ /* 0x000368000c1e1b00 */
[----:B------:R1:W5:Y:S04]  /*2190*/  @!P0 LDG.E.64 R12, [R6.64+0x20] ;  /* 0x0000200a060c8981 */ /* 0x000368000c1e1b00 */
[----:B------:R1:W5:Y:S02]  /*21a0*/  @!P0 LDG.E.64 R46, [R4.64+0x20] ;  /* 0x0000200a042e8981 */ /* 0x000364000c1e1b00 */
.L_x_56:
[----:B------:R-:W-:Y:S05]  /*21b0*/  BSYNC B0 ;  /* 0x0000000000007941 */ /* 0x000fea0003800000 */
.L_x_55:
[----:B------:R-:W-:Y:S01]  /*21c0*/  ISETP.GE.AND P4, PT, R170, R76, PT ;  /* 0x0000004caa00720c */ /* 0x000fe20003f86270 */
[----:B-1---5:R-:W-:Y:S01]  /*21d0*/  IMAD.MOV.U32 R4, RZ, RZ, R12 ;  /* 0x000000ffff047224 */ /* 0x022fe200078e000c */
[----:B------:R-:W-:Y:S01]  /*21e0*/  MOV R7, R46 ;  /* 0x0000002e00077202 */ /* 0x000fe20000000f00 */
[----:B------:R-:W-:Y:S01]  /*21f0*/  IMAD.MOV.U32 R6, RZ, RZ, R13 ;  /* 0x000000ffff067224 */ /* 0x000fe200078e000d */
[----:B------:R-:W-:Y:S01]  /*2200*/  BSSY B0, `(.L_x_57) ;  /* 0x0000021000007945 */ /* 0x000fe20003800000 */
[----:B------:R-:W-:Y:S01]  /*2210*/  IMAD.MOV.U32 R5, RZ, RZ, R2 ;  /* 0x000000ffff057224 */ /* 0x000fe200078e0002 */
[----:B------:R-:W-:Y:S01]  /*2220*/  PRMT R45, R7, 0x7610, R45 ;  /* 0x00007610072d7816 */ /* 0x000fe2000000002d */
[----:B------:R-:W-:Y:S01]  /*2230*/  CS2R R14, SRZ ;  /* 0x00000000000e7805 */ /* 0x000fe2000001ff00 */
[----:B------:R-:W-:Y:S01]  /*2240*/  PRMT R30, R6, 0x5410, R4 ;  /* 0x00005410061e7816 */ /* 0x000fe20000000004 */
[----:B------:R-:W-:Y:S01]  /*2250*/  IMAD.MOV.U32 R4, RZ, RZ, R3 ;  /* 0x000000ffff047224 */ /* 0x000fe200078e0003 */
[----:B------:R-:W-:Y:S01]  /*2260*/  CS2R R50, SRZ ;  /* 0x0000000000327805 */ /* 0x000fe2000001ff00 */
[----:B------:R-:W-:Y:S01]  /*2270*/  IMAD.MOV.U32 R6, RZ, RZ, R47 ;  /* 0x000000ffff067224 */ /* 0x000fe200078e002f */
[----:B------:R-:W-:Y:S02]  /*2280*/  CS2R R48, SRZ ;  /* 0x0000000000307805 */ /* 0x000fe4000001ff00 */
[----:B------:R-:W-:Y:S01]  /*2290*/  PRMT R24, R4, 0x5410, R5 ;  /* 0x0000541004187816 */ /* 0x000fe20000000005 */
[----:B------:R-:W-:Y:S01]  /*22a0*/  IMAD.MOV.U32 R5, RZ, RZ, R40 ;  /* 0x000000ffff057224 */ /* 0x000fe200078e0028 */
[----:B------:R-:W-:Y:S02]  /*22b0*/  MOV R4, R41 ;  /* 0x0000002900047202 */ /* 0x000fe40000000f00 */
[----:B------:R-:W-:Y:S02]  /*22c0*/  PRMT R45, R45, 0x5410, R6 ;  /* 0x000054102d2d7816 */ /* 0x000fe40000000006 */
[----:B------:R-:W-:Y:S01]  /*22d0*/  PRMT R42, R5, 0x5410, R4 ;  /* 0x00005410052a7816 */ /* 0x000fe20000000004 */
[----:B------:R-:W-:-:S05]  /*22e0*/  @P4 BRA `(.L_x_58) ;  /* 0x0000012000004947 */ /* 0x000fca0003800000 */
[----:B------:R-:W-:Y:S01]  /*22f0*/  IADD3 R5, P1, P0, R114, R10, R213 ;  /* 0x0000000a72057210 */ /* 0x000fe2000783e0d5 */
[----:B------:R-:W-:Y:S01]  /*2300*/  CS2R R16, SRZ ;  /* 0x0000000000107805 */ /* 0x000fe2000001ff00 */
[----:B------:R-:W-:Y:S01]  /*2310*/  CS2R R48, SRZ ;  /* 0x0000000000307805 */ /* 0x000fe2000001ff00 */
[----:B------:R-:W-:Y:S01]  /*2320*/  CS2R R50, SRZ ;  /* 0x0000000000327805 */ /* 0x000fe2000001ff00 */
[----:B------:R-:W-:Y:S02]  /*2330*/  IADD3.X R7, R130, R38, R185, P1, P0 ;  /* 0x0000002682077210 */ /* 0x000fe40000fe04b9 */
[----:B------:R-:W-:Y:S04]  /*2340*/  IADD3 R14, P1, P0, R112, R8, R210 ;  /* 0x00000008700e7210 */ /* 0x000fe8000783e0d2 */
[----:B------:R-:W-:Y:S02]  /*2350*/  IADD3.X R15, R128, R37, R186, P1, P0 ;  /* 0x00000025800f7210 */ /* 0x000fe40000fe04ba */
[C---:B------:R-:W-:Y:S02]  /*2360*/  LEA R6, P0, R5.reuse, c[0x0][0x270], 0x1 ;  /* 0x00009c0005067a11 */ /* 0x040fe400078008ff */
[----:B------:R-:W-:Y:S02]  /*2370*/  ISETP.GE.AND P1, PT, R32, c[0x0][0x27c], PT ;  /* 0x00009f0020007a0c */ /* 0x000fe40003f26270 */
[----:B------:R-:W-:Y:S02]  /*2380*/  LEA.HI.X R7, R5, c[0x0][0x274], R7, 0x1, P0 ;  /* 0x00009d0005077a11 */ /* 0x000fe400000f0c07 */
        /* <DEDUP_REMOVED lines=8> */
.L_x_58:
[----:B------:R-:W-:Y:S05]  /*2410*/  BSYNC B0 ;  /* 0x0000000000007941 */ /* 0x000fea0003800000 */
.L_x_57:
[----:B------:R-:W-:Y:S01]  /*2420*/  ISETP.GE.AND P2, PT, R169, R76, PT ;  /* 0x0000004ca900720c */ /* 0x000fe20003f46270 */
[----:B-1---5:R-:W-:Y:S01]  /*2430*/  IMAD.MOV.U32 R4, RZ, RZ, R16 ;  /* 0x000000ffff047224 */ /* 0x022fe200078e0010 */
[----:B------:R-:W-:Y:S01]  /*2440*/  MOV R5, R14 ;  /* 0x0000000e00057202 */ /* 0x000fe20000000f00 */
[----:B------:R-:W-:Y:S01]  /*2450*/  IMAD.MOV.U32 R6, RZ, RZ, R17 ;  /* 0x000000ffff067224 */ /* 0x000fe200078e0011 */
[----:B------:R-:W-:Y:S01]  /*2460*/  BSSY B0, `(.L_x_59) ;  /* 0x0000024000007945 */ /* 0x000fe20003800000 */
[----:B------:R-:W-:Y:S01]  /*2470*/  IMAD.MOV.U32 R7, RZ, RZ, R50 ;  /* 0x000000ffff077224 */ /* 0x000fe200078e0032 */
[----:B------:R-:W-:Y:S01]  /*2480*/  CS2R R28, SRZ ;  /* 0x00000000001c7805 */ /* 0x000fe2000001ff00 */
[----:B------:R-:W-:Y:S01]  /*2490*/  CS2R R20, SRZ ;  /* 0x0000000000147805 */ /* 0x000fe2000001ff00 */
[----:B------:R-:W-:Y:S01]  /*24a0*/  PRMT R34, R6, 0x5410, R4 ;  /* 0x0000541006227816 */ /* 0x000fe20000000004 */
[----:B------:R-:W-:Y:S01]  /*24b0*/  IMAD.MOV.U32 R4, RZ, RZ, R15 ;  /* 0x000000ffff047224 */ /* 0x000fe200078e000f */
[----:B------:R-:W-:Y:S01]  /*24c0*/  MOV R6, R51 ;  /* 0x0000003300067202 */ /* 0x000fe20000000f00 */
[----:B------:R-:W-:Y:S01]  /*24d0*/  CS2R R18, SRZ ;  /* 0x0000000000127805 */ /* 0x000fe2000001ff00 */
[----:B------:R-:W-:Y:S01]  /*24e0*/  CS2R R54, SRZ ;  /* 0x0000000000367805 */ /* 0x000fe2000001ff00 */
[----:B------:R-:W-:Y:S01]  /*24f0*/  CS2R R52, SRZ ;  /* 0x0000000000347805 */ /* 0x000fe2000001ff00 */
        /* <DEDUP_REMOVED lines=13> */
[C---:B------:R-:W-:Y:S04]  /*25d0*/  LEA R6, P0, R4.reuse, c[0x0][0x270], 0x1 ;  /* 0x00009c0004067a11 */ /* 0x040fe800078008ff */
[----:B------:R-:W-:Y:S02]  /*25e0*/  LEA.HI.X R7, R4, c[0x0][0x274], R7, 0x1, P0 ;  /* 0x00009d0004077a11 */ /* 0x000fe400000f0c07 */
[C---:B------:R-:W-:Y:S04]  /*25f0*/  LEA R4, P0, R5.reuse, c[0x0][0x288], 0x1 ;  /* 0x0000a20005047a11 */ /* 0x040fe800078008ff */
[----:B------:R-:W-:Y:S02]  /*2600*/  LEA.HI.X R5, R5, c[0x0][0x28c], R18, 0x1, P0 ;  /* 0x0000a30005057a11 */ /* 0x000fe400000f0c12 */
[----:B------:R-:W-:Y:S01]  /*2610*/  ISETP.GE.AND P0, PT, R32, c[0x0][0x27c], PT ;  /* 0x00009f0020007a0c */ /* 0x000fe20003f06270 */
[----:B------:R-:W-:Y:S11]  /*2620*/  CS2R R18, SRZ ;  /* 0x0000000000127805 */ /* 0x000ff6000001ff00 */
[----:B------:R-:W-:Y:S01]  /*2630*/  @!UPT UIADD3 URZ, URZ, URZ, URZ ;  /* 0x0000003f3f3ff290 */ /* 0x000fe2000fffe03f */
[----:B------:R1:W5:Y:S04]  /*2640*/  @!P0 LDG.E.64 R18, [R6.64] ;  /* 0x0000000a06128981 */ /* 0x000368000c1e1b00 */
[----:B------:R1:W5:Y:S01]  /*2650*/  @!P0 LDG.E.64 R52, [R4.64] ;  /* 0x0000000a04348981 */ /* 0x000362000c1e1b00 */
[----:B------:R-:W-:Y:S11]  /*2660*/  ISETP.GE.AND P0, PT, R25, c[0x0][0x27c], PT ;  /* 0x00009f0019007a0c */ /* 0x000ff60003f06270 */
[----:B------:R-:W-:Y:S02]  /*2670*/  @!UPT UIADD3 URZ, URZ, URZ, URZ ;  /* 0x0000003f3f3ff290 */ /* 0x000fe4000fffe03f */
[----:B------:R1:W5:Y:S04]  /*2680*/  @!P0 LDG.E.64 R20, [R6.64+0x20] ;  /* 0x0000200a06148981 */ /* 0x000368000c1e1b00 */
[----:B------:R1:W5:Y:S02]  /*2690*/  @!P0 LDG.E.64 R54, [R4.64+0x20] ;  /* 0x0000200a04368981 */ /* 0x000364000c1e1b00 */
.L_x_60:
[----:B------:R-:W-:Y:S05]  /*26a0*/  BSYNC B0 ;  /* 0x0000000000007941 */ /* 0x000fea0003800000 */
.L_x_59:
        /* <DEDUP_REMOVED lines=10> */
[----:B------:R-:W-:Y:S01]  /*2750*/  PRMT R35, R4, 0x5410, R5 ;  /* 0x0000541004237816 */ /* 0x000fe20000000005 */
[----:B------:R-:W-:Y:S01]  /*2760*/  IMAD.MOV.U32 R5, RZ, RZ, R52 ;  /* 0x000000ffff057224 */ /* 0x000fe200078e0034 */
[----:B------:R-:W-:Y:S01]  /*2770*/  MOV R6, R55 ;  /* 0x0000003700067202 */ /* 0x000fe20000000f00 */
[----:B------:R-:W-:Y:S01]  /*2780*/  CS2R R56, SRZ ;  /* 0x0000000000387805 */ /* 0x000fe2000001ff00 */
        /* <DEDUP_REMOVED lines=8> */
[----:B------:R-:W-:Y:S01]  /*2810*/  IADD3.X R38, R130, R132, R38, P1, P0 ;  /* 0x0000008482267210 */ /* 0x000fe20000fe0426 */
[----:B------:R-:W-:Y:S01]  /*2820*/  CS2R R58, SRZ ;  /* 0x00000000003a7805 */ /* 0x000fe2000001ff00 */
[----:B------:R-:W-:Y:S04]  /*2830*/  IADD3 R8, P1, P0, R112, R204, R8 ;  /* 0x000000cc70087210 */ /* 0x000fe8000783e008 */
[----:B------:R-:W-:Y:S02]  /*2840*/  IADD3.X R37, R128, R131, R37, P1, P0 ;  /* 0x0000008380257210 */ /* 0x000fe40000fe0425 */
[C---:B------:R-:W-:Y:S04]  /*2850*/  LEA R6, P0, R10.reuse, c[0x0][0x270], 0x1 ;  /* 0x00009c000a067a11 */ /* 0x040fe800078008ff */
[----:B------:R-:W-:Y:S02]  /*2860*/  LEA.HI.X R7, R10, c[0x0][0x274], R38, 0x1, P0 ;  /* 0x00009d000a077a11 */ /* 0x000fe400000f0c26 */
[C---:B------:R-:W-:Y:S04]  /*2870*/  LEA R4, P0, R8.reuse, c[0x0][0x288], 0x1 ;  /* 0x0000a20008047a11 */ /* 0x040fe800078008ff */
[----:B------:R-:W-:Y:S02]  /*2880*/  LEA.HI.X R5, R8, c[0x0][0x28c], R37, 0x1, P0 ;  /* 0x0000a30008057a11 */ /* 0x000fe400000f0c25 */
[----:B------:R-:W-:Y:S11]  /*2890*/  ISETP.GE.AND P0, PT, R32, c[0x0][0x27c], PT ;  /* 0x00009f0020007a0c */ /* 0x000ff60003f06270 */
[----:B------:R-:W-:Y:S02]  /*28a0*/  @!UPT UIADD3 URZ, URZ, URZ, URZ ;  /* 0x0000003f3f3ff290 */ /* 0x000fe4000fffe03f */
[----:B------:R1:W5:Y:S04]  /*28b0*/  @!P0 LDG.E.64 R22, [R6.64] ;  /* 0x0000000a06168981 */ /* 0x000368000c1e1b00 */
[----:B------:R1:W5:Y:S01]  /*28c0*/  @!P0 LDG.E.64 R56, [R4.64] ;  /* 0x0000000a04388981 */ /* 0x000362000c1e1b00 */
[----:B------:R-:W-:Y:S11]  /*28d0*/  ISETP.GE.AND P0, PT, R25, c[0x0][0x27c], PT ;  /* 0x00009f0019007a0c */ /* 0x000ff60003f06270 */
[----:B------:R-:W-:Y:S02]  /*28e0*/  @!UPT UIADD3 URZ, URZ, URZ, URZ ;  /* 0x0000003f3f3ff290 */ /* 0x000fe4000fffe03f */
[----:B------:R1:W5:Y:S04]  /*28f0*/  @!P0 LDG.E.64 R28, [R6.64+0x20] ;  /* 0x0000200a061c8981 */ /* 0x000368000c1e1b00 */
[----:B------:R1:W5:Y:S02]  /*2900*/  @!P0 LDG.E.64 R58, [R4.64+0x20] ;  /* 0x0000200a043a8981 */ /* 0x000364000c1e1b00 */
.L_x_62:
[----:B------:R-:W-:Y:S05]  /*2910*/  BSYNC B0 ;  /* 0x0000000000007941 */ /* 0x000fea0003800000 */
.L_x_61:
[----:B-1---5:R-:W-:Y:S01]  /*2920*/  MOV R5, R22 ;  /* 0x0000001600057202 */ /* 0x022fe20000000f00 */
[----:B------:R-:W-:Y:S01]  /*2930*/  IMAD.MOV.U32 R7, RZ, RZ, R28 ;  /* 0x000000ffff077224 */ /* 0x000fe200078e001c */
[----:B------:R-:W-:Y:S01]  /*2940*/  BSSY B1, `(.L_x_63) ;  /* 0x0000086000017945 */ /* 0x000fe20003800000 */
[----:B------:R-:W-:Y:S02]  /*2950*/  IMAD.MOV.U32 R6, RZ, RZ, R29 ;  /* 0x000000ffff067224 */ /* 0x000fe400078e001d */
[----:B------:R-:W-:Y:S03]  /*2960*/  IMAD.MOV.U32 R4, RZ, RZ, R23 ;  /* 0x000000ffff047224 */ /* 0x000fe600078e0017 */
[----:B------:R-:W-:Y:S01]  /*2970*/  PRMT R38, R6, 0x5410, R7 ;  /* 0x0000541006267816 */ /* 0x000fe20000000007 */
[----:B------:R-:W-:Y:S01]  /*2980*/  IMAD.MOV.U32 R7, RZ, RZ, R58 ;  /* 0x000000ffff077224 */ /* 0x000fe200078e003a */
[----:B------:R-:W-:Y:S01]  /*2990*/  PRMT R37, R4, 0x5410, R5 ;  /* 0x0000541004257816 */ /* 0x000fe20000000005 */
[----:B------:R-:W-:Y:S01]  /*29a0*/  IMAD.MOV.U32 R5, RZ, RZ, R56 ;  /* 0x000000ffff057224 */ /* 0x000fe200078e0038 */
[----:B------:R-:W-:Y:S02]  /*29b0*/  MOV R6, R59 ;  /* 0x0000003b00067202 */ /* 0x000fe40000000f00 */
[----:B------:R-:W-:Y:S02]  /*29c0*/  MOV R4, R57 ;  /* 0x0000003900047202 */ /* 0x000fe40000000f00 */
[----:B------:R-:W-:Y:S02]  /*29d0*/  PRMT R65, R7, 0x5410, R6 ;  /* 0x0000541007417816 */ /* 0x000fe40000000006 */
[----:B------:R-:W-:Y:S01]  /*29e0*/  PRMT R64, R5, 0x5410, R4 ;  /* 0x0000541005407816 */ /* 0x000fe20000000004 */
[----:B------:R-:W-:-:S05]  /*29f0*/  @P3 BRA `(.L_x_64) ;  /* 0x000007a000003947 */ /* 0x000fca0003800000 */
[----:B------:R-:W-:Y:S01]  /*2a00*/  IADD3 R68, P0, R145, R86, RZ ;  /* 0x0000005691447210 */ /* 0x000fe20007f1e0ff */
[----:B------:R-:W-:Y:S04]  /*2a10*/  BSSY B0, `(.L_x_65) ;  /* 0x000003d000007945 */ /* 0x000fe80003800000 */
[----:B------:R-:W-:Y:S01]  /*2a20*/  IMAD.X R69, R91, 0x1, R141, P0 ;  /* 0x000000015b457824 */ /* 0x000fe200000e068d */
[----:B------:R-:W-:Y:S11]  /*2a30*/  ISETP.NE.AND P0, PT, R98, RZ, PT ;  /* 0x000000ff6200720c */ /* 0x000ff60003f05270 */
[----:B------:R-:W-:Y:S02]  /*2a40*/  @!UPT UIADD3 URZ, URZ, URZ, URZ ;  /* 0x0000003f3f3ff290 */ /* 0x000fe4000fffe03f */
[----:B------:R-:W-:-:S05]  /*2a50*/  @!P0 BRA `(.L_x_66) ;  /* 0x0000038000008947 */ /* 0x000fca0003800000 */
[----:B------:R-:W-:Y:S01]  /*2a60*/  IADD3 R4, P0, R68, R92, RZ ;  /* 0x0000005c44047210 */ /* 0x000fe20007f1e0ff */
[----:B------:R-:W1:Y:S04]  /*2a70*/  LDS.128 R8, [R97+0x3900] ;  /* 0x0039000061087984 */ /* 0x000e680000000c00 */
[----:B------:R-:W-:Y:S01]  /*2a80*/  IMAD.X R5, R69, 0x1, R95, P0 ;  /* 0x0000000145057824 */ /* 0x000fe200000e065f */
[C---:B------:R-:W-:Y:S04]  /*2a90*/  LEA R66, P0, R4.reuse, c[0x0][0x1c8], 0x1 ;  /* 0x0000720004427a11 */ /* 0x040fe800078008ff */
[----:B------:R-:W-:Y:S02]  /*2aa0*/  LEA.HI.X R67, R4, c[0x0][0x1cc], R5, 0x1, P0 ;  /* 0x0000730004437a11 */ /* 0x000fe400000f0c05 */
[----:B------:R-:W-:Y:S11]  /*2ab0*/  ISETP.GE.AND P0, PT, R32, c[0x0][0x27c], PT ;  /* 0x00009f0020007a0c */ /* 0x000ff60003f06270 */
[----:B------:R-:W-:Y:S02]  /*2ac0*/  @!UPT UIADD3 URZ, URZ, URZ, URZ ;  /* 0x0000003f3f3ff290 */ /* 0x000fe4000fffe03f */
[----:B------:R-:W-:Y:S02]  /*2ad0*/  @!P0 SHF.R.U64 R4, R40, 0x10, R41 ;  /* 0x0000001028048819 */ /* 0x000fe40000001229 */
[--C-:B------:R-:W-:Y:S02]  /*2ae0*/  @!P0 SHF.R.U64 R2, R2, 0x10, R3.reuse ;  /* 0x0000001002028819 */ /* 0x100fe40000001203 */
[----:B------:R-:W-:Y:S02]  /*2af0*/  @!P0 SHF.R.U32.HI R3, RZ, 0x10, R3 ;  /* 0x00000010ff038819 */ /* 0x000fe40000011603 */
[----:B------:R-:W-:Y:S02]  /*2b00*/  @!P0 SHF.R.U32.HI R43, RZ, 0x10, R41 ;  /* 0x00000010ff2b8819 */ /* 0x000fe40000011629 */
[----:B------:R-:W-:Y:S02]  /*2b10*/  @!P0 PRMT R41, R42, 0x5410, R4 ;  /* 0x000054102a298816 */ /* 0x000fe40000000004 */
[C---:B------:R-:W-:Y:S02]  /*2b20*/  @!P0 PRMT R2, R24.reuse, 0x5432, R2 ;  /* 0x0000543218028816 */ /* 0x040fe40000000002 */
[----:B------:R-:W-:Y:S01]  /*2b30*/  @!P0 PRMT R6, R24, 0x5410, R3 ;  /* 0x0000541018068816 */ /* 0x000fe20000000003 */
[----:B------:R-:W-:Y:S01]  /*2b40*/  @!P0 IMAD.U32 R24, R41, 0x10000, RZ ;  /* 0x0001000029188824 */ /* 0x000fe200078e00ff */
[C---:B------:R-:W-:Y:S01]  /*2b50*/  @!P0 LOP3.LUT R5, R2.reuse, 0xffff0000, RZ, 0xc0, !PT ;  /* 0xffff000002058812 */ /* 0x040fe200078ec0ff */
[----:B------:R-:W-:Y:S01]  /*2b60*/  @!P0 IMAD.U32 R7, R2, 0x10000, RZ ;  /* 0x0001000002078824 */ /* 0x000fe200078e00ff */
[C---:B-1----:R-:W-:Y:S02]  /*2b70*/  @!P0 LOP3.LUT R3, R8.reuse, 0xffff0000, RZ, 0xc0, !PT ;  /* 0xffff000008038812 */ /* 0x042fe400078ec0ff */
[----:B------:R-:W-:Y:S02]  /*2b80*/  @!P0 LOP3.LUT R4, R9, 0xffff0000, RZ, 0xc0, !PT ;  /* 0xffff000009048812 */ /* 0x000fe400078ec0ff */
[----:B------:R-:W-:Y:S01]  /*2b90*/  @!P0 LOP3.LUT R41, R41, 0xffff0000, RZ, 0xc0, !PT ;  /* 0xffff000029298812 */ /* 0x000fe200078ec0ff */
[C---:B------:R-:W-:Y:S01]  /*2ba0*/  @!P0 FMUL.FTZ R44, R3.reuse, R24 ;  /* 0x00000018032c8220 */ /* 0x040fe20000410000 */
[----:B------:R-:W-:Y:S01]  /*2bb0*/  @!P0 SHF.L.U32 R40, R8, 0x10, RZ ;  /* 0x0000001008288819 */ /* 0x000fe200000006ff */
[----:B------:R-:W-:Y:S01]  /*2bc0*/  @!P0 FMUL.FTZ R2, R3, R7 ;  /* 0x0000000703028220 */ /* 0x000fe20000410000 */
[----:B------:R-:W-:Y:S01]  /*2bd0*/  @!P0 PRMT R43, R42, 0x5432, R43 ;  /* 0x000054322a2b8816 */ /* 0x000fe2000000002b */
[----:B------:R-:W-:Y:S02]  /*2be0*/  @!P0 IMAD.U32 R42, R9, 0x10000, RZ ;  /* 0x00010000092a8824 */ /* 0x000fe400078e00ff */
[C---:B------:R-:W-:Y:S02]  /*2bf0*/  @!P0 FMUL.FTZ R70, R4.reuse, R41 ;  /* 0x0000002904468220 */ /* 0x040fe40000410000 */
[----:B------:R-:W-:Y:S01]  /*2c00*/  @!P0 FMUL.FTZ R3, R4, R5 ;  /* 0x0000000504038220 */ /* 0x000fe20000410000 */
[----:B------:R-:W-:Y:S01]  /*2c10*/  @!P0 LOP3.LUT R4, R10, 0xffff0000, RZ, 0xc0, !PT ;  /* 0xffff00000a048812 */ /* 0x000fe200078ec0ff */
[----:B------:R-:W-:Y:S02]  /*2c20*/  @!P0 FFMA.FTZ R73, R40, R7, -R44 ;  /* 0x0000000728498223 */ /* 0x000fe4000001082c */
[----:B------:R-:W-:Y:S01]  /*2c30*/  @!P0 FFMA.FTZ R2, R24, R40, R2 ;  /* 0x0000002818028223 */ /* 0x000fe20000010002 */
[----:B------:R-:W-:Y:S01]  /*2c40*/  @!P0 SHF.L.U32 R40, R10, 0x10, RZ ;  /* 0x000000100a288819 */ /* 0x000fe200000006ff */
[C---:B------:R-:W-:Y:S01]  /*2c50*/  @!P0 IMAD.U32 R24, R43.reuse, 0x10000, RZ ;  /* 0x000100002b188824 */ /* 0x040fe200078e00ff */
[----:B------:R-:W-:Y:S01]  /*2c60*/  @!P0 LOP3.LUT R43, R43, 0xffff0000, RZ, 0xc0, !PT ;  /* 0xffff00002b2b8812 */ /* 0x000fe200078ec0ff */
[----:B------:R-:W-:Y:S01]  /*2c70*/  @!P0 IMAD.U32 R7, R6, 0x10000, RZ ;  /* 0x0001000006078824 */ /* 0x000fe200078e00ff */
[----:B------:R-:W-:Y:S01]  /*2c80*/  @!P0 F2FP.BF16.PACK_AB R2, R2, R73 ;  /* 0x000000490202823e */ /* 0x000fe200000010ff */
[----:B------:R-:W-:Y:S01]  /*2c90*/  @!P0 FFMA.FTZ R72, R42, R5, -R70 ;  /* 0x000000052a488223 */ /* 0x000fe20000010846 */
[C---:B------:R-:W-:Y:S01]  /*2ca0*/  @!P0 LOP3.LUT R5, R11.reuse, 0xffff0000, RZ, 0xc0, !PT ;  /* 0xffff00000b058812 */ /* 0x040fe200078ec0ff */
[----:B------:R-:W-:Y:S01]  /*2cb0*/  @!P0 FMUL.FTZ R70, R4, R24 ;  /* 0x0000001804468220 */ /* 0x000fe20000410000 */
[----:B------:R-:W-:Y:S01]  /*2cc0*/  @!P0 LOP3.LUT R6, R6, 0xffff0000, RZ, 0xc0, !PT ;  /* 0xffff000006068812 */ /* 0x000fe200078ec0ff */
[----:B------:R-:W-:Y:S01]  /*2cd0*/  @!P0 FMUL.FTZ R4, R4, R7 ;  /* 0x0000000704048220 */ /* 0x000fe20000410000 */
[----:B------:R-:W-:Y:S01]  /*2ce0*/  @!P0 MOV R8, R2 ;  /* 0x0000000200088202 */ /* 0x000fe20000000f00 */
[----:B------:R-:W-:Y:S02]  /*2cf0*/  @!P0 IMAD.U32 R44, R11, 0x10000, RZ ;  /* 0x000100000b2c8824 */ /* 0x000fe400078e00ff */
[C---:B------:R-:W-:Y:S02]  /*2d00*/  @!P0 FMUL.FTZ R71, R5.reuse, R43 ;  /* 0x0000002b05478220 */ /* 0x040fe40000410000 */
[----:B------:R-:W-:Y:S02]  /*2d10*/  @!P0 FMUL.FTZ R5, R5, R6 ;  /* 0x0000000605058220 */ /* 0x000fe40000410000 */
[----:B------:R-:W-:Y:S02]  /*2d20*/  @!P0 FFMA.FTZ R3, R41, R42, R3 ;  /* 0x0000002a29038223 */ /* 0x000fe40000010003 */
[----:B------:R-:W-:Y:S02]  /*2d30*/  @!P0 FFMA.FTZ R4, R24, R40, R4 ;  /* 0x0000002818048223 */ /* 0x000fe40000010004 */
[----:B------:R-:W-:Y:S01]  /*2d40*/  @!P0 FFMA.FTZ R70, R40, R7, -R70 ;  /* 0x0000000728468223 */ /* 0x000fe20000010846 */
[----:B------:R-:W-:Y:S01]  /*2d50*/  @!P0 F2FP.BF16.PACK_AB R3, R3, R72 ;  /* 0x000000480303823e */ /* 0x000fe200000010ff */
[----:B------:R-:W-:Y:S02]  /*2d60*/  @!P0 FFMA.FTZ R71, R44, R6, -R71 ;  /* 0x000000062c478223 */ /* 0x000fe40000010847 */
[----:B------:R-:W-:Y:S01]  /*2d70*/  @!P0 FFMA.FTZ R5, R43, R44, R5 ;  /* 0x0000002c2b058223 */ /* 0x000fe20000010005 */
[----:B------:R-:W-:Y:S01]  /*2d80*/  @!P0 F2FP.BF16.PACK_AB R4, R4, R70 ;  /* 0x000000460404823e */ /* 0x000fe200000010ff */
[----:B------:R-:W-:Y:S03]  /*2d90*/  @!P0 IMAD.MOV.U32 R9, RZ, RZ, R3 ;  /* 0x000000ffff098224 */ /* 0x000fe600078e0003 */
[----:B------:R-:W-:Y:S01]  /*2da0*/  @!P0 F2FP.BF16.PACK_AB R5, R5, R71 ;  /* 0x000000470505823e */ /* 0x000fe200000010ff */
[----:B------:R-:W-:Y:S03]  /*2db0*/  @!P0 IMAD.MOV.U32 R10, RZ, RZ, R4 ;  /* 0x000000ffff0a8224 */ /* 0x000fe600078e0004 */
[----:B------:R-:W-:Y:S05]  /*2dc0*/  @!P0 MOV R11, R5 ;  /* 0x00000005000b8202 */ /* 0x000fea0000000f00 */
[----:B------:R1:W-:Y:S02]  /*2dd0*/  STG.E.128 [R66.64], R8 ;  /* 0x0000000842007986 */ /* 0x0003e4000c101d0a */
.L_x_66:
[----:B------:R-:W-:Y:S05]  /*2de0*/  BSYNC B0 ;  /* 0x0000000000007941 */ /* 0x000fea0003800000 */
.L_x_65:
[----:B------:R-:W-:Y:S11]  /*2df0*/  ISETP.NE.AND P0, PT, R99, RZ, PT ;  /* 0x000000ff6300720c */ /* 0x000ff60003f05270 */
[----:B------:R-:W-:Y:S02]  /*2e00*/  @!UPT UIADD3 URZ, URZ, URZ, URZ ;  /* 0x0000003f3f3ff290 */ /* 0x000fe4000fffe03f */
[----:B------:R-:W-:-:S05]  /*2e10*/  @!P0 BRA `(.L_x_64) ;  /* 0x0000038000008947 */ /* 0x000fca0003800000 */
[----:B------:R-:W-:Y:S01]  /*2e20*/  IADD3 R2, P0, R68, R129, RZ ;  /* 0x0000008144027210 */ /* 0x000fe20007f1e0ff */
[----:B-1----:R-:W1:Y:S04]  /*2e30*/  LDS.128 R8, [R96+0x3900] ;  /* 0x0039000060087984 */ /* 0x002e680000000c00 */
        /* <DEDUP_REMOVED lines=8> */
[C---:B------:R-:W-:Y:S02]  /*2ec0*/  @!P0 PRMT R2, R30.reuse, 0x5432, R2 ;  /* 0x000054321e028816 */ /* 0x040fe40000000002 */
[----:B------:R-:W-:Y:S02]  /*2ed0*/  @!P0 PRMT R24, R45, 0x5410, R24 ;  /* 0x000054102d188816 */ /* 0x000fe40000000018 */
[----:B------:R-:W-:Y:S01]  /*2ee0*/  @!P0 PRMT R6, R30, 0x5410, R3 ;  /* 0x000054101e068816 */ /* 0x000fe20000000003 */
[----:B------:R-:W-:Y:S01]  /*2ef0*/  @!P0 IMAD.U32 R7, R2, 0x10000, RZ ;  /* 0x0001000002078824 */ /* 0x000fe200078e00ff */
[----:B------:R-:W-:Y:S01]  /*2f00*/  @!P0 SHF.R.U32.HI R40, RZ, 0x10, R47 ;  /* 0x00000010ff288819 */ /* 0x000fe2000001162f */
[C---:B------:R-:W-:Y:S01]  /*2f10*/  @!P0 IMAD.U32 R12, R24.reuse, 0x10000, RZ ;  /* 0x00010000180c8824 */ /* 0x040fe200078e00ff */
[----:B------:R-:W-:Y:S01]  /*2f20*/  @!P0 LOP3.LUT R24, R24, 0xffff0000, RZ, 0xc0, !PT ;  /* 0xffff000018188812 */ /* 0x000fe200078ec0ff */
[C---:B-1----:R-:W-:Y:S01]  /*2f30*/  @!P0 IMAD.U32 R30, R9.reuse, 0x10000, RZ ;  /* 0x00010000091e8824 */ /* 0x042fe200078e00ff */
[----:B------:R-:W-:Y:S02]  /*2f40*/  @!P0 LOP3.LUT R3, R8, 0xffff0000, RZ, 0xc0, !PT ;  /* 0xffff000008038812 */ /* 0x000fe400078ec0ff */
[----:B------:R-:W-:Y:S02]  /*2f50*/  @!P0 LOP3.LUT R4, R9, 0xffff0000, RZ, 0xc0, !PT ;  /* 0xffff000009048812 */ /* 0x000fe400078ec0ff */
[----:B------:R-:W-:Y:S01]  /*2f60*/  @!P0 LOP3.LUT R5, R2, 0xffff0000, RZ, 0xc0, !PT ;  /* 0xffff000002058812 */ /* 0x000fe200078ec0ff */
[C---:B------:R-:W-:Y:S01]  /*2f70*/  @!P0 FMUL.FTZ R41, R3.reuse, R12 ;  /* 0x0000000c03298220 */ /* 0x040fe20000410000 */
[----:B------:R-:W-:Y:S01]  /*2f80*/  @!P0 SHF.L.U32 R13, R8, 0x10, RZ ;  /* 0x00000010080d8819 */ /* 0x000fe200000006ff */
[----:B------:R-:W-:Y:S01]  /*2f90*/  @!P0 FMUL.FTZ R2, R3, R7 ;  /* 0x0000000703028220 */ /* 0x000fe20000410000 */
[----:B------:R-:W-:Y:S01]  /*2fa0*/  @!P0 PRMT R40, R45, 0x5432, R40 ;  /* 0x000054322d288816 */ /* 0x000fe20000000028 */
        /* <DEDUP_REMOVED lines=31> */
.L_x_64:
[----:B------:R-:W-:Y:S05]  /*31a0*/  BSYNC B1 ;  /* 0x0000000000017941 */ /* 0x000fea0003800000 */
.L_x_63:
[----:B------:R-:W-:Y:S01]  /*31b0*/  BSSY B1, `(.L_x_67) ;  /* 0x000007c000017945 */ /* 0x000fe20003800000 */
[----:B------:R-:W-:-:S05]  /*31c0*/  @P4 BRA `(.L_x_68) ;  /* 0x000007a000004947 */ /* 0x000fca0003800000 */
[----:B------:R-:W-:Y:S01]  /*31d0*/  IADD3 R44, P1, P0, R136, R86, R26 ;  /* 0x00000056882c7210 */ /* 0x000fe2000783e01a */
[----:B------:R-:W-:Y:S03]  /*31e0*/  BSSY B0, `(.L_x_69) ;  /* 0x000003d000007945 */ /* 0x000fe60003800000 */
[----:B------:R-:W-:Y:S02]  /*31f0*/  IADD3.X R45, R143, R91, R27, P1, P0 ;  /* 0x0000005b8f2d7210 */ /* 0x000fe40000fe041b */
[----:B------:R-:W-:Y:S11]  /*3200*/  ISETP.NE.AND P0, PT, R98, RZ, PT ;  /* 0x000000ff6200720c */ /* 0x000ff60003f05270 */
[----:B------:R-:W-:Y:S02]  /*3210*/  @!UPT UIADD3 URZ, URZ, URZ, URZ ;  /* 0x0000003f3f3ff290 */ /* 0x000fe4000fffe03f */
[----:B------:R-:W-:-:S05]  /*3220*/  @!P0 BRA `(.L_x_70) ;  /* 0x0000038000008947 */ /* 0x000fca0003800000 */
[----:B------:R-:W-:Y:S01]  /*3230*/  ISETP.GE.AND P0, PT, R32, c[0x0][0x27c], PT ;  /* 0x00009f0020007a0c */ /* 0x000fe20003f06270 */
[----:B-1----:R-:W1:Y:S11]  /*3240*/  LDS.128 R8, [R97+0x4900] ;  /* 0x0049000061087984 */ /* 0x002e760000000c00 */
[----:B------:R-:W-:Y:S01]  /*3250*/  @!UPT UIADD3 URZ, URZ, URZ, URZ ;  /* 0x0000003f3f3ff290 */ /* 0x000fe2000fffe03f */
[----:B------:R-:W-:Y:S02]  /*3260*/  @!P0 SHF.R.U64 R4, R48, 0x10, R49 ;  /* 0x0000001030048819 */ /* 0x000fe40000001231 */
[--C-:B------:R-:W-:Y:S02]  /*3270*/  @!P0 SHF.R.U64 R2, R14, 0x10, R15.reuse ;  /* 0x000000100e028819 */ /* 0x100fe4000000120f */
[----:B------:R-:W-:Y:S02]  /*3280*/  @!P0 SHF.R.U32.HI R3, RZ, 0x10, R15 ;  /* 0x00000010ff038819 */ /* 0x000fe4000001160f */
[----:B------:R-:W-:Y:S02]  /*3290*/  @!P0 PRMT R14, R60, 0x5410, R4 ;  /* 0x000054103c0e8816 */ /* 0x000fe40000000004 */
[C---:B------:R-:W-:Y:S02]  /*32a0*/  @!P0 PRMT R2, R31.reuse, 0x5432, R2 ;  /* 0x000054321f028816 */ /* 0x040fe40000000002 */
[----:B------:R-:W-:Y:S01]  /*32b0*/  @!P0 PRMT R6, R31, 0x5410, R3 ;  /* 0x000054101f068816 */ /* 0x000fe20000000003 */
[----:B------:R-:W-:Y:S01]  /*32c0*/  @!P0 IMAD.U32 R12, R14, 0x10000, RZ ;  /* 0x000100000e0c8824 */ /* 0x000fe200078e00ff */
[----:B------:R-:W-:Y:S01]  /*32d0*/  @!P0 SHF.R.U32.HI R24, RZ, 0x10, R49 ;  /* 0x00000010ff188819 */ /* 0x000fe20000011631 */
[----:B------:R-:W-:Y:S01]  /*32e0*/  @!P0 IMAD.U32 R7, R2, 0x10000, RZ ;  /* 0x0001000002078824 */ /* 0x000fe200078e00ff */
[----:B------:R-:W-:Y:S02]  /*32f0*/  @!P0 LOP3.LUT R14, R14, 0xffff0000, RZ, 0xc0, !PT ;  /* 0xffff00000e0e8812 */ /* 0x000fe400078ec0ff */
[----:B------:R-:W-:Y:S02]  /*3300*/  @!P0 LOP3.LUT R5, R2, 0xffff0000, RZ, 0xc0, !PT ;  /* 0xffff000002058812 */ /* 0x000fe400078ec0ff */
[----:B------:R-:W-:Y:S01]  /*3310*/  @!P0 PRMT R24, R60, 0x5432, R24 ;  /* 0x000054323c188816 */ /* 0x000fe20000000018 */
[C---:B-1----:R-:W-:Y:S01]  /*3320*/  @!P0 IMAD.U32 R13, R8.reuse, 0x10000, RZ ;  /* 0x00010000080d8824 */ /* 0x042fe200078e00ff */
[----:B------:R-:W-:Y:S02]  /*3330*/  @!P0 LOP3.LUT R3, R8, 0xffff0000, RZ, 0xc0, !PT ;  /* 0xffff000008038812 */ /* 0x000fe400078ec0ff */
[C---:B------:R-:W-:Y:S02]  /*3340*/  @!P0 LOP3.LUT R4, R9.reuse, 0xffff0000, RZ, 0xc0, !PT ;  /* 0xffff000009048812 */ /* 0x040fe400078ec0ff */
[----:B------:R-:W-:Y:S01]  /*3350*/  @!P0 SHF.L.U32 R15, R9, 0x10, RZ ;  /* 0x00000010090f8819 */ /* 0x000fe200000006ff */
[C---:B------:R-:W-:Y:S02]  /*3360*/  @!P0 FMUL.FTZ R30, R3.reuse, R12 ;  /* 0x0000000c031e8220 */ /* 0x040fe40000410000 */
[-C--:B------:R-:W-:Y:S02]  /*3370*/  @!P0 FMUL.FTZ R2, R3, R7.reuse ;  /* 0x0000000703028220 */ /* 0x080fe40000410000 */
[----:B------:R-:W-:Y:S02]  /*3380*/  @!P0 FMUL.FTZ R31, R4, R14 ;  /* 0x0000000e041f8220 */ /* 0x000fe40000410000 */
[----:B------:R-:W-:Y:S01]  /*3390*/  @!P0 FFMA.FTZ R43, R13, R7, -R30 ;  /* 0x000000070d2b8223 */ /* 0x000fe2000001081e */
[----:B------:R-:W-:Y:S01]  /*33a0*/  @!P0 SHF.L.U32 R7, R6, 0x10, RZ ;  /* 0x0000001006078819 */ /* 0x000fe200000006ff */
[----:B------:R-:W-:Y:S01]  /*33b0*/  @!P0 FMUL.FTZ R3, R4, R5 ;  /* 0x0000000504038220 */ /* 0x000fe20000410000 */
[----:B------:R-:W-:Y:S01]  /*33c0*/  @!P0 LOP3.LUT R4, R10, 0xffff0000, RZ, 0xc0, !PT ;  /* 0xffff00000a048812 */ /* 0x000fe200078ec0ff */
[----:B------:R-:W-:Y:S01]  /*33d0*/  @!P0 FFMA.FTZ R2, R12, R13, R2 ;  /* 0x0000000d0c028223 */ /* 0x000fe20000010002 */
[----:B------:R-:W-:Y:S01]  /*33e0*/  @!P0 LOP3.LUT R6, R6, 0xffff0000, RZ, 0xc0, !PT ;  /* 0xffff000006068812 */ /* 0x000fe200078ec0ff */
[C---:B------:R-:W-:Y:S01]  /*33f0*/  @!P0 IMAD.U32 R12, R24.reuse, 0x10000, RZ ;  /* 0x00010000180c8824 */ /* 0x040fe200078e00ff */
[----:B------:R-:W-:Y:S01]  /*3400*/  @!P0 LOP3.LUT R24, R24, 0xffff0000, RZ, 0xc0, !PT ;  /* 0xffff000018188812 */ /* 0x000fe200078ec0ff */
[----:B------:R-:W-:Y:S01]  /*3410*/  @!P0 FFMA.FTZ R42, R15, R5, -R31 ;  /* 0x000000050f2a8223 */ /* 0x000fe2000001081f */
[C---:B------:R-:W-:Y:S01]  /*3420*/  @!P0 LOP3.LUT R5, R11.reuse, 0xffff0000, RZ, 0xc0, !PT ;  /* 0xffff00000b058812 */ /* 0x040fe200078ec0ff */
[----:B------:R-:W-:Y:S01]  /*3430*/  @!P0 IMAD.U32 R13, R10, 0x10000, RZ ;  /* 0x000100000a0d8824 */ /* 0x000fe200078e00ff */
[----:B------:R-:W-:Y:S01]  /*3440*/  IADD3 R31, P1, R44, R92, RZ ;  /* 0x0000005c2c1f7210 */ /* 0x000fe20007f3e0ff */
[----:B------:R-:W-:Y:S01]  /*3450*/  @!P0 FMUL.FTZ R40, R4, R12 ;  /* 0x0000000c04288220 */ /* 0x000fe20000410000 */
[----:B------:R-:W-:Y:S01]  /*3460*/  @!P0 F2FP.BF16.PACK_AB R2, R2, R43 ;  /* 0x0000002b0202823e */ /* 0x000fe200000010ff */
[----:B------:R-:W-:Y:S02]  /*3470*/  @!P0 FMUL.FTZ R4, R4, R7 ;  /* 0x0000000704048220 */ /* 0x000fe40000410000 */
[----:B------:R-:W-:Y:S01]  /*3480*/  @!P0 IMAD.U32 R30, R11, 0x10000, RZ ;  /* 0x000100000b1e8824 */ /* 0x000fe200078e00ff */
[----:B------:R-:W-:Y:S01]  /*3490*/  @!P0 MOV R8, R2 ;  /* 0x0000000200088202 */ /* 0x000fe20000000f00 */
        /* <DEDUP_REMOVED lines=9> */
[----:B------:R-:W-:Y:S01]  /*3530*/  IMAD.X R7, R45, 0x1, R95, P1 ;  /* 0x000000012d077824 */ /* 0x000fe200008e065f */
[----:B------:R-:W-:Y:S01]  /*3540*/  LEA R6, P1, R31, c[0x0][0x1c8], 0x1 ;  /* 0x000072001f067a11 */ /* 0x000fe200078208ff */
[----:B------:R-:W-:Y:S01]  /*3550*/  @!P0 IMAD.MOV.U32 R9, RZ, RZ, R3 ;  /* 0x000000ffff098224 */ /* 0x000fe200078e0003 */
[----:B------:R-:W-:Y:S01]  /*3560*/  @!P0 F2FP.BF16.PACK_AB R5, R5, R41 ;  /* 0x000000290505823e */ /* 0x000fe200000010ff */
[----:B------:R-:W-:Y:S01]  /*3570*/  @!P0 IMAD.MOV.U32 R10, RZ, RZ, R4 ;  /* 0x000000ffff0a8224 */ /* 0x000fe200078e0004 */
[----:B------:R-:W-:Y:S02]  /*3580*/  LEA.HI.X R7, R31, c[0x0][0x1cc], R7, 0x1, P1 ;  /* 0x000073001f077a11 */ /* 0x000fe400008f0c07 */
[----:B------:R-:W-:Y:S05]  /*3590*/  @!P0 MOV R11, R5 ;  /* 0x00000005000b8202 */ /* 0x000fea0000000f00 */
[----:B------:R1:W-:Y:S02]  /*35a0*/  STG.E.128 [R6.64], R8 ;  /* 0x0000000806007986 */ /* 0x0003e4000c101d0a */
.L_x_70:
[----:B------:R-:W-:Y:S05]  /*35b0*/  BSYNC B0 ;  /* 0x0000000000007941 */ /* 0x000fea0003800000 */
.L_x_69:
        /* <DEDUP_REMOVED lines=9> */
[C---:B------:R-:W-:Y:S02]  /*3650*/  @!P0 PRMT R14, R61.reuse, 0x5410, R14 ;  /* 0x000054103d0e8816 */ /* 0x040fe4000000000e */
        /* <DEDUP_REMOVED lines=42> */
[C---:B------:R-:W-:Y:S01]  /*3900*/  LEA R6, P1, R24.reuse, c[0x0][0x1c8], 0x1 ;  /* 0x0000720018067a11 */ /* 0x040fe200078208ff */
[----:B------:R-:W-:Y:S01]  /*3910*/  @!P0 IMAD.MOV.U32 R9, RZ, RZ, R3 ;  /* 0x000000ffff098224 */ /* 0x000fe200078e0003 */
[----:B------:R-:W-:Y:S01]  /*3920*/  @!P0 F2FP.BF16.PACK_AB R5, R5, R31 ;  /* 0x0000001f0505823e */ /* 0x000fe200000010ff */
[----:B------:R-:W-:Y:S01]  /*3930*/  @!P0 IMAD.MOV.U32 R10, RZ, RZ, R4 ;  /* 0x000000ffff0a8224 */ /* 0x000fe200078e0004 */
[----:B------:R-:W-:Y:S02]  /*3940*/  LEA.HI.X R7, R24, c[0x0][0x1cc], R7, 0x1, P1 ;  /* 0x0000730018077a11 */ /* 0x000fe400008f0c07 */
[----:B------:R-:W-:Y:S05]  /*3950*/  @!P0 MOV R11, R5 ;  /* 0x00000005000b8202 */ /* 0x000fea0000000f00 */
[----:B------:R1:W-:Y:S02]  /*3960*/  STG.E.128 [R6.64], R8 ;  /* 0x0000000806007986 */ /* 0x0003e4000c101d0a */
.L_x_68:
[----:B------:R-:W-:Y:S05]  /*3970*/  BSYNC B1 ;  /* 0x0000000000017941 */ /* 0x000fea0003800000 */
.L_x_67:
[----:B------:R-:W-:Y:S01]  /*3980*/  BSSY B1, `(.L_x_71) ;  /* 0x000007b000017945 */ /* 0x000fe20003800000 */
[----:B------:R-:W-:-:S05]  /*3990*/  @P2 BRA `(.L_x_72) ;  /* 0x0000079000002947 */ /* 0x000fca0003800000 */
[----:B------:R-:W-:Y:S01]  /*39a0*/  ISETP.NE.AND P0, PT, R98, RZ, PT ;  /* 0x000000ff6200720c */ /* 0x000fe20003f05270 */
[----:B------:R-:W-:Y:S01]  /*39b0*/  BSSY B0, `(.L_x_73) ;  /* 0x000003c000007945 */ /* 0x000fe20003800000 */
[----:B------:R-:W-:Y:S04]  /*39c0*/  IADD3 R34, P2, P1, R146, R86, R26 ;  /* 0x0000005692227210 */ /* 0x000fe8000795e01a */
[----:B------:R-:W-:Y:S07]  /*39d0*/  IADD3.X R40, R142, R91, R27, P2, P1 ;  /* 0x0000005b8e287210 */ /* 0x000fee00017e241b */
        /* <DEDUP_REMOVED lines=57> */
.L_x_74:
[----:B------:R-:W-:Y:S05]  /*3d70*/  BSYNC B0 ;  /* 0x0000000000007941 */ /* 0x000fea0003800000 */
.L_x_73:
        /* <DEDUP_REMOVED lines=43> */
[-C--:B------:R-:W-:Y:S02]  /*4030*/  @!P0 FMUL.FTZ R5, R5, R6.reuse ;  /* 0x0000000605058220 */ /* 0x080fe40000410000 */
        /* <DEDUP_REMOVED lines=15> */
.L_x_72:
[----:B------:R-:W-:Y:S05]  /*4130*/  BSYNC B1 ;  /* 0x0000000000017941 */ /* 0x000fea0003800000 */
.L_x_71:
        /* <DEDUP_REMOVED lines=62> */
.L_x_77:
[----:B------:R-:W-:Y:S05]  /*4520*/  BSYNC B0 ;  /* 0x0000000000007941 */ /* 0x000fea0003800000 */
.L_x_76:
        /* <DEDUP_REMOVED lines=10> */
[----:B------:R-:W-:Y:S02]  /*45d0*/  @!P0 PRMT R2, R38, 0x5432, R2 ;  /* 0x0000543226028816 */ /* 0x000fe40000000002 */
[----:B------:R-:W-:Y:S01]  /*45e0*/  @!P0 SHF.R.U32.HI R4, RZ, 0x10, R59 ;  /* 0x00000010ff048819 */ /* 0x000fe2000001163b */
[----:B------:R-:W-:Y:S01]  /*45f0*/  @!P0 IMAD.U32 R12, R14, 0x10000, RZ ;  /* 0x000100000e0c8824 */ /* 0x000fe200078e00ff */
[----:B------:R-:W-:Y:S01]  /*4600*/  @!P0 PRMT R6, R38, 0x5410, R3 ;  /* 0x0000541026068816 */ /* 0x000fe20000000003 */
[----:B------:R-:W-:Y:S01]  /*4610*/  @!P0 IMAD.U32 R7, R2, 0x10000, RZ ;  /* 0x0001000002078824 */ /* 0x000fe200078e00ff */
[----:B------:R-:W-:Y:S02]  /*4620*/  @!P0 PRMT R16, R65, 0x5432, R4 ;  /* 0x0000543241108816 */ /* 0x000fe40000000004 */
[----:B------:R-:W-:Y:S02]  /*4630*/  @!P0 LOP3.LUT R14, R14, 0xffff0000, RZ, 0xc0, !PT ;  /* 0xffff00000e0e8812 */ /* 0x000fe400078ec0ff */
[----:B------:R-:W-:Y:S01]  /*4640*/  @!P0 LOP3.LUT R5, R2, 0xffff0000, RZ, 0xc0, !PT ;  /* 0xffff000002058812 */ /* 0x000fe200078ec0ff */
        /* <DEDUP_REMOVED lines=40> */
[----:B------:R1:W-:Y:S01]  /*48d0*/  STG.E.128 [R6.64], R8 ;  /* 0x0000000806007986 */ /* 0x0003e2000c101d0a */
[----:B------:R-:W-:-:S05]  /*48e0*/  BRA `(.L_x_75) ;  /* 0x000028d000007947 */ /* 0x000fca0003800000 */
.L_x_54:
[-C--:B------:R-:W-:Y:S01]  /*48f0*/  ISETP.GE.AND P0, PT, R170, R76.reuse, PT ;  /* 0x0000004caa00720c */ /* 0x080fe20003f06270 */
[----:B------:R-:W-:Y:S01]  /*4900*/  CS2R R18, SRZ ;  /* 0x0000000000127805 */ /* 0x000fe2000001ff00 */
[----:B------:R-:W-:Y:S01]  /*4910*/  ISETP.NE.AND P4, PT, R98, RZ, PT ;  /* 0x000000ff6200720c */ /* 0x000fe20003f85270 */
[----:B------:R-:W-:Y:S01]  /*4920*/  CS2R R16, SRZ ;  /* 0x0000000000107805 */ /* 0x000fe2000001ff00 */
[C---:B------:R-:W-:Y:S01]  /*4930*/  ISETP.GE.OR P2, PT, R26.reuse, c[0x0][0x27c], P0 ;  /* 0x00009f001a007a0c */ /* 0x040fe20000746670 */
[----:B------:R-:W-:Y:S01]  /*4940*/  CS2R R62, SRZ ;  /* 0x00000000003e7805 */ /* 0x000fe2000001ff00 */
[----:B------:R-:W-:Y:S01]  /*4950*/  ISETP.GE.AND P0, PT, R169, R76, PT ;  /* 0x0000004ca900720c */ /* 0x000fe20003f06270 */
[----:B------:R-:W-:Y:S01]  /*4960*/  CS2R R60, SRZ ;  /* 0x00000000003c7805 */ /* 0x000fe2000001ff00 */
[----:B------:R-:W-:Y:S01]  /*4970*/  CS2R R22, SRZ ;  /* 0x0000000000167805 */ /* 0x000fe2000001ff00 */
[----:B------:R-:W-:Y:S01]  /*4980*/  CS2R R20, SRZ ;  /* 0x0000000000147805 */ /* 0x000fe2000001ff00 */
[----:B------:R-:W-:Y:S01]  /*4990*/  ISETP.GE.OR P3, PT, R26, c[0x0][0x27c], P0 ;  /* 0x00009f001a007a0c */ /* 0x000fe20000766670 */
[----:B------:R-:W-:Y:S01]  /*49a0*/  CS2R R66, SRZ ;  /* 0x0000000000427805 */ /* 0x000fe2000001ff00 */
[----:B------:R-:W-:Y:S01]  /*49b0*/  CS2R R64, SRZ ;  /* 0x0000000000407805 */ /* 0x000fe2000001ff00 */
[----:B------:R-:W-:Y:S01]  /*49c0*/  CS2R R30, SRZ ;  /* 0x00000000001e7805 */ /* 0x000fe2000001ff00 */
[----:B------:R-:W-:Y:S01]  /*49d0*/  CS2R R28, SRZ ;  /* 0x00000000001c7805 */ /* 0x000fe2000001ff00 */
[----:B------:R-:W-:Y:S01]  /*49e0*/  CS2R R70, SRZ ;  /* 0x0000000000467805 */ /* 0x000fe2000001ff00 */
[----:B------:R-:W-:Y:S01]  /*49f0*/  CS2R R68, SRZ ;  /* 0x0000000000447805 */ /* 0x000fe2000001ff00 */
[----:B------:R-:W-:Y:S01]  /*4a00*/  @!P2 IADD3 R3, P1, P0, R110, R10, R213 ;  /* 0x0000000a6e03a210 */ /* 0x000fe2000783e0d5 */
[----:B------:R-:W-:Y:S01]  /*4a10*/  CS2R R42, SRZ ;  /* 0x00000000002a7805 */ /* 0x000fe2000001ff00 */
[----:B------:R-:W-:Y:S01]  /*4a20*/  CS2R R40, SRZ ;  /* 0x0000000000287805 */ /* 0x000fe2000001ff00 */
[----:B------:R-:W-:Y:S01]  /*4a30*/  BSSY B0, `(.L_x_78) ;  /* 0x00000cb000007945 */ /* 0x000fe20003800000 */
[C---:B------:R-:W-:Y:S02]  /*4a40*/  @!P2 IADD3.X R4, R127.reuse, R38, R185, P1, P0 ;  /* 0x000000267f04a210 */ /* 0x040fe40000fe04b9 */
[----:B------:R-:W-:Y:S04]  /*4a50*/  @!P2 IADD3 R5, P1, P0, R108, R8, R210 ;  /* 0x000000086c05a210 */ /* 0x000fe8000783e0d2 */
[----:B------:R-:W-:Y:S02]  /*4a60*/  @!P2 IADD3.X R9, R124, R37, R186, P1, P0 ;  /* 0x000000257c09a210 */ /* 0x000fe40000fe04ba */
[----:B------:R-:W-:Y:S04]  /*4a70*/  @!P3 IADD3 R6, P1, P0, R110, R211, R10 ;  /* 0x000000d36e06b210 */ /* 0x000fe8000783e00a */
[----:B------:R-:W-:Y:S02]  /*4a80*/  @!P3 IADD3.X R11, R127, R182, R38, P1, P0 ;  /* 0x000000b67f0bb210 */ /* 0x000fe40000fe0426 */
[C---:B------:R-:W-:Y:S04]  /*4a90*/  @!P2 LEA R2, P0, R3.reuse, c[0x0][0x270], 0x1 ;  /* 0x00009c000302aa11 */ /* 0x040fe800078008ff */
[----:B------:R-:W-:Y:S02]  /*4aa0*/  @!P2 LEA.HI.X R3, R3, c[0x0][0x274], R4, 0x1, P0 ;  /* 0x00009d000303aa11 */ /* 0x000fe400000f0c04 */
[----:B------:R-:W-:Y:S03]  /*4ab0*/  @!P3 IADD3 R7, P1, P0, R108, R212, R8 ;  /* 0x000000d46c07b210 */ /* 0x000fe6000783e008 */
[----:B------:R1:W2:Y:S01]  /*4ac0*/  @!P2 LDG.E.128 R16, [R2.64] ;  /* 0x0000000a0210a981 */ /* 0x0002a2000c1e1d00 */
[----:B------:R-:W-:Y:S02]  /*4ad0*/  @!P3 IADD3.X R12, R124, R183, R37, P1, P0 ;  /* 0x000000b77c0cb210 */ /* 0x000fe40000fe0425 */
[----:B------:R-:W-:Y:S02]  /*4ae0*/  ISETP.GE.AND P0, PT, R168, R76, PT ;  /* 0x0000004ca800720c */ /* 0x000fe40003f06270 */
[C---:B------:R-:W-:Y:S04]  /*4af0*/  @!P2 LEA R4, P1, R5.reuse, c[0x0][0x288], 0x1 ;  /* 0x0000a2000504aa11 */ /* 0x040fe800078208ff */
[----:B------:R-:W-:Y:S02]  /*4b00*/  @!P2 LEA.HI.X R5, R5, c[0x0][0x28c], R9, 0x1, P1 ;  /* 0x0000a3000505aa11 */ /* 0x000fe400008f0c09 */
[----:B------:R-:W-:Y:S03]  /*4b10*/  ISETP.GE.OR P1, PT, R26, c[0x0][0x27c], P0 ;  /* 0x00009f001a007a0c */ /* 0x000fe60000726670 */
[----:B------:R3:W4:Y:S01]  /*4b20*/  @!P2 LDG.E.128 R60, [R4.64] ;  /* 0x0000000a043ca981 */ /* 0x000722000c1e1d00 */
[C---:B-1----:R-:W-:Y:S04]  /*4b30*/  @!P3 LEA R2, P0, R6.reuse, c[0x0][0x270], 0x1 ;  /* 0x00009c000602ba11 */ /* 0x042fe800078008ff */
[----:B------:R-:W-:Y:S02]  /*4b40*/  @!P3 LEA.HI.X R3, R6, c[0x0][0x274], R11, 0x1, P0 ;  /* 0x00009d000603ba11 */ /* 0x000fe400000f0c0b */
[C---:B------:R-:W-:Y:S03]  /*4b50*/  @!P3 LEA R6, P0, R7.reuse, c[0x0][0x288], 0x1 ;  /* 0x0000a2000706ba11 */ /* 0x040fe600078008ff */
[----:B------:R1:W4:Y:S01]  /*4b60*/  @!P3 LDG.E.128 R20, [R2.64] ;  /* 0x0000000a0214b981 */ /* 0x000322000c1e1d00 */
[----:B------:R-:W-:Y:S02]  /*4b70*/  @!P3 LEA.HI.X R7, R7, c[0x0][0x28c], R12, 0x1, P0 ;  /* 0x0000a3000707ba11 */ /* 0x000fe400000f0c0c */
[----:B---3--:R-:W-:Y:S05]  /*4b80*/  @!P1 IADD3 R4, P2, P0, R110, R206, R10 ;  /* 0x000000ce6e049210 */ /* 0x008fea000785e00a */
[----:B------:R3:W4:Y:S01]  /*4b90*/  @!P3 LDG.E.128 R64, [R6.64] ;  /* 0x0000000a0640b981 */ /* 0x000722000c1e1d00 */
[----:B-1----:R-:W-:Y:S02]  /*4ba0*/  @!P1 IADD3.X R3, R127, R132, R38, P2, P0 ;  /* 0x000000847f039210 */ /* 0x002fe400017e0426 */
[----:B------:R-:W-:Y:S02]  /*4bb0*/  @!P1 LEA R2, P0, R4, c[0x0][0x270], 0x1 ;  /* 0x00009c0004029a11 */ /* 0x000fe400078008ff */
[----:B------:R-:W-:Y:S02]  /*4bc0*/  @!P1 IADD3 R5, P3, P2, R108, R204, R8 ;  /* 0x000000cc6c059210 */ /* 0x000fe40007a7e008 */
[----:B------:R-:W-:Y:S02]  /*4bd0*/  @!P1 LEA.HI.X R3, R4, c[0x0][0x274], R3, 0x1, P0 ;  /* 0x00009d0004039a11 */ /* 0x000fe400000f0c03 */
[----:B---3--:R-:W-:Y:S02]  /*4be0*/  @!P1 IADD3.X R6, R124, R131, R37, P3, P2 ;  /* 0x000000837c069210 */ /* 0x008fe40001fe4425 */
[----:B------:R-:W-:Y:S01]  /*4bf0*/  @!P1 LEA R4, P2, R5, c[0x0][0x288], 0x1 ;  /* 0x0000a20005049a11 */ /* 0x000fe200078408ff */
[----:B------:R1:W3:Y:S01]  /*4c00*/  @!P1 LDG.E.128 R28, [R2.64] ;  /* 0x0000000a021c9981 */ /* 0x0002e2000c1e1d00 */
[----:B------:R-:W-:Y:S02]  /*4c10*/  ISETP.GE.AND P0, PT, R101, R76, PT ;  /* 0x0000004c6500720c */ /* 0x000fe40003f06270 */
[----:B------:R-:W-:Y:S02]  /*4c20*/  @!P1 LEA.HI.X R5, R5, c[0x0][0x28c], R6, 0x1, P2 ;  /* 0x0000a30005059a11 */ /* 0x000fe400010f0c06 */
[----:B------:R-:W-:Y:S01]  /*4c30*/  ISETP.GE.OR P0, PT, R26, c[0x0][0x27c], P0 ;  /* 0x00009f001a007a0c */ /* 0x000fe20000706670 */
[----:B------:R-:W-:Y:S02]  /*4c40*/  CS2R R6, SRZ ;  /* 0x0000000000067805 */ /* 0x000fe4000001ff00 */
[----:B------:R1:W3:Y:S10]  /*4c50*/  @!P1 LDG.E.128 R68, [R4.64] ;  /* 0x0000000a04449981 */ /* 0x0002f4000c1e1d00 */
[----:B------:R-:W-:Y:S05]  /*4c60*/  @!P0 IADD3 R10, P3, R110, R10, RZ ;  /* 0x0000000a6e0a8210 */ /* 0x000fea0007f7e0ff */
[----:B------:R-:W-:Y:S01]  /*4c70*/  @!P0 IMAD.X R38, R38, 0x1, R127, P3 ;  /* 0x0000000126268824 */ /* 0x000fe200018e067f */
[----:B-1----:R-:W-:Y:S04]  /*4c80*/  @!P0 IADD3 R3, P2, R108, R8, RZ ;  /* 0x000000086c038210 */ /* 0x002fe80007f5e0ff */
[----:B------:R-:W-:Y:S01]  /*4c90*/  @!P0 LEA R2, P1, R3, c[0x0][0x288], 0x1 ;  /* 0x0000a20003028a11 */ /* 0x000fe200078208ff */
[----:B------:R-:W-:Y:S01]  /*4ca0*/  @!P0 IMAD.X R37, R37, 0x1, R124, P2 ;  /* 0x0000000125258824 */ /* 0x000fe200010e067c */
[C---:B------:R-:W-:Y:S01]  /*4cb0*/  @!P0 LEA R8, P2, R10.reuse, c[0x0][0x270], 0x1 ;  /* 0x00009c000a088a11 */ /* 0x040fe200078408ff */
[----:B------:R-:W-:Y:S03]  /*4cc0*/  CS2R R4, SRZ ;  /* 0x0000000000047805 */ /* 0x000fe6000001ff00 */
[----:B------:R-:W-:Y:S02]  /*4cd0*/  @!P0 LEA.HI.X R9, R10, c[0x0][0x274], R38, 0x1, P2 ;  /* 0x00009d000a098a11 */ /* 0x000fe400010f0c26 */
[----:B------:R-:W-:Y:S02]  /*4ce0*/  @!P0 LEA.HI.X R3, R3, c[0x0][0x28c], R37, 0x1, P1 ;  /* 0x0000a30003038a11 */ /* 0x000fe400008f0c25 */
[----:B------:R-:W-:Y:S01]  /*4cf0*/  ISETP.GE.OR P1, PT, R101, R76, !P4 ;  /* 0x0000004c6500720c */ /* 0x000fe20006726670 */
[----:B------:R1:W5:Y:S08]  /*4d00*/  @!P0 LDG.E.128 R4, [R8.64] ;  /* 0x0000000a08048981 */ /* 0x000370000c1e1d00 */
[----:B------:R2:W5:Y:S01]  /*4d10*/  @!P0 LDG.E.128 R40, [R2.64] ;  /* 0x0000000a02288981 */ /* 0x000562000c1e1d00 */
[----:B------:R-:W-:Y:S01]  /*4d20*/  ISETP.GE.AND P0, PT, R26, c[0x0][0x27c], PT ;  /* 0x00009f001a007a0c */ /* 0x000fe20003f06270 */
[----:B--2---:R-:W-:Y:S02]  /*4d30*/  IMAD.MOV.U32 R2, RZ, RZ, R18 ;  /* 0x000000ffff027224 */ /* 0x004fe400078e0012 */
[----:B-1----:R-:W-:Y:S02]  /*4d40*/  IMAD.MOV.U32 R8, RZ, RZ, R19 ;  /* 0x000000ffff087224 */ /* 0x002fe400078e0013 */
[----:B------:R-:W-:Y:S03]  /*4d50*/  IMAD.MOV.U32 R3, RZ, RZ, R16 ;  /* 0x000000ffff037224 */ /* 0x000fe600078e0010 */
[----:B------:R-:W-:Y:S01]  /*4d60*/  PRMT R34, R8, 0x5410, R2 ;  /* 0x0000541008227816 */ /* 0x000fe20000000002 */
[----:B------:R-:W-:Y:S05]  /*4d70*/  IMAD.MOV.U32 R2, RZ, RZ, R17 ;  /* 0x000000ffff027224 */ /* 0x000fea00078e0011 */
[----:B------:R-:W-:Y:S01]  /*4d80*/  PRMT R24, R2, 0x5410, R3 ;  /* 0x0000541002187816 */ /* 0x000fe20000000003 */
[----:B----4-:R-:W-:Y:S02]  /*4d90*/  IMAD.MOV.U32 R8, RZ, RZ, R62 ;  /* 0x000000ffff087224 */ /* 0x010fe400078e003e */
[----:B------:R-:W-:Y:S02]  /*4da0*/  IMAD.MOV.U32 R2, RZ, RZ, R63 ;  /* 0x000000ffff027224 */ /* 0x000fe400078e003f */
[----:B------:R-:W-:Y:S03]  /*4db0*/  IMAD.MOV.U32 R3, RZ, RZ, R61 ;  /* 0x000000ffff037224 */ /* 0x000fe600078e003d */
[----:B------:R-:W-:Y:S01]  /*4dc0*/  PRMT R55, R2, 0x5410, R8 ;  /* 0x0000541002377816 */ /* 0x000fe20000000008 */
[----:B------:R-:W-:Y:S05]  /*4dd0*/  IMAD.MOV.U32 R8, RZ, RZ, R60 ;  /* 0x000000ffff087224 */ /* 0x000fea00078e003c */
[----:B------:R-:W-:Y:S01]  /*4de0*/  PRMT R54, R8, 0x5410, R3 ;  /* 0x0000541008367816 */ /* 0x000fe20000000003 */
[----:B------:R-:W-:Y:S02]  /*4df0*/  IMAD.MOV.U32 R2, RZ, RZ, R22 ;  /* 0x000000ffff027224 */ /* 0x000fe400078e0016 */
[----:B------:R-:W-:Y:S02]  /*4e00*/  IMAD.MOV.U32 R8, RZ, RZ, R23 ;  /* 0x000000ffff087224 */ /* 0x000fe400078e0017 */
[----:B------:R-:W-:Y:S03]  /*4e10*/  IMAD.MOV.U32 R3, RZ, RZ, R20 ;  /* 0x000000ffff037224 */ /* 0x000fe600078e0014 */
[----:B------:R-:W-:Y:S01]  /*4e20*/  PRMT R36, R8, 0x5410, R2 ;  /* 0x0000541008247816 */ /* 0x000fe20000000002 */
[----:B------:R-:W-:Y:S02]  /*4e30*/  IMAD.MOV.U32 R2, RZ, RZ, R21 ;  /* 0x000000ffff027224 */ /* 0x000fe400078e0015 */
[----:B------:R-:W-:Y:S03]  /*4e40*/  IMAD.MOV.U32 R8, RZ, RZ, R66 ;  /* 0x000000ffff087224 */ /* 0x000fe600078e0042 */
[----:B------:R-:W-:Y:S01]  /*4e50*/  PRMT R35, R2, 0x5410, R3 ;  /* 0x0000541002237816 */ /* 0x000fe20000000003 */
[----:B------:R-:W-:Y:S02]  /*4e60*/  IMAD.MOV.U32 R2, RZ, RZ, R67 ;  /* 0x000000ffff027224 */ /* 0x000fe400078e0043 */
[----:B------:R-:W-:Y:S03]  /*4e70*/  IMAD.MOV.U32 R3, RZ, RZ, R65 ;  /* 0x000000ffff037224 */ /* 0x000fe600078e0041 */
[----:B------:R-:W-:Y:S01]  /*4e80*/  PRMT R73, R2, 0x5410, R8 ;  /* 0x0000541002497816 */ /* 0x000fe20000000008 */
[----:B------:R-:W-:Y:S05]  /*4e90*/  IMAD.MOV.U32 R8, RZ, RZ, R64 ;  /* 0x000000ffff087224 */ /* 0x000fea00078e0040 */
[----:B------:R-:W-:Y:S01]  /*4ea0*/  PRMT R72, R8, 0x5410, R3 ;  /* 0x0000541008487816 */ /* 0x000fe20000000003 */
[----:B---3--:R-:W-:Y:S02]  /*4eb0*/  IMAD.MOV.U32 R2, RZ, RZ, R30 ;  /* 0x000000ffff027224 */ /* 0x008fe400078e001e */
[----:B------:R-:W-:Y:S02]  /*4ec0*/  IMAD.MOV.U32 R8, RZ, RZ, R31 ;  /* 0x000000ffff087224 */ /* 0x000fe400078e001f */
[----:B------:R-:W-:Y:S03]  /*4ed0*/  IMAD.MOV.U32 R3, RZ, RZ, R28 ;  /* 0x000000ffff037224 */ /* 0x000fe600078e001c */
[----:B------:R-:W-:Y:S01]  /*4ee0*/  PRMT R38, R8, 0x5410, R2 ;  /* 0x0000541008267816 */ /* 0x000fe20000000002 */
[----:B------:R-:W-:Y:S02]  /*4ef0*/  IMAD.MOV.U32 R2, RZ, RZ, R29 ;  /* 0x000000ffff027224 */ /* 0x000fe400078e001d */
[----:B------:R-:W-:Y:S02]  /*4f00*/  IMAD.MOV.U32 R9, RZ, RZ, R70 ;  /* 0x000000ffff097224 */ /* 0x000fe400078e0046 */
[----:B------:R-:W-:Y:S01]  /*4f10*/  IMAD.MOV.U32 R8, RZ, RZ, R71 ;  /* 0x000000ffff087224 */ /* 0x000fe200078e0047 */
[----:B------:R-:W-:Y:S01]  /*4f20*/  PRMT R37, R2, 0x5410, R3 ;  /* 0x0000541002257816 */ /* 0x000fe20000000003 */
[----:B------:R-:W-:Y:S02]  /*4f30*/  IMAD.MOV.U32 R3, RZ, RZ, R68 ;  /* 0x000000ffff037224 */ /* 0x000fe400078e0044 */
[----:B------:R-:W-:Y:S01]  /*4f40*/  IMAD.MOV.U32 R2, RZ, RZ, R69 ;  /* 0x000000ffff027224 */ /* 0x000fe200078e0045 */
[----:B------:R-:W-:Y:S04]  /*4f50*/  PRMT R75, R8, 0x5410, R9 ;  /* 0x00005410084b7816 */ /* 0x000fe80000000009 */
[----:B------:R-:W-:Y:S01]  /*4f60*/  PRMT R74, R2, 0x5410, R3 ;  /* 0x00005410024a7816 */ /* 0x000fe20000000003 */
[----:B------:R-:W-:-:S05]  /*4f70*/  @P1 BRA `(.L_x_79) ;  /* 0x0000076000001947 */ /* 0x000fca0003800000 */
[----:B------:R-:W-:Y:S01]  /*4f80*/  IADD3 R3, P1, R188, R86, RZ ;  /* 0x00000056bc037210 */ /* 0x000fe20007f3e0ff */
[----:B------:R-:W1:Y:S01]  /*4f90*/  LDS.128 R12, [R150+0x3900] ;  /* 0x00390000960c7984 */ /* 0x000e620000000c00 */
[----:B-----5:R-:W-:Y:S01]  /*4fa0*/  @!P0 SHF.R.U32.HI R45, RZ, 0x10, R41 ;  /* 0x00000010ff2d8819 */ /* 0x020fe20000011629 */
[----:B------:R-:W-:Y:S01]  /*4fb0*/  IMAD.MOV.U32 R11, RZ, RZ, R7 ;  /* 0x000000ffff0b7224 */ /* 0x000fe200078e0007 */
[----:B------:R-:W-:Y:S01]  /*4fc0*/  MOV R10, R5 ;  /* 0x00000005000a7202 */ /* 0x000fe20000000f00 */
[----:B------:R-:W-:Y:S01]  /*4fd0*/  IMAD.X R2, R91, 0x1, R144, P1 ;  /* 0x000000015b027824 */ /* 0x000fe200008e0690 */
[-C--:B------:R-:W-:Y:S01]  /*4fe0*/  IADD3 R49, P2, P1, R92, R3.reuse, R120 ;  /* 0x000000035c317210 */ /* 0x080fe2000795e078 */
[----:B------:R-:W-:Y:S02]  /*4ff0*/  IMAD.MOV.U32 R47, RZ, RZ, R43 ;  /* 0x000000ffff2f7224 */ /* 0x000fe400078e002b */
[----:B------:R-:W2:Y:S01]  /*5000*/  LDS.128 R56, [R154+0x3900] ;  /* 0x003900009a387984 */ /* 0x000ea20000000c00 */
[-C--:B------:R-:W-:Y:S01]  /*5010*/  IADD3.X R51, R95, R2.reuse, R126, P2, P1 ;  /* 0x000000025f337210 */ /* 0x080fe200017e247e */
[----:B------:R-:W-:Y:S01]  /*5020*/  IMAD.MOV.U32 R9, RZ, RZ, R40 ;  /* 0x000000ffff097224 */ /* 0x000fe200078e0028 */
[----:B------:R-:W-:Y:S01]  /*5030*/  ISETP.GE.AND P1, PT, R100, c[0x0][0x1d4], PT ;  /* 0x0000750064007a0c */ /* 0x000fe20003f26270 */
[----:B------:R-:W-:Y:S01]  /*5040*/  IMAD.MOV.U32 R8, RZ, RZ, R4 ;  /* 0x000000ffff087224 */ /* 0x000fe200078e0004 */
[--C-:B------:R-:W-:Y:S01]  /*5050*/  @!P0 SHF.R.U64 R40, R40, 0x10, R41.reuse ;  /* 0x0000001028288819 */ /* 0x100fe20000001229 */
[----:B------:R-:W-:Y:S01]  /*5060*/  IMAD.MOV.U32 R46, RZ, RZ, R41 ;  /* 0x000000ffff2e7224 */ /* 0x000fe200078e0029 */
[----:B------:R-:W-:Y:S01]  /*5070*/  @!P0 SHF.R.U64 R4, R4, 0x10, R5 ;  /* 0x0000001004048819 */ /* 0x000fe20000001205 */
[----:B------:R-:W-:Y:S01]  /*5080*/  IMAD.MOV.U32 R44, RZ, RZ, R42 ;  /* 0x000000ffff2c7224 */ /* 0x000fe200078e002a */
[----:B------:R-:W-:Y:S02]  /*5090*/  @!P0 PRMT R41, R9, 0x5410, R40 ;  /* 0x0000541009298816 */ /* 0x000fe40000000028 */
[----:B------:R-:W-:Y:S02]  /*50a0*/  @!P0 PRMT R9, R8, 0x5410, R4 ;  /* 0x0000541008098816 */ /* 0x000fe40000000004 */
[--C-:B------:R-:W-:Y:S02]  /*50b0*/  @!P0 SHF.R.U64 R42, R42, 0x10, R43.reuse ;  /* 0x000000102a2a8819 */ /* 0x100fe4000000122b */
[----:B------:R-:W-:Y:S02]  /*50c0*/  @!P0 SHF.R.U32.HI R43, RZ, 0x10, R43 ;  /* 0x00000010ff2b8819 */ /* 0x000fe4000001162b */
[----:B------:R-:W-:Y:S02]  /*50d0*/  @!P1 IADD3 R50, P3, P2, R92, R3, R100 ;  /* 0x000000035c329210 */ /* 0x000fe40007a7e064 */
[----:B------:R-:W-:Y:S02]  /*50e0*/  @!P0 PRMT R52, R47, 0x5410, R43 ;  /* 0x000054102f348816 */ /* 0x000fe4000000002b */
[----:B------:R-:W-:Y:S02]  /*50f0*/  @!P1 IADD3.X R53, R95, R2, R125, P3, P2 ;  /* 0x000000025f359210 */ /* 0x000fe40001fe447d */
[C---:B------:R-:W-:Y:S02]  /*5100*/  LEA R80, P2, R49.reuse, c[0x0][0x1c8], 0x1 ;  /* 0x0000720031507a11 */ /* 0x040fe400078408ff */
[----:B------:R-:W-:Y:S02]  /*5110*/  @!P0 SHF.R.U32.HI R2, RZ, 0x10, R7 ;  /* 0x00000010ff028819 */ /* 0x000fe40000011607 */
[----:B------:R-:W-:Y:S02]  /*5120*/  LEA.HI.X R81, R49, c[0x0][0x1cc], R51, 0x1, P2 ;  /* 0x0000730031517a11 */ /* 0x000fe400010f0c33 */
[----:B------:R-:W-:Y:S02]  /*5130*/  @!P1 LEA R78, P2, R50, c[0x0][0x1c8], 0x1 ;  /* 0x00007200324e9a11 */ /* 0x000fe400078408ff */
[----:B------:R-:W-:Y:S01]  /*5140*/  @!P0 PRMT R11, R11, 0x5410, R2 ;  /* 0x000054100b0b8816 */ /* 0x000fe20000000002 */
[----:B-1----:R-:W-:Y:S01]  /*5150*/  @!P0 IMAD.U32 R2, R12, 0x10000, RZ ;  /* 0x000100000c028824 */ /* 0x002fe200078e00ff */
[----:B------:R-:W-:Y:S02]  /*5160*/  @!P1 LEA.HI.X R79, R50, c[0x0][0x1cc], R53, 0x1, P2 ;  /* 0x00007300324f9a11 */ /* 0x000fe400010f0c35 */
[----:B------:R-:W-:Y:S02]  /*5170*/  @!P0 SHF.L.U32 R4, R13, 0x10, RZ ;  /* 0x000000100d048819 */ /* 0x000fe400000006ff */
[----:B------:R-:W-:Y:S02]  /*5180*/  @!P0 SHF.R.U32.HI R3, RZ, 0x10, R5 ;  /* 0x00000010ff038819 */ /* 0x000fe40000011605 */
[----:B------:R-:W-:Y:S01]  /*5190*/  @!P0 SHF.R.U64 R5, R6, 0x10, R7 ;  /* 0x0000001006058819 */ /* 0x000fe20000001207 */
[----:B--2---:R-:W-:Y:S01]  /*51a0*/  @!P0 IMAD.U32 R43, R57, 0x10000, RZ ;  /* 0x00010000392b8824 */ /* 0x004fe200078e00ff */
[----:B------:R-:W-:Y:S02]  /*51b0*/  @!P0 SHF.L.U32 R7, R56, 0x10, RZ ;  /* 0x0000001038078819 */ /* 0x000fe400000006ff */
[C---:B------:R-:W-:Y:S02]  /*51c0*/  @!P0 SHF.L.U32 R47, R58.reuse, 0x10, RZ ;  /* 0x000000103a2f8819 */ /* 0x040fe400000006ff */
[----:B------:R-:W-:Y:S02]  /*51d0*/  @!P0 LOP3.LUT R49, R58, 0xffff0000, RZ, 0xc0, !PT ;  /* 0xffff00003a318812 */ /* 0x000fe400078ec0ff */
[C---:B------:R-:W-:Y:S02]  /*51e0*/  @!P0 SHF.L.U32 R51, R59.reuse, 0x10, RZ ;  /* 0x000000103b338819 */ /* 0x040fe400000006ff */
[----:B------:R-:W-:Y:S02]  /*51f0*/  @!P0 LOP3.LUT R53, R59, 0xffff0000, RZ, 0xc0, !PT ;  /* 0xffff00003b358812 */ /* 0x000fe400078ec0ff */
[----:B------:R-:W-:Y:S02]  /*5200*/  @!P0 PRMT R40, R46, 0x5410, R45 ;  /* 0x000054102e288816 */ /* 0x000fe4000000002d */
[----:B------:R-:W-:Y:S01]  /*5210*/  @!P0 PRMT R8, R10, 0x5410, R3 ;  /* 0x000054100a088816 */ /* 0x000fe20000000003 */
[----:B------:R-:W-:Y:S01]  /*5220*/  @!P0 IMAD.U32 R3, R9, 0x10000, RZ ;  /* 0x0001000009038824 */ /* 0x000fe200078e00ff */
[----:B------:R-:W-:Y:S01]  /*5230*/  @!P0 PRMT R10, R6, 0x5410, R5 ;  /* 0x00005410060a8816 */ /* 0x000fe20000000005 */
[----:B------:R-:W-:Y:S01]  /*5240*/  @!P0 IMAD.U32 R6, R41, 0x10000, RZ ;  /* 0x0001000029068824 */ /* 0x000fe200078e00ff */
[----:B------:R-:W-:Y:S01]  /*5250*/  @!P0 PRMT R48, R44, 0x5410, R42 ;  /* 0x000054102c308816 */ /* 0x000fe2000000002a */
[----:B------:R-:W-:Y:S02]  /*5260*/  @!P0 IMAD.U32 R42, R40, 0x10000, RZ ;  /* 0x00010000282a8824 */ /* 0x000fe400078e00ff */
[C---:B------:R-:W-:Y:S02]  /*5270*/  @!P0 FMUL.FTZ R44, R2.reuse, R6 ;  /* 0x00000006022c8220 */ /* 0x040fe40000410000 */
[-C--:B------:R-:W-:Y:S02]  /*5280*/  @!P0 FMUL.FTZ R2, R2, R3.reuse ;  /* 0x0000000302028220 */ /* 0x080fe40000410000 */
[----:B------:R-:W-:Y:S01]  /*5290*/  @!P0 FFMA.FTZ R90, R7, R3, -R44 ;  /* 0x00000003075a8223 */ /* 0x000fe2000001082c */
[----:B------:R-:W-:Y:S01]  /*52a0*/  @!P0 LOP3.LUT R3, R13, 0xffff0000, RZ, 0xc0, !PT ;  /* 0xffff00000d038812 */ /* 0x000fe200078ec0ff */
[----:B------:R-:W-:Y:S01]  /*52b0*/  @!P0 FFMA.FTZ R2, R6, R7, R2 ;  /* 0x0000000706028223 */ /* 0x000fe20000010002 */
[----:B------:R-:W-:Y:S01]  /*52c0*/  @!P0 LOP3.LUT R7, R12, 0xffff0000, RZ, 0xc0, !PT ;  /* 0xffff00000c078812 */ /* 0x000fe200078ec0ff */
[C---:B------:R-:W-:Y:S01]  /*52d0*/  @!P0 IMAD.U32 R5, R8.reuse, 0x10000, RZ ;  /* 0x0001000008058824 */ /* 0x040fe200078e00ff */
[----:B------:R-:W-:Y:S01]  /*52e0*/  @!P0 LOP3.LUT R6, R8, 0xffff0000, RZ, 0xc0, !PT ;  /* 0xffff000008068812 */ /* 0x000fe200078ec0ff */
[C---:B------:R-:W-:Y:S01]  /*52f0*/  @!P0 FMUL.FTZ R45, R4.reuse, R42 ;  /* 0x0000002a042d8220 */ /* 0x040fe20000410000 */
[----:B------:R-:W-:Y:S01]  /*5300*/  @!P0 LOP3.LUT R8, R9, 0xffff0000, RZ, 0xc0, !PT ;  /* 0xffff000009088812 */ /* 0x000fe200078ec0ff */
[-C--:B------:R-:W-:Y:S01]  /*5310*/  @!P0 FMUL.FTZ R4, R4, R5.reuse ;  /* 0x0000000504048220 */ /* 0x080fe20000410000 */
[----:B------:R-:W-:Y:S01]  /*5320*/  @!P0 LOP3.LUT R44, R40, 0xffff0000, RZ, 0xc0, !PT ;  /* 0xffff0000282c8812 */ /* 0x000fe200078ec0ff */
[----:B------:R-:W-:Y:S01]  /*5330*/  @!P0 FFMA.FTZ R89, R43, R5, -R45 ;  /* 0x000000052b598223 */ /* 0x000fe2000001082d */
[----:B------:R-:W-:Y:S01]  /*5340*/  @!P0 LOP3.LUT R40, R41, 0xffff0000, RZ, 0xc0, !PT ;  /* 0xffff000029288812 */ /* 0x000fe200078ec0ff */
[C---:B------:R-:W-:Y:S01]  /*5350*/  @!P0 FMUL.FTZ R5, R3.reuse, R6 ;  /* 0x0000000603058220 */ /* 0x040fe20000410000 */
[----:B------:R-:W-:Y:S01]  /*5360*/  @!P0 LOP3.LUT R41, R56, 0xffff0000, RZ, 0xc0, !PT ;  /* 0xffff000038298812 */ /* 0x000fe200078ec0ff */
[----:B------:R-:W-:Y:S01]  /*5370*/  @!P0 FMUL.FTZ R9, R3, R44 ;  /* 0x0000002c03098220 */ /* 0x000fe20000410000 */
[----:B------:R-:W-:Y:S01]  /*5380*/  @!P0 LOP3.LUT R45, R57, 0xffff0000, RZ, 0xc0, !PT ;  /* 0xffff0000392d8812 */ /* 0x000fe200078ec0ff */
[C---:B------:R-:W-:Y:S02]  /*5390*/  @!P0 FMUL.FTZ R46, R7.reuse, R40 ;  /* 0x00000028072e8220 */ /* 0x040fe40000410000 */
[-C--:B------:R-:W-:Y:S02]  /*53a0*/  @!P0 FMUL.FTZ R3, R7, R8.reuse ;  /* 0x0000000807038220 */ /* 0x080fe40000410000 */
[----:B------:R-:W-:Y:S01]  /*53b0*/  @!P0 FFMA.FTZ R85, R41, R8, -R46 ;  /* 0x0000000829558223 */ /* 0x000fe2000001082e */
[----:B------:R-:W-:Y:S01]  /*53c0*/  @!P0 LOP3.LUT R8, R14, 0xffff0000, RZ, 0xc0, !PT ;  /* 0xffff00000e088812 */ /* 0x000fe200078ec0ff */
[C---:B------:R-:W-:Y:S01]  /*53d0*/  @!P0 IMAD.U32 R46, R48.reuse, 0x10000, RZ ;  /* 0x00010000302e8824 */ /* 0x040fe200078e00ff */
[----:B------:R-:W-:Y:S01]  /*53e0*/  @!P0 LOP3.LUT R48, R48, 0xffff0000, RZ, 0xc0, !PT ;  /* 0xffff000030308812 */ /* 0x000fe200078ec0ff */
[----:B------:R-:W-:Y:S01]  /*53f0*/  @!P0 FFMA.FTZ R88, R45, R6, -R9 ;  /* 0x000000062d588223 */ /* 0x000fe20000010809 */
[----:B------:R-:W-:Y:S01]  /*5400*/  @!P0 LOP3.LUT R9, R10, 0xffff0000, RZ, 0xc0, !PT ;  /* 0xffff00000a098812 */ /* 0x000fe200078ec0ff */
[----:B------:R-:W-:Y:S02]  /*5410*/  @!P0 IMAD.U32 R6, R14, 0x10000, RZ ;  /* 0x000100000e068824 */ /* 0x000fe400078e00ff */
[----:B------:R-:W-:Y:S02]  /*5420*/  @!P0 IMAD.U32 R7, R10, 0x10000, RZ ;  /* 0x000100000a078824 */ /* 0x000fe400078e00ff */
[----:B------:R-:W-:Y:S02]  /*5430*/  @!P0 FMUL.FTZ R10, R6, R46 ;  /* 0x0000002e060a8220 */ /* 0x000fe40000410000 */
[----:B------:R-:W-:Y:S02]  /*5440*/  @!P0 FMUL.FTZ R50, R8, R48 ;  /* 0x0000003008328220 */ /* 0x000fe40000410000 */
[----:B------:R-:W-:Y:S01]  /*5450*/  @!P0 FFMA.FTZ R84, R47, R7, -R10 ;  /* 0x000000072f548223 */ /* 0x000fe2000001080a */
[----:B------:R-:W-:Y:S01]  /*5460*/  @!P0 LOP3.LUT R10, R15, 0xffff0000, RZ, 0xc0, !PT ;  /* 0xffff00000f0a8812 */ /* 0x000fe200078ec0ff */
[----:B------:R-:W-:Y:S02]  /*5470*/  @!P0 FFMA.FTZ R83, R49, R9, -R50 ;  /* 0x0000000931538223 */ /* 0x000fe40000010832 */
[C---:B------:R-:W-:Y:S01]  /*5480*/  @!P0 IMAD.U32 R50, R52.reuse, 0x10000, RZ ;  /* 0x0001000034328824 */ /* 0x040fe200078e00ff */
[----:B------:R-:W-:Y:S01]  /*5490*/  @!P0 LOP3.LUT R52, R52, 0xffff0000, RZ, 0xc0, !PT ;  /* 0xffff000034348812 */ /* 0x000fe200078ec0ff */
[----:B------:R-:W-:Y:S02]  /*54a0*/  @!P0 FMUL.FTZ R6, R6, R7 ;  /* 0x0000000706068220 */ /* 0x000fe40000410000 */
[----:B------:R-:W-:Y:S02]  /*54b0*/  @!P0 FMUL.FTZ R7, R8, R9 ;  /* 0x0000000908078220 */ /* 0x000fe40000410000 */
[----:B------:R-:W-:Y:S02]  /*54c0*/  @!P0 IMAD.U32 R8, R15, 0x10000, RZ ;  /* 0x000100000f088824 */ /* 0x000fe400078e00ff */
[C---:B------:R-:W-:Y:S01]  /*54d0*/  @!P0 IMAD.U32 R9, R11.reuse, 0x10000, RZ ;  /* 0x000100000b098824 */ /* 0x040fe200078e00ff */
[----:B------:R-:W-:Y:S01]  /*54e0*/  @!P0 LOP3.LUT R11, R11, 0xffff0000, RZ, 0xc0, !PT ;  /* 0xffff00000b0b8812 */ /* 0x000fe200078ec0ff */
[----:B------:R-:W-:Y:S01]  /*54f0*/  @!P0 FFMA.FTZ R3, R40, R41, R3 ;  /* 0x0000002928038223 */ /* 0x000fe20000010003 */
[----:B------:R-:W-:Y:S01]  /*5500*/  @!P0 F2FP.BF16.PACK_AB R40, R83, R84 ;  /* 0x000000545328823e */ /* 0x000fe200000010ff */
[----:B------:R-:W-:Y:S02]  /*5510*/  @!P0 FMUL.FTZ R77, R8, R50 ;  /* 0x00000032084d8220 */ /* 0x000fe40000410000 */
[----:B------:R-:W-:Y:S01]  /*5520*/  @!P0 FMUL.FTZ R82, R10, R52 ;  /* 0x000000340a528220 */ /* 0x000fe20000410000 */
[----:B------:R-:W-:Y:S01]  /*5530*/  @!P0 F2FP.BF16.PACK_AB R2, R3, R2 ;  /* 0x000000020302823e */ /* 0x000fe200000010ff */
[----:B------:R-:W-:Y:S02]  /*5540*/  @!P0 FFMA.FTZ R4, R42, R43, R4 ;  /* 0x0000002b2a048223 */ /* 0x000fe40000010004 */
[----:B------:R-:W-:Y:S02]  /*5550*/  @!P0 FFMA.FTZ R5, R44, R45, R5 ;  /* 0x0000002d2c058223 */ /* 0x000fe40000010005 */
[----:B------:R-:W-:Y:S02]  /*5560*/  @!P0 FFMA.FTZ R77, R51, R9, -R77 ;  /* 0x00000009334d8223 */ /* 0x000fe4000001084d */
[----:B------:R-:W-:Y:S01]  /*5570*/  @!P0 FFMA.FTZ R82, R53, R11, -R82 ;  /* 0x0000000b35528223 */ /* 0x000fe20000010852 */
[----:B------:R-:W-:Y:S01]  /*5580*/  @!P0 F2FP.BF16.PACK_AB R4, R5, R4 ;  /* 0x000000040504823e */ /* 0x000fe200000010ff */
[----:B------:R-:W-:Y:S02]  /*5590*/  @!P0 FMUL.FTZ R8, R8, R9 ;  /* 0x0000000908088220 */ /* 0x000fe40000410000 */
[----:B------:R-:W-:Y:S01]  /*55a0*/  @!P0 FFMA.FTZ R6, R46, R47, R6 ;  /* 0x0000002f2e068223 */ /* 0x000fe20000010006 */
[----:B------:R-:W-:Y:S01]  /*55b0*/  @!P0 F2FP.BF16.PACK_AB R41, R82, R77 ;  /* 0x0000004d5229823e */ /* 0x000fe200000010ff */
[----:B------:R-:W-:Y:S01]  /*55c0*/  @!P0 FMUL.FTZ R9, R10, R11 ;  /* 0x0000000b0a098220 */ /* 0x000fe20000410000 */
[----:B------:R-:W-:Y:S01]  /*55d0*/  @!P0 F2FP.BF16.PACK_AB R11, R88, R89 ;  /* 0x00000059580b823e */ /* 0x000fe200000010ff */
[----:B------:R-:W-:Y:S01]  /*55e0*/  @!P0 FFMA.FTZ R7, R48, R49, R7 ;  /* 0x0000003130078223 */ /* 0x000fe20000010007 */
[----:B------:R-:W-:Y:S01]  /*55f0*/  @!P0 F2FP.BF16.PACK_AB R10, R85, R90 ;  /* 0x0000005a550a823e */ /* 0x000fe200000010ff */
[----:B------:R-:W-:Y:S01]  /*5600*/  @!P0 FFMA.FTZ R8, R50, R51, R8 ;  /* 0x0000003332088223 */ /* 0x000fe20000010008 */
[----:B------:R-:W-:Y:S01]  /*5610*/  @!P0 MOV R59, R41 ;  /* 0x00000029003b8202 */ /* 0x000fe20000000f00 */
[----:B------:R-:W-:Y:S01]  /*5620*/  @!P0 FFMA.FTZ R9, R52, R53, R9 ;  /* 0x0000003534098223 */ /* 0x000fe20000010009 */
[----:B------:R-:W-:Y:S01]  /*5630*/  @!P0 MOV R56, R10 ;  /* 0x0000000a00388202 */ /* 0x000fe20000000f00 */
[----:B------:R-:W-:Y:S01]  /*5640*/  @!P0 IMAD.MOV.U32 R57, RZ, RZ, R11 ;  /* 0x000000ffff398224 */ /* 0x000fe200078e000b */
[----:B------:R-:W-:Y:S01]  /*5650*/  @!P0 F2FP.BF16.PACK_AB R6, R7, R6 ;  /* 0x000000060706823e */ /* 0x000fe200000010ff */
[----:B------:R-:W-:Y:S01]  /*5660*/  @!P0 IMAD.MOV.U32 R58, RZ, RZ, R40 ;  /* 0x000000ffff3a8224 */ /* 0x000fe200078e0028 */
[----:B------:R-:W-:Y:S01]  /*5670*/  @!P0 F2FP.BF16.PACK_AB R8, R9, R8 ;  /* 0x000000080908823e */ /* 0x000fe200000010ff */
[----:B------:R-:W-:Y:S01]  /*5680*/  @!P0 IMAD.MOV.U32 R12, RZ, RZ, R2 ;  /* 0x000000ffff0c8224 */ /* 0x000fe200078e0002 */
[----:B------:R-:W-:Y:S01]  /*5690*/  @!P0 MOV R14, R6 ;  /* 0x00000006000e8202 */ /* 0x000fe20000000f00 */
[----:B------:R-:W-:Y:S01]  /*56a0*/  @!P0 IMAD.MOV.U32 R13, RZ, RZ, R4 ;  /* 0x000000ffff0d8224 */ /* 0x000fe200078e0004 */
[----:B------:R1:W-:Y:S01]  /*56b0*/  STG.E.128 [R80.64], R56 ;  /* 0x0000003850007986 */ /* 0x0003e2000c101d0a */
[----:B------:R-:W-:Y:S07]  /*56c0*/  @!P0 IMAD.MOV.U32 R15, RZ, RZ, R8 ;  /* 0x000000ffff0f8224 */ /* 0x000fee00078e0008 */
[----:B------:R1:W-:Y:S02]  /*56d0*/  @!P1 STG.E.128 [R78.64], R12 ;  /* 0x0000000c4e009986 */ /* 0x0003e4000c101d0a */
.L_x_79:
[----:B------:R-:W-:Y:S05]  /*56e0*/  BSYNC B0 ;  /* 0x0000000000007941 */ /* 0x000fea0003800000 */
.L_x_78:
[----:B------:R-:W-:Y:S01]  /*56f0*/  ISETP.GE.OR P1, PT, R170, R76, !P4 ;  /* 0x0000004caa00720c */ /* 0x000fe20006726670 */
[----:B------:R-:W-:Y:S01]  /*5700*/  @!UPT UIADD3 URZ, URZ, URZ, URZ ;  /* 0x0000003f3f3ff290 */ /* 0x000fe2000fffe03f */
[----:B------:R-:W-:Y:S11]  /*5710*/  BSSY B0, `(.L_x_80) ;  /* 0x0000071000007945 */ /* 0x000ff60003800000 */
[----:B------:R-:W-:-:S05]  /*5720*/  @P1 BRA `(.L_x_81) ;  /* 0x000006f000001947 */ /* 0x000fca0003800000 */
[----:B------:R-:W-:Y:S01]  /*5730*/  IADD3 R3, P1, R196, R86, RZ ;  /* 0x00000056c4037210 */ /* 0x000fe20007f3e0ff */
[----:B-1----:R-:W1:Y:S01]  /*5740*/  LDS.128 R12, [R149+0x3900] ;  /* 0x00390000950c7984 */ /* 0x002e620000000c00 */
[--C-:B-----5:R-:W-:Y:S02]  /*5750*/  @!P0 SHF.R.U64 R6, R60, 0x10, R61.reuse ;  /* 0x000000103c068819 */ /* 0x120fe4000000123d */
[----:B------:R-:W-:Y:S01]  /*5760*/  @!P0 SHF.R.U32.HI R7, RZ, 0x10, R61 ;  /* 0x00000010ff078819 */ /* 0x000fe2000001163d */
[----:B------:R-:W-:Y:S01]  /*5770*/  IMAD.X R2, R91, 0x1, R158, P1 ;  /* 0x000000015b027824 */ /* 0x000fe200008e069e */
[-C--:B------:R-:W-:Y:S02]  /*5780*/  IADD3 R11, P2, P1, R92, R3.reuse, R120 ;  /* 0x000000035c0b7210 */ /* 0x080fe4000795e078 */
[----:B------:R-:W-:Y:S01]  /*5790*/  @!P0 SHF.R.U64 R4, R18, 0x10, R19 ;  /* 0x0000001012048819 */ /* 0x000fe20000001213 */
[----:B------:R-:W2:Y:S01]  /*57a0*/  LDS.128 R48, [R153+0x3900] ;  /* 0x0039000099307984 */ /* 0x000ea20000000c00 */
[-C--:B------:R-:W-:Y:S02]  /*57b0*/  IADD3.X R42, R95, R2.reuse, R126, P2, P1 ;  /* 0x000000025f2a7210 */ /* 0x080fe400017e247e */
[----:B------:R-:W-:Y:S02]  /*57c0*/  ISETP.GE.AND P1, PT, R100, c[0x0][0x1d4], PT ;  /* 0x0000750064007a0c */ /* 0x000fe40003f26270 */
[----:B------:R-:W-:Y:S02]  /*57d0*/  @!P0 SHF.R.U64 R9, R62, 0x10, R63 ;  /* 0x000000103e098819 */ /* 0x000fe4000000123f */
[----:B------:R-:W-:Y:S02]  /*57e0*/  @!P0 SHF.R.U32.HI R5, RZ, 0x10, R19 ;  /* 0x00000010ff058819 */ /* 0x000fe40000011613 */
[----:B------:R-:W-:Y:S04]  /*57f0*/  @!P0 SHF.R.U32.HI R10, RZ, 0x10, R63 ;  /* 0x00000010ff0a8819 */ /* 0x000fe8000001163f */
[----:B------:R-:W-:Y:S02]  /*5800*/  @!P0 PRMT R40, R55, 0x5410, R10 ;  /* 0x0000541037288816 */ /* 0x000fe4000000000a */
[----:B------:R-:W-:Y:S02]  /*5810*/  @!P0 PRMT R10, R34, 0x5410, R5 ;  /* 0x00005410220a8816 */ /* 0x000fe40000000005 */
[----:B------:R-:W-:Y:S01]  /*5820*/  @!P1 IADD3 R41, P3, P2, R92, R3, R100 ;  /* 0x000000035c299210 */ /* 0x000fe20007a7e064 */
[----:B------:R-:W-:Y:S01]  /*5830*/  @!P0 IMAD.U32 R44, R40, 0x10000, RZ ;  /* 0x00010000282c8824 */ /* 0x000fe200078e00ff */
[----:B------:R-:W-:Y:S02]  /*5840*/  @!P0 SHF.R.U32.HI R3, RZ, 0x10, R17 ;  /* 0x00000010ff038819 */ /* 0x000fe40000011611 */
[----:B------:R-:W-:Y:S02]  /*5850*/  @!P1 IADD3.X R43, R95, R2, R125, P3, P2 ;  /* 0x000000025f2b9210 */ /* 0x000fe40001fe447d */
[C---:B------:R-:W-:Y:S02]  /*5860*/  LEA R56, P2, R11.reuse, c[0x0][0x1c8], 0x1 ;  /* 0x000072000b387a11 */ /* 0x040fe400078408ff */
[----:B------:R-:W-:Y:S02]  /*5870*/  @!P0 SHF.R.U64 R2, R16, 0x10, R17 ;  /* 0x0000001010028819 */ /* 0x000fe40000001211 */
[----:B------:R-:W-:Y:S02]  /*5880*/  LEA.HI.X R57, R11, c[0x0][0x1cc], R42, 0x1, P2 ;  /* 0x000073000b397a11 */ /* 0x000fe400010f0c2a */
[C---:B------:R-:W-:Y:S02]  /*5890*/  @!P1 LEA R52, P2, R41.reuse, c[0x0][0x1c8], 0x1 ;  /* 0x0000720029349a11 */ /* 0x040fe400078408ff */
[----:B------:R-:W-:Y:S02]  /*58a0*/  @!P0 PRMT R17, R54, 0x5410, R6 ;  /* 0x0000541036118816 */ /* 0x000fe40000000006 */
[----:B------:R-:W-:Y:S02]  /*58b0*/  @!P1 LEA.HI.X R53, R41, c[0x0][0x1cc], R43, 0x1, P2 ;  /* 0x0000730029359a11 */ /* 0x000fe400010f0c2b */
[----:B------:R-:W-:Y:S01]  /*58c0*/  @!P0 PRMT R8, R24, 0x5432, R2 ;  /* 0x0000543218088816 */ /* 0x000fe20000000002 */
[----:B-1----:R-:W-:Y:S01]  /*58d0*/  @!P0 IMAD.U32 R2, R12, 0x10000, RZ ;  /* 0x000100000c028824 */ /* 0x002fe200078e00ff */
[----:B------:R-:W-:Y:S02]  /*58e0*/  @!P0 PRMT R11, R34, 0x5432, R4 ;  /* 0x00005432220b8816 */ /* 0x000fe40000000004 */
[----:B------:R-:W-:Y:S01]  /*58f0*/  @!P0 SHF.L.U32 R4, R13, 0x10, RZ ;  /* 0x000000100d048819 */ /* 0x000fe200000006ff */
[----:B--2---:R-:W-:Y:S01]  /*5900*/  @!P0 IMAD.U32 R19, R49, 0x10000, RZ ;  /* 0x0001000031138824 */ /* 0x004fe200078e00ff */
[C---:B------:R-:W-:Y:S01]  /*5910*/  @!P0 LOP3.LUT R47, R51.reuse, 0xffff0000, RZ, 0xc0, !PT ;  /* 0xffff0000332f8812 */ /* 0x040fe200078ec0ff */
[----:B------:R-:W-:Y:S01]  /*5920*/  @!P0 IMAD.U32 R45, R51, 0x10000, RZ ;  /* 0x00010000332d8824 */ /* 0x000fe200078e00ff */
[----:B------:R-:W-:Y:S02]  /*5930*/  @!P0 LOP3.LUT R43, R50, 0xffff0000, RZ, 0xc0, !PT ;  /* 0xffff0000322b8812 */ /* 0x000fe400078ec0ff */
[----:B------:R-:W-:Y:S01]  /*5940*/  @!P0 PRMT R42, R55, 0x5432, R9 ;  /* 0x00005432372a8816 */ /* 0x000fe20000000009 */
[----:B------:R-:W-:Y:S01]  /*5950*/  @!P0 IMAD.U32 R9, R48, 0x10000, RZ ;  /* 0x0001000030098824 */ /* 0x000fe200078e00ff */
[----:B------:R-:W-:Y:S01]  /*5960*/  @!P0 PRMT R16, R54, 0x5432, R7 ;  /* 0x0000543236108816 */ /* 0x000fe20000000007 */
[----:B------:R-:W-:Y:S01]  /*5970*/  @!P0 IMAD.U32 R7, R17, 0x10000, RZ ;  /* 0x0001000011078824 */ /* 0x000fe200078e00ff */
[----:B------:R-:W-:Y:S01]  /*5980*/  @!P0 PRMT R6, R24, 0x5410, R3 ;  /* 0x0000541018068816 */ /* 0x000fe20000000003 */
[C---:B------:R-:W-:Y:S01]  /*5990*/  @!P0 IMAD.U32 R3, R8.reuse, 0x10000, RZ ;  /* 0x0001000008038824 */ /* 0x040fe200078e00ff */
[----:B------:R-:W-:Y:S01]  /*59a0*/  @!P0 LOP3.LUT R8, R8, 0xffff0000, RZ, 0xc0, !PT ;  /* 0xffff000008088812 */ /* 0x000fe200078ec0ff */
[----:B------:R-:W-:Y:S01]  /*59b0*/  @!P0 IMAD.U32 R18, R16, 0x10000, RZ ;  /* 0x0001000010128824 */ /* 0x000fe200078e00ff */
[----:B------:R-:W-:Y:S01]  /*59c0*/  @!P0 LOP3.LUT R46, R40, 0xffff0000, RZ, 0xc0, !PT ;  /* 0xffff0000282e8812 */ /* 0x000fe200078ec0ff */
[----:B------:R-:W-:Y:S02]  /*59d0*/  @!P0 FMUL.FTZ R24, R2, R7 ;  /* 0x0000000702188220 */ /* 0x000fe40000410000 */
[C---:B------:R-:W-:Y:S01]  /*59e0*/  @!P0 IMAD.U32 R5, R6.reuse, 0x10000, RZ ;  /* 0x0001000006058824 */ /* 0x040fe200078e00ff */
[----:B------:R-:W-:Y:S01]  /*59f0*/  @!P0 LOP3.LUT R6, R6, 0xffff0000, RZ, 0xc0, !PT ;  /* 0xffff000006068812 */ /* 0x000fe200078ec0ff */
[-C--:B------:R-:W-:Y:S02]  /*5a00*/  @!P0 FMUL.FTZ R2, R2, R3.reuse ;  /* 0x0000000302028220 */ /* 0x080fe40000410000 */
[----:B------:R-:W-:Y:S02]  /*5a10*/  @!P0 FMUL.FTZ R34, R4, R18 ;  /* 0x0000001204228220 */ /* 0x000fe40000410000 */
[----:B------:R-:W-:Y:S01]  /*5a20*/  @!P0 FFMA.FTZ R63, R9, R3, -R24 ;  /* 0x00000003093f8223 */ /* 0x000fe20000010818 */
[----:B------:R-:W-:Y:S01]  /*5a30*/  @!P0 LOP3.LUT R3, R13, 0xffff0000, RZ, 0xc0, !PT ;  /* 0xffff00000d038812 */ /* 0x000fe200078ec0ff */
[----:B------:R-:W-:Y:S01]  /*5a40*/  @!P0 FFMA.FTZ R62, R19, R5, -R34 ;  /* 0x00000005133e8223 */ /* 0x000fe20000010822 */
[----:B------:R-:W-:Y:S01]  /*5a50*/  @!P0 LOP3.LUT R34, R49, 0xffff0000, RZ, 0xc0, !PT ;  /* 0xffff000031228812 */ /* 0x000fe200078ec0ff */
[----:B------:R-:W-:Y:S01]  /*5a60*/  @!P0 FFMA.FTZ R2, R7, R9, R2 ;  /* 0x0000000907028223 */ /* 0x000fe20000010002 */
[----:B------:R-:W-:Y:S01]  /*5a70*/  @!P0 LOP3.LUT R24, R16, 0xffff0000, RZ, 0xc0, !PT ;  /* 0xffff000010188812 */ /* 0x000fe200078ec0ff */
[----:B------:R-:W-:Y:S01]  /*5a80*/  @!P0 FMUL.FTZ R4, R4, R5 ;  /* 0x0000000504048220 */ /* 0x000fe20000410000 */
[----:B------:R-:W-:Y:S01]  /*5a90*/  @!P0 LOP3.LUT R7, R12, 0xffff0000, RZ, 0xc0, !PT ;  /* 0xffff00000c078812 */ /* 0x000fe200078ec0ff */
[----:B------:R-:W-:Y:S01]  /*5aa0*/  @!P0 FMUL.FTZ R5, R3, R6 ;  /* 0x0000000603058220 */ /* 0x000fe20000410000 */
[----:B------:R-:W-:Y:S01]  /*5ab0*/  @!P0 LOP3.LUT R16, R17, 0xffff0000, RZ, 0xc0, !PT ;  /* 0xffff000011108812 */ /* 0x000fe200078ec0ff */
[----:B------:R-:W-:Y:S01]  /*5ac0*/  @!P0 FMUL.FTZ R9, R3, R24 ;  /* 0x0000001803098220 */ /* 0x000fe20000410000 */
[----:B------:R-:W-:Y:S01]  /*5ad0*/  @!P0 LOP3.LUT R17, R48, 0xffff0000, RZ, 0xc0, !PT ;  /* 0xffff000030118812 */ /* 0x000fe200078ec0ff */
[----:B------:R-:W-:Y:S02]  /*5ae0*/  @!P0 FMUL.FTZ R3, R7, R8 ;  /* 0x0000000807038220 */ /* 0x000fe40000410000 */
[----:B------:R-:W-:Y:S01]  /*5af0*/  @!P0 FFMA.FTZ R61, R34, R6, -R9 ;  /* 0x00000006223d8223 */ /* 0x000fe20000010809 */
[----:B------:R-:W-:Y:S01]  /*5b00*/  @!P0 SHF.L.U32 R6, R15, 0x10, RZ ;  /* 0x000000100f068819 */ /* 0x000fe200000006ff */
[----:B------:R-:W-:Y:S01]  /*5b10*/  @!P0 FMUL.FTZ R41, R7, R16 ;  /* 0x0000001007298220 */ /* 0x000fe20000410000 */
[----:B------:R-:W-:Y:S01]  /*5b20*/  @!P0 LOP3.LUT R9, R15, 0xffff0000, RZ, 0xc0, !PT ;  /* 0xffff00000f098812 */ /* 0x000fe200078ec0ff */
[C---:B------:R-:W-:Y:S01]  /*5b30*/  @!P0 IMAD.U32 R7, R10.reuse, 0x10000, RZ ;  /* 0x000100000a078824 */ /* 0x040fe200078e00ff */
[----:B------:R-:W-:Y:S01]  /*5b40*/  @!P0 LOP3.LUT R10, R10, 0xffff0000, RZ, 0xc0, !PT ;  /* 0xffff00000a0a8812 */ /* 0x000fe200078ec0ff */
[----:B------:R-:W-:Y:S02]  /*5b50*/  @!P0 FFMA.FTZ R60, R17, R8, -R41 ;  /* 0x00000008113c8223 */ /* 0x000fe40000010829 */
[C---:B------:R-:W-:Y:S02]  /*5b60*/  @!P0 FMUL.FTZ R40, R6.reuse, R44 ;  /* 0x0000002c06288220 */ /* 0x040fe40000410000 */
[----:B------:R-:W-:Y:S02]  /*5b70*/  @!P0 FMUL.FTZ R41, R9, R46 ;  /* 0x0000002e09298220 */ /* 0x000fe40000410000 */
[-C--:B------:R-:W-:Y:S01]  /*5b80*/  @!P0 FMUL.FTZ R8, R6, R7.reuse ;  /* 0x0000000706088220 */ /* 0x080fe20000410000 */
[C---:B------:R-:W-:Y:S01]  /*5b90*/  @!P0 SHF.L.U32 R6, R14.reuse, 0x10, RZ ;  /* 0x000000100e068819 */ /* 0x040fe200000006ff */
[----:B------:R-:W-:Y:S02]  /*5ba0*/  @!P0 FFMA.FTZ R59, R45, R7, -R40 ;  /* 0x000000072d3b8223 */ /* 0x000fe40000010828 */
[-C--:B------:R-:W-:Y:S02]  /*5bb0*/  @!P0 FMUL.FTZ R9, R9, R10.reuse ;  /* 0x0000000a09098220 */ /* 0x080fe40000410000 */
[----:B------:R-:W-:Y:S01]  /*5bc0*/  @!P0 FFMA.FTZ R58, R47, R10, -R41 ;  /* 0x0000000a2f3a8223 */ /* 0x000fe20000010829 */
[----:B------:R-:W-:Y:S01]  /*5bd0*/  @!P0 LOP3.LUT R10, R14, 0xffff0000, RZ, 0xc0, !PT ;  /* 0xffff00000e0a8812 */ /* 0x000fe200078ec0ff */
[C---:B------:R-:W-:Y:S01]  /*5be0*/  @!P0 IMAD.U32 R40, R42.reuse, 0x10000, RZ ;  /* 0x000100002a288824 */ /* 0x040fe200078e00ff */
[----:B------:R-:W-:Y:S01]  /*5bf0*/  @!P0 LOP3.LUT R42, R42, 0xffff0000, RZ, 0xc0, !PT ;  /* 0xffff00002a2a8812 */ /* 0x000fe200078ec0ff */
[C---:B------:R-:W-:Y:S01]  /*5c00*/  @!P0 IMAD.U32 R7, R11.reuse, 0x10000, RZ ;  /* 0x000100000b078824 */ /* 0x040fe200078e00ff */
[----:B------:R-:W-:Y:S01]  /*5c10*/  @!P0 LOP3.LUT R11, R11, 0xffff0000, RZ, 0xc0, !PT ;  /* 0xffff00000b0b8812 */ /* 0x000fe200078ec0ff */
[----:B------:R-:W-:Y:S02]  /*5c20*/  @!P0 IMAD.U32 R41, R50, 0x10000, RZ ;  /* 0x0001000032298824 */ /* 0x000fe400078e00ff */
[----:B------:R-:W-:Y:S02]  /*5c30*/  @!P0 FMUL.FTZ R54, R6, R40 ;  /* 0x0000002806368220 */ /* 0x000fe40000410000 */
[----:B------:R-:W-:Y:S02]  /*5c40*/  @!P0 FMUL.FTZ R55, R10, R42 ;  /* 0x0000002a0a378220 */ /* 0x000fe40000410000 */
[----:B------:R-:W-:Y:S01]  /*5c50*/  @!P0 FFMA.FTZ R3, R16, R17, R3 ;  /* 0x0000001110038223 */ /* 0x000fe20000010003 */
[----:B------:R-:W-:Y:S01]  /*5c60*/  @!P0 F2FP.BF16.PACK_AB R17, R58, R59 ;  /* 0x0000003b3a11823e */ /* 0x000fe200000010ff */
[----:B------:R-:W-:Y:S02]  /*5c70*/  @!P0 FMUL.FTZ R6, R6, R7 ;  /* 0x0000000706068220 */ /* 0x000fe40000410000 */
[----:B------:R-:W-:Y:S01]  /*5c80*/  @!P0 FFMA.FTZ R4, R18, R19, R4 ;  /* 0x0000001312048223 */ /* 0x000fe20000010004 */
[----:B------:R-:W-:Y:S01]  /*5c90*/  @!P0 F2FP.BF16.PACK_AB R2, R3, R2 ;  /* 0x000000020302823e */ /* 0x000fe200000010ff */
[----:B------:R-:W-:Y:S02]  /*5ca0*/  @!P0 FFMA.FTZ R54, R41, R7, -R54 ;  /* 0x0000000729368223 */ /* 0x000fe40000010836 */
[----:B------:R-:W-:Y:S01]  /*5cb0*/  @!P0 FMUL.FTZ R7, R10, R11 ;  /* 0x0000000b0a078220 */ /* 0x000fe20000410000 */
[----:B------:R-:W-:Y:S01]  /*5cc0*/  @!P0 F2FP.BF16.PACK_AB R10, R60, R63 ;  /* 0x0000003f3c0a823e */ /* 0x000fe200000010ff */
[----:B------:R-:W-:Y:S01]  /*5cd0*/  @!P0 FFMA.FTZ R55, R43, R11, -R55 ;  /* 0x0000000b2b378223 */ /* 0x000fe20000010837 */
[----:B------:R-:W-:Y:S01]  /*5ce0*/  @!P0 F2FP.BF16.PACK_AB R11, R61, R62 ;  /* 0x0000003e3d0b823e */ /* 0x000fe200000010ff */
[----:B------:R-:W-:Y:S02]  /*5cf0*/  @!P0 FFMA.FTZ R5, R24, R34, R5 ;  /* 0x0000002218058223 */ /* 0x000fe40000010005 */
[----:B------:R-:W-:Y:S01]  /*5d00*/  @!P0 FFMA.FTZ R6, R40, R41, R6 ;  /* 0x0000002928068223 */ /* 0x000fe20000010006 */
[----:B------:R-:W-:Y:S01]  /*5d10*/  @!P0 MOV R49, R11 ;  /* 0x0000000b00318202 */ /* 0x000fe20000000f00 */
[----:B------:R-:W-:Y:S01]  /*5d20*/  @!P0 FFMA.FTZ R7, R42, R43, R7 ;  /* 0x0000002b2a078223 */ /* 0x000fe20000010007 */
[----:B------:R-:W-:Y:S01]  /*5d30*/  @!P0 F2FP.BF16.PACK_AB R16, R55, R54 ;  /* 0x000000363710823e */ /* 0x000fe200000010ff */
[----:B------:R-:W-:Y:S01]  /*5d40*/  @!P0 FFMA.FTZ R8, R44, R45, R8 ;  /* 0x0000002d2c088223 */ /* 0x000fe20000010008 */
[----:B------:R-:W-:Y:S01]  /*5d50*/  @!P0 F2FP.BF16.PACK_AB R4, R5, R4 ;  /* 0x000000040504823e */ /* 0x000fe200000010ff */
[----:B------:R-:W-:Y:S01]  /*5d60*/  @!P0 FFMA.FTZ R9, R46, R47, R9 ;  /* 0x0000002f2e098223 */ /* 0x000fe20000010009 */
[----:B------:R-:W-:Y:S01]  /*5d70*/  @!P0 F2FP.BF16.PACK_AB R6, R7, R6 ;  /* 0x000000060706823e */ /* 0x000fe200000010ff */
[----:B------:R-:W-:Y:S01]  /*5d80*/  @!P0 IMAD.MOV.U32 R48, RZ, RZ, R10 ;  /* 0x000000ffff308224 */ /* 0x000fe200078e000a */
[----:B------:R-:W-:Y:S01]  /*5d90*/  @!P0 MOV R13, R4 ;  /* 0x00000004000d8202 */ /* 0x000fe20000000f00 */
[----:B------:R-:W-:Y:S01]  /*5da0*/  @!P0 IMAD.MOV.U32 R50, RZ, RZ, R16 ;  /* 0x000000ffff328224 */ /* 0x000fe200078e0010 */
[----:B------:R-:W-:Y:S01]  /*5db0*/  @!P0 F2FP.BF16.PACK_AB R8, R9, R8 ;  /* 0x000000080908823e */ /* 0x000fe200000010ff */
[----:B------:R-:W-:Y:S02]  /*5dc0*/  @!P0 IMAD.MOV.U32 R51, RZ, RZ, R17 ;  /* 0x000000ffff338224 */ /* 0x000fe400078e0011 */
[----:B------:R-:W-:Y:S02]  /*5dd0*/  @!P0 IMAD.MOV.U32 R12, RZ, RZ, R2 ;  /* 0x000000ffff0c8224 */ /* 0x000fe400078e0002 */
[----:B------:R-:W-:Y:S01]  /*5de0*/  @!P0 IMAD.MOV.U32 R14, RZ, RZ, R6 ;  /* 0x000000ffff0e8224 */ /* 0x000fe200078e0006 */
[----:B------:R1:W-:Y:S01]  /*5df0*/  STG.E.128 [R56.64], R48 ;  /* 0x0000003038007986 */ /* 0x0003e2000c101d0a */
[----:B------:R-:W-:Y:S07]  /*5e00*/  @!P0 IMAD.MOV.U32 R15, RZ, RZ, R8 ;  /* 0x000000ffff0f8224 */ /* 0x000fee00078e0008 */
[----:B------:R1:W-:Y:S02]  /*5e10*/  @!P1 STG.E.128 [R52.64], R12 ;  /* 0x0000000c34009986 */ /* 0x0003e4000c101d0a */
.L_x_81:
[----:B------:R-:W-:Y:S05]  /*5e20*/  BSYNC B0 ;  /* 0x0000000000007941 */ /* 0x000fea0003800000 */
.L_x_80:
        /* <DEDUP_REMOVED lines=10> */
[----:B------:R-:W-:Y:S01]  /*5ed0*/  @!P0 PRMT R17, R72, 0x5410, R6 ;  /* 0x0000541048118816 */ /* 0x000fe20000000006 */
[----:B------:R-:W2:Y:S01]  /*5ee0*/  LDS.128 R44, [R152+0x3900] ;  /* 0x00390000982c7984 */ /* 0x000ea20000000c00 */
[-C--:B------:R-:W-:Y:S02]  /*5ef0*/  IADD3.X R19, R95, R2.reuse, R126, P2, P1 ;  /* 0x000000025f137210 */ /* 0x080fe400017e247e */
[----:B------:R-:W-:Y:S02]  /*5f00*/  ISETP.GE.AND P1, PT, R100, c[0x0][0x1d4], PT ;  /* 0x0000750064007a0c */ /* 0x000fe40003f26270 */
[----:B------:R-:W-:Y:S02]  /*5f10*/  @!P0 SHF.R.U64 R4, R22, 0x10, R23 ;  /* 0x0000001016048819 */ /* 0x000fe40000001217 */
[--C-:B------:R-:W-:Y:S02]  /*5f20*/  @!P0 SHF.R.U32.HI R9, RZ, 0x10, R67.reuse ;  /* 0x00000010ff098819 */ /* 0x100fe40000011643 */
[----:B------:R-:W-:Y:S02]  /*5f30*/  @!P0 SHF.R.U64 R11, R66, 0x10, R67 ;  /* 0x00000010420b8819 */ /* 0x000fe40000001243 */
[----:B------:R-:W-:Y:S02]  /*5f40*/  @!P0 PRMT R22, R73, 0x5410, R9 ;  /* 0x0000541049168816 */ /* 0x000fe40000000009 */
[----:B------:R-:W-:Y:S01]  /*5f50*/  @!P0 PRMT R16, R72, 0x5432, R7 ;  /* 0x0000543248108816 */ /* 0x000fe20000000007 */
[----:B------:R-:W-:Y:S01]  /*5f60*/  @!P0 IMAD.U32 R7, R17, 0x10000, RZ ;  /* 0x0001000011078824 */ /* 0x000fe200078e00ff */
[----:B------:R-:W-:Y:S02]  /*5f70*/  @!P0 PRMT R24, R73, 0x5432, R11 ;  /* 0x0000543249188816 */ /* 0x000fe4000000000b */
[----:B------:R-:W-:Y:S02]  /*5f80*/  @!P1 IADD3 R18, P3, P2, R92, R3, R100 ;  /* 0x000000035c129210 */ /* 0x000fe40007a7e064 */
[----:B------:R-:W-:Y:S02]  /*5f90*/  @!P0 PRMT R11, R36, 0x5432, R4 ;  /* 0x00005432240b8816 */ /* 0x000fe40000000004 */
[----:B------:R-:W-:Y:S02]  /*5fa0*/  @!P1 IADD3.X R34, R95, R2, R125, P3, P2 ;  /* 0x000000025f229210 */ /* 0x000fe40001fe447d */
[----:B------:R-:W-:Y:S02]  /*5fb0*/  LEA R52, P2, R10, c[0x0][0x1c8], 0x1 ;  /* 0x000072000a347a11 */ /* 0x000fe400078408ff */
[----:B------:R-:W-:Y:S02]  /*5fc0*/  @!P0 SHF.R.U64 R2, R20, 0x10, R21 ;  /* 0x0000001014028819 */ /* 0x000fe40000001215 */
[----:B------:R-:W-:Y:S02]  /*5fd0*/  LEA.HI.X R53, R10, c[0x0][0x1cc], R19, 0x1, P2 ;  /* 0x000073000a357a11 */ /* 0x000fe400010f0c13 */
[----:B------:R-:W-:Y:S02]  /*5fe0*/  @!P1 LEA R50, P2, R18, c[0x0][0x1c8], 0x1 ;  /* 0x0000720012329a11 */ /* 0x000fe400078408ff */
[----:B------:R-:W-:Y:S01]  /*5ff0*/  @!P0 PRMT R8, R35, 0x5432, R2 ;  /* 0x0000543223088816 */ /* 0x000fe20000000002 */
[----:B-1----:R-:W-:Y:S01]  /*6000*/  @!P0 IMAD.U32 R2, R12, 0x10000, RZ ;  /* 0x000100000c028824 */ /* 0x002fe200078e00ff */
[----:B------:R-:W-:Y:S01]  /*6010*/  @!P1 LEA.HI.X R51, R18, c[0x0][0x1cc], R34, 0x1, P2 ;  /* 0x0000730012339a11 */ /* 0x000fe200010f0c22 */
[----:B------:R-:W-:Y:S01]  /*6020*/  @!P0 IMAD.U32 R18, R16, 0x10000, RZ ;  /* 0x0001000010128824 */ /* 0x000fe200078e00ff */
[----:B------:R-:W-:Y:S01]  /*6030*/  @!P0 SHF.L.U32 R4, R13, 0x10, RZ ;  /* 0x000000100d048819 */ /* 0x000fe200000006ff */
[----:B------:R-:W-:Y:S01]  /*6040*/  @!P0 FMUL.FTZ R20, R2, R7 ;  /* 0x0000000702148220 */ /* 0x000fe20000410000 */
[----:B------:R-:W-:Y:S02]  /*6050*/  @!P0 SHF.R.U32.HI R3, RZ, 0x10, R21 ;  /* 0x00000010ff038819 */ /* 0x000fe40000011615 */
[----:B------:R-:W-:Y:S01]  /*6060*/  @!P0 SHF.R.U32.HI R5, RZ, 0x10, R23 ;  /* 0x00000010ff058819 */ /* 0x000fe20000011617 */
[----:B--2---:R-:W-:Y:S01]  /*6070*/  @!P0 IMAD.U32 R9, R44, 0x10000, RZ ;  /* 0x000100002c098824 */ /* 0x004fe200078e00ff */
[----:B------:R-:W-:Y:S01]  /*6080*/  @!P0 LOP3.LUT R41, R47, 0xffff0000, RZ, 0xc0, !PT ;  /* 0xffff00002f298812 */ /* 0x000fe200078ec0ff */
[----:B------:R-:W-:Y:S01]  /*6090*/  @!P0 IMAD.U32 R19, R45, 0x10000, RZ ;  /* 0x000100002d138824 */ /* 0x000fe200078e00ff */
[----:B------:R-:W-:Y:S01]  /*60a0*/  @!P0 LOP3.LUT R34, R46, 0xffff0000, RZ, 0xc0, !PT ;  /* 0xffff00002e228812 */ /* 0x000fe200078ec0ff */
[----:B------:R-:W-:Y:S01]  /*60b0*/  @!P0 FMUL.FTZ R21, R4, R18 ;  /* 0x0000001204158220 */ /* 0x000fe20000410000 */
[----:B------:R-:W-:Y:S01]  /*60c0*/  @!P0 PRMT R10, R36, 0x5410, R5 ;  /* 0x00005410240a8816 */ /* 0x000fe20000000005 */
[----:B------:R-:W-:Y:S01]  /*60d0*/  @!P0 IMAD.U32 R36, R47, 0x10000, RZ ;  /* 0x000100002f248824 */ /* 0x000fe200078e00ff */
[----:B------:R-:W-:Y:S01]  /*60e0*/  @!P0 PRMT R6, R35, 0x5410, R3 ;  /* 0x0000541023068816 */ /* 0x000fe20000000003 */
[C---:B------:R-:W-:Y:S01]  /*60f0*/  @!P0 IMAD.U32 R3, R8.reuse, 0x10000, RZ ;  /* 0x0001000008038824 */ /* 0x040fe200078e00ff */
[----:B------:R-:W-:Y:S01]  /*6100*/  @!P0 LOP3.LUT R8, R8, 0xffff0000, RZ, 0xc0, !PT ;  /* 0xffff000008088812 */ /* 0x000fe200078ec0ff */
[C---:B------:R-:W-:Y:S01]  /*6110*/  @!P0 IMAD.U32 R35, R22.reuse, 0x10000, RZ ;  /* 0x0001000016238824 */ /* 0x040fe200078e00ff */
[----:B------:R-:W-:Y:S01]  /*6120*/  @!P0 LOP3.LUT R40, R22, 0xffff0000, RZ, 0xc0, !PT ;  /* 0xffff000016288812 */ /* 0x000fe200078ec0ff */
[C---:B------:R-:W-:Y:S01]  /*6130*/  @!P0 IMAD.U32 R5, R6.reuse, 0x10000, RZ ;  /* 0x0001000006058824 */ /* 0x040fe200078e00ff */
[----:B------:R-:W-:Y:S01]  /*6140*/  @!P0 LOP3.LUT R6, R6, 0xffff0000, RZ, 0xc0, !PT ;  /* 0xffff000006068812 */ /* 0x000fe200078ec0ff */
[-C--:B------:R-:W-:Y:S02]  /*6150*/  @!P0 FMUL.FTZ R2, R2, R3.reuse ;  /* 0x0000000302028220 */ /* 0x080fe40000410000 */
        /* <DEDUP_REMOVED lines=21> */
[C---:B------:R-:W-:Y:S02]  /*62b0*/  @!P0 FMUL.FTZ R23, R9.reuse, R40 ;  /* 0x0000002809178220 */ /* 0x040fe40000410000 */
[-C--:B------:R-:W-:Y:S01]  /*62c0*/  @!P0 FMUL.FTZ R8, R6, R7.reuse ;  /* 0x0000000706088220 */ /* 0x080fe20000410000 */
[----:B------:R-:W-:Y:S01]  /*62d0*/  @!P0 SHF.L.U32 R6, R14, 0x10, RZ ;  /* 0x000000100e068819 */ /* 0x000fe200000006ff */
        /* <DEDUP_REMOVED lines=40> */
.L_x_83:
[----:B------:R-:W-:Y:S05]  /*6560*/  BSYNC B0 ;  /* 0x0000000000007941 */ /* 0x000fea0003800000 */
.L_x_82:
[----:B------:R-:W-:Y:S02]  /*6570*/  ISETP.GE.OR P2, PT, R168, R76, !P4 ;  /* 0x0000004ca800720c */ /* 0x000fe40006746670 */
[----:B-1----:R-:W-:Y:S05]  /*6580*/  IADD3 R58, P1, R192, R86, RZ ;  /* 0x00000056c03a7210 */ /* 0x002fea0007f3e0ff */
[----:B------:R-:W-:Y:S06]  /*6590*/  IMAD.X R57, R91, 0x1, R155, P1 ;  /* 0x000000015b397824 */ /* 0x000fec00008e069b */
[----:B------:R-:W-:-:S05]  /*65a0*/  @P2 BRA `(.L_x_75) ;  /* 0x00000c1000002947 */ /* 0x000fca0003800000 */
[----:B-----5:R-:W-:Y:S01]  /*65b0*/  @!P0 SHF.R.U32.HI R5, RZ, 0x10, R69 ;  /* 0x00000010ff058819 */ /* 0x020fe20000011645 */
[----:B------:R-:W1:Y:S01]  /*65c0*/  LDS.128 R12, [R147+0x3900] ;  /* 0x00390000930c7984 */ /* 0x000e620000000c00 */
[----:B------:R-:W-:Y:S02]  /*65d0*/  @!P0 SHF.R.U32.HI R3, RZ, 0x10, R29 ;  /* 0x00000010ff038819 */ /* 0x000fe4000001161d */
[----:B------:R-:W-:Y:S02]  /*65e0*/  @!P0 SHF.R.U64 R8, R70, 0x10, R71 ;  /* 0x0000001046088819 */ /* 0x000fe40000001247 */
[----:B------:R-:W-:Y:S02]  /*65f0*/  @!P0 SHF.R.U64 R22, R68, 0x10, R69 ;  /* 0x0000001044168819 */ /* 0x000fe40000001245 */
[----:B------:R-:W-:Y:S01]  /*6600*/  @!P0 SHF.R.U64 R2, R28, 0x10, R29 ;  /* 0x000000101c028819 */ /* 0x000fe2000000121d */
[----:B------:R-:W2:Y:S01]  /*6610*/  LDS.128 R44, [R151+0x3900] ;  /* 0x00390000972c7984 */ /* 0x000ea20000000c00 */
[--C-:B------:R-:W-:Y:S02]  /*6620*/  @!P0 SHF.R.U32.HI R4, RZ, 0x10, R31.reuse ;  /* 0x00000010ff048819 */ /* 0x100fe4000001161f */
[C---:B------:R-:W-:Y:S02]  /*6630*/  @!P0 PRMT R35, R75.reuse, 0x5432, R8 ;  /* 0x000054324b238816 */ /* 0x040fe40000000008 */
[----:B------:R-:W-:Y:S02]  /*6640*/  IADD3 R8, P2, P1, R92, R58, R120 ;  /* 0x0000003a5c087210 */ /* 0x000fe4000795e078 */
[----:B------:R-:W-:Y:S02]  /*6650*/  @!P0 SHF.R.U64 R6, R30, 0x10, R31 ;  /* 0x000000101e068819 */ /* 0x000fe4000000121f */
[----:B------:R-:W-:Y:S02]  /*6660*/  @!P0 SHF.R.U32.HI R9, RZ, 0x10, R71 ;  /* 0x00000010ff098819 */ /* 0x000fe40000011647 */
[C---:B------:R-:W-:Y:S02]  /*6670*/  @!P0 PRMT R19, R38.reuse, 0x5432, R6 ;  /* 0x0000543226138816 */ /* 0x040fe40000000006 */
[----:B------:R-:W-:Y:S02]  /*6680*/  @!P0 PRMT R40, R75, 0x5410, R9 ;  /* 0x000054104b288816 */ /* 0x000fe40000000009 */
[----:B------:R-:W-:Y:S02]  /*6690*/  @!P0 PRMT R9, R38, 0x5410, R4 ;  /* 0x0000541026098816 */ /* 0x000fe40000000004 */
[----:B------:R-:W-:Y:S02]  /*66a0*/  IADD3.X R4, R95, R57, R126, P2, P1 ;  /* 0x000000395f047210 */ /* 0x000fe400017e247e */
[C---:B------:R-:W-:Y:S01]  /*66b0*/  LEA R50, P1, R8.reuse, c[0x0][0x1c8], 0x1 ;  /* 0x0000720008327a11 */ /* 0x040fe200078208ff */
[----:B------:R-:W-:Y:S01]  /*66c0*/  @!P0 IMAD.U32 R11, R9, 0x10000, RZ ;  /* 0x00010000090b8824 */ /* 0x000fe200078e00ff */
[C---:B------:R-:W-:Y:S02]  /*66d0*/  @!P0 SHF.L.U32 R31, R35.reuse, 0x10, RZ ;  /* 0x00000010231f8819 */ /* 0x040fe400000006ff */
[----:B------:R-:W-:Y:S02]  /*66e0*/  LEA.HI.X R51, R8, c[0x0][0x1cc], R4, 0x1, P1 ;  /* 0x0000730008337a11 */ /* 0x000fe400008f0c04 */
[----:B------:R-:W-:Y:S02]  /*66f0*/  @!P0 LOP3.LUT R35, R35, 0xffff0000, RZ, 0xc0, !PT ;  /* 0xffff000023238812 */ /* 0x000fe400078ec0ff */
[----:B------:R-:W-:Y:S02]  /*6700*/  @!P0 LOP3.LUT R17, R9, 0xffff0000, RZ, 0xc0, !PT ;  /* 0xffff000009118812 */ /* 0x000fe400078ec0ff */
[----:B------:R-:W-:Y:S02]  /*6710*/  @!P0 LOP3.LUT R9, R19, 0xffff0000, RZ, 0xc0, !PT ;  /* 0xffff000013098812 */ /* 0x000fe400078ec0ff */
[C---:B------:R-:W-:Y:S02]  /*6720*/  @!P0 PRMT R7, R37.reuse, 0x5410, R3 ;  /* 0x0000541025078816 */ /* 0x040fe40000000003 */
[----:B------:R-:W-:Y:S02]  /*6730*/  @!P0 PRMT R29, R74, 0x5410, R5 ;  /* 0x000054104a1d8816 */ /* 0x000fe40000000005 */
[----:B------:R-:W-:Y:S01]  /*6740*/  @!P0 PRMT R5, R37, 0x5432, R2 ;  /* 0x0000543225058816 */ /* 0x000fe20000000002 */
[----:B-1----:R-:W-:Y:S01]  /*6750*/  @!P0 IMAD.U32 R2, R13, 0x10000, RZ ;  /* 0x000100000d028824 */ /* 0x002fe200078e00ff */
[----:B------:R-:W-:Y:S01]  /*6760*/  @!P0 LOP3.LUT R6, R12, 0xffff0000, RZ, 0xc0, !PT ;  /* 0xffff00000c068812 */ /* 0x000fe200078ec0ff */
[----:B------:R-:W-:Y:S01]  /*6770*/  @!P0 IMAD.U32 R24, R29, 0x10000, RZ ;  /* 0x000100001d188824 */ /* 0x000fe200078e00ff */
[----:B------:R-:W-:Y:S01]  /*6780*/  @!P0 SHF.L.U32 R16, R15, 0x10, RZ ;  /* 0x000000100f108819 */ /* 0x000fe200000006ff */
[----:B------:R-:W-:Y:S01]  /*6790*/  @!P0 IMAD.U32 R3, R7, 0x10000, RZ ;  /* 0x0001000007038824 */ /* 0x000fe200078e00ff */
[C---:B--2---:R-:W-:Y:S01]  /*67a0*/  @!P0 SHF.L.U32 R28, R45.reuse, 0x10, RZ ;  /* 0x000000102d1c8819 */ /* 0x044fe200000006ff */
[----:B------:R-:W-:Y:S01]  /*67b0*/  @!P0 FMUL.FTZ R10, R2, R24 ;  /* 0x00000018020a8220 */ /* 0x000fe20000410000 */
[----:B------:R-:W-:Y:S01]  /*67c0*/  @!P0 LOP3.LUT R23, R44, 0xffff0000, RZ, 0xc0, !PT ;  /* 0xffff00002c178812 */ /* 0x000fe200078ec0ff */
[-C--:B------:R-:W-:Y:S01]  /*67d0*/  @!P0 FMUL.FTZ R4, R2, R3.reuse ;  /* 0x0000000302048220 */ /* 0x080fe20000410000 */
[----:B------:R-:W-:Y:S01]  /*67e0*/  @!P0 LOP3.LUT R30, R45, 0xffff0000, RZ, 0xc0, !PT ;  /* 0xffff00002d1e8812 */ /* 0x000fe200078ec0ff */
[----:B------:R-:W-:Y:S01]  /*67f0*/  @!P0 IMAD.U32 R2, R12, 0x10000, RZ ;  /* 0x000100000c028824 */ /* 0x000fe200078e00ff */
[----:B------:R-:W-:Y:S01]  /*6800*/  @!P0 LOP3.LUT R41, R47, 0xffff0000, RZ, 0xc0, !PT ;  /* 0xffff00002f298812 */ /* 0x000fe200078ec0ff */
[----:B------:R-:W-:Y:S01]  /*6810*/  @!P0 FFMA.FTZ R56, R28, R3, -R10 ;  /* 0x000000031c388223 */ /* 0x000fe2000001080a */
[----:B------:R-:W-:Y:S01]  /*6820*/  @!P0 LOP3.LUT R36, R46, 0xffff0000, RZ, 0xc0, !PT ;  /* 0xffff00002e248812 */ /* 0x000fe200078ec0ff */
[----:B------:R-:W-:Y:S01]  /*6830*/  @!P0 IMAD.U32 R21, R44, 0x10000, RZ ;  /* 0x000100002c158824 */ /* 0x000fe200078e00ff */
[C---:B------:R-:W-:Y:S01]  /*6840*/  @!P0 SHF.L.U32 R3, R5.reuse, 0x10, RZ ;  /* 0x0000001005038819 */ /* 0x040fe200000006ff */
[----:B------:R-:W-:Y:S01]  /*6850*/  @!P0 IMAD.U32 R37, R40, 0x10000, RZ ;  /* 0x0001000028258824 */ /* 0x000fe200078e00ff */
[----:B------:R-:W-:Y:S01]  /*6860*/  @!P0 LOP3.LUT R5, R5, 0xffff0000, RZ, 0xc0, !PT ;  /* 0xffff000005058812 */ /* 0x000fe200078ec0ff */
[----:B------:R-:W-:Y:S01]  /*6870*/  @!P0 IMAD.U32 R38, R47, 0x10000, RZ ;  /* 0x000100002f268824 */ /* 0x000fe200078e00ff */
[----:B------:R-:W-:Y:S01]  /*6880*/  @!P0 LOP3.LUT R18, R15, 0xffff0000, RZ, 0xc0, !PT ;  /* 0xffff00000f128812 */ /* 0x000fe200078ec0ff */
[----:B------:R-:W-:Y:S01]  /*6890*/  @!P0 IMAD.U32 R34, R46, 0x10000, RZ ;  /* 0x000100002e228824 */ /* 0x000fe200078e00ff */
[----:B------:R-:W-:Y:S01]  /*68a0*/  @!P0 LOP3.LUT R29, R29, 0xffff0000, RZ, 0xc0, !PT ;  /* 0xffff00001d1d8812 */ /* 0x000fe200078ec0ff */
[----:B------:R-:W-:Y:S01]  /*68b0*/  @!P0 FMUL.FTZ R42, R16, R37 ;  /* 0x00000025102a8220 */ /* 0x000fe20000410000 */
[----:B------:R-:W-:Y:S02]  /*68c0*/  @!P0 LOP3.LUT R40, R40, 0xffff0000, RZ, 0xc0, !PT ;  /* 0xffff000028288812 */ /* 0x000fe400078ec0ff */
[----:B------:R-:W-:Y:S01]  /*68d0*/  @!P0 PRMT R22, R74, 0x5432, R22 ;  /* 0x000054324a168816 */ /* 0x000fe20000000016 */
[----:B------:R-:W-:Y:S01]  /*68e0*/  @!P0 FFMA.FTZ R42, R38, R11, -R42 ;  /* 0x0000000b262a8223 */ /* 0x000fe2000001082a */
[----:B------:R-:W-:Y:S03]  /*68f0*/  ISETP.GE.AND P1, PT, R100, c[0x0][0x1d4], PT ;  /* 0x0000750064007a0c */ /* 0x000fe60003f26270 */
[C---:B------:R-:W-:Y:S01]  /*6900*/  @!P0 IMAD.U32 R20, R22.reuse, 0x10000, RZ ;  /* 0x0001000016148824 */ /* 0x040fe200078e00ff */
[----:B------:R-:W-:Y:S03]  /*6910*/  @!P0 LOP3.LUT R22, R22, 0xffff0000, RZ, 0xc0, !PT ;  /* 0xffff000016168812 */ /* 0x000fe600078ec0ff */
[----:B------:R-:W-:Y:S02]  /*6920*/  @!P0 FMUL.FTZ R8, R2, R20 ;  /* 0x0000001402088220 */ /* 0x000fe40000410000 */
[----:B------:R-:W-:Y:S02]  /*6930*/  @!P0 FMUL.FTZ R10, R6, R22 ;  /* 0x00000016060a8220 */ /* 0x000fe40000410000 */
[-C--:B------:R-:W-:Y:S02]  /*6940*/  @!P0 FMUL.FTZ R2, R2, R3.reuse ;  /* 0x0000000302028220 */ /* 0x080fe40000410000 */
[----:B------:R-:W-:Y:S02]  /*6950*/  @!P0 FFMA.FTZ R55, R21, R3, -R8 ;  /* 0x0000000315378223 */ /* 0x000fe40000010808 */
[-C--:B------:R-:W-:Y:S01]  /*6960*/  @!P0 FMUL.FTZ R3, R6, R5.reuse ;  /* 0x0000000506038220 */ /* 0x080fe20000410000 */
[----:B------:R-:W-:Y:S01]  /*6970*/  @!P0 LOP3.LUT R6, R13, 0xffff0000, RZ, 0xc0, !PT ;  /* 0xffff00000d068812 */ /* 0x000fe200078ec0ff */
[----:B------:R-:W-:Y:S01]  /*6980*/  @!P0 FFMA.FTZ R54, R23, R5, -R10 ;  /* 0x0000000517368223 */ /* 0x000fe2000001080a */
[C---:B------:R-:W-:Y:S01]  /*6990*/  @!P0 LOP3.LUT R10, R14.reuse, 0xffff0000, RZ, 0xc0, !PT ;  /* 0xffff00000e0a8812 */ /* 0x040fe200078ec0ff */
[----:B------:R-:W-:Y:S01]  /*69a0*/  @!P0 IMAD.U32 R8, R14, 0x10000, RZ ;  /* 0x000100000e088824 */ /* 0x000fe200078e00ff */
[----:B------:R-:W-:Y:S01]  /*69b0*/  @!P0 LOP3.LUT R5, R7, 0xffff0000, RZ, 0xc0, !PT ;  /* 0xffff000007058812 */ /* 0x000fe200078ec0ff */
[----:B------:R-:W-:Y:S02]  /*69c0*/  @!P0 IMAD.U32 R7, R19, 0x10000, RZ ;  /* 0x0001000013078824 */ /* 0x000fe400078e00ff */
[----:B------:R-:W-:Y:S02]  /*69d0*/  @!P0 FMUL.FTZ R49, R6, R29 ;  /* 0x0000001d06318220 */ /* 0x000fe40000410000 */
[----:B------:R-:W-:Y:S02]  /*69e0*/  @!P0 FMUL.FTZ R19, R18, R40 ;  /* 0x0000002812138220 */ /* 0x000fe40000410000 */
[----:B------:R-:W-:Y:S02]  /*69f0*/  @!P0 FMUL.FTZ R48, R8, R31 ;  /* 0x0000001f08308220 */ /* 0x000fe40000410000 */
[----:B------:R-:W-:Y:S02]  /*6a00*/  @!P0 FMUL.FTZ R43, R10, R35 ;  /* 0x000000230a2b8220 */ /* 0x000fe40000410000 */
[----:B------:R-:W-:Y:S02]  /*6a10*/  @!P0 FFMA.FTZ R53, R30, R5, -R49 ;  /* 0x000000051e358223 */ /* 0x000fe40000010831 */
[----:B------:R-:W-:Y:S02]  /*6a20*/  @!P0 FFMA.FTZ R19, R41, R17, -R19 ;  /* 0x0000001129138223 */ /* 0x000fe40000010813 */
[----:B------:R-:W-:Y:S01]  /*6a30*/  @!P0 FFMA.FTZ R52, R34, R7, -R48 ;  /* 0x0000000722348223 */ /* 0x000fe20000010830 */
[----:B------:R-:W-:Y:S01]  /*6a40*/  @!P0 F2FP.BF16.PACK_AB R48, R53, R56 ;  /* 0x000000383530823e */ /* 0x000fe200000010ff */
[----:B------:R-:W-:Y:S01]  /*6a50*/  @!P0 FFMA.FTZ R49, R36, R9, -R43 ;  /* 0x0000000924318223 */ /* 0x000fe2000001082b */
[----:B------:R-:W-:Y:S01]  /*6a60*/  @!P0 F2FP.BF16.PACK_AB R42, R19, R42 ;  /* 0x0000002a132a823e */ /* 0x000fe200000010ff */
[----:B------:R-:W-:Y:S01]  /*6a70*/  @!P0 FFMA.FTZ R2, R20, R21, R2 ;  /* 0x0000001514028223 */ /* 0x000fe20000010002 */
[----:B------:R-:W-:Y:S01]  /*6a80*/  @!P0 F2FP.BF16.PACK_AB R43, R54, R55 ;  /* 0x00000037362b823e */ /* 0x000fe200000010ff */
[----:B------:R-:W-:Y:S01]  /*6a90*/  @!P0 IMAD.MOV.U32 R45, RZ, RZ, R48 ;  /* 0x000000ffff2d8224 */ /* 0x000fe200078e0030 */
[----:B------:R-:W-:Y:S01]  /*6aa0*/  @!P0 F2FP.BF16.PACK_AB R19, R49, R52 ;  /* 0x000000343113823e */ /* 0x000fe200000010ff */
[----:B------:R-:W-:Y:S01]  /*6ab0*/  @!P0 FMUL.FTZ R5, R6, R5 ;  /* 0x0000000506058220 */ /* 0x000fe20000410000 */
[----:B------:R-:W-:Y:S01]  /*6ac0*/  @!P0 MOV R44, R43 ;  /* 0x0000002b002c8202 */ /* 0x000fe20000000f00 */
[----:B------:R-:W-:Y:S01]  /*6ad0*/  @!P0 FFMA.FTZ R3, R22, R23, R3 ;  /* 0x0000001716038223 */ /* 0x000fe20000010003 */
[----:B------:R-:W-:Y:S01]  /*6ae0*/  @!P0 MOV R47, R42 ;  /* 0x0000002a002f8202 */ /* 0x000fe20000000f00 */
[----:B------:R-:W-:Y:S02]  /*6af0*/  @!P0 IMAD.MOV.U32 R46, RZ, RZ, R19 ;  /* 0x000000ffff2e8224 */ /* 0x000fe400078e0013 */
[----:B------:R-:W-:Y:S01]  /*6b00*/  @!P0 FMUL.FTZ R6, R8, R7 ;  /* 0x0000000708068220 */ /* 0x000fe20000410000 */
[----:B------:R-:W-:Y:S01]  /*6b10*/  @!P0 F2FP.BF16.PACK_AB R2, R3, R2 ;  /* 0x000000020302823e */ /* 0x000fe200000010ff */
[----:B------:R-:W-:Y:S01]  /*6b20*/  @!P0 FFMA.FTZ R4, R24, R28, R4 ;  /* 0x0000001c18048223 */ /* 0x000fe20000010004 */
[----:B------:R1:W-:Y:S01]  /*6b30*/  STG.E.128 [R50.64], R44 ;  /* 0x0000002c32007986 */ /* 0x0003e2000c101d0a */
[----:B------:R-:W-:Y:S02]  /*6b40*/  @!P0 FMUL.FTZ R7, R10, R9 ;  /* 0x000000090a078220 */ /* 0x000fe40000410000 */
[----:B------:R-:W-:Y:S02]  /*6b50*/  @!P0 FFMA.FTZ R5, R29, R30, R5 ;  /* 0x0000001e1d058223 */ /* 0x000fe40000010005 */
[----:B------:R-:W-:Y:S02]  /*6b60*/  @!P0 FMUL.FTZ R8, R16, R11 ;  /* 0x0000000b10088220 */ /* 0x000fe40000410000 */
[----:B------:R-:W-:Y:S01]  /*6b70*/  @!P0 FFMA.FTZ R6, R31, R34, R6 ;  /* 0x000000221f068223 */ /* 0x000fe20000010006 */
[----:B------:R-:W-:Y:S01]  /*6b80*/  @!P0 F2FP.BF16.PACK_AB R4, R5, R4 ;  /* 0x000000040504823e */ /* 0x000fe200000010ff */
[----:B------:R-:W-:Y:S02]  /*6b90*/  @!P0 FMUL.FTZ R9, R18, R17 ;  /* 0x0000001112098220 */ /* 0x000fe40000410000 */
[----:B------:R-:W-:Y:S02]  /*6ba0*/  @!P0 FFMA.FTZ R7, R35, R36, R7 ;  /* 0x0000002423078223 */ /* 0x000fe40000010007 */
[----:B------:R-:W-:Y:S02]  /*6bb0*/  @!P0 FFMA.FTZ R8, R37, R38, R8 ;  /* 0x0000002625088223 */ /* 0x000fe40000010008 */
[----:B------:R-:W-:Y:S01]  /*6bc0*/  @!P0 FFMA.FTZ R9, R40, R41, R9 ;  /* 0x0000002928098223 */ /* 0x000fe20000010009 */
[----:B------:R-:W-:Y:S01]  /*6bd0*/  @!P0 F2FP.BF16.PACK_AB R6, R7, R6 ;  /* 0x000000060706823e */ /* 0x000fe200000010ff */
[----:B------:R-:W-:Y:S02]  /*6be0*/  @!P0 IMAD.MOV.U32 R12, RZ, RZ, R2 ;  /* 0x000000ffff0c8224 */ /* 0x000fe400078e0002 */
[----:B------:R-:W-:Y:S01]  /*6bf0*/  @!P0 IMAD.MOV.U32 R13, RZ, RZ, R4 ;  /* 0x000000ffff0d8224 */ /* 0x000fe200078e0004 */
[----:B------:R-:W-:Y:S02]  /*6c00*/  @!P0 F2FP.BF16.PACK_AB R8, R9, R8 ;  /* 0x000000080908823e */ /* 0x000fe400000010ff */
[----:B------:R-:W-:Y:S03]  /*6c10*/  @!P0 MOV R14, R6 ;  /* 0x00000006000e8202 */ /* 0x000fe60000000f00 */
[----:B------:R-:W-:Y:S01]  /*6c20*/  @!P0 IMAD.MOV.U32 R15, RZ, RZ, R8 ;  /* 0x000000ffff0f8224 */ /* 0x000fe200078e0008 */
[----:B------:R-:W-:-:S05]  /*6c30*/  @P1 BRA `(.L_x_75) ;  /* 0x0000058000001947 */ /* 0x000fca0003800000 */
[----:B------:R-:W-:Y:S04]  /*6c40*/  IADD3 R3, P1, P0, R92, R58, R100 ;  /* 0x0000003a5c037210 */ /* 0x000fe8000783e064 */
[----:B------:R-:W-:Y:S02]  /*6c50*/  IADD3.X R4, R95, R57, R125, P1, P0 ;  /* 0x000000395f047210 */ /* 0x000fe40000fe047d */
[C---:B------:R-:W-:Y:S04]  /*6c60*/  LEA R2, P0, R3.reuse, c[0x0][0x1c8], 0x1 ;  /* 0x0000720003027a11 */ /* 0x040fe800078008ff */
[----:B------:R-:W-:Y:S05]  /*6c70*/  LEA.HI.X R3, R3, c[0x0][0x1cc], R4, 0x1, P0 ;  /* 0x0000730003037a11 */ /* 0x000fea00000f0c04 */
[----:B------:R2:W-:Y:S01]  /*6c80*/  STG.E.128 [R2.64], R12 ;  /* 0x0000000c02007986 */ /* 0x0005e2000c101d0a */
[----:B------:R-:W-:-:S05]  /*6c90*/  BRA `(.L_x_75) ;  /* 0x0000052000007947 */ /* 0x000fca0003800000 */
.L_x_53:
[----:B------:R-:W-:Y:S01]  /*6ca0*/  IMAD R2, R39, -0x70, R0 ;  /* 0xffffff9027027824 */ /* 0x000fe200078e0200 */
[----:B------:R-:W-:Y:S04]  /*6cb0*/  BSSY B0, `(.L_x_84) ;  /* 0x0000013000007945 */ /* 0x000fe80003800000 */
[----:B------:R-:W-:Y:S04]  /*6cc0*/  IMNMX R7, R2, 0x70, PT ;  /* 0x0000007002077817 */ /* 0x000fe80003800200 */
[----:B------:R-:W-:Y:S11]  /*6cd0*/  ISETP.GE.AND P0, PT, R101, R7, PT ;  /* 0x000000076500720c */ /* 0x000ff60003f06270 */
[----:B------:R-:W-:Y:S02]  /*6ce0*/  @!UPT UIADD3 URZ, URZ, URZ, URZ ;  /* 0x0000003f3f3ff290 */ /* 0x000fe4000fffe03f */
[----:B------:R-:W-:-:S05]  /*6cf0*/  @P0 BRA `(.L_x_85) ;  /* 0x000000e000000947 */ /* 0x000fca0003800000 */
[----:B------:R-:W-:Y:S02]  /*6d00*/  ISETP.NE.AND P1, PT, R98, RZ, PT ;  /* 0x000000ff6200720c */ /* 0x000fe40003f25270 */
[----:B------:R-:W-:Y:S11]  /*6d10*/  ISETP.NE.AND P0, PT, R99, RZ, PT ;  /* 0x000000ff6300720c */ /* 0x000ff60003f05270 */
[----:B------:R-:W1:Y:S01]  /*6d20*/  @P1 LDS.128 R12, [R97+0x3900] ;  /* 0x00390000610c1984 */ /* 0x000e620000000c00 */
[-C--:B------:R-:W-:Y:S02]  /*6d30*/  @P1 IADD3 R3, P3, R119, R86.reuse, RZ ;  /* 0x0000005677031210 */ /* 0x080fe40007f7e0ff */
[----:B------:R-:W-:Y:S01]  /*6d40*/  @P0 IADD3 R6, P2, R123, R86, RZ ;  /* 0x000000567b060210 */ /* 0x000fe20007f5e0ff */
[----:B------:R-:W2:Y:S02]  /*6d50*/  @P0 LDS.128 R8, [R96+0x3900] ;  /* 0x0039000060080984 */ /* 0x000ea40000000c00 */
[----:B------:R-:W-:Y:S01]  /*6d60*/  @P1 IMAD.X R5, R118, 0x1, R91, P3 ;  /* 0x0000000176051824 */ /* 0x000fe200018e065b */
[----:B------:R-:W-:Y:S01]  /*6d70*/  @P1 LEA R4, P3, R3, c[0x0][0x1c8], 0x1 ;  /* 0x0000720003041a11 */ /* 0x000fe200078608ff */
[----:B------:R-:W-:Y:S01]  /*6d80*/  @P0 IMAD.X R16, R91, 0x1, R122, P2 ;  /* 0x000000015b100824 */ /* 0x000fe200010e067a */
[C---:B------:R-:W-:Y:S02]  /*6d90*/  @P0 LEA R2, P2, R6.reuse, c[0x0][0x1c8], 0x1 ;  /* 0x0000720006020a11 */ /* 0x040fe400078408ff */
[----:B------:R-:W-:Y:S02]  /*6da0*/  @P1 LEA.HI.X R5, R3, c[0x0][0x1cc], R5, 0x1, P3 ;  /* 0x0000730003051a11 */ /* 0x000fe400018f0c05 */
[----:B------:R-:W-:Y:S03]  /*6db0*/  @P0 LEA.HI.X R3, R6, c[0x0][0x1cc], R16, 0x1, P2 ;  /* 0x0000730006030a11 */ /* 0x000fe600010f0c10 */
[----:B-1----:R1:W-:Y:S04]  /*6dc0*/  @P1 STG.E.128 [R4.64], R12 ;  /* 0x0000000c04001986 */ /* 0x0023e8000c101d0a */
[----:B--2---:R1:W-:Y:S02]  /*6dd0*/  @P0 STG.E.128 [R2.64], R8 ;  /* 0x0000000802000986 */ /* 0x0043e4000c101d0a */
.L_x_85:
[----:B------:R-:W-:Y:S05]  /*6de0*/  BSYNC B0 ;  /* 0x0000000000007941 */ /* 0x000fea0003800000 */
.L_x_84:
[----:B------:R-:W-:Y:S01]  /*6df0*/  ISETP.GE.AND P0, PT, R170, R7, PT ;  /* 0x00000007aa00720c */ /* 0x000fe20003f06270 */
[----:B------:R-:W-:Y:S01]  /*6e00*/  @!UPT UIADD3 URZ, URZ, URZ, URZ ;  /* 0x0000003f3f3ff290 */ /* 0x000fe2000fffe03f */
[----:B------:R-:W-:Y:S11]  /*6e10*/  BSSY B0, `(.L_x_86) ;  /* 0x0000012000007945 */ /* 0x000ff60003800000 */
[----:B------:R-:W-:-:S05]  /*6e20*/  @P0 BRA `(.L_x_87) ;  /* 0x0000010000000947 */ /* 0x000fca0003800000 */
[----:B------:R-:W-:Y:S02]  /*6e30*/  ISETP.NE.AND P1, PT, R98, RZ, PT ;  /* 0x000000ff6200720c */ /* 0x000fe40003f25270 */
[----:B------:R-:W-:Y:S02]  /*6e40*/  ISETP.NE.AND P0, PT, R99, RZ, PT ;  /* 0x000000ff6300720c */ /* 0x000fe40003f05270 */
[----:B-1----:R-:W-:Y:S05]  /*6e50*/  IADD3 R3, P2, R215, R86, RZ ;  /* 0x00000056d7037210 */ /* 0x002fea0007f5e0ff */
[----:B------:R-:W-:Y:S04]  /*6e60*/  IMAD.X R2, R198, 0x1, R91, P2 ;  /* 0x00000001c6027824 */ /* 0x000fe800010e065b */
[----:B------:R-:W1:Y:S01]  /*6e70*/  @P1 LDS.128 R12, [R97+0x4900] ;  /* 0x00490000610c1984 */ /* 0x000e620000000c00 */
[----:B------:R-:W-:Y:S02]  /*6e80*/  @P1 IADD3 R5, P3, R119, R3, RZ ;  /* 0x0000000377051210 */ /* 0x000fe40007f7e0ff */
[----:B------:R-:W-:Y:S01]  /*6e90*/  @P0 IADD3 R3, P2, R3, R123, RZ ;  /* 0x0000007b03030210 */ /* 0x000fe20007f5e0ff */
[----:B------:R-:W2:Y:S02]  /*6ea0*/  @P0 LDS.128 R8, [R96+0x4900] ;  /* 0x0049000060080984 */ /* 0x000ea40000000c00 */
[----:B------:R-:W-:Y:S01]  /*6eb0*/  @P1 IMAD.X R16, R118, 0x1, R2, P3 ;  /* 0x0000000176101824 */ /* 0x000fe200018e0602 */
[----:B------:R-:W-:Y:S01]  /*6ec0*/  @P1 LEA R4, P3, R5, c[0x0][0x1c8], 0x1 ;  /* 0x0000720005041a11 */ /* 0x000fe200078608ff */
[----:B------:R-:W-:Y:S01]  /*6ed0*/  @P0 IMAD.X R6, R2, 0x1, R122, P2 ;  /* 0x0000000102060824 */ /* 0x000fe200010e067a */
[----:B------:R-:W-:Y:S02]  /*6ee0*/  @P0 LEA R2, P2, R3, c[0x0][0x1c8], 0x1 ;  /* 0x0000720003020a11 */ /* 0x000fe400078408ff */
[----:B------:R-:W-:Y:S02]  /*6ef0*/  @P1 LEA.HI.X R5, R5, c[0x0][0x1cc], R16, 0x1, P3 ;  /* 0x0000730005051a11 */ /* 0x000fe400018f0c10 */
[----:B------:R-:W-:Y:S03]  /*6f00*/  @P0 LEA.HI.X R3, R3, c[0x0][0x1cc], R6, 0x1, P2 ;  /* 0x0000730003030a11 */ /* 0x000fe600010f0c06 */
[----:B-1----:R1:W-:Y:S04]  /*6f10*/  @P1 STG.E.128 [R4.64], R12 ;  /* 0x0000000c04001986 */ /* 0x0023e8000c101d0a */
[----:B--2---:R1:W-:Y:S02]  /*6f20*/  @P0 STG.E.128 [R2.64], R8 ;  /* 0x0000000802000986 */ /* 0x0043e4000c101d0a */
.L_x_87:
[----:B------:R-:W-:Y:S05]  /*6f30*/  BSYNC B0 ;  /* 0x0000000000007941 */ /* 0x000fea0003800000 */
.L_x_86:
        /* <DEDUP_REMOVED lines=20> */
.L_x_89:
[----:B------:R-:W-:Y:S05]  /*7080*/  BSYNC B0 ;  /* 0x0000000000007941 */ /* 0x000fea0003800000 */
.L_x_88:
[----:B------:R-:W-:Y:S11]  /*7090*/  ISETP.GE.AND P0, PT, R168, R7, PT ;  /* 0x00000007a800720c */ /* 0x000ff60003f06270 */
[----:B------:R-:W-:Y:S02]  /*70a0*/  @!UPT UIADD3 URZ, URZ, URZ, URZ ;  /* 0x0000003f3f3ff290 */ /* 0x000fe4000fffe03f */
        /* <DEDUP_REMOVED lines=17> */
.L_x_75:
[----:B------:R-:W-:Y:S05]  /*71c0*/  BSYNC B2 ;  /* 0x0000000000027941 */ /* 0x000fea0003800000 */
.L_x_52:
[----:B------:R-:W-:Y:S01]  /*71d0*/  IMAD R22, R39, -0x70, RZ ;  /* 0xffffff9027167824 */ /* 0x000fe200078e02ff */
[----:B------:R-:W-:Y:S01]  /*71e0*/  BSSY B0, `(.L_x_90) ;  /* 0x000007c000007945 */ /* 0x000fe20003800000 */
[----:B-12---:R-:W-:Y:S02]  /*71f0*/  IMAD R2, R105, 0x70, RZ ;  /* 0x0000007069027824 */ /* 0x006fe400078e02ff */
[----:B-----5:R-:W-:Y:S02]  /*7200*/  IMAD.IADD R5, R140, 0x1, R22 ;  /* 0x000000018c057824 */ /* 0x020fe400078e0216 */
[----:B------:R-:W-:Y:S03]  /*7210*/  IMAD.WIDE.U32 R20, R39, 0x70, RZ ;  /* 0x0000007027147825 */ /* 0x000fe600078e00ff */
[----:B------:R-:W-:Y:S01]  /*7220*/  ISETP.GE.AND P5, PT, R5, 0x11, PT ;  /* 0x000000110500780c */ /* 0x000fe20003fa6270 */
[----:B------:R-:W-:Y:S01]  /*7230*/  IMAD.IADD R23, R21, 0x1, R2 ;  /* 0x0000000115177824 */ /* 0x000fe200078e0202 */
[C---:B------:R-:W-:Y:S02]  /*7240*/  ISETP.GE.AND P6, PT, R5.reuse, 0x1, PT ;  /* 0x000000010500780c */ /* 0x040fe40003fc6270 */
[C---:B------:R-:W-:Y:S02]  /*7250*/  ISETP.GE.AND P4, PT, R5.reuse, 0x21, PT ;  /* 0x000000210500780c */ /* 0x040fe40003f86270 */
[----:B------:R-:W-:Y:S02]  /*7260*/  IADD3 R4, P0, R160, R20, RZ ;  /* 0x00000014a0047210 */ /* 0x000fe40007f1e0ff */
[----:B------:R-:W-:Y:S02]  /*7270*/  ISETP.GE.AND P3, PT, R5, 0x31, PT ;  /* 0x000000310500780c */ /* 0x000fe40003f66270 */
[----:B------:R-:W-:Y:S02]  /*7280*/  IADD3.X R8, R23, R165, RZ, P0, !PT ;  /* 0x000000a517087210 */ /* 0x000fe400007fe4ff */
[C---:B------:R-:W-:Y:S02]  /*7290*/  ISETP.GE.AND P2, PT, R5.reuse, 0x41, PT ;  /* 0x000000410500780c */ /* 0x040fe40003f46270 */
[----:B------:R-:W-:Y:S01]  /*72a0*/  @P5 IADD3 R9, P0, R4, 0x10, RZ ;  /* 0x0000001004095810 */ /* 0x000fe20007f1e0ff */
[----:B------:R-:W-:Y:S01]  /*72b0*/  @P6 IMAD R6, R8, c[0x0][0x258], RZ ;  /* 0x0000960008066a24 */ /* 0x000fe200078e02ff */
[----:B------:R-:W-:Y:S01]  /*72c0*/  @P6 MOV R3, R104 ;  /* 0x0000006800036202 */ /* 0x000fe20000000f00 */
[----:B------:R-:W-:Y:S01]  /*72d0*/  @P6 IMAD.MOV.U32 R2, RZ, RZ, R102 ;  /* 0x000000ffff026224 */ /* 0x000fe200078e0066 */
[----:B------:R-:W-:Y:S01]  /*72e0*/  ISETP.GE.AND P1, PT, R5, 0x51, PT ;  /* 0x000000510500780c */ /* 0x000fe20003f26270 */
[----:B------:R-:W-:Y:S01]  /*72f0*/  @P5 IMAD.X R7, RZ, RZ, R8, P0 ;  /* 0x000000ffff075224 */ /* 0x000fe200000e0608 */
[C---:B------:R-:W-:Y:S01]  /*7300*/  @P4 IADD3 R11, P0, R4.reuse, 0x20, RZ ;  /* 0x00000020040b4810 */ /* 0x040fe20007f1e0ff */
[C---:B------:R-:W-:Y:S01]  /*7310*/  @P6 IMAD.WIDE.U32 R2, R4.reuse, c[0x0][0x258], R2 ;  /* 0x0000960004026a25 */ /* 0x040fe200078e0002 */
[----:B------:R-:W-:Y:S02]  /*7320*/  P2R R24, PR, RZ, 0x40 ;  /* 0x00000040ff187803 */ /* 0x000fe40000000000 */
[----:B------:R-:W-:Y:S01]  /*7330*/  P2R R21, PR, RZ, 0x20 ;  /* 0x00000020ff157803 */ /* 0x000fe20000000000 */
[----:B------:R-:W-:Y:S02]  /*7340*/  @P6 IMAD R6, R4, c[0x0][0x25c], R6 ;  /* 0x0000970004066a24 */ /* 0x000fe400078e0206 */
[----:B------:R-:W-:Y:S01]  /*7350*/  @P4 IMAD.X R10, RZ, RZ, R8, P0 ;  /* 0x000000ffff0a4224 */ /* 0x000fe200000e0608 */
[C---:B------:R-:W-:Y:S01]  /*7360*/  @P6 LEA R18, P0, R2.reuse, c[0x0][0x250], 0x1 ;  /* 0x0000940002126a11 */ /* 0x040fe200078008ff */
[----:B------:R-:W-:Y:S02]  /*7370*/  @P6 IMAD.IADD R6, R3, 0x1, R6 ;  /* 0x0000000103066824 */ /* 0x000fe400078e0206 */
[----:B------:R-:W-:Y:S02]  /*7380*/  @P5 IMAD R3, R7, c[0x0][0x258], RZ ;  /* 0x0000960007035a24 */ /* 0x000fe400078e02ff */
[----:B------:R-:W-:Y:S01]  /*7390*/  @P5 IMAD.MOV.U32 R7, RZ, RZ, R104 ;  /* 0x000000ffff075224 */ /* 0x000fe200078e0068 */
[----:B------:R-:W-:Y:S01]  /*73a0*/  @P6 LEA.HI.X R19, R2, c[0x0][0x254], R6, 0x1, P0 ;  /* 0x0000950002136a11 */ /* 0x000fe200000f0c06 */
[----:B------:R-:W-:Y:S01]  /*73b0*/  @P4 IMAD.MOV.U32 R2, RZ, RZ, R102 ;  /* 0x000000ffff024224 */ /* 0x000fe200078e0066 */
[----:B------:R-:W-:Y:S01]  /*73c0*/  @P5 MOV R6, R102 ;  /* 0x0000006600065202 */ /* 0x000fe20000000f00 */
[----:B------:R-:W-:Y:S04]  /*73d0*/  @P4 IMAD R10, R10, c[0x0][0x258], RZ ;  /* 0x000096000a0a4a24 */ /* 0x000fe800078e02ff */
[C---:B------:R-:W-:Y:S04]  /*73e0*/  @P5 IMAD.WIDE.U32 R6, R9.reuse, c[0x0][0x258], R6 ;  /* 0x0000960009065a25 */ /* 0x040fe800078e0006 */
[----:B------:R-:W-:Y:S01]  /*73f0*/  @P5 IMAD R9, R9, c[0x0][0x25c], R3 ;  /* 0x0000970009095a24 */ /* 0x000fe200078e0203 */
[-C--:B------:R-:W-:Y:S02]  /*7400*/  @P4 MOV R3, R104.reuse ;  /* 0x0000006800034202 */ /* 0x080fe40000000f00 */
[C---:B------:R-:W-:Y:S01]  /*7410*/  @P5 LEA R16, P0, R6.reuse, c[0x0][0x250], 0x1 ;  /* 0x0000940006105a11 */ /* 0x040fe200078008ff */
[----:B------:R-:W-:Y:S02]  /*7420*/  @P5 IMAD.IADD R9, R7, 0x1, R9 ;  /* 0x0000000107095824 */ /* 0x000fe400078e0209 */
[C---:B------:R-:W-:Y:S03]  /*7430*/  @P4 IMAD.WIDE.U32 R2, R11.reuse, c[0x0][0x258], R2 ;  /* 0x000096000b024a25 */ /* 0x040fe600078e0002 */
[----:B------:R-:W-:Y:S01]  /*7440*/  @P5 LEA.HI.X R17, R6, c[0x0][0x254], R9, 0x1, P0 ;  /* 0x0000950006115a11 */ /* 0x000fe200000f0c09 */
[----:B------:R-:W-:Y:S01]  /*7450*/  @P4 IMAD R7, R11, c[0x0][0x25c], R10 ;  /* 0x000097000b074a24 */ /* 0x000fe200078e020a */
[C---:B------:R-:W-:Y:S02]  /*7460*/  @P4 LEA R14, P0, R2.reuse, c[0x0][0x250], 0x1 ;  /* 0x00009400020e4a11 */ /* 0x040fe400078008ff */
[----:B------:R-:W-:Y:S01]  /*7470*/  ISETP.NE.AND P5, PT, R133, RZ, PT ;  /* 0x000000ff8500720c */ /* 0x000fe20003fa5270 */
[----:B------:R-:W-:Y:S05]  /*7480*/  @P4 IMAD.IADD R3, R3, 0x1, R7 ;  /* 0x0000000103034824 */ /* 0x000fea00078e0207 */
[----:B------:R-:W-:Y:S02]  /*7490*/  @P4 LEA.HI.X R15, R2, c[0x0][0x254], R3, 0x1, P0 ;  /* 0x00009500020f4a11 */ /* 0x000fe400000f0c03 */
[C---:B------:R-:W-:Y:S02]  /*74a0*/  @P3 IADD3 R6, P0, R4.reuse, 0x30, RZ ;  /* 0x0000003004063810 */ /* 0x040fe40007f1e0ff */
[----:B------:R-:W-:Y:S02]  /*74b0*/  @P3 MOV R3, R104 ;  /* 0x0000006800033202 */ /* 0x000fe40000000f00 */
[----:B------:R-:W-:Y:S02]  /*74c0*/  @P3 IADD3.X R2, RZ, R8, RZ, P0, !PT ;  /* 0x00000008ff023210 */ /* 0x000fe400007fe4ff */
[----:B------:R-:W-:Y:S03]  /*74d0*/  @P2 IADD3 R7, P0, R4, 0x40, RZ ;  /* 0x0000004004072810 */ /* 0x000fe60007f1e0ff */
[----:B------:R-:W-:Y:S02]  /*74e0*/  @P3 IMAD R9, R2, c[0x0][0x258], RZ ;  /* 0x0000960002093a24 */ /* 0x000fe400078e02ff */
[----:B------:R-:W-:Y:S02]  /*74f0*/  @P3 IMAD.MOV.U32 R2, RZ, RZ, R102 ;  /* 0x000000ffff023224 */ /* 0x000fe400078e0066 */
[----:B------:R-:W-:Y:S02]  /*7500*/  @P2 IMAD.X R10, RZ, RZ, R8, P0 ;  /* 0x000000ffff0a2224 */ /* 0x000fe400000e0608 */
[C---:B------:R-:W-:Y:S04]  /*7510*/  @P3 IMAD.WIDE.U32 R2, R6.reuse, c[0x0][0x258], R2 ;  /* 0x0000960006023a25 */ /* 0x040fe800078e0002 */
[----:B------:R-:W-:Y:S01]  /*7520*/  @P3 IMAD R6, R6, c[0x0][0x25c], R9 ;  /* 0x0000970006063a24 */ /* 0x000fe200078e0209 */
[C---:B------:R-:W-:Y:S03]  /*7530*/  @P3 LEA R12, P0, R2.reuse, c[0x0][0x250], 0x1 ;  /* 0x00009400020c3a11 */ /* 0x040fe600078008ff */
[----:B------:R-:W-:Y:S01]  /*7540*/  @P3 IMAD.IADD R6, R3, 0x1, R6 ;  /* 0x0000000103063824 */ /* 0x000fe200078e0206 */
[----:B------:R-:W-:Y:S04]  /*7550*/  @P2 MOV R3, R104 ;  /* 0x0000006800032202 */ /* 0x000fe80000000f00 */
[----:B------:R-:W-:Y:S01]  /*7560*/  @P3 LEA.HI.X R13, R2, c[0x0][0x254], R6, 0x1, P0 ;  /* 0x00009500020d3a11 */ /* 0x000fe200000f0c06 */
[----:B------:R-:W-:Y:S02]  /*7570*/  @P2 IMAD R6, R10, c[0x0][0x258], RZ ;  /* 0x000096000a062a24 */ /* 0x000fe400078e02ff */
[----:B------:R-:W-:Y:S02]  /*7580*/  @P2 IMAD.MOV.U32 R2, RZ, RZ, R102 ;  /* 0x000000ffff022224 */ /* 0x000fe400078e0066 */
[C---:B------:R-:W-:Y:S02]  /*7590*/  @P2 IMAD R6, R7.reuse, c[0x0][0x25c], R6 ;  /* 0x0000970007062a24 */ /* 0x040fe400078e0206 */
[----:B------:R-:W-:Y:S04]  /*75a0*/  @P2 IMAD.WIDE.U32 R2, R7, c[0x0][0x258], R2 ;  /* 0x0000960007022a25 */ /* 0x000fe800078e0002 */
[----:B------:R-:W-:Y:S01]  /*75b0*/  @P2 IMAD.IADD R6, R3, 0x1, R6 ;  /* 0x0000000103062824 */ /* 0x000fe200078e0206 */
[C---:B------:R-:W-:Y:S01]  /*75c0*/  @P2 LEA R10, P0, R2.reuse, c[0x0][0x250], 0x1 ;  /* 0x00009400020a2a11 */ /* 0x040fe200078008ff */
[----:B------:R-:W-:Y:S03]  /*75d0*/  @P1 IMAD.MOV.U32 R3, RZ, RZ, R104 ;  /* 0x000000ffff031224 */ /* 0x000fe600078e0068 */
[----:B------:R-:W-:Y:S02]  /*75e0*/  @P2 LEA.HI.X R11, R2, c[0x0][0x254], R6, 0x1, P0 ;  /* 0x00009500020b2a11 */ /* 0x000fe400000f0c06 */
[C---:B------:R-:W-:Y:S05]  /*75f0*/  @P1 IADD3 R6, P0, R4.reuse, 0x50, RZ ;  /* 0x0000005004061810 */ /* 0x040fea0007f1e0ff */
[----:B------:R-:W-:Y:S01]  /*7600*/  @P1 IMAD.X R2, RZ, RZ, R8, P0 ;  /* 0x000000ffff021224 */ /* 0x000fe200000e0608 */
[----:B------:R-:W-:Y:S11]  /*7610*/  ISETP.GE.AND P0, PT, R5, 0x61, PT ;  /* 0x000000610500780c */ /* 0x000ff60003f06270 */
[----:B------:R-:W-:Y:S02]  /*7620*/  @!UPT UIADD3 URZ, URZ, URZ, URZ ;  /* 0x0000003f3f3ff290 */ /* 0x000fe4000fffe03f */
[----:B------:R-:W-:Y:S01]  /*7630*/  @P0 IADD3 R5, P6, R4, 0x60, RZ ;  /* 0x0000006004050810 */ /* 0x000fe20007fde0ff */
[----:B------:R-:W-:Y:S02]  /*7640*/  @P1 IMAD R4, R2, c[0x0][0x258], RZ ;  /* 0x0000960002041a24 */ /* 0x000fe400078e02ff */
[----:B------:R-:W-:Y:S01]  /*7650*/  @P1 IMAD.MOV.U32 R2, RZ, RZ, R102 ;  /* 0x000000ffff021224 */ /* 0x000fe200078e0066 */
[----:B------:R-:W-:Y:S01]  /*7660*/  @P0 IADD3.X R8, RZ, R8, RZ, P6, !PT ;  /* 0x00000008ff080210 */ /* 0x000fe200037fe4ff */
[C---:B------:R-:W-:Y:S02]  /*7670*/  @P1 IMAD R4, R6.reuse, c[0x0][0x25c], R4 ;  /* 0x0000970006041a24 */ /* 0x040fe400078e0204 */
[----:B------:R-:W-:Y:S05]  /*7680*/  @P1 IMAD.WIDE.U32 R2, R6, c[0x0][0x258], R2 ;  /* 0x0000960006021a25 */ /* 0x000fea00078e0002 */
[C---:B------:R-:W-:Y:S02]  /*7690*/  @P1 LEA R6, P6, R2.reuse, c[0x0][0x250], 0x1 ;  /* 0x0000940002061a11 */ /* 0x040fe400078c08ff */
[----:B------:R-:W-:Y:S01]  /*76a0*/  @P1 IADD3 R4, R3, R4, RZ ;  /* 0x0000000403041210 */ /* 0x000fe20007ffe0ff */
[----:B------:R-:W-:Y:S03]  /*76b0*/  @P0 IMAD.MOV.U32 R3, RZ, RZ, R104 ;  /* 0x000000ffff030224 */ /* 0x000fe600078e0068 */
[----:B------:R-:W-:Y:S01]  /*76c0*/  @P1 LEA.HI.X R7, R2, c[0x0][0x254], R4, 0x1, P6 ;  /* 0x0000950002071a11 */ /* 0x000fe200030f0c04 */
[----:B------:R-:W-:Y:S02]  /*76d0*/  @P0 IMAD R4, R8, c[0x0][0x258], RZ ;  /* 0x0000960008040a24 */ /* 0x000fe400078e02ff */
[----:B------:R-:W-:Y:S02]  /*76e0*/  @P0 IMAD.MOV.U32 R2, RZ, RZ, R102 ;  /* 0x000000ffff020224 */ /* 0x000fe400078e0066 */
[C---:B------:R-:W-:Y:S02]  /*76f0*/  @P0 IMAD R4, R5.reuse, c[0x0][0x25c], R4 ;  /* 0x0000970005040a24 */ /* 0x040fe400078e0204 */
[----:B------:R-:W-:Y:S05]  /*7700*/  @P0 IMAD.WIDE.U32 R2, R5, c[0x0][0x258], R2 ;  /* 0x0000960005020a25 */ /* 0x000fea00078e0002 */
[----:B------:R-:W-:Y:S02]  /*7710*/  @P0 IADD3 R3, R3, R4, RZ ;  /* 0x0000000403030210 */ /* 0x000fe40007ffe0ff */
[C---:B------:R-:W-:Y:S04]  /*7720*/  @P0 LEA R4, P6, R2.reuse, c[0x0][0x250], 0x1 ;  /* 0x0000940002040a11 */ /* 0x040fe800078c08ff */
[----:B------:R-:W-:Y:S01]  /*7730*/  @P0 LEA.HI.X R5, R2, c[0x0][0x254], R3, 0x1, P6 ;  /* 0x0000950002050a11 */ /* 0x000fe200030f0c03 */
[----:B------:R-:W-:Y:S01]  /*7740*/  IMAD.IADD R2, R22, 0x1, R0 ;  /* 0x0000000116027824 */ /* 0x000fe200078e0200 */
[----:B------:R-:W-:Y:S11]  /*7750*/  ISETP.NE.AND P6, PT, R24, RZ, PT ;  /* 0x000000ff1800720c */ /* 0x000ff60003fc5270 */
[----:B------:R-:W-:Y:S02]  /*7760*/  @!UPT UIADD3 URZ, URZ, URZ, URZ ;  /* 0x0000003f3f3ff290 */ /* 0x000fe4000fffe03f */
[----:B------:R-:W-:Y:S01]  /*7770*/  @!PT LDS RZ, [RZ] ;  /* 0x00000000fffff984 */ /* 0x000fe20000000800 */
[----:B------:R-:W-:Y:S01]  /*7780*/  @!PT LDS RZ, [RZ] ;  /* 0x00000000fffff984 */ /* 0x000fe20000000800 */
[----:B------:R-:W-:Y:S01]  /*7790*/  @!PT LDS RZ, [RZ] ;  /* 0x00000000fffff984 */ /* 0x000fe20000000800 */
[----:B------:R1:W-:Y:S01]  /*77a0*/  @P6 LDGSTS.E.BYPASS.LTC128B.128 [R94+0x100], [R18.64], !P5 ;  /* 0x00100000125e6fae */ /* 0x0003e2000e901d4a */
[----:B------:R-:W-:Y:S02]  /*77b0*/  ISETP.NE.AND P5, PT, R21, RZ, PT ;  /* 0x000000ff1500720c */ /* 0x000fe40003fa5270 */
[----:B------:R-:W-:Y:S11]  /*77c0*/  ISETP.NE.AND P6, PT, R133, RZ, PT ;  /* 0x000000ff8500720c */ /* 0x000ff60003fc5270 */
[----:B------:R-:W-:Y:S02]  /*77d0*/  @!UPT UIADD3 URZ, URZ, URZ, URZ ;  /* 0x0000003f3f3ff290 */ /* 0x000fe4000fffe03f */
[----:B------:R2:W-:Y:S08]  /*77e0*/  @P5 LDGSTS.E.BYPASS.LTC128B.128 [R94+0x900], [R16.64], !P6 ;  /* 0x00900000105e5fae */ /* 0x0005f0000f101d4a */
[----:B------:R1:W-:Y:S08]  /*77f0*/  @P4 LDGSTS.E.BYPASS.LTC128B.128 [R94+0x1100], [R14.64], !P6 ;  /* 0x011000000e5e4fae */ /* 0x0003f0000f101d4a */
[----:B------:R1:W-:Y:S08]  /*7800*/  @P3 LDGSTS.E.BYPASS.LTC128B.128 [R94+0x1900], [R12.64], !P6 ;  /* 0x019000000c5e3fae */ /* 0x0003f0000f101d4a */
[----:B------:R1:W-:Y:S08]  /*7810*/  @P2 LDGSTS.E.BYPASS.LTC128B.128 [R94+0x2100], [R10.64], !P6 ;  /* 0x021000000a5e2fae */ /* 0x0003f0000f101d4a */
[----:B------:R3:W-:Y:S08]  /*7820*/  @P1 LDGSTS.E.BYPASS.LTC128B.128 [R94+0x2900], [R6.64], !P6 ;  /* 0x02900000065e1fae */ /* 0x0007f0000f101d4a */
[----:B------:R1:W-:Y:S08]  /*7830*/  @P0 LDGSTS.E.BYPASS.LTC128B.128 [R94+0x3100], [R4.64], !P6 ;  /* 0x03100000045e0fae */ /* 0x0003f0000f101d4a */
[----:B------:R-:W0:Y:S01]  /*7840*/  LDGDEPBAR ;  /* 0x00000000000079af */ /* 0x000e220000000000 */
[----:B---3--:R-:W-:Y:S02]  /*7850*/  IMNMX R7, R2, 0x70, PT ;  /* 0x0000007002077817 */ /* 0x008fe40003800200 */
[----:B------:R-:W-:Y:S02]  /*7860*/  IADD3 R6, P0, R162, R20, RZ ;  /* 0x00000014a2067210 */ /* 0x000fe40007f1e0ff */
[----:B------:R-:W-:Y:S02]  /*7870*/  ISETP.GE.AND P1, PT, R101, R7, PT ;  /* 0x000000076500720c */ /* 0x000fe40003f26270 */
[----:B--2---:R-:W-:Y:S01]  /*7880*/  IADD3.X R16, R23, R161, RZ, P0, !PT ;  /* 0x000000a117107210 */ /* 0x004fe200007fe4ff */
[----:B------:R-:W-:Y:S04]  /*7890*/  DEPBAR.LE SB0, 0x0 ;  /* 0x000080000000791a */ /* 0x000fe80000000000 */
[----:B------:R-:W-:Y:S06]  /*78a0*/  BAR.SYNC.DEFER_BLOCKING 0x0 ;  /* 0x0000000000007b1d */ /* 0x000fec0000010000 */
[----:B------:R-:W-:-:S05]  /*78b0*/  @P1 BRA `(.L_x_91) ;  /* 0x000000e000001947 */ /* 0x000fca0003800000 */
[----:B-1----:R-:W-:Y:S01]  /*78c0*/  ISETP.GE.AND P1, PT, R26, c[0x0][0x1d4], PT ;  /* 0x000075001a007a0c */ /* 0x002fe20003f26270 */
[----:B------:R-:W-:Y:S01]  /*78d0*/  IMAD R2, R16, c[0x0][0x208], RZ ;  /* 0x0000820010027a24 */ /* 0x000fe200078e02ff */
[----:B------:R-:W-:Y:S01]  /*78e0*/  ISETP.GE.AND P0, PT, R117, c[0x0][0x1d4], PT ;  /* 0x0000750075007a0c */ /* 0x000fe20003f06270 */
[----:B------:R-:W-:Y:S01]  /*78f0*/  IMAD.MOV.U32 R4, RZ, RZ, R106 ;  /* 0x000000ffff047224 */ /* 0x000fe200078e006a */
[----:B------:R-:W-:Y:S01]  /*7900*/  MOV R5, R116 ;  /* 0x0000007400057202 */ /* 0x000fe20000000f00 */
[C---:B------:R-:W-:Y:S04]  /*7910*/  IMAD R2, R6.reuse, c[0x0][0x20c], R2 ;  /* 0x0000830006027a24 */ /* 0x040fe800078e0202 */
[----:B------:R-:W-:Y:S04]  /*7920*/  IMAD.WIDE.U32 R4, R6, c[0x0][0x208], R4 ;  /* 0x0000820006047a25 */ /* 0x000fe800078e0004 */
[----:B------:R-:W1:Y:S01]  /*7930*/  @!P1 LDS.128 R12, [R97+0x100] ;  /* 0x00010000610c9984 */ /* 0x000e620000000c00 */
[----:B------:R-:W-:Y:S01]  /*7940*/  IMAD.IADD R3, R5, 0x1, R2 ;  /* 0x0000000105037824 */ /* 0x000fe200078e0202 */
[C---:B------:R-:W-:Y:S02]  /*7950*/  LEA R2, P2, R4.reuse, c[0x0][0x1f8], 0x1 ;  /* 0x00007e0004027a11 */ /* 0x040fe400078408ff */
[----:B------:R-:W2:Y:S02]  /*7960*/  @!P0 LDS.128 R8, [R96+0x100] ;  /* 0x0001000060088984 */ /* 0x000ea40000000c00 */
[----:B------:R-:W-:Y:S05]  /*7970*/  LEA.HI.X R3, R4, c[0x0][0x1fc], R3, 0x1, P2 ;  /* 0x00007f0004037a11 */ /* 0x000fea00010f0c03 */
[----:B-1----:R1:W-:Y:S04]  /*7980*/  @!P1 STG.E.128 [R2.64], R12 ;  /* 0x0000000c02009986 */ /* 0x0023e8000c101d0a */
[----:B--2---:R1:W-:Y:S02]  /*7990*/  @!P0 STG.E.128 [R2.64+0x40], R8 ;  /* 0x0000400802008986 */ /* 0x0043e4000c101d0a */
.L_x_91:
[----:B-1----:R-:W-:Y:S05]  /*79a0*/  BSYNC B0 ;  /* 0x0000000000007941 */ /* 0x002fea0003800000 */
.L_x_90:
[----:B------:R-:W-:Y:S01]  /*79b0*/  ISETP.GE.AND P0, PT, R170, R7, PT ;  /* 0x00000007aa00720c */ /* 0x000fe20003f06270 */
[----:B------:R-:W-:Y:S01]  /*79c0*/  @!UPT UIADD3 URZ, URZ, URZ, URZ ;  /* 0x0000003f3f3ff290 */ /* 0x000fe2000fffe03f */
[----:B------:R-:W-:Y:S11]  /*79d0*/  BSSY B0, `(.L_x_92) ;  /* 0x0000012000007945 */ /* 0x000ff60003800000 */
[----:B------:R-:W-:-:S05]  /*79e0*/  @P0 BRA `(.L_x_93) ;  /* 0x0000010000000947 */ /* 0x000fca0003800000 */
[----:B------:R-:W-:Y:S01]  /*79f0*/  ISETP.GE.AND P1, PT, R26, c[0x0][0x1d4], PT ;  /* 0x000075001a007a0c */ /* 0x000fe20003f26270 */
[----:B------:R-:W-:Y:S01]  /*7a00*/  IMAD.MOV.U32 R4, RZ, RZ, R106 ;  /* 0x000000ffff047224 */ /* 0x000fe200078e006a */
[----:B------:R-:W-:Y:S02]  /*7a10*/  ISETP.GE.AND P0, PT, R117, c[0x0][0x1d4], PT ;  /* 0x0000750075007a0c */ /* 0x000fe40003f06270 */
[----:B------:R-:W-:Y:S02]  /*7a20*/  IADD3 R2, P2, R6, 0x20, RZ ;  /* 0x0000002006027810 */ /* 0x000fe40007f5e0ff */
[----:B------:R-:W-:Y:S03]  /*7a30*/  MOV R5, R116 ;  /* 0x0000007400057202 */ /* 0x000fe60000000f00 */
[----:B------:R-:W-:Y:S02]  /*7a40*/  IMAD.X R3, RZ, RZ, R16, P2 ;  /* 0x000000ffff037224 */ /* 0x000fe400010e0610 */
[C---:B------:R-:W-:Y:S02]  /*7a50*/  IMAD.WIDE.U32 R4, R2.reuse, c[0x0][0x208], R4 ;  /* 0x0000820002047a25 */ /* 0x040fe400078e0004 */
[----:B------:R-:W1:Y:S02]  /*7a60*/  @!P1 LDS.128 R12, [R97+0x1100] ;  /* 0x00110000610c9984 */ /* 0x000e640000000c00 */
[----:B------:R-:W-:Y:S02]  /*7a70*/  IMAD R3, R3, c[0x0][0x208], RZ ;  /* 0x0000820003037a24 */ /* 0x000fe400078e02ff */
[----:B------:R-:W2:Y:S02]  /*7a80*/  @!P0 LDS.128 R8, [R96+0x1100] ;  /* 0x0011000060088984 */ /* 0x000ea40000000c00 */
[----:B------:R-:W-:Y:S01]  /*7a90*/  IMAD R3, R2, c[0x0][0x20c], R3 ;  /* 0x0000830002037a24 */ /* 0x000fe200078e0203 */
[C---:B------:R-:W-:Y:S03]  /*7aa0*/  LEA R2, P2, R4.reuse, c[0x0][0x1f8], 0x1 ;  /* 0x00007e0004027a11 */ /* 0x040fe600078408ff */
[----:B------:R-:W-:Y:S05]  /*7ab0*/  IMAD.IADD R3, R5, 0x1, R3 ;  /* 0x0000000105037824 */ /* 0x000fea00078e0203 */
[----:B------:R-:W-:Y:S05]  /*7ac0*/  LEA.HI.X R3, R4, c[0x0][0x1fc], R3, 0x1, P2 ;  /* 0x00007f0004037a11 */ /* 0x000fea00010f0c03 */
[----:B-1----:R1:W-:Y:S04]  /*7ad0*/  @!P1 STG.E.128 [R2.64], R12 ;  /* 0x0000000c02009986 */ /* 0x0023e8000c101d0a */
[----:B--2---:R1:W-:Y:S02]  /*7ae0*/  @!P0 STG.E.128 [R2.64+0x40], R8 ;  /* 0x0000400802008986 */ /* 0x0043e4000c101d0a */
.L_x_93:
[----:B------:R-:W-:Y:S05]  /*7af0*/  BSYNC B0 ;  /* 0x0000000000007941 */ /* 0x000fea0003800000 */
.L_x_92:
[----:B------:R-:W-:Y:S01]  /*7b00*/  ISETP.GE.AND P0, PT, R169, R7, PT ;  /* 0x00000007a900720c */ /* 0x000fe20003f06270 */
[----:B------:R-:W-:Y:S01]  /*7b10*/  @!UPT UIADD3 URZ, URZ, URZ, URZ ;  /* 0x0000003f3f3ff290 */ /* 0x000fe2000fffe03f */
[----:B------:R-:W-:Y:S11]  /*7b20*/  BSSY B0, `(.L_x_94) ;  /* 0x0000012000007945 */ /* 0x000ff60003800000 */
[----:B------:R-:W-:-:S05]  /*7b30*/  @P0 BRA `(.L_x_95) ;  /* 0x0000010000000947 */ /* 0x000fca0003800000 */
[----:B------:R-:W-:Y:S01]  /*7b40*/  ISETP.GE.AND P1, PT, R26, c[0x0][0x1d4], PT ;  /* 0x000075001a007a0c */ /* 0x000fe20003f26270 */
[----:B------:R-:W-:Y:S01]  /*7b50*/  IMAD.MOV.U32 R4, RZ, RZ, R106 ;  /* 0x000000ffff047224 */ /* 0x000fe200078e006a */
[----:B------:R-:W-:Y:S02]  /*7b60*/  ISETP.GE.AND P0, PT, R117, c[0x0][0x1d4], PT ;  /* 0x0000750075007a0c */ /* 0x000fe40003f06270 */
[----:B-1----:R-:W-:Y:S02]  /*7b70*/  IADD3 R2, P2, R6, 0x40, RZ ;  /* 0x0000004006027810 */ /* 0x002fe40007f5e0ff */
        /* <DEDUP_REMOVED lines=12> */
.L_x_95:
[----:B------:R-:W-:Y:S05]  /*7c40*/  BSYNC B0 ;  /* 0x0000000000007941 */ /* 0x000fea0003800000 */
.L_x_94:
        /* <DEDUP_REMOVED lines=20> */
.L_x_97:
[----:B------:R-:W-:Y:S05]  /*7d90*/  BSYNC B0 ;  /* 0x0000000000007941 */ /* 0x000fea0003800000 */
.L_x_96:
[C---:B------:R-:W-:Y:S02]  /*7da0*/  ISETP.GT.AND P0, PT, R39.reuse, R164, PT ;  /* 0x000000a42700720c */ /* 0x040fe40003f04270 */
[----:B------:R-:W-:Y:S11]  /*7db0*/  IADD3 R39, R39, -0x1, RZ ;  /* 0xffffffff27277810 */ /* 0x000ff60007ffe0ff */
[----:B------:R-:W-:Y:S01]  /*7dc0*/  @P0 SHF.R.S32.HI R5, RZ, 0x1f, R39 ;  /* 0x0000001fff050819 */ /* 0x000fe20000011427 */
[----:B------:R-:W-:Y:S02]  /*7dd0*/  @P0 IMAD R4, R209, R39, RZ ;  /* 0x00000027d1040224 */ /* 0x000fe400078e02ff */
[----:B-1----:R-:W-:Y:S02]  /*7de0*/  @P0 IMAD.MOV.U32 R2, RZ, RZ, R138 ;  /* 0x000000ffff020224 */ /* 0x002fe400078e008a */
[----:B------:R-:W-:Y:S02]  /*7df0*/  @P0 IMAD.MOV.U32 R3, RZ, RZ, R135 ;  /* 0x000000ffff030224 */ /* 0x000fe400078e0087 */
[-C--:B------:R-:W-:Y:S02]  /*7e00*/  @P0 IMAD R4, R5, R178.reuse, R4 ;  /* 0x000000b205040224 */ /* 0x080fe400078e0204 */
[----:B------:R-:W-:Y:S04]  /*7e10*/  @P0 IMAD.WIDE.U32 R2, R39, R178, R2 ;  /* 0x000000b227020225 */ /* 0x000fe800078e0002 */
[----:B------:R-:W-:Y:S01]  /*7e20*/  @P0 IMAD.IADD R4, R3, 0x1, R4 ;  /* 0x0000000103040824 */ /* 0x000fe200078e0204 */
[C---:B------:R-:W-:Y:S04]  /*7e30*/  @P0 LEA R10, P1, R2.reuse, c[0x0][0x220], 0x1 ;  /* 0x00008800020a0a11 */ /* 0x040fe800078208ff */
[----:B------:R-:W-:Y:S02]  /*7e40*/  @P0 LEA.HI.X R11, R2, c[0x0][0x224], R4, 0x1, P1 ;  /* 0x00008900020b0a11 */ /* 0x000fe400008f0c04 */
[-C--:B------:R-:W-:Y:S03]  /*7e50*/  @P0 IADD3 R12, P2, R10, R171.reuse, RZ ;  /* 0x000000ab0a0c0210 */ /* 0x080fe60007f5e0ff */
[----:B------:R-:W-:Y:S01]  /*7e60*/  @!PT LDS RZ, [RZ] ;  /* 0x00000000fffff984 */ /* 0x000fe20000000800 */
[----:B------:R-:W-:Y:S01]  /*7e70*/  @!PT LDS RZ, [RZ] ;  /* 0x00000000fffff984 */ /* 0x000fe20000000800 */
[----:B------:R-:W-:Y:S01]  /*7e80*/  @!PT LDS RZ, [RZ] ;  /* 0x00000000fffff984 */ /* 0x000fe20000000800 */
[----:B------:R1:W-:Y:S01]  /*7e90*/  @P0 LDGSTS.E.BYPASS.LTC128B.128 [R94+0x3900], [R10.64], !P6 ;  /* 0x039000000a5e0fae */ /* 0x0003e2000f101d4a */
[-C--:B------:R-:W-:Y:S01]  /*7ea0*/  @P0 IADD3 R8, P1, R12, R171.reuse, RZ ;  /* 0x000000ab0c080210 */ /* 0x080fe20007f3e0ff */
[--C-:B------:R-:W-:Y:S03]  /*7eb0*/  @P0 IMAD.X R13, R11, 0x1, R166.reuse, P2 ;  /* 0x000000010b0d0824 */ /* 0x100fe600010e06a6 */
[-C--:B------:R-:W-:Y:S02]  /*7ec0*/  @P0 IADD3 R6, P2, R8, R171.reuse, RZ ;  /* 0x000000ab08060210 */ /* 0x080fe40007f5e0ff */
[----:B------:R2:W-:Y:S01]  /*7ed0*/  @P0 LDGSTS.E.BYPASS.LTC128B.128 [R94+0x4100], [R12.64], !P6 ;  /* 0x041000000c5e0fae */ /* 0x0005e2000f101d4a */
[-C--:B------:R-:W-:Y:S02]  /*7ee0*/  @P0 IADD3.X R9, R13, R166.reuse, RZ, P1, !PT ;  /* 0x000000a60d090210 */ /* 0x080fe40000ffe4ff */
[-C--:B------:R-:W-:Y:S03]  /*7ef0*/  @P0 IADD3 R4, P1, R6, R171.reuse, RZ ;  /* 0x000000ab06040210 */ /* 0x080fe60007f3e0ff */
[----:B------:R2:W-:Y:S01]  /*7f00*/  @P0 LDGSTS.E.BYPASS.LTC128B.128 [R94+0x4900], [R8.64], !P6 ;  /* 0x04900000085e0fae */ /* 0x0005e2000f101d4a */
[--C-:B------:R-:W-:Y:S01]  /*7f10*/  @P0 IMAD.X R7, R9, 0x1, R166.reuse, P2 ;  /* 0x0000000109070824 */ /* 0x100fe200010e06a6 */
[-C--:B------:R-:W-:Y:S03]  /*7f20*/  @P0 IADD3 R2, P2, R4, R171.reuse, RZ ;  /* 0x000000ab04020210 */ /* 0x080fe60007f5e0ff */
[--C-:B------:R-:W-:Y:S01]  /*7f30*/  @P0 IMAD.X R5, R7, 0x1, R166.reuse, P1 ;  /* 0x0000000107050824 */ /* 0x100fe200008e06a6 */
[----:B------:R2:W-:Y:S04]  /*7f40*/  @P0 LDGSTS.E.BYPASS.LTC128B.128 [R94+0x5100], [R6.64], !P6 ;  /* 0x05100000065e0fae */ /* 0x0005e8000f101d4a */
[----:B------:R2:W-:Y:S01]  /*7f50*/  @P0 LDGSTS.E.BYPASS.LTC128B.128 [R94+0x5900], [R4.64], !P6 ;  /* 0x05900000045e0fae */ /* 0x0005e2000f101d4a */
[----:B------:R-:W-:Y:S02]  /*7f60*/  @P0 IADD3.X R3, R5, R166, RZ, P2, !PT ;  /* 0x000000a605030210 */ /* 0x000fe400017fe4ff */
[----:B-1----:R-:W-:Y:S03]  /*7f70*/  @P0 IADD3 R10, P1, R2, R171, RZ ;  /* 0x000000ab020a0210 */ /* 0x002fe60007f3e0ff */
[----:B------:R2:W-:Y:S02]  /*7f80*/  @P0 LDGSTS.E.BYPASS.LTC128B.128 [R94+0x6100], [R2.64], !P6 ;  /* 0x06100000025e0fae */ /* 0x0005e4000f101d4a */
[----:B------:R-:W-:Y:S05]  /*7f90*/  @P0 IMAD.X R11, R3, 0x1, R166, P1 ;  /* 0x00000001030b0824 */ /* 0x000fea00008e06a6 */
[----:B------:R2:W-:Y:S04]  /*7fa0*/  @P0 LDGSTS.E.BYPASS.LTC128B.128 [R94+0x6900], [R10.64], !P6 ;  /* 0x069000000a5e0fae */ /* 0x0005e8000f101d4a */
[----:B------:R-:W0:Y:S01]  /*7fb0*/  LDGDEPBAR ;  /* 0x00000000000079af */ /* 0x000e220000000000 */
[----:B------:R-:W-:-:S05]  /*7fc0*/  @P0 BRA `(.L_x_98) ;  /* 0xffff9ee000000947 */ /* 0x000fca000383ffff */
[----:B------:R-:W-:Y:S06]  /*7fd0*/  BAR.SYNC.DEFER_BLOCKING 0x0 ;  /* 0x0000000000007b1d */ /* 0x000fec0000010000 */
.L_x_51:
[----:B-1----:R-:W-:Y:S01]  /*7fe0*/  ISETP.GE.AND P0, PT, R208, 0x1, PT ;  /* 0x00000001d000780c */ /* 0x002fe20003f06270 */
[----:B--2---:R-:W-:Y:S01]  /*7ff0*/  IMAD.IADD R13, R190, 0x1, R187 ;  /* 0x00000001be0d7824 */ /* 0x004fe200078e02bb */
[----:B------:R-:W-:Y:S01]  /*8000*/  PLOP3.LUT P4, PT, PT, PT, PT, 0x80, 0x0 ;  /* 0x000000000000781c */ /* 0x000fe20003f8f070 */
[----:B------:R-:W-:Y:S01]  /*8010*/  CS2R R178, SRZ ;  /* 0x0000000000b27805 */ /* 0x000fe2000001ff00 */
[----:B------:R-:W-:Y:S01]  /*8020*/  CS2R R176, SRZ ;  /* 0x0000000000b07805 */ /* 0x000fe2000001ff00 */
[----:B------:R-:W-:Y:S01]  /*8030*/  CS2R R182, SRZ ;  /* 0x0000000000b67805 */ /* 0x000fe2000001ff00 */
[----:B------:R-:W-:Y:S01]  /*8040*/  MOV R12, RZ ;  /* 0x000000ff000c7202 */ /* 0x000fe20000000f00 */
[----:B------:R-:W-:Y:S01]  /*8050*/  IMAD.MOV.U32 R180, RZ, RZ, RZ ;  /* 0x000000ffffb47224 */ /* 0x000fe200078e00ff */
[----:B------:R-:W-:Y:S01]  /*8060*/  CS2R R14, SRZ ;  /* 0x00000000000e7805 */ /* 0x000fe2000001ff00 */
[----:B------:R-:W-:Y:S01]  /*8070*/  MOV R174, RZ ;  /* 0x000000ff00ae7202 */ /* 0x000fe20000000f00 */
[----:B------:R-:W-:Y:S01]  /*8080*/  CS2R R172, SRZ ;  /* 0x0000000000ac7805 */ /* 0x000fe2000001ff00 */
[----:B------:R-:W-:Y:S01]  /*8090*/  CS2R R16, SRZ ;  /* 0x0000000000107805 */ /* 0x000fe2000001ff00 */
[----:B------:R-:W-:Y:S01]  /*80a0*/  IMAD.MOV.U32 R170, RZ, RZ, RZ ;  /* 0x000000ffffaa7224 */ /* 0x000fe200078e00ff */
[----:B------:R-:W-:Y:S01]  /*80b0*/  MOV R168, RZ ;  /* 0x000000ff00a87202 */ /* 0x000fe20000000f00 */
[----:B------:R-:W-:Y:S01]  /*80c0*/  CS2R R20, SRZ ;  /* 0x0000000000147805 */ /* 0x000fe2000001ff00 */
[----:B------:R-:W-:Y:S01]  /*80d0*/  IMAD.MOV.U32 R162, RZ, RZ, RZ ;  /* 0x000000ffffa27224 */ /* 0x000fe200078e00ff */
[----:B------:R-:W-:Y:S01]  /*80e0*/  CS2R R18, SRZ ;  /* 0x0000000000127805 */ /* 0x000fe2000001ff00 */
[----:B------:R-:W-:Y:S01]  /*80f0*/  MOV R160, RZ ;  /* 0x000000ff00a07202 */ /* 0x000fe20000000f00 */
[----:B------:R-:W-:Y:S01]  /*8100*/  IMAD.MOV.U32 R166, RZ, RZ, RZ ;  /* 0x000000ffffa67224 */ /* 0x000fe200078e00ff */
[----:B------:R-:W-:Y:S01]  /*8110*/  MOV R164, RZ ;  /* 0x000000ff00a47202 */ /* 0x000fe20000000f00 */
[----:B------:R-:W-:Y:S01]  /*8120*/  CS2R R158, SRZ ;  /* 0x00000000009e7805 */ /* 0x000fe2000001ff00 */
[----:B------:R-:W-:Y:S01]  /*8130*/  IMAD.MOV.U32 R156, RZ, RZ, RZ ;  /* 0x000000ffff9c7224 */ /* 0x000fe200078e00ff */
[----:B------:R-:W-:Y:S01]  /*8140*/  CS2R R22, SRZ ;  /* 0x0000000000167805 */ /* 0x000fe2000001ff00 */
[----:B------:R-:W-:Y:S01]  /*8150*/  MOV R154, RZ ;  /* 0x000000ff009a7202 */ /* 0x000fe20000000f00 */
[----:B------:R-:W-:Y:S01]  /*8160*/  IMAD.MOV.U32 R152, RZ, RZ, RZ ;  /* 0x000000ffff987224 */ /* 0x000fe200078e00ff */
[----:B------:R-:W-:Y:S01]  /*8170*/  CS2R R146, SRZ ;  /* 0x0000000000927805 */ /* 0x000fe2000001ff00 */
[----:B------:R-:W-:Y:S01]  /*8180*/  CS2R R30, SRZ ;  /* 0x00000000001e7805 */ /* 0x000fe2000001ff00 */
[----:B------:R-:W-:Y:S01]  /*8190*/  MOV R144, RZ ;  /* 0x000000ff00907202 */ /* 0x000fe20000000f00 */
[----:B------:R-:W-:Y:S01]  /*81a0*/  CS2R R24, SRZ ;  /* 0x0000000000187805 */ /* 0x000fe2000001ff00 */
[----:B------:R-:W-:Y:S01]  /*81b0*/  IMAD.MOV.U32 R150, RZ, RZ, RZ ;  /* 0x000000ffff967224 */ /* 0x000fe200078e00ff */
[----:B------:R-:W-:Y:S01]  /*81c0*/  CS2R R148, SRZ ;  /* 0x0000000000947805 */ /* 0x000fe2000001ff00 */
[----:B------:R-:W-:Y:S01]  /*81d0*/  CS2R R142, SRZ ;  /* 0x00000000008e7805 */ /* 0x000fe2000001ff00 */
[----:B------:R-:W-:Y:S01]  /*81e0*/  MOV R140, RZ ;  /* 0x000000ff008c7202 */ /* 0x000fe20000000f00 */
[----:B------:R-:W-:Y:S01]  /*81f0*/  IMAD.MOV.U32 R27, RZ, RZ, RZ ;  /* 0x000000ffff1b7224 */ /* 0x000fe200078e00ff */
[----:B------:R-:W-:Y:S01]  /*8200*/  MOV R138, RZ ;  /* 0x000000ff008a7202 */ /* 0x000fe20000000f00 */
[----:B------:R-:W-:Y:S01]  /*8210*/  CS2R R28, SRZ ;  /* 0x00000000001c7805 */ /* 0x000fe2000001ff00 */
[----:B------:R-:W-:Y:S01]  /*8220*/  IMAD.MOV.U32 R136, RZ, RZ, RZ ;  /* 0x000000ffff887224 */ /* 0x000fe200078e00ff */
[----:B------:R-:W-:Y:S01]  /*8230*/  CS2R R130, SRZ ;  /* 0x0000000000827805 */ /* 0x000fe2000001ff00 */
[----:B------:R-:W-:Y:S01]  /*8240*/  CS2R R32, SRZ ;  /* 0x0000000000207805 */ /* 0x000fe2000001ff00 */
[----:B------:R-:W-:Y:S01]  /*8250*/  MOV R128, RZ ;  /* 0x000000ff00807202 */ /* 0x000fe20000000f00 */
[----:B------:R-:W-:Y:S01]  /*8260*/  IMAD.MOV.U32 R134, RZ, RZ, RZ ;  /* 0x000000ffff867224 */ /* 0x000fe200078e00ff */
[----:B------:R-:W-:Y:S01]  /*8270*/  CS2R R132, SRZ ;  /* 0x0000000000847805 */ /* 0x000fe2000001ff00 */
[----:B------:R-:W-:Y:S01]  /*8280*/  CS2R R122, SRZ ;  /* 0x00000000007a7805 */ /* 0x000fe2000001ff00 */
[----:B------:R-:W-:Y:S01]  /*8290*/  MOV R120, RZ ;  /* 0x000000ff00787202 */ /* 0x000fe20000000f00 */
[----:B------:R-:W-:Y:S01]  /*82a0*/  IMAD.MOV.U32 R126, RZ, RZ, RZ ;  /* 0x000000ffff7e7224 */ /* 0x000fe200078e00ff */
[----:B------:R-:W-:Y:S01]  /*82b0*/  CS2R R124, SRZ ;  /* 0x00000000007c7805 */ /* 0x000fe2000001ff00 */
[----:B------:R-:W-:Y:S01]  /*82c0*/  CS2R R38, SRZ ;  /* 0x0000000000267805 */ /* 0x000fe2000001ff00 */
[----:B------:R-:W-:Y:S01]  /*82d0*/  CS2R R36, SRZ ;  /* 0x0000000000247805 */ /* 0x000fe2000001ff00 */
[----:B------:R-:W-:Y:S05]  /*82e0*/  @!P0 BRA `(.L_x_99) ;  /* 0x00010ab000008947 */ /* 0x000fea0003800000 */
[----:B------:R-:W2:Y:S01]  /*82f0*/  LDL R34, [R1+0x28] ;  /* 0x0000280001227983 */ /* 0x000ea20000100800 */
[----:B------:R-:W-:-:S03]  /*8300*/  ISETP.NE.U32.AND P0, PT, RZ, c[0x0][0x340], PT ;  /* 0x0000d000ff007a0c */ /* 0x000fc60003f05070 */
[----:B------:R-:W3:Y:S01]  /*8310*/  LDL R198, [R1] ;  /* 0x0000000001c67983 */ /* 0x000ee20000100800 */
[----:B------:R-:W-:Y:S02]  /*8320*/  ISETP.NE.AND.EX P1, PT, RZ, c[0x0][0x344], PT, P0 ;  /* 0x0000d100ff007a0c */ /* 0x000fe40003f25300 */
[----:B------:R-:W-:Y:S01]  /*8330*/  SHF.R.S32.HI R0, RZ, 0x1f, R184 ;  /* 0x0000001fff007819 */ /* 0x000fe200000114b8 */
[----:B------:R-:W1:Y:S01]  /*8340*/  S2R R26, SR_CTAID.Y ;  /* 0x00000000001a7919 */ /* 0x000e620000002600 */
[----:B------:R-:W-:Y:S01]  /*8350*/  SHF.R.S32.HI R25, RZ, 0x1f, R216 ;  /* 0x0000001fff197819 */ /* 0x000fe200000114d8 */
[----:B------:R-:W-:Y:S01]  /*8360*/  IMAD.MOV.U32 R5, RZ, RZ, c[0x0][0x2c4] ;  /* 0x0000b100ff057624 */ /* 0x000fe200078e00ff */
[----:B------:R-:W-:-:S07]  /*8370*/  P2R R24, PR, RZ, 0x2 ;  /* 0x00000002ff187803 */ /* 0x000fce0000000000 */
[----:B------:R-:W-:Y:S02]  /*8380*/  @P1 IMAD.MOV.U32 R2, RZ, RZ, 0x4 ;  /* 0x00000004ff021424 */ /* 0x000fe400078e00ff */
[----:B------:R-:W-:Y:S01]  /*8390*/  IMAD R0, R0, c[0x0][0x178], RZ ;  /* 0x00005e0000007a24 */ /* 0x000fe200078e02ff */
[----:B------:R-:W-:-:S03]  /*83a0*/  LEA.HI R4, R25, R216, RZ, 0x3 ;  /* 0x000000d819047211 */ /* 0x000fc600078f18ff */
[----:B------:R-:W-:Y:S01]  /*83b0*/  IMAD R0, R184, c[0x0][0x17c], R0 ;  /* 0x00005f00b8007a24 */ /* 0x000fe200078e0200 */
[----:B------:R-:W-:Y:S02]  /*83c0*/  SHF.R.S32.HI R49, RZ, 0x3, R4 ;  /* 0x00000003ff317819 */ /* 0x000fe40000011404 */
[----:B------:R-:W-:-:S04]  /*83d0*/  ISETP.NE.U32.AND P0, PT, RZ, c[0x0][0x348], PT ;  /* 0x0000d200ff007a0c */ /* 0x000fc80003f05070 */
[----:B------:R-:W-:Y:S01]  /*83e0*/  ISETP.NE.AND.EX P0, PT, RZ, c[0x0][0x34c], PT, P0 ;  /* 0x0000d300ff007a0c */ /* 0x000fe20003f05300 */
[----:B------:R-:W-:Y:S02]  /*83f0*/  IMAD R19, R214, 0x80, R49 ;  /* 0x00000080d6137824 */ /* 0x000fe400078e0231 */
[----:B------:R-:W-:-:S03]  /*8400*/  IMAD R23, R191, c[0x0][0x2c4], RZ ;  /* 0x0000b100bf177a24 */ /* 0x000fc600078e02ff */
[C---:B------:R-:W-:Y:S02]  /*8410*/  IADD3 R10, R19.reuse, 0x10, RZ ;  /* 0x00000010130a7810 */ /* 0x040fe40007ffe0ff */
[----:B------:R-:W-:Y:S02]  /*8420*/  ISETP.GE.AND P2, PT, R19, R23, PT ;  /* 0x000000171300720c */ /* 0x000fe40003f46270 */
[----:B------:R-:W-:Y:S02]  /*8430*/  LEA.HI R8, R25, R216, RZ, 0x6 ;  /* 0x000000d819087211 */ /* 0x000fe400078f30ff */
[----:B------:R-:W-:Y:S01]  /*8440*/  IADD3 R11, R19, 0x20, RZ ;  /* 0x00000020130b7810 */ /* 0x000fe20007ffe0ff */
[----:B--2---:R-:W-:-:S05]  /*8450*/  @P1 IMAD.WIDE R2, R34, R2, c[0x0][0x340] ;  /* 0x0000d00022021625 */ /* 0x004fca00078e0202 */
[----:B------:R2:W4:Y:S01]  /*8460*/  @P1 LDG.E R22, [R2.64] ;  /* 0x0000000a02161981 */ /* 0x000522000c1e1900 */
[----:B------:R-:W-:Y:S01]  /*8470*/  ISETP.NE.AND P1, PT, R5, 0x1, PT ;  /* 0x000000010500780c */ /* 0x000fe20003f25270 */
[----:B------:R-:W-:Y:S01]  /*8480*/  IMAD.MOV.U32 R193, RZ, RZ, c[0x0][0x1e0] ;  /* 0x00007800ffc17624 */ /* 0x000fe200078e00ff */
[----:B------:R-:W-:Y:S02]  /*8490*/  SHF.R.S32.HI R21, RZ, 0x1f, R34 ;  /* 0x0000001fff157819 */ /* 0x000fe40000011422 */
[----:B------:R-:W-:Y:S02]  /*84a0*/  IADD3 R18, P6, R49, R13, RZ ;  /* 0x0000000d31127210 */ /* 0x000fe40007fde0ff */
[----:B------:R-:W-:Y:S02]  /*84b0*/  SEL R6, R21, RZ, !P0 ;  /* 0x000000ff15067207 */ /* 0x000fe40004000000 */
[----:B---3--:R-:W-:Y:S02]  /*84c0*/  IADD3 R50, R198, -0x1, RZ ;  /* 0xffffffffc6327810 */ /* 0x008fe40007ffe0ff */
[----:B------:R-:W-:Y:S01]  /*84d0*/  LEA.HI R54, R25, R216, RZ, 0x4 ;  /* 0x000000d819367211 */ /* 0x000fe200078f20ff */
[----:B------:R-:W-:Y:S01]  /*84e0*/  IMAD R6, R6, c[0x0][0x1c0], RZ ;  /* 0x0000700006067a24 */ /* 0x000fe200078e02ff */
[----:B------:R-:W-:-:S02]  /*84f0*/  SHF.R.S32.HI R53, RZ, 0x1f, R50 ;  /* 0x0000001fff357819 */ /* 0x000fc40000011432 */
[----:B------:R-:W-:-:S04]  /*8500*/  LEA.HI R190, R25, R216, RZ, 0x5 ;  /* 0x000000d819be7211 */ /* 0x000fc800078f28ff */
[----:B------:R-:W-:Y:S01]  /*8510*/  SHF.R.S32.HI R55, RZ, 0x5, R190 ;  /* 0x00000005ff377819 */ /* 0x000fe200000114be */
[----:B--2---:R-:W-:-:S04]  /*8520*/  IMAD.WIDE.U32 R2, R184, c[0x0][0x178], RZ ;  /* 0x00005e00b8027a25 */ /* 0x004fc800078e00ff */
[----:B------:R-:W-:Y:S01]  /*8530*/  IMAD.IADD R3, R3, 0x1, R0 ;  /* 0x0000000103037824 */ /* 0x000fe200078e0200 */
[----:B------:R-:W-:Y:S02]  /*8540*/  LOP3.LUT R0, R4, 0xfffffff8, RZ, 0xc0, !PT ;  /* 0xfffffff804007812 */ /* 0x000fe400078ec0ff */
[----:B------:R-:W-:Y:S01]  /*8550*/  SEL R4, R34, RZ, !P0 ;  /* 0x000000ff22047207 */ /* 0x000fe20004000000 */
[----:B-1----:R-:W-:-:S04]  /*8560*/  IMAD.WIDE.U32 R2, R26, c[0x0][0x1b8], R2 ;  /* 0x00006e001a027a25 */ /* 0x002fc800078e0002 */
[----:B------:R-:W-:Y:S02]  /*8570*/  IMAD.IADD R56, R216, 0x1, -R0 ;  /* 0x00000001d8387824 */ /* 0x000fe400078e0a00 */
[----:B------:R-:W-:Y:S02]  /*8580*/  IMAD R0, R219, c[0x0][0x1b8], RZ ;  /* 0x00006e00db007a24 */ /* 0x000fe400078e02ff */
[----:B------:R-:W-:Y:S02]  /*8590*/  IMAD R5, R56, 0x10, R49 ;  /* 0x0000001038057824 */ /* 0x000fe400078e0231 */
[----:B------:R-:W-:Y:S02]  /*85a0*/  IMAD R0, R26, c[0x0][0x1bc], R0 ;  /* 0x00006f001a007a24 */ /* 0x000fe400078e0200 */
[----:B------:R-:W-:Y:S02]  /*85b0*/  IMAD R5, R214, 0x80, R5 ;  /* 0x00000080d6057824 */ /* 0x000fe400078e0205 */
[----:B------:R-:W-:-:S02]  /*85c0*/  IMAD.IADD R3, R3, 0x1, R0 ;  /* 0x0000000103037824 */ /* 0x000fc400078e0200 */
[----:B------:R-:W-:-:S04]  /*85d0*/  @P1 IMAD.HI.U32 R7, R5, c[0x0][0x2c8], RZ ;  /* 0x0000b20005071a27 */ /* 0x000fc800078e00ff */
[----:B------:R-:W-:Y:S01]  /*85e0*/  IMAD.MOV.U32 R0, RZ, RZ, R5 ;  /* 0x000000ffff007224 */ /* 0x000fe200078e0005 */
[----:B------:R-:W-:Y:S01]  /*85f0*/  @P1 SHF.R.U32.HI R0, RZ, c[0x0][0x2cc], R7 ;  /* 0x0000b300ff001a19 */ /* 0x000fe20000011607 */
[----:B------:R-:W-:Y:S01]  /*8600*/  IMAD R6, R4, c[0x0][0x1c4], R6 ;  /* 0x0000710004067a24 */ /* 0x000fe200078e0206 */
[----:B------:R-:W-:Y:S01]  /*8610*/  ISETP.GE.AND P1, PT, R10, R23, PT ;  /* 0x000000170a00720c */ /* 0x000fe20003f26270 */
[----:B------:R-:W-:Y:S01]  /*8620*/  IMAD.WIDE.U32 R2, R4, c[0x0][0x1c0], R2 ;  /* 0x0000700004027a25 */ /* 0x000fe200078e0002 */
[----:B------:R-:W-:-:S03]  /*8630*/  SHF.R.S32.HI R7, RZ, 0x1f, R0 ;  /* 0x0000001fff077819 */ /* 0x000fc60000011400 */
[----:B------:R-:W-:Y:S02]  /*8640*/  IMAD.MOV R4, RZ, RZ, -R0 ;  /* 0x000000ffff047224 */ /* 0x000fe400078e0a00 */
[----:B------:R-:W-:Y:S02]  /*8650*/  IMAD.IADD R3, R3, 0x1, R6 ;  /* 0x0000000103037824 */ /* 0x000fe400078e0206 */
[----:B------:R-:W-:Y:S02]  /*8660*/  IMAD R4, R4, c[0x0][0x2c4], R5 ;  /* 0x0000b10004047a24 */ /* 0x000fe400078e0205 */
[----:B------:R-:W-:Y:S02]  /*8670*/  IMAD R5, R7, c[0x0][0x1b0], RZ ;  /* 0x00006c0007057a24 */ /* 0x000fe400078e02ff */
[----:B------:R-:W-:-:S04]  /*8680*/  IMAD.WIDE.U32 R2, R0, c[0x0][0x1b0], R2 ;  /* 0x00006c0000027a25 */ /* 0x000fc800078e0002 */
[----:B------:R-:W-:Y:S01]  /*8690*/  IMAD R6, R0, c[0x0][0x1b4], R5 ;  /* 0x00006d0000067a24 */ /* 0x000fe200078e0205 */
[----:B------:R-:W-:Y:S01]  /*86a0*/  SHF.R.S32.HI R5, RZ, 0x1f, R4 ;  /* 0x0000001fff057819 */ /* 0x000fe20000011404 */
[----:B------:R-:W-:Y:S02]  /*86b0*/  IMAD.SHL.U32 R38, R56, 0x8, RZ ;  /* 0x0000000838267824 */ /* 0x000fe400078e00ff */
[----:B------:R-:W-:Y:S02]  /*86c0*/  IMAD.IADD R3, R3, 0x1, R6 ;  /* 0x0000000103037824 */ /* 0x000fe400078e0206 */
[----:B------:R-:W-:Y:S01]  /*86d0*/  IMAD R0, R5, c[0x0][0x1a8], RZ ;  /* 0x00006a0005007a24 */ /* 0x000fe200078e02ff */
[----:B------:R-:W-:Y:S01]  /*86e0*/  ISETP.GE.AND P4, PT, R38, c[0x0][0x198], PT ;  /* 0x0000660026007a0c */ /* 0x000fe20003f86270 */
[----:B------:R-:W-:Y:S01]  /*86f0*/  IMAD.WIDE.U32 R2, R4, c[0x0][0x1a8], R2 ;  /* 0x00006a0004027a25 */ /* 0x000fe200078e0002 */
[----:B------:R-:W-:-:S03]  /*8700*/  SHF.R.S32.HI R39, RZ, 0x1f, R38 ;  /* 0x0000001fff277819 */ /* 0x000fc60000011426 */
[----:B------:R-:W-:Y:S01]  /*8710*/  IMAD R0, R4, c[0x0][0x1ac], R0 ;  /* 0x00006b0004007a24 */ /* 0x000fe200078e0200 */
[----:B------:R-:W-:-:S03]  /*8720*/  LEA R7, P0, R2, c[0x0][0x160], 0x1 ;  /* 0x0000580002077a11 */ /* 0x000fc600078008ff */
[----:B------:R-:W-:Y:S02]  /*8730*/  IMAD.IADD R6, R3, 0x1, R0 ;  /* 0x0000000103067824 */ /* 0x000fe400078e0200 */
[----:B------:R-:W1:Y:S01]  /*8740*/  SHFL.IDX PT, R4, R7, RZ, 0x181f ;  /* 0x00181fff07047589 */ /* 0x000e6200000e0000 */
[----:B------:R-:W-:Y:S02]  /*8750*/  IMAD.SHL.U32 R0, R49, 0x40, RZ ;  /* 0x0000004031007824 */ /* 0x000fe400078e00ff */
[----:B------:R-:W-:Y:S01]  /*8760*/  LEA.HI.X R6, R2, c[0x0][0x164], R6, 0x1, P0 ;  /* 0x0000590002067a11 */ /* 0x000fe200000f0c06 */
[----:B------:R-:W-:Y:S01]  /*8770*/  SHFL.IDX PT, R3, R7, 0x1, 0x181f ;  /* 0x00381f0007037f89 */ /* 0x000fe200000e0000 */
[----:B------:R-:W-:Y:S02]  /*8780*/  ISETP.GE.AND P0, PT, R11, R23, PT ;  /* 0x000000170b00720c */ /* 0x000fe40003f06270 */
[----:B------:R-:W-:Y:S01]  /*8790*/  LOP3.LUT R0, R0, 0x1c0, RZ, 0xc0, !PT ;  /* 0x000001c000007812 */ /* 0x000fe200078ec0ff */
[----:B------:R-:W2:Y:S01]  /*87a0*/  SHFL.IDX PT, R5, R6, RZ, 0x181f ;  /* 0x00181fff06057589 */ /* 0x000ea200000e0000 */
[----:B------:R-:W-:-:S02]  /*87b0*/  IADD3 R11, R19, 0x40, RZ ;  /* 0x00000040130b7810 */ /* 0x000fc40007ffe0ff */
[----:B------:R-:W-:Y:S01]  /*87c0*/  SHF.R.U32.HI R2, RZ, 0x3, R0 ;  /* 0x00000003ff027819 */ /* 0x000fe20000011600 */
[----:B------:R-:W3:Y:S01]  /*87d0*/  SHFL.IDX PT, R9, R6, 0x1, 0x181f ;  /* 0x00381f0006097f89 */ /* 0x000ee200000e0000 */
[----:B------:R-:W-:-:S03]  /*87e0*/  LOP3.LUT R0, R0, 0x38, R38, 0xf8, !PT ;  /* 0x0000003800007812 */ /* 0x000fc600078ef826 */
[----:B------:R-:W3:Y:S01]  /*87f0*/  SHFL.IDX PT, R10, R7, 0x2, 0x181f ;  /* 0x00581f00070a7f89 */ /* 0x000ee200000e0000 */
[----:B------:R-:W-:Y:S01]  /*8800*/  LOP3.LUT R2, R0, R2, RZ, 0x3c, !PT ;  /* 0x0000000200027212 */ /* 0x000fe200078e3cff */
[----:B------:R-:W-:Y:S01]  /*8810*/  IMAD.SHL.U32 R0, R8, 0x8, RZ ;  /* 0x0000000808007824 */ /* 0x000fe200078e00ff */
[----:B------:R-:W-:Y:S01]  /*8820*/  IADD3 R8, R19, 0x30, RZ ;  /* 0x0000003013087810 */ /* 0x000fe20007ffe0ff */
[----:B------:R-:W3:Y:S03]  /*8830*/  SHFL.IDX PT, R12, R6, 0x2, 0x181f ;  /* 0x00581f00060c7f89 */ /* 0x000ee600000e0000 */
[----:B------:R-:W-:Y:S01]  /*8840*/  LOP3.LUT R241, R2, 0xfffffe00, R0, 0xf8, !PT ;  /* 0xfffffe0002f17812 */ /* 0x000fe200078ef800 */
[----:B------:R-:W-:Y:S01]  /*8850*/  SHFL.IDX PT, R17, R6, 0x5, 0x181f ;  /* 0x00b81f0006117f89 */ /* 0x000fe200000e0000 */
[----:B-1----:R-:W-:Y:S02]  /*8860*/  @!P2 LEA R4, P5, R38, R4, 0x1 ;  /* 0x000000042604a211 */ /* 0x002fe400078a08ff */
[----:B------:R-:W-:Y:S01]  /*8870*/  ISETP.GE.AND P3, PT, R8, R23, PT ;  /* 0x000000170800720c */ /* 0x000fe20003f66270 */
[C---:B------:R-:W-:Y:S01]  /*8880*/  @!P2 IMAD.SHL.U32 R8, R241.reuse, 0x2, RZ ;  /* 0x00000002f108a824 */ /* 0x040fe200078e00ff */
[----:B------:R-:W-:Y:S01]  /*8890*/  SHFL.IDX PT, R16, R7, 0x6, 0x181f ;  /* 0x00d81f0007107f89 */ /* 0x000fe200000e0000 */
[----:B------:R-:W-:Y:S01]  /*88a0*/  @!P1 IMAD.SHL.U32 R0, R241, 0x2, RZ ;  /* 0x00000002f1009824 */ /* 0x000fe200078e00ff */
[----:B--2---:R-:W-:-:S02]  /*88b0*/  @!P2 LEA.HI.X R5, R38, R5, R39, 0x1, P5 ;  /* 0x000000052605a211 */ /* 0x004fc400028f0c27 */
[----:B------:R-:W-:Y:S01]  /*88c0*/  SHFL.IDX PT, R15, R6, 0x6, 0x181f ;  /* 0x00d81f00060f7f89 */ /* 0x000fe200000e0000 */
[----:B------:R-:W-:-:S03]  /*88d0*/  @!P1 LEA R2, P5, R38, R3, 0x1 ;  /* 0x0000000326029211 */ /* 0x000fc600078a08ff */
[----:B------:R1:W-:Y:S01]  /*88e0*/  @!P2 LDGSTS.E.BYPASS.LTC128B.128 [R8+0x7100], [R4.64], !P4 ;  /* 0x071000000408afae */ /* 0x0003e2000e101d4a */
[----:B---3--:R-:W-:Y:S02]  /*88f0*/  @!P1 LEA.HI.X R3, R38, R9, R39, 0x1, P5 ;  /* 0x0000000926039211 */ /* 0x008fe400028f0c27 */
[----:B------:R-:W-:Y:S01]  /*8900*/  ISETP.GE.AND P5, PT, R11, R23, PT ;  /* 0x000000170b00720c */ /* 0x000fe20003fa6270 */
[----:B------:R-:W2:Y:S04]  /*8910*/  SHFL.IDX PT, R9, R7, 0x3, 0x181f ;  /* 0x00781f0007097f89 */ /* 0x000ea800000e0000 */
[----:B------:R3:W-:Y:S04]  /*8920*/  @!P1 LDGSTS.E.BYPASS.LTC128B.128 [R0+0x7900], [R2.64], !P4 ;  /* 0x0790000002009fae */ /* 0x0007e8000e101d4a */
[----:B------:R-:W-:Y:S04]  /*8930*/  SHFL.IDX PT, R11, R7, 0x5, 0x181f ;  /* 0x00b81f00070b7f89 */ /* 0x000fe800000e0000 */
[----:B------:R-:W-:Y:S04]  /*8940*/  SHFL.IDX PT, R14, R6, 0x7, 0x181f ;  /* 0x00f81f00060e7f89 */ /* 0x000fe800000e0000 */
[----:B-1----:R-:W1:Y:S01]  /*8950*/  SHFL.IDX PT, R5, R6, 0x3, 0x181f ;  /* 0x00781f0006057f89 */ /* 0x002e6200000e0000 */
[----:B------:R-:W-:-:S02]  /*8960*/  IADD3 R8, R19, 0x50, RZ ;  /* 0x0000005013087810 */ /* 0x000fc40007ffe0ff */
[----:B------:R-:W-:Y:S02]  /*8970*/  IADD3 R4, R19, 0x60, RZ ;  /* 0x0000006013047810 */ /* 0x000fe40007ffe0ff */
[-C--:B------:R-:W-:Y:S02]  /*8980*/  ISETP.GE.AND P2, PT, R8, R23.reuse, PT ;  /* 0x000000170800720c */ /* 0x080fe40003f46270 */
[C---:B---3--:R-:W-:Y:S02]  /*8990*/  @!P0 LEA R2, P1, R38.reuse, R10, 0x1 ;  /* 0x0000000a26028211 */ /* 0x048fe400078208ff */
[----:B------:R-:W3:Y:S01]  /*89a0*/  SHFL.IDX PT, R10, R7, 0x4, 0x181f ;  /* 0x00981f00070a7f89 */ /* 0x000ee200000e0000 */
[----:B------:R-:W-:Y:S02]  /*89b0*/  SHF.R.S32.HI R0, RZ, 0x1f, R13 ;  /* 0x0000001fff007819 */ /* 0x000fe4000001140d */
[----:B------:R-:W-:Y:S01]  /*89c0*/  @!P0 LEA.HI.X R3, R38, R12, R39, 0x1, P1 ;  /* 0x0000000c26038211 */ /* 0x000fe200008f0c27 */
[----:B------:R1:W-:Y:S01]  /*89d0*/  SHFL.IDX PT, R13, R7, 0x7, 0x181f ;  /* 0x00f81f00070d7f89 */ /* 0x0003e200000e0000 */
[----:B------:R-:W-:Y:S01]  /*89e0*/  LEA.HI.X.SX32 R20, R49, R0, 0x1, P6 ;  /* 0x0000000031147211 */ /* 0x000fe200030f0eff */
[----:B------:R-:W-:Y:S01]  /*89f0*/  @!P0 IMAD.SHL.U32 R0, R241, 0x2, RZ ;  /* 0x00000002f1008824 */ /* 0x000fe200078e00ff */
[----:B------:R-:W-:Y:S01]  /*8a00*/  ISETP.GE.AND P6, PT, R4, R23, PT ;  /* 0x000000170400720c */ /* 0x000fe20003fc6270 */
[----:B------:R3:W2:Y:S02]  /*8a10*/  SHFL.IDX PT, R12, R6, 0x4, 0x181f ;  /* 0x00981f00060c7f89 */ /* 0x0006a400000e0000 */
[----:B------:R-:W-:-:S02]  /*8a20*/  IMAD R4, R20, c[0x0][0x1e0], RZ ;  /* 0x0000780014047a24 */ /* 0x000fc400078e02ff */
[----:B------:R2:W-:Y:S02]  /*8a30*/  @!P0 LDGSTS.E.BYPASS.LTC128B.128 [R0+0x8100], [R2.64], !P4 ;  /* 0x0810000002008fae */ /* 0x0005e4000e101d4a */
[----:B------:R-:W-:Y:S01]  /*8a40*/  IMAD R8, R18, c[0x0][0x1e4], R4 ;  /* 0x0000790012087a24 */ /* 0x000fe200078e0204 */
[----:B-1----:R-:W-:-:S04]  /*8a50*/  IADD3 R7, R19, 0x70, RZ ;  /* 0x0000007013077810 */ /* 0x002fc80007ffe0ff */
[----:B------:R-:W-:Y:S02]  /*8a60*/  ISETP.GE.AND P1, PT, R7, R23, PT ;  /* 0x000000170700720c */ /* 0x000fe40003f26270 */
[----:B--2---:R-:W-:Y:S01]  /*8a70*/  @!P3 LEA R2, P0, R38, R9, 0x1 ;  /* 0x000000092602b211 */ /* 0x004fe200078008ff */
[----:B------:R-:W-:-:S03]  /*8a80*/  @!P3 IMAD.SHL.U32 R0, R241, 0x2, RZ ;  /* 0x00000002f100b824 */ /* 0x000fc600078e00ff */
[--C-:B------:R-:W-:Y:S01]  /*8a90*/  @!P3 LEA.HI.X R3, R38, R5, R39.reuse, 0x1, P0 ;  /* 0x000000052603b211 */ /* 0x100fe200000f0c27 */
[----:B------:R-:W-:Y:S01]  /*8aa0*/  IMAD.WIDE.U32 R4, R18, c[0x0][0x1e0], R38 ;  /* 0x0000780012047a25 */ /* 0x000fe200078e0026 */
[----:B---3--:R-:W-:-:S03]  /*8ab0*/  @!P5 LEA R6, P0, R38, R10, 0x1 ;  /* 0x0000000a2606d211 */ /* 0x008fc600078008ff */
[----:B------:R1:W-:Y:S01]  /*8ac0*/  @!P3 LDGSTS.E.BYPASS.LTC128B.128 [R0+0x8900], [R2.64], !P4 ;  /* 0x089000000200bfae */ /* 0x0003e2000e101d4a */
[--C-:B------:R-:W-:Y:S02]  /*8ad0*/  @!P5 LEA.HI.X R7, R38, R12, R39.reuse, 0x1, P0 ;  /* 0x0000000c2607d211 */ /* 0x100fe400000f0c27 */
[----:B------:R-:W-:Y:S01]  /*8ae0*/  ISETP.NE.AND P3, PT, R24, RZ, PT ;  /* 0x000000ff1800720c */ /* 0x000fe20003f65270 */
[----:B-1----:R-:W-:Y:S01]  /*8af0*/  IMAD.IADD R3, R5, 0x1, R8 ;  /* 0x0000000105037824 */ /* 0x002fe200078e0208 */
[C---:B------:R-:W-:Y:S01]  /*8b00*/  @!P2 LEA R8, P0, R38.reuse, R11, 0x1 ;  /* 0x0000000b2608a211 */ /* 0x040fe200078008ff */
[----:B------:R-:W-:Y:S02]  /*8b10*/  IMAD R0, R219, c[0x0][0x1e8], RZ ;  /* 0x00007a00db007a24 */ /* 0x000fe400078e02ff */
[----:B------:R-:W-:Y:S01]  /*8b20*/  IMAD.MOV.U32 R2, RZ, RZ, R4 ;  /* 0x000000ffff027224 */ /* 0x000fe200078e0004 */
[----:B------:R-:W-:Y:S01]  /*8b30*/  @!P2 LEA.HI.X R9, R38, R17, R39, 0x1, P0 ;  /* 0x000000112609a211 */ /* 0x000fe200000f0c27 */
[----:B------:R-:W-:Y:S01]  /*8b40*/  IMAD R4, R26, c[0x0][0x1ec], R0 ;  /* 0x00007b001a047a24 */ /* 0x000fe200078e0200 */
[----:B------:R-:W-:Y:S01]  /*8b50*/  @!P6 LEA R10, P0, R38, R16, 0x1 ;  /* 0x00000010260ae211 */ /* 0x000fe200078008ff */
[----:B------:R-:W-:-:S03]  /*8b60*/  IMAD.WIDE.U32 R2, R26, c[0x0][0x1e8], R2 ;  /* 0x00007a001a027a25 */ /* 0x000fc600078e0002 */
[C---:B------:R-:W-:Y:S01]  /*8b70*/  @!P6 LEA.HI.X R11, R38.reuse, R15, R39, 0x1, P0 ;  /* 0x0000000f260be211 */ /* 0x040fe200000f0c27 */
[----:B------:R-:W-:Y:S01]  /*8b80*/  @!P5 IMAD.SHL.U32 R0, R241, 0x2, RZ ;  /* 0x00000002f100d824 */ /* 0x000fe200078e00ff */
[----:B------:R-:W-:Y:S01]  /*8b90*/  @!P1 LEA R12, P0, R38, R13, 0x1 ;  /* 0x0000000d260c9211 */ /* 0x000fe200078008ff */
[----:B------:R-:W-:Y:S02]  /*8ba0*/  IMAD.IADD R5, R4, 0x1, R3 ;  /* 0x0000000104057824 */ /* 0x000fe400078e0203 */
[----:B------:R-:W-:Y:S01]  /*8bb0*/  IMAD.MOV.U32 R4, RZ, RZ, R2 ;  /* 0x000000ffff047224 */ /* 0x000fe200078e0002 */
[----:B------:R-:W-:Y:S01]  /*8bc0*/  @!P1 LEA.HI.X R13, R38, R14, R39, 0x1, P0 ;  /* 0x0000000e260d9211 */ /* 0x000fe200000f0c27 */
[----:B------:R1:W-:Y:S01]  /*8bd0*/  @!P5 LDGSTS.E.BYPASS.LTC128B.128 [R0+0x9100], [R6.64], !P4 ;  /* 0x091000000600dfae */ /* 0x0003e2000e101d4a */
[----:B------:R-:W-:-:S04]  /*8be0*/  ISETP.NE.U32.AND P0, PT, RZ, c[0x0][0x350], PT ;  /* 0x0000d400ff007a0c */ /* 0x000fc80003f05070 */
[----:B------:R-:W-:Y:S01]  /*8bf0*/  ISETP.NE.AND.EX P0, PT, RZ, c[0x0][0x354], PT, P0 ;  /* 0x0000d500ff007a0c */ /* 0x000fe20003f05300 */
[----:B-1----:R-:W-:Y:S02]  /*8c00*/  IMAD.MOV.U32 R6, RZ, RZ, 0x70 ;  /* 0x00000070ff067424 */ /* 0x002fe400078e00ff */
[----:B------:R-:W-:Y:S02]  /*8c10*/  @!P2 IMAD.SHL.U32 R0, R241, 0x2, RZ ;  /* 0x00000002f100a824 */ /* 0x000fe400078e00ff */
[----:B------:R-:W-:Y:S02]  /*8c20*/  IMAD R189, R198, -0x70, R6 ;  /* 0xffffff90c6bd7824 */ /* 0x000fe400078e0206 */
[----:B------:R-:W-:Y:S01]  /*8c30*/  IMAD.WIDE.U32 R194, R6, c[0x0][0x1e0], RZ ;  /* 0x0000780006c27a25 */ /* 0x000fe200078e00ff */
[----:B------:R1:W-:Y:S02]  /*8c40*/  @!P2 LDGSTS.E.BYPASS.LTC128B.128 [R0+0x9900], [R8.64], !P4 ;  /* 0x099000000800afae */ /* 0x0003e4000e101d4a */
[----:B------:R-:W-:-:S04]  /*8c50*/  IADD3 R47, R189, R208, -R49 ;  /* 0x000000d0bd2f7210 */ /* 0x000fc80007ffe831 */
[C---:B------:R-:W-:Y:S02]  /*8c60*/  ISETP.GE.AND P5, PT, R47.reuse, 0x11, PT ;  /* 0x000000112f00780c */ /* 0x040fe40003fa6270 */
[--C-:B----4-:R-:W-:Y:S01]  /*8c70*/  @P3 SHF.R.S32.HI R3, RZ, 0x1f, R22.reuse ;  /* 0x0000001fff033819 */ /* 0x110fe20000011416 */
[----:B------:R-:W-:Y:S01]  /*8c80*/  @!P3 IMAD.MOV.U32 R3, RZ, RZ, R21 ;  /* 0x000000ffff03b224 */ /* 0x000fe200078e0015 */
[----:B------:R-:W-:Y:S01]  /*8c90*/  ISETP.GE.AND P2, PT, R47, 0x21, PT ;  /* 0x000000212f00780c */ /* 0x000fe20003f46270 */
[----:B------:R-:W-:Y:S02]  /*8ca0*/  @P3 IMAD.MOV.U32 R2, RZ, RZ, R22 ;  /* 0x000000ffff023224 */ /* 0x000fe400078e0016 */
[----:B------:R-:W-:Y:S01]  /*8cb0*/  @!P3 IMAD.MOV.U32 R2, RZ, RZ, R34 ;  /* 0x000000ffff02b224 */ /* 0x000fe200078e0022 */
[----:B------:R-:W-:Y:S01]  /*8cc0*/  SEL R21, R3, RZ, !P0 ;  /* 0x000000ff03157207 */ /* 0x000fe20004000000 */
[----:B------:R-:W-:Y:S01]  /*8cd0*/  IMAD R3, R6, c[0x0][0x1e4], RZ ;  /* 0x0000790006037a24 */ /* 0x000fe200078e02ff */
[----:B------:R-:W-:Y:S01]  /*8ce0*/  ISETP.GE.AND P3, PT, R38, c[0x0][0x1d4], PT ;  /* 0x0000750026007a0c */ /* 0x000fe20003f66270 */
[----:B------:R-:W-:Y:S01]  /*8cf0*/  IMAD.MOV.U32 R22, RZ, RZ, c[0x0][0x1e4] ;  /* 0x00007900ff167624 */ /* 0x000fe200078e00ff */
[----:B------:R-:W-:Y:S01]  /*8d00*/  SEL R19, R2, RZ, !P0 ;  /* 0x000000ff02137207 */ /* 0x000fe20004000000 */
[----:B------:R-:W-:-:S04]  /*8d10*/  IMAD.IADD R192, R195, 0x1, R3 ;  /* 0x00000001c3c07824 */ /* 0x000fc800078e0203 */
[----:B------:R-:W-:-:S04]  /*8d20*/  IMAD.WIDE.U32 R4, R19, c[0x0][0x1f0], R4 ;  /* 0x00007c0013047a25 */ /* 0x000fc800078e0004 */
[----:B-1----:R-:W-:Y:S01]  /*8d30*/  IMAD R0, R21, c[0x0][0x1f0], RZ ;  /* 0x00007c0015007a24 */ /* 0x002fe200078e02ff */
[----:B------:R1:W-:Y:S01]  /*8d40*/  STL.64 [R1+0x40], R4 ;  /* 0x0000400401007387 */ /* 0x0003e20000100a00 */
[----:B------:R-:W-:Y:S02]  /*8d50*/  IMAD R2, R192, R50, RZ ;  /* 0x00000032c0027224 */ /* 0x000fe400078e02ff */
[----:B------:R-:W-:Y:S02]  /*8d60*/  IMAD R3, R19, c[0x0][0x1f4], R0 ;  /* 0x00007d0013037a24 */ /* 0x000fe400078e0200 */
[----:B------:R-:W-:Y:S02]  /*8d70*/  @!P6 IMAD.SHL.U32 R0, R241, 0x2, RZ ;  /* 0x00000002f100e824 */ /* 0x000fe400078e00ff */
[----:B------:R-:W-:Y:S02]  /*8d80*/  IMAD.IADD R197, R5, 0x1, R3 ;  /* 0x0000000105c57824 */ /* 0x000fe400078e0203 */
[----:B------:R-:W-:Y:S01]  /*8d90*/  IMAD.MOV.U32 R196, RZ, RZ, R4 ;  /* 0x000000ffffc47224 */ /* 0x000fe200078e0004 */
[----:B------:R2:W-:Y:S01]  /*8da0*/  @!P6 LDGSTS.E.BYPASS.LTC128B.128 [R0+0xa100], [R10.64], !P4 ;  /* 0x0a1000000a00efae */ /* 0x0005e2000e101d4a */
[----:B------:R-:W-:Y:S01]  /*8db0*/  IMAD.WIDE.U32 R8, R193, 0x20, RZ ;  /* 0x00000020c1087825 */ /* 0x000fe200078e00ff */
[----:B------:R-:W-:-:S02]  /*8dc0*/  ISETP.GE.AND P6, PT, R47, 0x1, PT ;  /* 0x000000012f00780c */ /* 0x000fc40003fc6270 */
[----:B------:R3:W-:Y:S01]  /*8dd0*/  STL.64 [R1+0x38], R196 ;  /* 0x000038c401007387 */ /* 0x0007e20000100a00 */
[----:B-1----:R-:W-:-:S05]  /*8de0*/  @!P1 IMAD.SHL.U32 R4, R241, 0x2, RZ ;  /* 0x00000002f1049824 */ /* 0x002fca00078e00ff */
[----:B------:R1:W-:Y:S04]  /*8df0*/  @!P1 LDGSTS.E.BYPASS.LTC128B.128 [R4+0xa900], [R12.64], !P4 ;  /* 0x0a9000000c049fae */ /* 0x0003e8000e101d4a */
[----:B------:R-:W0:Y:S01]  /*8e00*/  LDGDEPBAR ;  /* 0x00000000000079af */ /* 0x000e220000000000 */
[-C--:B--2---:R-:W-:Y:S02]  /*8e10*/  IMAD R0, R53, R194.reuse, R2 ;  /* 0x000000c235007224 */ /* 0x084fe400078e0202 */
[----:B------:R-:W-:-:S04]  /*8e20*/  IMAD.WIDE.U32 R2, R50, R194, R196 ;  /* 0x000000c232027225 */ /* 0x000fc800078e00c4 */
[----:B------:R-:W-:Y:S01]  /*8e30*/  IMAD.IADD R3, R3, 0x1, R0 ;  /* 0x0000000103037824 */ /* 0x000fe200078e0200 */
[----:B------:R-:W-:Y:S01]  /*8e40*/  BAR.SYNC.DEFER_BLOCKING 0x0 ;  /* 0x0000000000007b1d */ /* 0x000fe20000010000 */
[----:B------:R-:W-:Y:S01]  /*8e50*/  @P5 LEA R5, P0, R193, R2, 0x4 ;  /* 0x00000002c1055211 */ /* 0x000fe200078020ff */
[----:B------:R-:W-:Y:S01]  /*8e60*/  IMAD.SHL.U32 R10, R22, 0x20, RZ ;  /* 0x00000020160a7824 */ /* 0x000fe200078e00ff */
[----:B------:R-:W-:Y:S01]  /*8e70*/  @P2 IADD3 R0, P1, R2, R8, RZ ;  /* 0x0000000802002210 */ /* 0x000fe20007f3e0ff */
[----:B------:R-:W-:Y:S01]  /*8e80*/  @P6 IMAD.SHL.U32 R8, R241, 0x2, RZ ;  /* 0x00000002f1086824 */ /* 0x000fe200078e00ff */
[----:B------:R-:W-:Y:S02]  /*8e90*/  @P5 LEA.HI.X R7, R193, R3, R22, 0x4, P0 ;  /* 0x00000003c1075211 */ /* 0x000fe400000f2416 */
[----:B------:R-:W-:Y:S02]  /*8ea0*/  @P5 LEA R6, P0, R5, c[0x0][0x1c8], 0x1 ;  /* 0x0000720005065a11 */ /* 0x000fe400078008ff */
[----:B------:R-:W-:-:S02]  /*8eb0*/  ISETP.GE.AND P2, PT, R47, 0x31, PT ;  /* 0x000000312f00780c */ /* 0x000fc40003f46270 */
[----:B------:R-:W-:Y:S02]  /*8ec0*/  @P5 LEA.HI.X R7, R5, c[0x0][0x1cc], R7, 0x1, P0 ;  /* 0x0000730005075a11 */ /* 0x000fe400000f0c07 */
[----:B------:R-:W-:Y:S02]  /*8ed0*/  ISETP.GE.AND P0, PT, R47, 0x21, PT ;  /* 0x000000212f00780c */ /* 0x000fe40003f06270 */
[----:B-1----:R-:W-:-:S04]  /*8ee0*/  @P6 LEA R4, P4, R2, c[0x0][0x1c8], 0x1 ;  /* 0x0000720002046a11 */ /* 0x002fc800078808ff */
[----:B------:R-:W-:Y:S02]  /*8ef0*/  @P6 LEA.HI.X R5, R2, c[0x0][0x1cc], R3, 0x1, P4 ;  /* 0x0000730002056a11 */ /* 0x000fe400020f0c03 */
[----:B------:R-:W-:-:S03]  /*8f00*/  ISETP.GE.AND P4, PT, R47, 0x41, PT ;  /* 0x000000412f00780c */ /* 0x000fc60003f86270 */
[----:B------:R-:W-:Y:S01]  /*8f10*/  @!PT LDS RZ, [RZ] ;  /* 0x00000000fffff984 */ /* 0x000fe20000000800 */
[----:B------:R-:W-:Y:S01]  /*8f20*/  @!PT LDS RZ, [RZ] ;  /* 0x00000000fffff984 */ /* 0x000fe20000000800 */
[----:B------:R-:W-:Y:S01]  /*8f30*/  @!PT LDS RZ, [RZ] ;  /* 0x00000000fffff984 */ /* 0x000fe20000000800 */
[----:B------:R1:W-:Y:S01]  /*8f40*/  @P6 LDGSTS.E.BYPASS.LTC128B.128 [R8+0x3900], [R4.64], !P3 ;  /* 0x0390000004086fae */ /* 0x0003e2000d901d4a */
[----:B------:R-:W-:Y:S02]  /*8f50*/  ISETP.GE.AND P6, PT, R47, 0x21, PT ;  /* 0x000000212f00780c */ /* 0x000fe40003fc6270 */
[----:B------:R-:W-:Y:S01]  /*8f60*/  @P0 IADD3.X R9, R3, R9, R10, P1, !PT ;  /* 0x0000000903090210 */ /* 0x000fe20000ffe40a */
[----:B------:R-:W-:Y:S01]  /*8f70*/  IMAD.WIDE.U32 R10, R18, c[0x0][0x208], R38 ;  /* 0x00008200120a7a25 */ /* 0x000fe200078e0026 */
[----:B------:R-:W-:-:S13]  /*8f80*/  ISETP.GE.AND P1, PT, R47, 0x21, PT ;  /* 0x000000212f00780c */ /* 0x000fda0003f26270 */
[----:B------:R-:W-:-:S04]  /*8f90*/  @P1 LEA R16, P0, R0, c[0x0][0x1c8], 0x1 ;  /* 0x0000720000101a11 */ /* 0x000fc800078008ff */
[----:B------:R-:W-:Y:S01]  /*8fa0*/  @P1 LEA.HI.X R17, R0, c[0x0][0x1cc], R9, 0x1, P0 ;  /* 0x0000730000111a11 */ /* 0x000fe200000f0c09 */
[----:B------:R-:W-:Y:S01]  /*8fb0*/  @P5 IMAD.SHL.U32 R0, R241, 0x2, RZ ;  /* 0x00000002f1005824 */ /* 0x000fe200078e00ff */
[C---:B------:R-:W-:Y:S02]  /*8fc0*/  ISETP.GE.AND P1, PT, R47.reuse, 0x51, PT ;  /* 0x000000512f00780c */ /* 0x040fe40003f26270 */
[----:B------:R-:W-:Y:S01]  /*8fd0*/  ISETP.GE.AND P0, PT, R47, 0x61, PT ;  /* 0x000000612f00780c */ /* 0x000fe20003f06270 */
[----:B-1----:R-:W-:Y:S01]  /*8fe0*/  @P2 IMAD R8, R22, 0x30, RZ ;  /* 0x0000003016082824 */ /* 0x002fe200078e02ff */
[----:B------:R1:W-:Y:S01]  /*8ff0*/  @P5 LDGSTS.E.BYPASS.LTC128B.128 [R0+0x4100], [R6.64], !P3 ;  /* 0x0410000006005fae */ /* 0x0003e2000d901d4a */
[----:B------:R-:W-:-:S04]  /*9000*/  @P2 IMAD.WIDE.U32 R4, R193, 0x30, R2 ;  /* 0x00000030c1042825 */ /* 0x000fc800078e0002 */
[----:B------:R-:W-:Y:S01]  /*9010*/  @P2 IMAD.IADD R5, R5, 0x1, R8 ;  /* 0x0000000105052824 */ /* 0x000fe200078e0208 */
[----:B------:R-:W-:-:S03]  /*9020*/  @P2 LEA R14, P5, R4, c[0x0][0x1c8], 0x1 ;  /* 0x00007200040e2a11 */ /* 0x000fc600078a08ff */
[----:B------:R-:W-:Y:S01]  /*9030*/  @P1 IMAD R8, R22, 0x50, RZ ;  /* 0x0000005016081824 */ /* 0x000fe200078e02ff */
[----:B------:R-:W-:Y:S02]  /*9040*/  @P2 LEA.HI.X R15, R4, c[0x0][0x1cc], R5, 0x1, P5 ;  /* 0x00007300040f2a11 */ /* 0x000fe400028f0c05 */
[C---:B------:R-:W-:Y:S01]  /*9050*/  @P4 LEA R4, P5, R193.reuse, R2, 0x6 ;  /* 0x00000002c1044211 */ /* 0x040fe200078a30ff */
[----:B-1----:R-:W-:Y:S02]  /*9060*/  IMAD R0, R20, c[0x0][0x208], RZ ;  /* 0x0000820014007a24 */ /* 0x002fe400078e02ff */
[----:B------:R-:W-:-:S04]  /*9070*/  @P1 IMAD.WIDE.U32 R6, R193, 0x50, R2 ;  /* 0x00000050c1061825 */ /* 0x000fc800078e0002 */
[----:B------:R-:W-:Y:S01]  /*9080*/  IMAD R9, R18, c[0x0][0x20c], R0 ;  /* 0x0000830012097a24 */ /* 0x000fe200078e0200 */
[----:B------:R-:W-:Y:S01]  /*9090*/  @P4 LEA.HI.X R0, R193, R3, R22, 0x6, P5 ;  /* 0x00000003c1004211 */ /* 0x000fe200028f3416 */
[----:B------:R-:W-:Y:S01]  /*90a0*/  @P0 IMAD R18, R22, 0x60, RZ ;  /* 0x0000006016120824 */ /* 0x000fe200078e02ff */
[----:B------:R-:W-:-:S04]  /*90b0*/  @P4 LEA R12, P5, R4, c[0x0][0x1c8], 0x1 ;  /* 0x00007200040c4a11 */ /* 0x000fc800078a08ff */
[----:B------:R-:W-:Y:S01]  /*90c0*/  @P4 LEA.HI.X R13, R4, c[0x0][0x1cc], R0, 0x1, P5 ;  /* 0x00007300040d4a11 */ /* 0x000fe200028f0c00 */
[----:B------:R-:W-:Y:S01]  /*90d0*/  @P1 IMAD.IADD R0, R7, 0x1, R8 ;  /* 0x0000000107001824 */ /* 0x000fe200078e0208 */
[----:B------:R-:W-:Y:S01]  /*90e0*/  @P1 LEA R8, P5, R6, c[0x0][0x1c8], 0x1 ;  /* 0x0000720006081a11 */ /* 0x000fe200078a08ff */
[----:B------:R-:W-:-:S04]  /*90f0*/  @P0 IMAD.WIDE.U32 R4, R193, 0x60, R2 ;  /* 0x00000060c1040825 */ /* 0x000fc800078e0002 */
[----:B------:R-:W-:Y:S01]  /*9100*/  IMAD.IADD R3, R11, 0x1, R9 ;  /* 0x000000010b037824 */ /* 0x000fe200078e0209 */
[----:B------:R-:W-:Y:S01]  /*9110*/  @P1 LEA.HI.X R9, R6, c[0x0][0x1cc], R0, 0x1, P5 ;  /* 0x0000730006091a11 */ /* 0x000fe200028f0c00 */
[----:B------:R-:W-:Y:S01]  /*9120*/  @P0 IMAD.IADD R0, R18, 0x1, R5 ;  /* 0x0000000112000824 */ /* 0x000fe200078e0205 */
[C---:B------:R-:W-:Y:S01]  /*9130*/  @P0 LEA R6, P5, R4.reuse, c[0x0][0x1c8], 0x1 ;  /* 0x0000720004060a11 */ /* 0x040fe200078a08ff */
[----:B------:R-:W-:Y:S02]  /*9140*/  IMAD.MOV.U32 R2, RZ, RZ, R10 ;  /* 0x000000ffff027224 */ /* 0x000fe400078e000a */
[C---:B------:R-:W-:Y:S01]  /*9150*/  @P6 IMAD.SHL.U32 R10, R241.reuse, 0x2, RZ ;  /* 0x00000002f10a6824 */ /* 0x040fe200078e00ff */
[----:B------:R-:W-:Y:S01]  /*9160*/  @P0 LEA.HI.X R7, R4, c[0x0][0x1cc], R0, 0x1, P5 ;  /* 0x0000730004070a11 */ /* 0x000fe200028f0c00 */
[C---:B------:R-:W-:Y:S01]  /*9170*/  @P2 IMAD.SHL.U32 R5, R241.reuse, 0x2, RZ ;  /* 0x00000002f1052824 */ /* 0x040fe200078e00ff */
[----:B------:R-:W-:Y:S01]  /*9180*/  LOP3.LUT R0, R54, 0xfffffff0, RZ, 0xc0, !PT ;  /* 0xfffffff036007812 */ /* 0x000fe200078ec0ff */
[----:B------:R-:W-:Y:S01]  /*9190*/  @P4 IMAD.SHL.U32 R4, R241, 0x2, RZ ;  /* 0x00000002f1044824 */ /* 0x000fe200078e00ff */
[----:B------:R1:W-:Y:S01]  /*91a0*/  @P6 LDGSTS.E.BYPASS.LTC128B.128 [R10+0x4900], [R16.64], !P3 ;  /* 0x04900000100a6fae */ /* 0x0003e2000d901d4a */
[----:B------:R-:W-:-:S02]  /*91b0*/  IMAD R11, R219, c[0x0][0x210], RZ ;  /* 0x00008400db0b7a24 */ /* 0x000fc400078e02ff */
[----:B------:R-:W-:Y:S01]  /*91c0*/  IMAD.IADD R0, R216, 0x1, -R0 ;  /* 0x00000001d8007824 */ /* 0x000fe200078e0a00 */
[----:B------:R2:W-:Y:S01]  /*91d0*/  @P2 LDGSTS.E.BYPASS.LTC128B.128 [R5+0x5100], [R14.64], !P3 ;  /* 0x051000000e052fae */ /* 0x0005e2000d901d4a */
[C---:B------:R-:W-:Y:S02]  /*91e0*/  IMAD R11, R26.reuse, c[0x0][0x214], R11 ;  /* 0x000085001a0b7a24 */ /* 0x040fe400078e020b */
[----:B------:R-:W-:Y:S01]  /*91f0*/  IMAD.WIDE.U32 R2, R26, c[0x0][0x210], R2 ;  /* 0x000084001a027a25 */ /* 0x000fe200078e0002 */
[----:B------:R4:W-:Y:S03]  /*9200*/  @P4 LDGSTS.E.BYPASS.LTC128B.128 [R4+0x5900], [R12.64], !P3 ;  /* 0x059000000c044fae */ /* 0x0009e6000d901d4a */
[----:B------:R-:W-:-:S04]  /*9210*/  IMAD.IADD R3, R11, 0x1, R3 ;  /* 0x000000010b037824 */ /* 0x000fc800078e0203 */
[----:B------:R-:W-:-:S04]  /*9220*/  IMAD.WIDE.U32 R58, R19, c[0x0][0x218], R2 ;  /* 0x00008600133a7a25 */ /* 0x000fc800078e0002 */
[----:B------:R-:W-:Y:S01]  /*9230*/  IMAD.MOV.U32 R3, RZ, RZ, 0x10 ;  /* 0x00000010ff037424 */ /* 0x000fe200078e00ff */
[----:B------:R3:W-:Y:S01]  /*9240*/  STL.64 [R1+0x10], R58 ;  /* 0x0000103a01007387 */ /* 0x0007e20000100a00 */
[C---:B-1----:R-:W-:Y:S01]  /*9250*/  @P0 IMAD.SHL.U32 R10, R241.reuse, 0x2, RZ ;  /* 0x00000002f10a0824 */ /* 0x042fe200078e00ff */
[----:B--2---:R-:W-:Y:S01]  /*9260*/  SHF.R.S32.HI R5, RZ, 0x1f, R0 ;  /* 0x0000001fff057819 */ /* 0x004fe20000011400 */
[----:B----4-:R-:W-:-:S03]  /*9270*/  @P1 IMAD.SHL.U32 R4, R241, 0x2, RZ ;  /* 0x00000002f1041824 */ /* 0x010fc600078e00ff */
[----:B------:R-:W-:-:S04]  /*9280*/  LEA.HI R52, R5, R0, RZ, 0x3 ;  /* 0x0000000005347211 */ /* 0x000fc800078f18ff */
[----:B------:R-:W-:Y:S01]  /*9290*/  LOP3.LUT R5, R52, 0xfffffff8, RZ, 0xc0, !PT ;  /* 0xfffffff834057812 */ /* 0x000fe200078ec0ff */
[----:B------:R1:W-:Y:S04]  /*92a0*/  @P1 LDGSTS.E.BYPASS.LTC128B.128 [R4+0x6100], [R8.64], !P3 ;  /* 0x0610000008041fae */ /* 0x0003e8000d901d4a */
[----:B------:R-:W-:Y:S01]  /*92b0*/  IMAD.IADD R51, R0, 0x1, -R5 ;  /* 0x0000000100337824 */ /* 0x000fe200078e0a05 */
[----:B------:R3:W-:Y:S01]  /*92c0*/  @P0 LDGSTS.E.BYPASS.LTC128B.128 [R10+0x6900], [R6.64], !P3 ;  /* 0x06900000060a0fae */ /* 0x0007e2000d901d4a */
[----:B------:R-:W-:-:S03]  /*92d0*/  ISETP.LT.AND P0, PT, RZ, c[0x0][0x27c], PT ;  /* 0x00009f00ff007a0c */ /* 0x000fc60003f01270 */
[----:B------:R-:W0:Y:S01]  /*92e0*/  LDGDEPBAR ;  /* 0x00000000000079af */ /* 0x000e220000000000 */
[----:B------:R-:W-:-:S05]  /*92f0*/  R2P PR, R51, 0x6 ;  /* 0x0000000633007804 */ /* 0x000fca0000000000 */
[----:B------:R-:W-:Y:S01]  /*9300*/  SEL R3, R3, 0xfffffff0, !P1 ;  /* 0xfffffff003037807 */ /* 0x000fe20004800000 */
[----:B-1----:R-:W-:-:S04]  /*9310*/  IMAD R4, R21, c[0x0][0x218], RZ ;  /* 0x0000860015047a24 */ /* 0x002fc800078e02ff */
[----:B------:R-:W-:Y:S02]  /*9320*/  IMAD R0, R19, c[0x0][0x21c], R4 ;  /* 0x0000870013007a24 */ /* 0x000fe400078e0204 */
[----:B------:R-:W-:Y:S02]  /*9330*/  IMAD.MOV.U32 R4, RZ, RZ, 0x20 ;  /* 0x00000020ff047424 */ /* 0x000fe400078e00ff */
[----:B------:R-:W-:-:S03]  /*9340*/  IMAD.IADD R61, R59, 0x1, R0 ;  /* 0x000000013b3d7824 */ /* 0x000fc600078e0200 */
[----:B------:R-:W-:Y:S02]  /*9350*/  SEL R4, R4, 0xffffffe0, !P2 ;  /* 0xffffffe004047807 */ /* 0x000fe40005000000 */
[----:B------:R3:W-:Y:S01]  /*9360*/  STL [R1+0xc], R61 ;  /* 0x00000c3d01007387 */ /* 0x0007e20000100800 */
[----:B------:R-:W-:Y:S05]  /*9370*/  @P0 BRA `(.L_x_100) ;  /* 0x0000002000000947 */ /* 0x000fea0003800000 */
[----:B------:R-:W-:-:S04]  /*9380*/  DEPBAR.LE SB0, 0x1 ;  /* 0x000080400000791a */ /* 0x000fc80000000000 */
[----:B------:R-:W-:Y:S05]  /*9390*/  BRA `(.L_x_101) ;  /* 0x000035c000007947 */ /* 0x000fea0003800000 */
.L_x_100:
[----:B-----5:R-:W-:Y:S01]  /*93a0*/  SHF.R.S32.HI R0, RZ, 0x1f, R167 ;  /* 0x0000001fff007819 */ /* 0x020fe200000114a7 */
[----:B------:R-:W-:Y:S01]  /*93b0*/  ULDC.U8 UR4, c[0x0][0x298] ;  /* 0x0000a60000047ab9 */ /* 0x000fe20000000000 */
[----:B---3--:R-:W-:Y:S01]  /*93c0*/  LEA.HI R10, R25, R216, RZ, 0x2 ;  /* 0x000000d8190a7211 */ /* 0x008fe200078f10ff */
[C---:B------:R-:W-:Y:S01]  /*93d0*/  IMAD.WIDE.U32 R6, R167.reuse, c[0x0][0x290], RZ ;  /* 0x0000a400a7067a25 */ /* 0x040fe200078e00ff */
[----:B------:R-:W-:Y:S01]  /*93e0*/  ISETP.NE.AND P2, PT, RZ, UR4, PT ;  /* 0x00000004ff007c0c */ /* 0x000fe2000bf45270 */
[----:B------:R-:W-:Y:S01]  /*93f0*/  BSSY B2, `(.L_x_101) ;  /* 0x0000356000027945 */ /* 0x000fe20003800000 */
[----:B------:R-:W-:Y:S01]  /*9400*/  SHF.R.S32.HI R41, RZ, 0x2, R10 ;  /* 0x00000002ff297819 */ /* 0x000fe2000001140a */
[----:B------:R-:W-:Y:S01]  /*9410*/  IMAD R2, R0, c[0x0][0x280], RZ ;  /* 0x0000a00000027a24 */ /* 0x000fe200078e02ff */
[----:B------:R-:W-:Y:S01]  /*9420*/  LEA R16, P0, R6, c[0x0][0x288], 0x1 ;  /* 0x0000a20006107a11 */ /* 0x000fe200078008ff */
[----:B------:R-:W-:Y:S02]  /*9430*/  IMAD R0, R0, c[0x0][0x290], RZ ;  /* 0x0000a40000007a24 */ /* 0x000fe400078e02ff */
[----:B------:R-:W-:-:S02]  /*9440*/  IMAD R5, R167, c[0x0][0x284], R2 ;  /* 0x0000a100a7057a24 */ /* 0x000fc400078e0202 */
[C---:B------:R-:W-:Y:S01]  /*9450*/  IMAD R2, R167.reuse, c[0x0][0x294], R0 ;  /* 0x0000a500a7027a24 */ /* 0x040fe200078e0200 */
[----:B------:R-:W-:Y:S01]  /*9460*/  LOP3.LUT R0, R10, 0xfffffffc, RZ, 0xc0, !PT ;  /* 0xfffffffc0a007812 */ /* 0x000fe200078ec0ff */
[----:B------:R-:W-:-:S03]  /*9470*/  IMAD.WIDE.U32 R8, R167, c[0x0][0x280], RZ ;  /* 0x0000a000a7087a25 */ /* 0x000fc600078e00ff */
[----:B------:R-:W-:Y:S01]  /*9480*/  IADD3 R0, -R0, R216, RZ ;  /* 0x000000d800007210 */ /* 0x000fe20007ffe1ff */
[----:B------:R-:W-:Y:S01]  /*9490*/  IMAD.IADD R2, R2, 0x1, R7 ;  /* 0x0000000102027824 */ /* 0x000fe200078e0207 */
[----:B------:R-:W-:Y:S01]  /*94a0*/  LEA R18, P1, R8, c[0x0][0x270], 0x1 ;  /* 0x00009c0008127a11 */ /* 0x000fe200078208ff */
[----:B------:R-:W-:Y:S01]  /*94b0*/  IMAD.IADD R5, R5, 0x1, R9 ;  /* 0x0000000105057824 */ /* 0x000fe200078e0209 */
[----:B------:R-:W-:Y:S02]  /*94c0*/  SHF.L.U32 R25, R0, 0x3, RZ ;  /* 0x0000000300197819 */ /* 0x000fe400000006ff */
[----:B------:R-:W-:Y:S01]  /*94d0*/  LEA.HI.X R17, R6, c[0x0][0x28c], R2, 0x1, P0 ;  /* 0x0000a30006117a11 */ /* 0x000fe200000f0c02 */
[----:B------:R-:W-:Y:S01]  /*94e0*/  IMAD R2, R214, 0x80, R41 ;  /* 0x00000080d6027824 */ /* 0x000fe200078e0229 */
[----:B------:R-:W-:Y:S01]  /*94f0*/  LEA.HI.X R19, R8, c[0x0][0x274], R5, 0x1, P1 ;  /* 0x00009d0008137a11 */ /* 0x000fe200008f0c05 */
[----:B------:R-:W-:Y:S05]  /*9500*/  @!P2 BRA `(.L_x_102) ;  /* 0x00001a200000a947 */ /* 0x000fea0003800000 */
[----:B------:R-:W-:Y:S01]  /*9510*/  ISETP.GE.AND P0, PT, R2, R23, PT ;  /* 0x000000170200720c */ /* 0x000fe20003f06270 */
[----:B------:R-:W-:Y:S01]  /*9520*/  BSSY B0, `(.L_x_103) ;  /* 0x0000017000007945 */ /* 0x000fe20003800000 */
[----:B------:R-:W-:Y:S01]  /*9530*/  SHF.L.U32 R24, R0, 0x2, RZ ;  /* 0x0000000200187819 */ /* 0x000fe200000006ff */
[----:B------:R-:W-:Y:S01]  /*9540*/  CS2R R8, SRZ ;  /* 0x0000000000087805 */ /* 0x000fe2000001ff00 */
[----:B------:R-:W-:Y:S01]  /*9550*/  CS2R R12, SRZ ;  /* 0x00000000000c7805 */ /* 0x000fe2000001ff00 */
[----:B------:R-:W-:Y:S01]  /*9560*/  CS2R R6, SRZ ;  /* 0x0000000000067805 */ /* 0x000fe2000001ff00 */
[----:B------:R-:W-:-:S07]  /*9570*/  CS2R R10, SRZ ;  /* 0x00000000000a7805 */ /* 0x000fce000001ff00 */
[----:B------:R-:W-:Y:S05]  /*9580*/  @P0 BRA `(.L_x_104) ;  /* 0x0000010000000947 */ /* 0x000fea0003800000 */
[C---:B------:R-:W-:Y:S01]  /*9590*/  IADD3 R2, R24.reuse, 0x10, RZ ;  /* 0x0000001018027810 */ /* 0x040fe20007ffe0ff */
[----:B------:R-:W-:Y:S01]  /*95a0*/  CS2R R8, SRZ ;  /* 0x0000000000087805 */ /* 0x000fe2000001ff00 */
[----:B------:R-:W-:Y:S01]  /*95b0*/  ISETP.GE.AND P1, PT, R24, c[0x0][0x27c], PT ;  /* 0x00009f0018007a0c */ /* 0x000fe20003f26270 */
[----:B------:R-:W-:Y:S01]  /*95c0*/  CS2R R6, SRZ ;  /* 0x0000000000067805 */ /* 0x000fe2000001ff00 */
[----:B------:R-:W-:-:S11]  /*95d0*/  ISETP.GE.AND P0, PT, R2, c[0x0][0x27c], PT ;  /* 0x00009f0002007a0c */ /* 0x000fd60003f06270 */
[----:B------:R-:W-:Y:S02]  /*95e0*/  @!P1 IMAD.WIDE R20, R24, 0x2, R18 ;  /* 0x0000000218149825 */ /* 0x000fe400078e0212 */
[----:B------:R-:W-:-:S03]  /*95f0*/  @!P0 SHF.R.S32.HI R0, RZ, 0x1f, R2 ;  /* 0x0000001fff008819 */ /* 0x000fc60000011402 */
[----:B------:R1:W5:Y:S01]  /*9600*/  @!P1 LD.E.64 R12, [R20.64] ;  /* 0x0000000a140c9980 */ /* 0x000362000c101b00 */
[----:B------:R-:W-:-:S04]  /*9610*/  @!P0 LEA.HI R0, R0, R2, RZ, 0x2 ;  /* 0x0000000200008211 */ /* 0x000fc800078f10ff */
[----:B------:R-:W-:-:S05]  /*9620*/  @!P0 LOP3.LUT R0, R0, 0xfffffffc, RZ, 0xc0, !PT ;  /* 0xfffffffc00008812 */ /* 0x000fca00078ec0ff */
[----:B------:R-:W-:-:S04]  /*9630*/  @!P0 IMAD.WIDE R14, R0, 0x2, R16 ;  /* 0x00000002000e8825 */ /* 0x000fc800078e0210 */
[----:B------:R-:W-:Y:S01]  /*9640*/  @!P0 IMAD.WIDE R18, R0, 0x2, R18 ;  /* 0x0000000200128825 */ /* 0x000fe200078e0212 */
[----:B------:R1:W5:Y:S03]  /*9650*/  @!P0 LD.E.64 R6, [R14.64] ;  /* 0x0000000a0e068980 */ /* 0x000366000c101b00 */
[----:B------:R-:W-:Y:S01]  /*9660*/  @!P1 IMAD.WIDE R16, R24, 0x2, R16 ;  /* 0x0000000218109825 */ /* 0x000fe200078e0210 */
[----:B------:R1:W5:Y:S04]  /*9670*/  @!P0 LD.E.64 R8, [R18.64] ;  /* 0x0000000a12088980 */ /* 0x000368000c101b00 */
[----:B------:R1:W5:Y:S02]  /*9680*/  @!P1 LD.E.64 R10, [R16.64] ;  /* 0x0000000a100a9980 */ /* 0x000364000c101b00 */
.L_x_104:
[----:B------:R-:W-:Y:S05]  /*9690*/  BSYNC B0 ;  /* 0x0000000000007941 */ /* 0x000fea0003800000 */
.L_x_103:
[----:B------:R-:W-:Y:S01]  /*96a0*/  SHF.R.S32.HI R5, RZ, 0x1f, R41 ;  /* 0x0000001fff057819 */ /* 0x000fe20000011429 */
[----:B-----5:R-:W-:Y:S01]  /*96b0*/  IMAD.MOV.U32 R22, RZ, RZ, R12 ;  /* 0x000000ffff167224 */ /* 0x020fe200078e000c */
[--C-:B-1----:R-:W-:Y:S01]  /*96c0*/  SHF.R.U64 R21, R12, 0x10, R13.reuse ;  /* 0x000000100c157819 */ /* 0x102fe2000000120d */
[----:B------:R-:W-:Y:S01]  /*96d0*/  IMAD.MOV.U32 R14, RZ, RZ, R10 ;  /* 0x000000ffff0e7224 */ /* 0x000fe200078e000a */
[----:B------:R-:W-:Y:S01]  /*96e0*/  LEA.HI R5, R5, R41, RZ, 0x3 ;  /* 0x0000002905057211 */ /* 0x000fe200078f18ff */
[----:B------:R-:W-:Y:S01]  /*96f0*/  IMAD.MOV.U32 R20, RZ, RZ, R13 ;  /* 0x000000ffff147224 */ /* 0x000fe200078e000d */
[----:B------:R-:W-:Y:S01]  /*9700*/  SHF.R.U64 R12, R10, 0x10, R11 ;  /* 0x000000100a0c7819 */ /* 0x000fe2000000120b */
[----:B------:R-:W-:Y:S01]  /*9710*/  IMAD R10, R214, -0x80, R23 ;  /* 0xffffff80d60a7824 */ /* 0x000fe200078e0217 */
[----:B------:R-:W-:Y:S01]  /*9720*/  LOP3.LUT R5, R5, 0xfffffff8, RZ, 0xc0, !PT ;  /* 0xfffffff805057812 */ /* 0x000fe200078ec0ff */
[----:B------:R-:W-:Y:S01]  /*9730*/  IMAD.MOV.U32 R19, RZ, RZ, R8 ;  /* 0x000000ffff137224 */ /* 0x000fe200078e0008 */
[----:B------:R-:W-:Y:S01]  /*9740*/  SHF.R.U32.HI R16, RZ, 0x10, R13 ;  /* 0x00000010ff107819 */ /* 0x000fe2000001160d */
[----:B------:R-:W-:Y:S01]  /*9750*/  IMAD.MOV.U32 R18, RZ, RZ, R9 ;  /* 0x000000ffff127224 */ /* 0x000fe200078e0009 */
[----:B------:R-:W-:Y:S01]  /*9760*/  IMNMX R30, R10, 0x80, PT ;  /* 0x000000800a1e7817 */ /* 0x000fe20003800200 */
[C---:B------:R-:W-:Y:S01]  /*9770*/  IMAD.IADD R5, R41.reuse, 0x1, -R5 ;  /* 0x0000000129057824 */ /* 0x040fe200078e0a05 */
[----:B------:R-:W-:Y:S01]  /*9780*/  SHF.R.U64 R17, R8, 0x10, R9 ;  /* 0x0000001008117819 */ /* 0x000fe20000001209 */
[----:B------:R-:W-:Y:S01]  /*9790*/  IMAD.MOV.U32 R13, RZ, RZ, R11 ;  /* 0x000000ffff0d7224 */ /* 0x000fe200078e000b */
[----:B------:R-:W-:Y:S01]  /*97a0*/  ISETP.GE.AND P0, PT, R41, R30, PT ;  /* 0x0000001e2900720c */ /* 0x000fe20003f06270 */
[C---:B------:R-:W-:Y:S01]  /*97b0*/  IMAD.SHL.U32 R0, R5.reuse, 0x40, RZ ;  /* 0x0000004005007824 */ /* 0x040fe200078e00ff */
[----:B------:R-:W-:Y:S01]  /*97c0*/  LOP3.LUT P1, RZ, R5, 0x4, RZ, 0xc0, !PT ;  /* 0x0000000405ff7812 */ /* 0x000fe2000782c0ff */
[----:B------:R-:W-:Y:S01]  /*97d0*/  IMAD.MOV.U32 R8, RZ, RZ, R7 ;  /* 0x000000ffff087224 */ /* 0x000fe200078e0007 */
[----:B------:R-:W-:Y:S01]  /*97e0*/  SHF.R.U32.HI R15, RZ, 0x10, R9 ;  /* 0x00000010ff0f7819 */ /* 0x000fe20000011609 */
[----:B------:R-:W-:Y:S01]  /*97f0*/  IMAD.MOV.U32 R9, RZ, RZ, R6 ;  /* 0x000000ffff097224 */ /* 0x000fe200078e0006 */
[----:B------:R-:W-:Y:S01]  /*9800*/  LOP3.LUT R0, R0, 0x1c0, RZ, 0xc0, !PT ;  /* 0x000001c000007812 */ /* 0x000fe200078ec0ff */
[----:B------:R-:W-:-:S04]  /*9810*/  DEPBAR.LE SB0, 0x1 ;  /* 0x000080400000791a */ /* 0x000fc80000000000 */
[----:B------:R-:W-:Y:S01]  /*9820*/  LOP3.LUT R2, R0, 0x18, R25, 0xf8, !PT ;  /* 0x0000001800027812 */ /* 0x000fe200078ef819 */
[----:B------:R-:W-:Y:S01]  /*9830*/  BSSY B1, `(.L_x_105) ;  /* 0x0000068000017945 */ /* 0x000fe20003800000 */
[----:B------:R-:W-:Y:S02]  /*9840*/  SHF.R.U32.HI R0, RZ, 0x3, R0 ;  /* 0x00000003ff007819 */ /* 0x000fe40000011600 */
[----:B------:R-:W-:Y:S02]  /*9850*/  SHF.R.U32.HI R11, RZ, 0x10, R11 ;  /* 0x00000010ff0b7819 */ /* 0x000fe4000001160b */
[----:B------:R-:W-:Y:S02]  /*9860*/  LOP3.LUT R0, R2, R0, RZ, 0x3c, !PT ;  /* 0x0000000002007212 */ /* 0x000fe400078e3cff */
[--C-:B------:R-:W-:Y:S02]  /*9870*/  SHF.R.U64 R6, R6, 0x10, R7.reuse ;  /* 0x0000001006067819 */ /* 0x100fe40000001207 */
[----:B------:R-:W-:Y:S01]  /*9880*/  SHF.R.U32.HI R5, RZ, 0x10, R7 ;  /* 0x00000010ff057819 */ /* 0x000fe20000011607 */
[----:B------:R-:W-:Y:S01]  /*9890*/  IMAD R0, R55, 0x200, R0 ;  /* 0x0000020037007824 */ /* 0x000fe200078e0200 */
[----:B------:R-:W-:-:S02]  /*98a0*/  PRMT R21, R22, 0x5410, R21 ;  /* 0x0000541016157816 */ /* 0x000fc40000000015 */
[----:B------:R-:W-:Y:S02]  /*98b0*/  PRMT R22, R20, 0x5410, R16 ;  /* 0x0000541014167816 */ /* 0x000fe40000000010 */
[C---:B------:R-:W-:Y:S02]  /*98c0*/  IADD3 R2, R0.reuse, 0x20, RZ ;  /* 0x0000002000027810 */ /* 0x040fe40007ffe0ff */
[----:B------:R-:W-:Y:S02]  /*98d0*/  @P1 IADD3 R2, R0, -0x20, RZ ;  /* 0xffffffe000021810 */ /* 0x000fe40007ffe0ff */
[----:B------:R-:W-:Y:S02]  /*98e0*/  PRMT R25, R19, 0x5410, R17 ;  /* 0x0000541013197816 */ /* 0x000fe40000000011 */
[----:B------:R-:W-:Y:S02]  /*98f0*/  PRMT R28, R18, 0x5410, R15 ;  /* 0x00005410121c7816 */ /* 0x000fe4000000000f */
[----:B------:R-:W-:-:S02]  /*9900*/  PRMT R19, R14, 0x5410, R12 ;  /* 0x000054100e137816 */ /* 0x000fc4000000000c */
[----:B------:R-:W-:Y:S02]  /*9910*/  PRMT R20, R13, 0x5410, R11 ;  /* 0x000054100d147816 */ /* 0x000fe4000000000b */
[----:B------:R-:W-:Y:S02]  /*9920*/  LEA R26, R0, 0x7100, 0x1 ;  /* 0x00007100001a7811 */ /* 0x000fe400078e08ff */
[----:B------:R-:W-:Y:S02]  /*9930*/  LEA R29, R2, 0x7100, 0x1 ;  /* 0x00007100021d7811 */ /* 0x000fe400078e08ff */
[----:B------:R-:W-:Y:S02]  /*9940*/  PRMT R23, R9, 0x5410, R6 ;  /* 0x0000541009177816 */ /* 0x000fe40000000006 */
[----:B------:R-:W-:Y:S01]  /*9950*/  PRMT R27, R8, 0x5410, R5 ;  /* 0x00005410081b7816 */ /* 0x000fe20000000005 */
[----:B------:R-:W-:Y:S06]  /*9960*/  BAR.SYNC.DEFER_BLOCKING 0x0 ;  /* 0x0000000000007b1d */ /* 0x000fec0000010000 */
[----:B------:R-:W-:Y:S05]  /*9970*/  @P0 BRA `(.L_x_106) ;  /* 0x0000053000000947 */ /* 0x000fea0003800000 */
[----:B------:R-:W-:Y:S01]  /*9980*/  ISETP.GE.AND P0, PT, R24, c[0x0][0x27c], PT ;  /* 0x00009f0018007a0c */ /* 0x000fe20003f06270 */
[----:B------:R-:W-:-:S12]  /*9990*/  BSSY B0, `(.L_x_107) ;  /* 0x0000028000007945 */ /* 0x000fd80003800000 */
[----:B------:R-:W-:Y:S05]  /*99a0*/  @P0 BRA `(.L_x_108) ;  /* 0x0000026000000947 */ /* 0x000fea0003800000 */
[----:B------:R-:W1:Y:S01]  /*99b0*/  LDS.128 R8, [R26] ;  /* 0x000000001a087984 */ /* 0x000e620000000c00 */
[----:B------:R-:W-:Y:S01]  /*99c0*/  SHF.L.U32 R5, R21, 0x10, RZ ;  /* 0x0000001015057819 */ /* 0x000fe200000006ff */
[----:B------:R-:W-:Y:S01]  /*99d0*/  IMAD.U32 R0, R19, 0x10000, RZ ;  /* 0x0001000013007824 */ /* 0x000fe200078e00ff */
[----:B------:R-:W-:Y:S02]  /*99e0*/  LOP3.LUT R2, R21, 0xffff0000, RZ, 0xc0, !PT ;  /* 0xffff000015027812 */ /* 0x000fe400078ec0ff */
[C---:B-1----:R-:W-:Y:S01]  /*99f0*/  SHF.L.U32 R7, R8.reuse, 0x10, RZ ;  /* 0x0000001008077819 */ /* 0x042fe200000006ff */
[----:B------:R-:W-:Y:S01]  /*9a00*/  IMAD.U32 R16, R11, 0x10000, RZ ;  /* 0x000100000b107824 */ /* 0x000fe200078e00ff */
[----:B------:R-:W-:Y:S02]  /*9a10*/  LOP3.LUT R6, R8, 0xffff0000, RZ, 0xc0, !PT ;  /* 0xffff000008067812 */ /* 0x000fe400078ec0ff */
[C---:B------:R-:W-:Y:S02]  /*9a20*/  SHF.L.U32 R13, R9.reuse, 0x10, RZ ;  /* 0x00000010090d7819 */ /* 0x040fe400000006ff */
[----:B------:R-:W-:Y:S01]  /*9a30*/  LOP3.LUT R8, R9, 0xffff0000, RZ, 0xc0, !PT ;  /* 0xffff000009087812 */ /* 0x000fe200078ec0ff */
[----:B------:R-:W-:Y:S01]  /*9a40*/  FMUL.FTZ R14, R6, R0 ;  /* 0x00000000060e7220 */ /* 0x000fe20000410000 */
[----:B------:R-:W-:-:S02]  /*9a50*/  LOP3.LUT R9, R19, 0xffff0000, RZ, 0xc0, !PT ;  /* 0xffff000013097812 */ /* 0x000fc400078ec0ff */
[C---:B------:R-:W-:Y:S01]  /*9a60*/  SHF.L.U32 R15, R10.reuse, 0x10, RZ ;  /* 0x000000100a0f7819 */ /* 0x040fe200000006ff */
[-C--:B------:R-:W-:Y:S01]  /*9a70*/  FFMA.FTZ R18, R7, R5.reuse, -R14 ;  /* 0x0000000507127223 */ /* 0x080fe2000001080e */
[----:B------:R-:W-:Y:S01]  /*9a80*/  LOP3.LUT R12, R10, 0xffff0000, RZ, 0xc0, !PT ;  /* 0xffff00000a0c7812 */ /* 0x000fe200078ec0ff */
[----:B------:R-:W-:Y:S01]  /*9a90*/  FMUL.FTZ R10, R6, R5 ;  /* 0x00000005060a7220 */ /* 0x000fe20000410000 */
[----:B------:R-:W-:Y:S01]  /*9aa0*/  LOP3.LUT R11, R11, 0xffff0000, RZ, 0xc0, !PT ;  /* 0xffff00000b0b7812 */ /* 0x000fe200078ec0ff */
[-C--:B------:R-:W-:Y:S01]  /*9ab0*/  FMUL.FTZ R6, R8, R9.reuse ;  /* 0x0000000908067220 */ /* 0x080fe20000410000 */
[----:B------:R-:W-:Y:S01]  /*9ac0*/  LOP3.LUT R5, R22, 0xffff0000, RZ, 0xc0, !PT ;  /* 0xffff000016057812 */ /* 0x000fe200078ec0ff */
[----:B------:R-:W-:Y:S01]  /*9ad0*/  FFMA.FTZ R17, R7, R0, R10 ;  /* 0x0000000007117223 */ /* 0x000fe2000001000a */
[----:B------:R-:W-:Y:S01]  /*9ae0*/  LOP3.LUT R0, R20, 0xffff0000, RZ, 0xc0, !PT ;  /* 0xffff000014007812 */ /* 0x000fe200078ec0ff */
[-C--:B------:R-:W-:Y:S02]  /*9af0*/  FMUL.FTZ R8, R8, R2.reuse ;  /* 0x0000000208087220 */ /* 0x080fe40000410000 */
[C---:B------:R-:W-:Y:S01]  /*9b00*/  FFMA.FTZ R14, R13.reuse, R2, -R6 ;  /* 0x000000020d0e7223 */ /* 0x040fe20000010806 */
[----:B------:R-:W-:Y:S01]  /*9b10*/  SHF.L.U32 R2, R20, 0x10, RZ ;  /* 0x0000001014027819 */ /* 0x000fe200000006ff */
[----:B------:R-:W-:Y:S01]  /*9b20*/  FFMA.FTZ R13, R13, R9, R8 ;  /* 0x000000090d0d7223 */ /* 0x000fe20000010008 */
[----:B------:R-:W-:Y:S01]  /*9b30*/  SHF.L.U32 R6, R22, 0x10, RZ ;  /* 0x0000001016067819 */ /* 0x000fe200000006ff */
[----:B------:R-:W-:-:S02]  /*9b40*/  FMUL.FTZ R7, R11, R0 ;  /* 0x000000000b077220 */ /* 0x000fc40000410000 */
[C---:B------:R-:W-:Y:S02]  /*9b50*/  FMUL.FTZ R9, R12.reuse, R2 ;  /* 0x000000020c097220 */ /* 0x040fe40000410000 */
[-C--:B------:R-:W-:Y:S02]  /*9b60*/  FMUL.FTZ R8, R12, R6.reuse ;  /* 0x000000060c087220 */ /* 0x080fe40000410000 */
[-C--:B------:R-:W-:Y:S02]  /*9b70*/  FMUL.FTZ R11, R11, R5.reuse ;  /* 0x000000050b0b7220 */ /* 0x080fe40000410000 */
[----:B------:R-:W-:Y:S01]  /*9b80*/  FFMA.FTZ R6, R15, R6, -R9 ;  /* 0x000000060f067223 */ /* 0x000fe20000010809 */
[----:B------:R-:W-:Y:S01]  /*9b90*/  F2FP.BF16.PACK_AB R9, R13, R14 ;  /* 0x0000000e0d09723e */ /* 0x000fe200000010ff */
[----:B------:R-:W-:Y:S01]  /*9ba0*/  FFMA.FTZ R10, R15, R2, R8 ;  /* 0x000000020f0a7223 */ /* 0x000fe20000010008 */
[----:B------:R-:W-:Y:S01]  /*9bb0*/  F2FP.BF16.PACK_AB R8, R17, R18 ;  /* 0x000000121108723e */ /* 0x000fe200000010ff */
[----:B------:R-:W-:-:S02]  /*9bc0*/  FFMA.FTZ R7, R16, R5, -R7 ;  /* 0x0000000510077223 */ /* 0x000fc40000010807 */
[----:B------:R-:W-:Y:S01]  /*9bd0*/  FFMA.FTZ R11, R16, R0, R11 ;  /* 0x00000000100b7223 */ /* 0x000fe2000001000b */
[----:B------:R-:W-:-:S04]  /*9be0*/  F2FP.BF16.PACK_AB R10, R10, R6 ;  /* 0x000000060a0a723e */ /* 0x000fc800000010ff */
[----:B------:R-:W-:-:S05]  /*9bf0*/  F2FP.BF16.PACK_AB R11, R11, R7 ;  /* 0x000000070b0b723e */ /* 0x000fca00000010ff */
[----:B------:R1:W-:Y:S02]  /*9c00*/  STS.128 [R26], R8 ;  /* 0x000000081a007388 */ /* 0x0003e40000000c00 */
.L_x_108:
[----:B------:R-:W-:Y:S05]  /*9c10*/  BSYNC B0 ;  /* 0x0000000000007941 */ /* 0x000fea0003800000 */
.L_x_107:
[----:B------:R-:W-:-:S04]  /*9c20*/  IADD3 R0, R24, 0x10, RZ ;  /* 0x0000001018007810 */ /* 0x000fc80007ffe0ff */
[----:B------:R-:W-:-:S13]  /*9c30*/  ISETP.GE.AND P0, PT, R0, c[0x0][0x27c], PT ;  /* 0x00009f0000007a0c */ /* 0x000fda0003f06270 */
[----:B------:R-:W-:Y:S05]  /*9c40*/  @P0 BRA `(.L_x_106) ;  /* 0x0000026000000947 */ /* 0x000fea0003800000 */
[----:B-1----:R-:W1:Y:S01]  /*9c50*/  LDS.128 R8, [R29] ;  /* 0x000000001d087984 */ /* 0x002e620000000c00 */
        /* <DEDUP_REMOVED lines=20> */
[----:B------:R-:W-:Y:S01]  /*9da0*/  FFMA.FTZ R14, R13, R2, -R6 ;  /* 0x000000020d0e7223 */ /* 0x000fe20000010806 */
        /* <DEDUP_REMOVED lines=16> */
.L_x_106:
[----:B------:R-:W-:Y:S05]  /*9eb0*/  BSYNC B1 ;  /* 0x0000000000017941 */ /* 0x000fea0003800000 */
.L_x_105:
[----:B------:R-:W-:Y:S01]  /*9ec0*/  IADD3 R0, R41, 0x20, RZ ;  /* 0x0000002029007810 */ /* 0x000fe20007ffe0ff */
[----:B------:R-:W-:Y:S03]  /*9ed0*/  BSSY B1, `(.L_x_109) ;  /* 0x0000056000017945 */ /* 0x000fe60003800000 */
[----:B------:R-:W-:-:S13]  /*9ee0*/  ISETP.GE.AND P0, PT, R0, R30, PT ;  /* 0x0000001e0000720c */ /* 0x000fda0003f06270 */
[----:B------:R-:W-:Y:S05]  /*9ef0*/  @P0 BRA `(.L_x_110) ;  /* 0x0000053000000947 */ /* 0x000fea0003800000 */
[----:B------:R-:W-:Y:S01]  /*9f00*/  ISETP.GE.AND P0, PT, R24, c[0x0][0x27c], PT ;  /* 0x00009f0018007a0c */ /* 0x000fe20003f06270 */
[----:B------:R-:W-:-:S12]  /*9f10*/  BSSY B0, `(.L_x_111) ;  /* 0x0000028000007945 */ /* 0x000fd80003800000 */
[----:B------:R-:W-:Y:S05]  /*9f20*/  @P0 BRA `(.L_x_112) ;  /* 0x0000026000000947 */ /* 0x000fea0003800000 */
[----:B-1----:R-:W1:Y:S01]  /*9f30*/  LDS.128 R8, [R26+0x1000] ;  /* 0x001000001a087984 */ /* 0x002e620000000c00 */
        /* <DEDUP_REMOVED lines=11> */
[CC--:B------:R-:W-:Y:S01]  /*9ff0*/  FFMA.FTZ R18, R5.reuse, R7.reuse, -R14 ;  /* 0x0000000705127223 */ /* 0x0c0fe2000001080e */
[----:B------:R-:W-:Y:S01]  /*a000*/  LOP3.LUT R12, R10, 0xffff0000, RZ, 0xc0, !PT ;  /* 0xffff00000a0c7812 */ /* 0x000fe200078ec0ff */
[----:B------:R-:W-:Y:S01]  /*a010*/  FMUL.FTZ R10, R5, R6 ;  /* 0x00000006050a7220 */ /* 0x000fe20000410000 */
[----:B------:R-:W-:Y:S01]  /*a020*/  LOP3.LUT R11, R11, 0xffff0000, RZ, 0xc0, !PT ;  /* 0xffff00000b0b7812 */ /* 0x000fe200078ec0ff */
[CC--:B------:R-:W-:Y:S01]  /*a030*/  FMUL.FTZ R6, R9.reuse, R8.reuse ;  /* 0x0000000809067220 */ /* 0x0c0fe20000410000 */
[----:B------:R-:W-:Y:S01]  /*a040*/  LOP3.LUT R5, R22, 0xffff0000, RZ, 0xc0, !PT ;  /* 0xffff000016057812 */ /* 0x000fe200078ec0ff */
[----:B------:R-:W-:Y:S01]  /*a050*/  FFMA.FTZ R17, R0, R7, R10 ;  /* 0x0000000700117223 */ /* 0x000fe2000001000a */
[----:B------:R-:W-:Y:S01]  /*a060*/  LOP3.LUT R0, R20, 0xffff0000, RZ, 0xc0, !PT ;  /* 0xffff000014007812 */ /* 0x000fe200078ec0ff */
[C---:B------:R-:W-:Y:S02]  /*a070*/  FMUL.FTZ R8, R2.reuse, R8 ;  /* 0x0000000802087220 */ /* 0x040fe40000410000 */
[-C--:B------:R-:W-:Y:S01]  /*a080*/  FFMA.FTZ R14, R2, R13.reuse, -R6 ;  /* 0x0000000d020e7223 */ /* 0x080fe20000010806 */
[----:B------:R-:W-:Y:S01]  /*a090*/  SHF.L.U32 R2, R20, 0x10, RZ ;  /* 0x0000001014027819 */ /* 0x000fe200000006ff */
[----:B------:R-:W-:Y:S01]  /*a0a0*/  FFMA.FTZ R13, R9, R13, R8 ;  /* 0x0000000d090d7223 */ /* 0x000fe20000010008 */
[----:B------:R-:W-:Y:S01]  /*a0b0*/  SHF.L.U32 R6, R22, 0x10, RZ ;  /* 0x0000001016067819 */ /* 0x000fe200000006ff */
[----:B------:R-:W-:-:S02]  /*a0c0*/  FMUL.FTZ R7, R0, R11 ;  /* 0x0000000b00077220 */ /* 0x000fc40000410000 */
[-C--:B------:R-:W-:Y:S02]  /*a0d0*/  FMUL.FTZ R9, R2, R12.reuse ;  /* 0x0000000c02097220 */ /* 0x080fe40000410000 */
[C---:B------:R-:W-:Y:S02]  /*a0e0*/  FMUL.FTZ R8, R6.reuse, R12 ;  /* 0x0000000c06087220 */ /* 0x040fe40000410000 */
[----:B------:R-:W-:Y:S02]  /*a0f0*/  FMUL.FTZ R11, R5, R11 ;  /* 0x0000000b050b7220 */ /* 0x000fe40000410000 */
[-C--:B------:R-:W-:Y:S01]  /*a100*/  FFMA.FTZ R6, R6, R15.reuse, -R9 ;  /* 0x0000000f06067223 */ /* 0x080fe20000010809 */
[----:B------:R-:W-:Y:S01]  /*a110*/  F2FP.BF16.PACK_AB R9, R13, R14 ;  /* 0x0000000e0d09723e */ /* 0x000fe200000010ff */
[----:B------:R-:W-:Y:S01]  /*a120*/  FFMA.FTZ R10, R2, R15, R8 ;  /* 0x0000000f020a7223 */ /* 0x000fe20000010008 */
[----:B------:R-:W-:Y:S01]  /*a130*/  F2FP.BF16.PACK_AB R8, R17, R18 ;  /* 0x000000121108723e */ /* 0x000fe200000010ff */
[----:B------:R-:W-:-:S02]  /*a140*/  FFMA.FTZ R7, R5, R16, -R7 ;  /* 0x0000001005077223 */ /* 0x000fc40000010807 */
[----:B------:R-:W-:Y:S01]  /*a150*/  FFMA.FTZ R11, R0, R16, R11 ;  /* 0x00000010000b7223 */ /* 0x000fe2000001000b */
[----:B------:R-:W-:-:S04]  /*a160*/  F2FP.BF16.PACK_AB R10, R10, R6 ;  /* 0x000000060a0a723e */ /* 0x000fc800000010ff */
[----:B------:R-:W-:-:S05]  /*a170*/  F2FP.BF16.PACK_AB R11, R11, R7 ;  /* 0x000000070b0b723e */ /* 0x000fca00000010ff */
[----:B------:R1:W-:Y:S02]  /*a180*/  STS.128 [R26+0x1000], R8 ;  /* 0x001000081a007388 */ /* 0x0003e40000000c00 */
.L_x_112:
[----:B------:R-:W-:Y:S05]  /*a190*/  BSYNC B0 ;  /* 0x0000000000007941 */ /* 0x000fea0003800000 */
.L_x_111:
[----:B------:R-:W-:-:S04]  /*a1a0*/  IADD3 R0, R24, 0x10, RZ ;  /* 0x0000001018007810 */ /* 0x000fc80007ffe0ff */
[----:B------:R-:W-:-:S13]  /*a1b0*/  ISETP.GE.AND P0, PT, R0, c[0x0][0x27c], PT ;  /* 0x00009f0000007a0c */ /* 0x000fda0003f06270 */
        /* <DEDUP_REMOVED lines=17> */
[-C--:B------:R-:W-:Y:S01]  /*a2d0*/  FMUL.FTZ R6, R9, R8.reuse ;  /* 0x0000000809067220 */ /* 0x080fe20000410000 */
[----:B------:R-:W-:Y:S01]  /*a2e0*/  LOP3.LUT R5, R28, 0xffff0000, RZ, 0xc0, !PT ;  /* 0xffff00001c057812 */ /* 0x000fe200078ec0ff */
[----:B------:R-:W-:Y:S01]  /*a2f0*/  FFMA.FTZ R17, R0, R7, R10 ;  /* 0x0000000700117223 */ /* 0x000fe2000001000a */
[C---:B------:R-:W-:Y:S01]  /*a300*/  LOP3.LUT R0, R27.reuse, 0xffff0000, RZ, 0xc0, !PT ;  /* 0xffff00001b007812 */ /* 0x040fe200078ec0ff */
        /* <DEDUP_REMOVED lines=18> */
.L_x_110:
[----:B------:R-:W-:Y:S05]  /*a430*/  BSYNC B1 ;  /* 0x0000000000017941 */ /* 0x000fea0003800000 */
.L_x_109:
        /* <DEDUP_REMOVED lines=45> */
.L_x_116:
[----:B------:R-:W-:Y:S05]  /*a710*/  BSYNC B0 ;  /* 0x0000000000007941 */ /* 0x000fea0003800000 */
.L_x_115:
        /* <DEDUP_REMOVED lines=41> */
.L_x_114:
[----:B------:R-:W-:Y:S05]  /*a9b0*/  BSYNC B1 ;  /* 0x0000000000017941 */ /* 0x000fea0003800000 */
.L_x_113:
[----:B------:R-:W-:-:S04]  /*a9c0*/  IADD3 R0, R41, 0x60, RZ ;  /* 0x0000006029007810 */ /* 0x000fc80007ffe0ff */
        /* <DEDUP_REMOVED lines=43> */
.L_x_119:
[----:B------:R-:W-:Y:S05]  /*ac80*/  BSYNC B0 ;  /* 0x0000000000007941 */ /* 0x000fea0003800000 */
.L_x_118:
        /* <DEDUP_REMOVED lines=40> */
[----:B------:R1:W-:Y:S01]  /*af10*/  STS.128 [R29+0x3000], R8 ;  /* 0x003000081d007388 */ /* 0x0003e20000000c00 */
[----:B------:R-:W-:Y:S05]  /*af20*/  BRA `(.L_x_117) ;  /* 0x00001a2000007947 */ /* 0x000fea0003800000 */
.L_x_102:
[----:B------:R-:W-:Y:S01]  /*af30*/  ISETP.GE.AND P0, PT, R2, R23, PT ;  /* 0x000000170200720c */ /* 0x000fe20003f06270 */
[----:B------:R-:W-:Y:S01]  /*af40*/  BSSY B0, `(.L_x_120) ;  /* 0x000000d000007945 */ /* 0x000fe20003800000 */
[----:B------:R-:W-:Y:S01]  /*af50*/  CS2R R10, SRZ ;  /* 0x00000000000a7805 */ /* 0x000fe2000001ff00 */
[----:B------:R-:W-:Y:S01]  /*af60*/  CS2R R8, SRZ ;  /* 0x0000000000087805 */ /* 0x000fe2000001ff00 */
[----:B------:R-:W-:Y:S01]  /*af70*/  CS2R R14, SRZ ;  /* 0x00000000000e7805 */ /* 0x000fe2000001ff00 */
[----:B------:R-:W-:-:S08]  /*af80*/  CS2R R12, SRZ ;  /* 0x00000000000c7805 */ /* 0x000fd0000001ff00 */
[----:B------:R-:W-:Y:S05]  /*af90*/  @P0 BRA `(.L_x_121) ;  /* 0x0000007000000947 */ /* 0x000fea0003800000 */
[----:B------:R-:W-:Y:S01]  /*afa0*/  ISETP.GE.AND P0, PT, R25, c[0x0][0x27c], PT ;  /* 0x00009f0019007a0c */ /* 0x000fe20003f06270 */
[----:B------:R-:W-:-:S12]  /*afb0*/  CS2R R10, SRZ ;  /* 0x00000000000a7805 */ /* 0x000fd8000001ff00 */
[----:B------:R-:W-:Y:S05]  /*afc0*/  @P0 BRA `(.L_x_121) ;  /* 0x0000004000000947 */ /* 0x000fea0003800000 */
[----:B------:R-:W-:-:S04]  /*afd0*/  IMAD.WIDE R12, R25, 0x2, R18 ;  /* 0x00000002190c7825 */ /* 0x000fc800078e0212 */
[----:B------:R-:W-:Y:S02]  /*afe0*/  IMAD.WIDE R8, R25, 0x2, R16 ;  /* 0x0000000219087825 */ /* 0x000fe400078e0210 */
[----:B------:R-:W5:Y:S04]  /*aff0*/  LD.E.128 R12, [R12.64] ;  /* 0x0000000a0c0c7980 */ /* 0x000f68000c101d00 */
[----:B------:R-:W5:Y:S02]  /*b000*/  LD.E.128 R8, [R8.64] ;  /* 0x0000000a08087980 */ /* 0x000f64000c101d00 */
.L_x_121:
[----:B------:R-:W-:Y:S05]  /*b010*/  BSYNC B0 ;  /* 0x0000000000007941 */ /* 0x000fea0003800000 */
.L_x_120:
[----:B------:R-:W-:Y:S01]  /*b020*/  IMAD R0, R214, -0x80, R23 ;  /* 0xffffff80d6007824 */ /* 0x000fe200078e0217 */
[----:B------:R-:W-:Y:S01]  /*b030*/  ISETP.GE.AND P0, PT, R25, c[0x0][0x27c], PT ;  /* 0x00009f0019007a0c */ /* 0x000fe20003f06270 */
[--C-:B-----5:R-:W-:Y:S01]  /*b040*/  IMAD.MOV.U32 R21, RZ, RZ, R13.reuse ;  /* 0x000000ffff157224 */ /* 0x120fe200078e000d */
[--C-:B------:R-:W-:Y:S01]  /*b050*/  SHF.R.U64 R20, R12, 0x10, R13.reuse ;  /* 0x000000100c147819 */ /* 0x100fe2000000120d */
[----:B------:R-:W-:Y:S01]  /*b060*/  IMAD.MOV.U32 R19, RZ, RZ, R14 ;  /* 0x000000ffff137224 */ /* 0x000fe200078e000e */
[----:B------:R-:W-:Y:S01]  /*b070*/  IMNMX R48, R0, 0x80, PT ;  /* 0x0000008000307817 */ /* 0x000fe20003800200 */
[----:B------:R-:W-:Y:S01]  /*b080*/  IMAD.MOV.U32 R22, RZ, RZ, R12 ;  /* 0x000000ffff167224 */ /* 0x000fe200078e000c */
[----:B------:R-:W-:Y:S01]  /*b090*/  SHF.R.U32.HI R16, RZ, 0x10, R13 ;  /* 0x00000010ff107819 */ /* 0x000fe2000001160d */
[----:B------:R-:W-:Y:S01]  /*b0a0*/  IMAD.MOV.U32 R18, RZ, RZ, R15 ;  /* 0x000000ffff127224 */ /* 0x000fe200078e000f */
[----:B------:R-:W-:Y:S01]  /*b0b0*/  ISETP.GE.OR P1, PT, R41, R48, P0 ;  /* 0x000000302900720c */ /* 0x000fe20000726670 */
[----:B------:R-:W-:Y:S01]  /*b0c0*/  IMAD.MOV.U32 R13, RZ, RZ, R9 ;  /* 0x000000ffff0d7224 */ /* 0x000fe200078e0009 */
[--C-:B------:R-:W-:Y:S01]  /*b0d0*/  SHF.R.U64 R17, R14, 0x10, R15.reuse ;  /* 0x000000100e117819 */ /* 0x100fe2000000120f */
[----:B------:R-:W-:Y:S01]  /*b0e0*/  IMAD.MOV.U32 R14, RZ, RZ, R8 ;  /* 0x000000ffff0e7224 */ /* 0x000fe200078e0008 */
[----:B------:R-:W-:Y:S01]  /*b0f0*/  SHF.R.U32.HI R12, RZ, 0x10, R15 ;  /* 0x00000010ff0c7819 */ /* 0x000fe2000001160f */
[----:B------:R-:W-:Y:S01]  /*b100*/  IMAD.MOV.U32 R7, RZ, RZ, R10 ;  /* 0x000000ffff077224 */ /* 0x000fe200078e000a */
[----:B------:R-:W-:-:S04]  /*b110*/  DEPBAR.LE SB0, 0x1 ;  /* 0x000080400000791a */ /* 0x000fc80000000000 */
[----:B------:R-:W-:Y:S01]  /*b120*/  IMAD.MOV.U32 R5, RZ, RZ, R11 ;  /* 0x000000ffff057224 */ /* 0x000fe200078e000b */
[--C-:B------:R-:W-:Y:S01]  /*b130*/  SHF.R.U64 R8, R8, 0x10, R9.reuse ;  /* 0x0000001008087819 */ /* 0x100fe20000001209 */
[----:B------:R-:W-:Y:S01]  /*b140*/  BSSY B0, `(.L_x_122) ;  /* 0x0000065000007945 */ /* 0x000fe20003800000 */
[----:B------:R-:W-:Y:S02]  /*b150*/  SHF.R.U32.HI R6, RZ, 0x10, R9 ;  /* 0x00000010ff067819 */ /* 0x000fe40000011609 */
[--C-:B------:R-:W-:Y:S02]  /*b160*/  SHF.R.U64 R2, R10, 0x10, R11.reuse ;  /* 0x000000100a027819 */ /* 0x100fe4000000120b */
[----:B------:R-:W-:Y:S02]  /*b170*/  SHF.R.U32.HI R0, RZ, 0x10, R11 ;  /* 0x00000010ff007819 */ /* 0x000fe4000001160b */
[----:B------:R-:W-:Y:S02]  /*b180*/  PRMT R42, R22, 0x5410, R20 ;  /* 0x00005410162a7816 */ /* 0x000fe40000000014 */
[----:B------:R-:W-:-:S02]  /*b190*/  PRMT R46, R21, 0x5410, R16 ;  /* 0x00005410152e7816 */ /* 0x000fc40000000010 */
[----:B------:R-:W-:Y:S02]  /*b1a0*/  PRMT R37, R19, 0x5410, R17 ;  /* 0x0000541013257816 */ /* 0x000fe40000000011 */
[----:B------:R-:W-:Y:S02]  /*b1b0*/  PRMT R45, R18, 0x5410, R12 ;  /* 0x00005410122d7816 */ /* 0x000fe4000000000c */
[----:B------:R-:W-:Y:S02]  /*b1c0*/  PRMT R40, R14, 0x5410, R8 ;  /* 0x000054100e287816 */ /* 0x000fe40000000008 */
[----:B------:R-:W-:Y:S02]  /*b1d0*/  PRMT R43, R13, 0x5410, R6 ;  /* 0x000054100d2b7816 */ /* 0x000fe40000000006 */
[----:B------:R-:W-:Y:S02]  /*b1e0*/  PRMT R36, R7, 0x5410, R2 ;  /* 0x0000541007247816 */ /* 0x000fe40000000002 */
[----:B------:R-:W-:Y:S01]  /*b1f0*/  PRMT R44, R5, 0x5410, R0 ;  /* 0x00005410052c7816 */ /* 0x000fe20000000000 */
[----:B------:R-:W-:Y:S06]  /*b200*/  BAR.SYNC.DEFER_BLOCKING 0x0 ;  /* 0x0000000000007b1d */ /* 0x000fec0000010000 */
[----:B------:R-:W-:Y:S05]  /*b210*/  @P1 BRA `(.L_x_123) ;  /* 0x0000057000001947 */ /* 0x000fea0003800000 */
[----:B------:R-:W-:Y:S01]  /*b220*/  SHF.L.U32 R0, R41, 0x6, RZ ;  /* 0x0000000629007819 */ /* 0x000fe200000006ff */
[----:B------:R-:W-:Y:S01]  /*b230*/  IMAD.SHL.U32 R7, R55, 0x200, RZ ;  /* 0x0000020037077824 */ /* 0x000fe200078e00ff */
[----:B------:R-:W-:-:S02]  /*b240*/  IADD3 R6, R25, c[0x0][0x27c], RZ ;  /* 0x00009f0019067a10 */ /* 0x000fc40007ffe0ff */
[----:B------:R-:W-:-:S04]  /*b250*/  LOP3.LUT R0, R0, 0x1c0, RZ, 0xc0, !PT ;  /* 0x000001c000007812 */ /* 0x000fc800078ec0ff */
[C---:B------:R-:W-:Y:S02]  /*b260*/  LOP3.LUT R2, R0.reuse, 0x38, R25, 0xf8, !PT ;  /* 0x0000003800027812 */ /* 0x040fe400078ef819 */
[----:B------:R-:W-:Y:S02]  /*b270*/  SHF.R.U32.HI R5, RZ, 0x3, R0 ;  /* 0x00000003ff057819 */ /* 0x000fe40000011600 */
[----:B------:R-:W-:Y:S02]  /*b280*/  LOP3.LUT R0, R0, 0x38, R6, 0xf8, !PT ;  /* 0x0000003800007812 */ /* 0x000fe400078ef806 */
[C-C-:B------:R-:W-:Y:S02]  /*b290*/  LOP3.LUT R2, R7.reuse, R2, R5.reuse, 0xf6, !PT ;  /* 0x0000000207027212 */ /* 0x140fe400078ef605 */
[----:B------:R-:W-:Y:S02]  /*b2a0*/  LOP3.LUT R0, R7, R0, R5, 0xf6, !PT ;  /* 0x0000000007007212 */ /* 0x000fe400078ef605 */
[----:B------:R-:W-:-:S02]  /*b2b0*/  SHF.L.U32 R32, R2, 0x1, RZ ;  /* 0x0000000102207819 */ /* 0x000fc400000006ff */
[----:B------:R-:W-:Y:S01]  /*b2c0*/  SHF.L.U32 R6, R40, 0x10, RZ ;  /* 0x0000001028067819 */ /* 0x000fe200000006ff */
[----:B------:R-:W-:Y:S02]  /*b2d0*/  IMAD.SHL.U32 R31, R0, 0x2, RZ ;  /* 0x00000002001f7824 */ /* 0x000fe400078e00ff */
[----:B------:R-:W1:Y:S01]  /*b2e0*/  LDS.128 R12, [R32+0x7100] ;  /* 0x00710000200c7984 */ /* 0x000e620000000c00 */
[----:B------:R-:W-:-:S03]  /*b2f0*/  IMAD.U32 R0, R42, 0x10000, RZ ;  /* 0x000100002a007824 */ /* 0x000fc600078e00ff */
[----:B------:R-:W2:Y:S01]  /*b300*/  LDS.128 R8, [R31+0x7100] ;  /* 0x007100001f087984 */ /* 0x000ea20000000c00 */
[C---:B-1----:R-:W-:Y:S01]  /*b310*/  SHF.L.U32 R16, R12.reuse, 0x10, RZ ;  /* 0x000000100c107819 */ /* 0x042fe200000006ff */
[----:B------:R-:W-:Y:S01]  /*b320*/  IMAD.U32 R21, R13, 0x10000, RZ ;  /* 0x000100000d157824 */ /* 0x000fe200078e00ff */
[----:B------:R-:W-:Y:S01]  /*b330*/  LOP3.LUT R18, R12, 0xffff0000, RZ, 0xc0, !PT ;  /* 0xffff00000c127812 */ /* 0x000fe200078ec0ff */
[----:B------:R-:W-:Y:S01]  /*b340*/  IMAD.U32 R24, R15, 0x10000, RZ ;  /* 0x000100000f187824 */ /* 0x000fe200078e00ff */
[C---:B--2---:R-:W-:Y:S01]  /*b350*/  SHF.L.U32 R2, R8.reuse, 0x10, RZ ;  /* 0x0000001008027819 */ /* 0x044fe200000006ff */
[C---:B------:R-:W-:Y:S01]  /*b360*/  IMAD.U32 R19, R9.reuse, 0x10000, RZ ;  /* 0x0001000009137824 */ /* 0x040fe200078e00ff */
[----:B------:R-:W-:Y:S02]  /*b370*/  LOP3.LUT R23, R9, 0xffff0000, RZ, 0xc0, !PT ;  /* 0xffff000009177812 */ /* 0x000fe400078ec0ff */
[----:B------:R-:W-:Y:S01]  /*b380*/  LOP3.LUT R12, R8, 0xffff0000, RZ, 0xc0, !PT ;  /* 0xffff0000080c7812 */ /* 0x000fe200078ec0ff */
[----:B------:R-:W-:Y:S01]  /*b390*/  FMUL.FTZ R5, R2, R6 ;  /* 0x0000000602057220 */ /* 0x000fe20000410000 */
[----:B------:R-:W-:Y:S01]  /*b3a0*/  LOP3.LUT R9, R40, 0xffff0000, RZ, 0xc0, !PT ;  /* 0xffff000028097812 */ /* 0x000fe200078ec0ff */
[-C--:B------:R-:W-:Y:S01]  /*b3b0*/  FMUL.FTZ R7, R2, R0.reuse ;  /* 0x0000000002077220 */ /* 0x080fe20000410000 */
[----:B------:R-:W-:Y:S01]  /*b3c0*/  LOP3.LUT R2, R42, 0xffff0000, RZ, 0xc0, !PT ;  /* 0xffff00002a027812 */ /* 0x000fe200078ec0ff */
[----:B------:R-:W-:Y:S01]  /*b3d0*/  FFMA.FTZ R34, R16, R0, -R5 ;  /* 0x0000000010227223 */ /* 0x000fe20000010805 */
[----:B------:R-:W-:Y:S01]  /*b3e0*/  LOP3.LUT R27, R13, 0xffff0000, RZ, 0xc0, !PT ;  /* 0xffff00000d1b7812 */ /* 0x000fe200078ec0ff */
[----:B------:R-:W-:Y:S01]  /*b3f0*/  FMUL.FTZ R8, R12, R9 ;  /* 0x000000090c087220 */ /* 0x000fe20000410000 */
[----:B------:R-:W-:Y:S01]  /*b400*/  SHF.L.U32 R13, R10, 0x10, RZ ;  /* 0x000000100a0d7819 */ /* 0x000fe200000006ff */
[----:B------:R-:W-:Y:S01]  /*b410*/  FFMA.FTZ R33, R16, R6, R7 ;  /* 0x0000000610217223 */ /* 0x000fe20000010007 */
[----:B------:R-:W-:Y:S01]  /*b420*/  SHF.L.U32 R5, R36, 0x10, RZ ;  /* 0x0000001024057819 */ /* 0x000fe200000006ff */
[-C--:B------:R-:W-:Y:S01]  /*b430*/  FMUL.FTZ R7, R12, R2.reuse ;  /* 0x000000020c077220 */ /* 0x080fe20000410000 */
[----:B------:R-:W-:Y:S01]  /*b440*/  SHF.L.U32 R17, R14, 0x10, RZ ;  /* 0x000000100e117819 */ /* 0x000fe200000006ff */
[----:B------:R-:W-:Y:S01]  /*b450*/  FFMA.FTZ R12, R18, R2, -R8 ;  /* 0x00000002120c7223 */ /* 0x000fe20000010808 */
[----:B------:R-:W-:Y:S01]  /*b460*/  LOP3.LUT R20, R14, 0xffff0000, RZ, 0xc0, !PT ;  /* 0xffff00000e147812 */ /* 0x000fe200078ec0ff */
[----:B------:R-:W-:Y:S01]  /*b470*/  IMAD.U32 R0, R37, 0x10000, RZ ;  /* 0x0001000025007824 */ /* 0x000fe200078e00ff */
[----:B------:R-:W-:Y:S01]  /*b480*/  LOP3.LUT R14, R10, 0xffff0000, RZ, 0xc0, !PT ;  /* 0xffff00000a0e7812 */ /* 0x000fe200078ec0ff */
[CC--:B------:R-:W-:Y:S01]  /*b490*/  FMUL.FTZ R2, R13.reuse, R5.reuse ;  /* 0x000000050d027220 */ /* 0x0c0fe20000410000 */
[----:B------:R-:W-:Y:S01]  /*b4a0*/  LOP3.LUT R10, R36, 0xffff0000, RZ, 0xc0, !PT ;  /* 0xffff0000240a7812 */ /* 0x000fe200078ec0ff */
[-C--:B------:R-:W-:Y:S01]  /*b4b0*/  FMUL.FTZ R6, R13, R0.reuse ;  /* 0x000000000d067220 */ /* 0x080fe20000410000 */
[----:B------:R-:W-:Y:S01]  /*b4c0*/  LOP3.LUT R26, R15, 0xffff0000, RZ, 0xc0, !PT ;  /* 0xffff00000f1a7812 */ /* 0x000fe200078ec0ff */
[----:B------:R-:W-:Y:S01]  /*b4d0*/  FFMA.FTZ R29, R17, R0, -R2 ;  /* 0x00000000111d7223 */ /* 0x000fe20000010802 */
[----:B------:R-:W-:Y:S01]  /*b4e0*/  LOP3.LUT R0, R37, 0xffff0000, RZ, 0xc0, !PT ;  /* 0xffff000025007812 */ /* 0x000fe200078ec0ff */
[----:B------:R-:W-:Y:S01]  /*b4f0*/  FFMA.FTZ R28, R17, R5, R6 ;  /* 0x00000005111c7223 */ /* 0x000fe20000010006 */
[----:B------:R-:W-:Y:S01]  /*b500*/  SHF.L.U32 R5, R46, 0x10, RZ ;  /* 0x000000102e057819 */ /* 0x000fe200000006ff */
[----:B------:R-:W-:Y:S01]  /*b510*/  FFMA.FTZ R30, R18, R9, R7 ;  /* 0x00000009121e7223 */ /* 0x000fe20000010007 */
[----:B------:R-:W-:Y:S01]  /*b520*/  SHF.L.U32 R8, R44, 0x10, RZ ;  /* 0x000000102c087819 */ /* 0x000fe200000006ff */
[----:B------:R-:W-:Y:S01]  /*b530*/  FMUL.FTZ R6, R14, R10 ;  /* 0x0000000a0e067220 */ /* 0x000fe20000410000 */
[----:B------:R-:W-:Y:S01]  /*b540*/  LOP3.LUT R22, R11, 0xffff0000, RZ, 0xc0, !PT ;  /* 0xffff00000b167812 */ /* 0x000fe200078ec0ff */
[----:B------:R-:W-:Y:S01]  /*b550*/  IMAD.U32 R2, R43, 0x10000, RZ ;  /* 0x000100002b027824 */ /* 0x000fe200078e00ff */
[----:B------:R-:W-:Y:S01]  /*b560*/  F2FP.BF16.PACK_AB R12, R12, R34 ;  /* 0x000000220c0c723e */ /* 0x000fe200000010ff */
[----:B------:R-:W-:-:S02]  /*b570*/  FMUL.FTZ R9, R14, R0 ;  /* 0x000000000e097220 */ /* 0x000fc40000410000 */
[----:B------:R-:W-:Y:S02]  /*b580*/  IMAD.U32 R15, R11, 0x10000, RZ ;  /* 0x000100000b0f7824 */ /* 0x000fe400078e00ff */
[C---:B------:R-:W-:Y:S01]  /*b590*/  FFMA.FTZ R14, R20.reuse, R0, -R6 ;  /* 0x00000000140e7223 */ /* 0x040fe20000010806 */
[----:B------:R-:W-:Y:S01]  /*b5a0*/  SHF.L.U32 R0, R45, 0x10, RZ ;  /* 0x000000102d007819 */ /* 0x000fe200000006ff */
[C---:B------:R-:W-:Y:S02]  /*b5b0*/  FMUL.FTZ R7, R19.reuse, R2 ;  /* 0x0000000213077220 */ /* 0x040fe40000410000 */
[----:B------:R-:W-:Y:S01]  /*b5c0*/  FFMA.FTZ R20, R20, R10, R9 ;  /* 0x0000000a14147223 */ /* 0x000fe20000010009 */
[----:B------:R-:W-:Y:S01]  /*b5d0*/  F2FP.BF16.PACK_AB R14, R14, R29 ;  /* 0x0000001d0e0e723e */ /* 0x000fe200000010ff */
[----:B------:R-:W-:Y:S02]  /*b5e0*/  FMUL.FTZ R6, R19, R5 ;  /* 0x0000000513067220 */ /* 0x000fe40000410000 */
[----:B------:R-:W-:-:S02]  /*b5f0*/  FMUL.FTZ R9, R15, R8 ;  /* 0x000000080f097220 */ /* 0x000fc40000410000 */
[----:B------:R-:W-:Y:S01]  /*b600*/  FFMA.FTZ R18, R21, R5, -R7 ;  /* 0x0000000515127223 */ /* 0x000fe20000010807 */
[----:B------:R-:W-:Y:S01]  /*b610*/  LOP3.LUT R5, R45, 0xffff0000, RZ, 0xc0, !PT ;  /* 0xffff00002d057812 */ /* 0x000fe200078ec0ff */
[----:B------:R-:W-:Y:S01]  /*b620*/  FFMA.FTZ R17, R21, R2, R6 ;  /* 0x0000000215117223 */ /* 0x000fe20000010006 */
[----:B------:R-:W-:Y:S01]  /*b630*/  LOP3.LUT R2, R43, 0xffff0000, RZ, 0xc0, !PT ;  /* 0xffff00002b027812 */ /* 0x000fe200078ec0ff */
[-C--:B------:R-:W-:Y:S01]  /*b640*/  FMUL.FTZ R7, R15, R0.reuse ;  /* 0x000000000f077220 */ /* 0x080fe20000410000 */
[----:B------:R-:W-:Y:S01]  /*b650*/  LOP3.LUT R6, R46, 0xffff0000, RZ, 0xc0, !PT ;  /* 0xffff00002e067812 */ /* 0x000fe200078ec0ff */
[----:B------:R-:W-:Y:S01]  /*b660*/  FFMA.FTZ R16, R24, R0, -R9 ;  /* 0x0000000018107223 */ /* 0x000fe20000010809 */
[----:B------:R-:W-:Y:S01]  /*b670*/  LOP3.LUT R0, R44, 0xffff0000, RZ, 0xc0, !PT ;  /* 0xffff00002c007812 */ /* 0x000fe200078ec0ff */
[----:B------:R-:W-:Y:S02]  /*b680*/  FFMA.FTZ R11, R24, R8, R7 ;  /* 0x00000008180b7223 */ /* 0x000fe40000010007 */
[----:B------:R-:W-:-:S02]  /*b690*/  FMUL.FTZ R10, R23, R2 ;  /* 0x00000002170a7220 */ /* 0x000fc40000410000 */
[C---:B------:R-:W-:Y:S02]  /*b6a0*/  FMUL.FTZ R8, R22.reuse, R0 ;  /* 0x0000000016087220 */ /* 0x040fe40000410000 */
[-C--:B------:R-:W-:Y:S02]  /*b6b0*/  FMUL.FTZ R9, R23, R6.reuse ;  /* 0x0000000617097220 */ /* 0x080fe40000410000 */
[-C--:B------:R-:W-:Y:S02]  /*b6c0*/  FMUL.FTZ R7, R22, R5.reuse ;  /* 0x0000000516077220 */ /* 0x080fe40000410000 */
[C---:B------:R-:W-:Y:S01]  /*b6d0*/  FFMA.FTZ R13, R27.reuse, R6, -R10 ;  /* 0x000000061b0d7223 */ /* 0x040fe2000001080a */
[----:B------:R-:W-:Y:S01]  /*b6e0*/  F2FP.BF16.PACK_AB R10, R20, R28 ;  /* 0x0000001c140a723e */ /* 0x000fe200000010ff */
[----:B------:R-:W-:Y:S01]  /*b6f0*/  FFMA.FTZ R15, R26, R5, -R8 ;  /* 0x000000051a0f7223 */ /* 0x000fe20000010808 */
[----:B------:R-:W-:Y:S01]  /*b700*/  F2FP.BF16.PACK_AB R8, R30, R33 ;  /* 0x000000211e08723e */ /* 0x000fe200000010ff */
[----:B------:R-:W-:Y:S01]  /*b710*/  FFMA.FTZ R9, R27, R2, R9 ;  /* 0x000000021b097223 */ /* 0x000fe20000010009 */
[----:B------:R-:W-:Y:S01]  /*b720*/  F2FP.BF16.PACK_AB R13, R13, R18 ;  /* 0x000000120d0d723e */ /* 0x000fe200000010ff */
[----:B------:R-:W-:Y:S01]  /*b730*/  FFMA.FTZ R7, R26, R0, R7 ;  /* 0x000000001a077223 */ /* 0x000fe20000010007 */
[----:B------:R-:W-:-:S02]  /*b740*/  F2FP.BF16.PACK_AB R15, R15, R16 ;  /* 0x000000100f0f723e */ /* 0x000fc400000010ff */
[----:B------:R-:W-:Y:S02]  /*b750*/  F2FP.BF16.PACK_AB R9, R9, R17 ;  /* 0x000000110909723e */ /* 0x000fe400000010ff */
[----:B------:R-:W-:Y:S01]  /*b760*/  F2FP.BF16.PACK_AB R11, R7, R11 ;  /* 0x0000000b070b723e */ /* 0x000fe200000010ff */
[----:B------:R1:W-:Y:S04]  /*b770*/  STS.128 [R32+0x7100], R12 ;  /* 0x0071000c20007388 */ /* 0x0003e80000000c00 */
[----:B------:R1:W-:Y:S02]  /*b780*/  STS.128 [R31+0x7100], R8 ;  /* 0x007100081f007388 */ /* 0x0003e40000000c00 */
.L_x_123:
[----:B------:R-:W-:Y:S05]  /*b790*/  BSYNC B0 ;  /* 0x0000000000007941 */ /* 0x000fea0003800000 */
.L_x_122:
[----:B------:R-:W-:Y:S01]  /*b7a0*/  IADD3 R0, R41, 0x20, RZ ;  /* 0x0000002029007810 */ /* 0x000fe20007ffe0ff */
[----:B------:R-:W-:Y:S03]  /*b7b0*/  BSSY B0, `(.L_x_124) ;  /* 0x000005d000007945 */ /* 0x000fe60003800000 */
[----:B------:R-:W-:-:S13]  /*b7c0*/  ISETP.GE.OR P1, PT, R0, R48, P0 ;  /* 0x000000300000720c */ /* 0x000fda0000726670 */
[----:B------:R-:W-:Y:S05]  /*b7d0*/  @P1 BRA `(.L_x_125) ;  /* 0x000005a000001947 */ /* 0x000fea0003800000 */
[----:B------:R-:W-:Y:S01]  /*b7e0*/  SHF.R.S32.HI R2, RZ, 0x1f, R0 ;  /* 0x0000001fff027819 */ /* 0x000fe20000011400 */
[----:B------:R-:W-:Y:S01]  /*b7f0*/  IMAD.SHL.U32 R5, R0, 0x40, RZ ;  /* 0x0000004000057824 */ /* 0x000fe200078e00ff */
[----:B------:R-:W-:Y:S02]  /*b800*/  IADD3 R7, R25, c[0x0][0x27c], RZ ;  /* 0x00009f0019077a10 */ /* 0x000fe40007ffe0ff */
[----:B------:R-:W-:Y:S02]  /*b810*/  LEA.HI R2, R2, R0, RZ, 0x3 ;  /* 0x0000000002027211 */ /* 0x000fe400078f18ff */
[----:B------:R-:W-:-:S03]  /*b820*/  LOP3.LUT R0, R5, 0x1c0, RZ, 0xc0, !PT ;  /* 0x000001c005007812 */ /* 0x000fc600078ec0ff */
[----:B------:R-:W-:Y:S01]  /*b830*/  IMAD.SHL.U32 R2, R2, 0x40, RZ ;  /* 0x0000004002027824 */ /* 0x000fe200078e00ff */
[----:B------:R-:W-:Y:S02]  /*b840*/  LOP3.LUT R5, R0, 0x38, R25, 0xf8, !PT ;  /* 0x0000003800057812 */ /* 0x000fe400078ef819 */
[----:B------:R-:W-:Y:S02]  /*b850*/  SHF.R.U32.HI R6, RZ, 0x3, R0 ;  /* 0x00000003ff067819 */ /* 0x000fe40000011600 */
[----:B------:R-:W-:Y:S02]  /*b860*/  LOP3.LUT R2, R2, 0xfffffe00, RZ, 0xc0, !PT ;  /* 0xfffffe0002027812 */ /* 0x000fe400078ec0ff */
[----:B------:R-:W-:Y:S02]  /*b870*/  LOP3.LUT R0, R0, 0x38, R7, 0xf8, !PT ;  /* 0x0000003800007812 */ /* 0x000fe400078ef807 */
[C-C-:B------:R-:W-:Y:S02]  /*b880*/  LOP3.LUT R5, R2.reuse, R5, R6.reuse, 0xf6, !PT ;  /* 0x0000000502057212 */ /* 0x140fe400078ef606 */
[----:B------:R-:W-:-:S02]  /*b890*/  LOP3.LUT R0, R2, R0, R6, 0xf6, !PT ;  /* 0x0000000002007212 */ /* 0x000fc400078ef606 */
[----:B-1----:R-:W-:Y:S02]  /*b8a0*/  SHF.L.U32 R32, R5, 0x1, RZ ;  /* 0x0000000105207819 */ /* 0x002fe400000006ff */
[----:B------:R-:W-:Y:S01]  /*b8b0*/  SHF.L.U32 R2, R37, 0x10, RZ ;  /* 0x0000001025027819 */ /* 0x000fe200000006ff */
[----:B------:R-:W-:Y:S01]  /*b8c0*/  IMAD.SHL.U32 R31, R0, 0x2, RZ ;  /* 0x00000002001f7824 */ /* 0x000fe200078e00ff */
[----:B------:R-:W-:Y:S01]  /*b8d0*/  LOP3.LUT R0, R36, 0xffff0000, RZ, 0xc0, !PT ;  /* 0xffff000024007812 */ /* 0x000fe200078ec0ff */
[----:B------:R-:W1:Y:S04]  /*b8e0*/  LDS.128 R12, [R32+0x7100] ;  /* 0x00710000200c7984 */ /* 0x000e680000000c00 */
[----:B------:R-:W2:Y:S01]  /*b8f0*/  LDS.128 R8, [R31+0x7100] ;  /* 0x007100001f087984 */ /* 0x000ea20000000c00 */
[C---:B-1----:R-:W-:Y:S01]  /*b900*/  SHF.L.U32 R17, R12.reuse, 0x10, RZ ;  /* 0x000000100c117819 */ /* 0x042fe200000006ff */
[----:B------:R-:W-:Y:S01]  /*b910*/  IMAD.U32 R21, R13, 0x10000, RZ ;  /* 0x000100000d157824 */ /* 0x000fe200078e00ff */
[----:B------:R-:W-:Y:S01]  /*b920*/  LOP3.LUT R20, R12, 0xffff0000, RZ, 0xc0, !PT ;  /* 0xffff00000c147812 */ /* 0x000fe200078ec0ff */
[----:B------:R-:W-:Y:S01]  /*b930*/  IMAD.U32 R24, R15, 0x10000, RZ ;  /* 0x000100000f187824 */ /* 0x000fe200078e00ff */
[----:B------:R-:W-:Y:S01]  /*b940*/  SHF.L.U32 R12, R36, 0x10, RZ ;  /* 0x00000010240c7819 */ /* 0x000fe200000006ff */
[----:B--2---:R-:W-:Y:S01]  /*b950*/  IMAD.U32 R5, R10, 0x10000, RZ ;  /* 0x000100000a057824 */ /* 0x004fe200078e00ff */
[----:B------:R-:W-:Y:S01]  /*b960*/  LOP3.LUT R27, R13, 0xffff0000, RZ, 0xc0, !PT ;  /* 0xffff00000d1b7812 */ /* 0x000fe200078ec0ff */
[----:B------:R-:W-:Y:S01]  /*b970*/  IMAD.U32 R19, R9, 0x10000, RZ ;  /* 0x0001000009137824 */ /* 0x000fe200078e00ff */
[----:B------:R-:W-:Y:S01]  /*b980*/  SHF.L.U32 R13, R14, 0x10, RZ ;  /* 0x000000100e0d7819 */ /* 0x000fe200000006ff */
[-C--:B------:R-:W-:Y:S01]  /*b990*/  FMUL.FTZ R6, R12, R5.reuse ;  /* 0x000000050c067220 */ /* 0x080fe20000410000 */
[----:B------:R-:W-:Y:S01]  /*b9a0*/  LOP3.LUT R7, R10, 0xffff0000, RZ, 0xc0, !PT ;  /* 0xffff00000a077812 */ /* 0x000fe200078ec0ff */
[----:B------:R-:W-:Y:S01]  /*b9b0*/  FMUL.FTZ R5, R2, R5 ;  /* 0x0000000502057220 */ /* 0x000fe20000410000 */
[----:B------:R-:W-:Y:S01]  /*b9c0*/  LOP3.LUT R16, R14, 0xffff0000, RZ, 0xc0, !PT ;  /* 0xffff00000e107812 */ /* 0x000fe200078ec0ff */
[-C--:B------:R-:W-:Y:S01]  /*b9d0*/  FFMA.FTZ R35, R2, R13.reuse, -R6 ;  /* 0x0000000d02237223 */ /* 0x080fe20000010806 */
[----:B------:R-:W-:Y:S01]  /*b9e0*/  LOP3.LUT R2, R37, 0xffff0000, RZ, 0xc0, !PT ;  /* 0xffff000025027812 */ /* 0x000fe200078ec0ff */
[----:B------:R-:W-:Y:S01]  /*b9f0*/  FFMA.FTZ R34, R12, R13, R5 ;  /* 0x0000000d0c227223 */ /* 0x000fe20000010005 */
[----:B------:R-:W-:Y:S01]  /*ba00*/  LOP3.LUT R26, R15, 0xffff0000, RZ, 0xc0, !PT ;  /* 0xffff00000f1a7812 */ /* 0x000fe200078ec0ff */
[----:B------:R-:W-:Y:S01]  /*ba10*/  IMAD.U32 R5, R42, 0x10000, RZ ;  /* 0x000100002a057824 */ /* 0x000fe200078e00ff */
[C---:B------:R-:W-:Y:S01]  /*ba20*/  SHF.L.U32 R14, R8.reuse, 0x10, RZ ;  /* 0x00000010080e7819 */ /* 0x040fe200000006ff */
[----:B------:R-:W-:Y:S01]  /*ba30*/  IMAD.U32 R18, R11, 0x10000, RZ ;  /* 0x000100000b127824 */ /* 0x000fe200078e00ff */
[----:B------:R-:W-:Y:S01]  /*ba40*/  LOP3.LUT R15, R8, 0xffff0000, RZ, 0xc0, !PT ;  /* 0xffff0000080f7812 */ /* 0x000fe200078ec0ff */
[-C--:B------:R-:W-:Y:S01]  /*ba50*/  FMUL.FTZ R8, R0, R7.reuse ;  /* 0x0000000700087220 */ /* 0x080fe20000410000 */
[----:B------:R-:W-:Y:S01]  /*ba60*/  SHF.L.U32 R6, R40, 0x10, RZ ;  /* 0x0000001028067819 */ /* 0x000fe200000006ff */
[C---:B------:R-:W-:Y:S01]  /*ba70*/  FMUL.FTZ R7, R2.reuse, R7 ;  /* 0x0000000702077220 */ /* 0x040fe20000410000 */
[----:B------:R-:W-:Y:S01]  /*ba80*/  LOP3.LUT R23, R9, 0xffff0000, RZ, 0xc0, !PT ;  /* 0xffff000009177812 */ /* 0x000fe200078ec0ff */
[----:B------:R-:W-:Y:S01]  /*ba90*/  FFMA.FTZ R33, R2, R16, -R8 ;  /* 0x0000001002217223 */ /* 0x000fe20000010808 */
[----:B------:R-:W-:Y:S01]  /*baa0*/  LOP3.LUT R9, R40, 0xffff0000, RZ, 0xc0, !PT ;  /* 0xffff000028097812 */ /* 0x000fe200078ec0ff */
[----:B------:R-:W-:Y:S01]  /*bab0*/  FMUL.FTZ R8, R5, R14 ;  /* 0x0000000e05087220 */ /* 0x000fe20000410000 */
[----:B------:R-:W-:Y:S01]  /*bac0*/  LOP3.LUT R22, R11, 0xffff0000, RZ, 0xc0, !PT ;  /* 0xffff00000b167812 */ /* 0x000fe200078ec0ff */
[----:B------:R-:W-:Y:S01]  /*bad0*/  FFMA.FTZ R30, R0, R16, R7 ;  /* 0x00000010001e7223 */ /* 0x000fe20000010007 */
[----:B------:R-:W-:Y:S01]  /*bae0*/  LOP3.LUT R0, R42, 0xffff0000, RZ, 0xc0, !PT ;  /* 0xffff00002a007812 */ /* 0x000fe200078ec0ff */
[----:B------:R-:W-:Y:S01]  /*baf0*/  FMUL.FTZ R2, R6, R14 ;  /* 0x0000000e06027220 */ /* 0x000fe20000410000 */
[----:B------:R-:W-:Y:S01]  /*bb00*/  SHF.L.U32 R7, R44, 0x10, RZ ;  /* 0x000000102c077819 */ /* 0x000fe200000006ff */
[----:B------:R-:W-:Y:S01]  /*bb10*/  FFMA.FTZ R28, R6, R17, R8 ;  /* 0x00000011061c7223 */ /* 0x000fe20000010008 */
[----:B------:R-:W-:Y:S01]  /*bb20*/  F2FP.BF16.PACK_AB R14, R33, R35 ;  /* 0x00000023210e723e */ /* 0x000fe200000010ff */
[----:B------:R-:W-:Y:S01]  /*bb30*/  FFMA.FTZ R29, R5, R17, -R2 ;  /* 0x00000011051d7223 */ /* 0x000fe20000010802 */
[----:B------:R-:W-:Y:S01]  /*bb40*/  SHF.L.U32 R5, R46, 0x10, RZ ;  /* 0x000000102e057819 */ /* 0x000fe200000006ff */
[----:B------:R-:W-:-:S02]  /*bb50*/  FMUL.FTZ R6, R9, R15 ;  /* 0x0000000f09067220 */ /* 0x000fc40000410000 */
[----:B------:R-:W-:Y:S02]  /*bb60*/  IMAD.U32 R2, R43, 0x10000, RZ ;  /* 0x000100002b027824 */ /* 0x000fe400078e00ff */
[C---:B------:R-:W-:Y:S02]  /*bb70*/  FMUL.FTZ R10, R0.reuse, R15 ;  /* 0x0000000f000a7220 */ /* 0x040fe40000410000 */
[-C--:B------:R-:W-:Y:S02]  /*bb80*/  FFMA.FTZ R12, R0, R20.reuse, -R6 ;  /* 0x00000014000c7223 */ /* 0x080fe40000010806 */
[----:B------:R-:W-:Y:S02]  /*bb90*/  FMUL.FTZ R8, R2, R19 ;  /* 0x0000001302087220 */ /* 0x000fe40000410000 */
[----:B------:R-:W-:Y:S01]  /*bba0*/  FFMA.FTZ R20, R9, R20, R10 ;  /* 0x0000001409147223 */ /* 0x000fe2000001000a */
[----:B------:R-:W-:Y:S01]  /*bbb0*/  F2FP.BF16.PACK_AB R12, R12, R29 ;  /* 0x0000001d0c0c723e */ /* 0x000fe200000010ff */
[----:B------:R-:W-:-:S02]  /*bbc0*/  IMAD.U32 R0, R45, 0x10000, RZ ;  /* 0x000100002d007824 */ /* 0x000fc400078e00ff */
[----:B------:R-:W-:Y:S02]  /*bbd0*/  FMUL.FTZ R6, R5, R19 ;  /* 0x0000001305067220 */ /* 0x000fe40000410000 */
[-C--:B------:R-:W-:Y:S02]  /*bbe0*/  FMUL.FTZ R9, R7, R18.reuse ;  /* 0x0000001207097220 */ /* 0x080fe40000410000 */
[-C--:B------:R-:W-:Y:S01]  /*bbf0*/  FFMA.FTZ R19, R5, R21.reuse, -R8 ;  /* 0x0000001505137223 */ /* 0x080fe20000010808 */
[----:B------:R-:W-:Y:S01]  /*bc00*/  LOP3.LUT R5, R45, 0xffff0000, RZ, 0xc0, !PT ;  /* 0xffff00002d057812 */ /* 0x000fe200078ec0ff */
[----:B------:R-:W-:Y:S01]  /*bc10*/  FFMA.FTZ R17, R2, R21, R6 ;  /* 0x0000001502117223 */ /* 0x000fe20000010006 */
[----:B------:R-:W-:Y:S01]  /*bc20*/  LOP3.LUT R2, R43, 0xffff0000, RZ, 0xc0, !PT ;  /* 0xffff00002b027812 */ /* 0x000fe200078ec0ff */
[----:B------:R-:W-:Y:S01]  /*bc30*/  FMUL.FTZ R8, R0, R18 ;  /* 0x0000001200087220 */ /* 0x000fe20000410000 */
[----:B------:R-:W-:Y:S01]  /*bc40*/  LOP3.LUT R6, R46, 0xffff0000, RZ, 0xc0, !PT ;  /* 0xffff00002e067812 */ /* 0x000fe200078ec0ff */
[-C--:B------:R-:W-:Y:S01]  /*bc50*/  FFMA.FTZ R16, R0, R24.reuse, -R9 ;  /* 0x0000001800107223 */ /* 0x080fe20000010809 */
[----:B------:R-:W-:Y:S01]  /*bc60*/  LOP3.LUT R0, R44, 0xffff0000, RZ, 0xc0, !PT ;  /* 0xffff00002c007812 */ /* 0x000fe200078ec0ff */
[----:B------:R-:W-:-:S02]  /*bc70*/  FFMA.FTZ R11, R7, R24, R8 ;  /* 0x00000018070b7223 */ /* 0x000fc40000010008 */
[-C--:B------:R-:W-:Y:S02]  /*bc80*/  FMUL.FTZ R10, R2, R23.reuse ;  /* 0x00000017020a7220 */ /* 0x080fe40000410000 */
[-C--:B------:R-:W-:Y:S02]  /*bc90*/  FMUL.FTZ R8, R0, R22.reuse ;  /* 0x0000001600087220 */ /* 0x080fe40000410000 */
[C---:B------:R-:W-:Y:S02]  /*bca0*/  FMUL.FTZ R9, R6.reuse, R23 ;  /* 0x0000001706097220 */ /* 0x040fe40000410000 */
[C---:B------:R-:W-:Y:S02]  /*bcb0*/  FMUL.FTZ R7, R5.reuse, R22 ;  /* 0x0000001605077220 */ /* 0x040fe40000410000 */
[-C--:B------:R-:W-:Y:S01]  /*bcc0*/  FFMA.FTZ R13, R6, R27.reuse, -R10 ;  /* 0x0000001b060d7223 */ /* 0x080fe2000001080a */
        /* <DEDUP_REMOVED lines=11> */
.L_x_125:
[----:B------:R-:W-:Y:S05]  /*bd80*/  BSYNC B0 ;  /* 0x0000000000007941 */ /* 0x000fea0003800000 */
.L_x_124:
        /* <DEDUP_REMOVED lines=94> */
.L_x_127:
[----:B------:R-:W-:Y:S05]  /*c370*/  BSYNC B0 ;  /* 0x0000000000007941 */ /* 0x000fea0003800000 */
.L_x_126:
[----:B------:R-:W-:-:S04]  /*c380*/  IADD3 R0, R41, 0x60, RZ ;  /* 0x0000006029007810 */ /* 0x000fc80007ffe0ff */
        /* <DEDUP_REMOVED lines=53> */
[-C--:B------:R-:W-:Y:S01]  /*c6e0*/  FFMA.FTZ R27, R6, R17.reuse, R8 ;  /* 0x00000011061b7223 */ /* 0x080fe20000010008 */
        /* <DEDUP_REMOVED lines=25> */
[----:B------:R-:W-:Y:S02]  /*c880*/  FMUL.FTZ R7, R5, R22 ;  /* 0x0000001605077220 */ /* 0x000fe40000410000 */
        /* <DEDUP_REMOVED lines=12> */
.L_x_117:
[----:B------:R-:W-:Y:S05]  /*c950*/  BSYNC B2 ;  /* 0x0000000000027941 */ /* 0x000fea0003800000 */
.L_x_101:
[----:B------:R-:W-:Y:S01]  /*c960*/  SHF.L.U32 R0, R56, 0x6, RZ ;  /* 0x0000000638007819 */ /* 0x000fe200000006ff */
[----:B------:R-:W-:Y:S01]  /*c970*/  IMAD R2, R53, c[0x0][0x208], RZ ;  /* 0x0000820035027a24 */ /* 0x000fe200078e02ff */
[----:B-1----:R-:W-:Y:S01]  /*c980*/  SHF.R.S32.HI R11, RZ, 0x4, R54 ;  /* 0x00000004ff0b7819 */ /* 0x002fe20000011436 */
[----:B---3--:R-:W-:Y:S01]  /*c990*/  IMAD.WIDE.U32 R6, R50, c[0x0][0x208], RZ ;  /* 0x0000820032067a25 */ /* 0x008fe200078e00ff */
[----:B------:R-:W-:Y:S01]  /*c9a0*/  SHF.L.U32 R9, R49, 0x3, RZ ;  /* 0x0000000331097819 */ /* 0x000fe200000006ff */
[----:B------:R-:W-:-:S04]  /*c9b0*/  DEPBAR.LE SB0, 0x0 ;  /* 0x000080000000791a */ /* 0x000fc80000000000 */
[----:B------:R-:W-:Y:S01]  /*c9c0*/  LOP3.LUT R0, R0, 0x1c0, RZ, 0xc0, !PT ;  /* 0x000001c000007812 */ /* 0x000fe200078ec0ff */
[----:B------:R-:W-:Y:S01]  /*c9d0*/  IMAD R8, R50, c[0x0][0x20c], R2 ;  /* 0x0000830032087a24 */ /* 0x000fe200078e0202 */
[----:B------:R-:W-:Y:S02]  /*c9e0*/  LEA.HI R5, R54, R11, RZ, 0x1 ;  /* 0x0000000b36057211 */ /* 0x000fe400078f08ff */
[----:B------:R-:W-:Y:S02]  /*c9f0*/  LOP3.LUT R9, R0, 0x8, R9, 0xf8, !PT ;  /* 0x0000000800097812 */ /* 0x000fe400078ef809 */
[----:B------:R-:W-:Y:S02]  /*ca00*/  LOP3.LUT R5, R5, 0xfffffffe, RZ, 0xc0, !PT ;  /* 0xfffffffe05057812 */ /* 0x000fe400078ec0ff */
[----:B------:R-:W-:Y:S02]  /*ca10*/  SHF.R.U32.HI R0, RZ, 0x3, R0 ;  /* 0x00000003ff007819 */ /* 0x000fe40000011600 */
[----:B------:R-:W-:-:S02]  /*ca20*/  IADD3 R2, R11, -R5, RZ ;  /* 0x800000050b027210 */ /* 0x000fc40007ffe0ff */
[----:B------:R-:W-:Y:S02]  /*ca30*/  LOP3.LUT R0, R9, R0, RZ, 0x3c, !PT ;  /* 0x0000000009007212 */ /* 0x000fe400078e3cff */
[----:B------:R-:W-:Y:S02]  /*ca40*/  LOP3.LUT P2, RZ, R56, 0x2, RZ, 0xc0, !PT ;  /* 0x0000000238ff7812 */ /* 0x000fe4000784c0ff */
[----:B------:R-:W-:Y:S02]  /*ca50*/  LEA R0, R2, R0, 0x9 ;  /* 0x0000000002007211 */ /* 0x000fe400078e48ff */
[----:B------:R-:W-:Y:S02]  /*ca60*/  SHF.L.U32 R10, R51, 0x6, RZ ;  /* 0x00000006330a7819 */ /* 0x000fe400000006ff */
[----:B------:R-:W-:Y:S01]  /*ca70*/  SHF.L.U32 R119, R0, 0x1, RZ ;  /* 0x0000000100777819 */ /* 0x000fe200000006ff */
[----:B------:R-:W-:Y:S01]  /*ca80*/  BAR.SYNC.DEFER_BLOCKING 0x0 ;  /* 0x0000000000007b1d */ /* 0x000fe20000010000 */
[----:B------:R-:W-:-:S02]  /*ca90*/  IADD3 R9, R7, R8, RZ ;  /* 0x0000000807097210 */ /* 0x000fc40007ffe0ff */
[----:B------:R-:W-:Y:S02]  /*caa0*/  LOP3.LUT R5, R10, 0x1c0, RZ, 0xc0, !PT ;  /* 0x000001c00a057812 */ /* 0x000fe400078ec0ff */
[----:B------:R-:W-:Y:S01]  /*cab0*/  SHF.L.U32 R8, R2, 0x3, RZ ;  /* 0x0000000302087819 */ /* 0x000fe200000006ff */
[----:B------:R-:W-:Y:S01]  /*cac0*/  IMAD R2, R9, 0x70, RZ ;  /* 0x0000007009027824 */ /* 0x000fe200078e02ff */
[----:B------:R-:W-:Y:S02]  /*cad0*/  IADD3 R0, R119, 0x3900, RZ ;  /* 0x0000390077007810 */ /* 0x000fe40007ffe0ff */
[----:B------:R-:W-:Y:S02]  /*cae0*/  LOP3.LUT R10, R5, 0x8, R8, 0xf8, !PT ;  /* 0x00000008050a7812 */ /* 0x000fe400078ef808 */
[----:B------:R-:W-:Y:S02]  /*caf0*/  IADD3 R234, R119, 0x3920, RZ ;  /* 0x0000392077ea7810 */ /* 0x000fe40007ffe0ff */
[----:B------:R-:W-:-:S02]  /*cb00*/  MOV R16, R60 ;  /* 0x0000003c00107202 */ /* 0x000fc40000000f00 */
[----:B------:R-:W-:Y:S02]  /*cb10*/  SHF.R.U32.HI R5, RZ, 0x3, R5 ;  /* 0x00000003ff057819 */ /* 0x000fe40000011605 */
[----:B------:R-:W-:Y:S02]  /*cb20*/  @P2 IADD3 R234, R0, -0x20, RZ ;  /* 0xffffffe000ea2810 */ /* 0x000fe40007ffe0ff */
[----:B------:R-:W-:Y:S02]  /*cb30*/  MOV R17, R61 ;  /* 0x0000003d00117202 */ /* 0x000fe40000000f00 */
[----:B------:R-:W-:Y:S02]  /*cb40*/  MOV R16, R58 ;  /* 0x0000003a00107202 */ /* 0x000fe40000000f00 */
[----:B------:R-:W-:Y:S01]  /*cb50*/  SHF.L.U32 R0, R52, 0x6, RZ ;  /* 0x0000000634007819 */ /* 0x000fe200000006ff */
[----:B------:R-:W-:Y:S01]  /*cb60*/  LDSM.16.M88.4 R48, [R119+0x3900] ;  /* 0x003900007730783b */ /* 0x000fe20000000200 */
[----:B------:R-:W-:Y:S01]  /*cb70*/  LOP3.LUT R116, R10, R5, RZ, 0x3c, !PT ;  /* 0x000000050a747212 */ /* 0x000fe200078e3cff */
[----:B------:R-:W-:Y:S01]  /*cb80*/  IMAD.WIDE.U32 R6, R6, 0x70, R16 ;  /* 0x0000007006067825 */ /* 0x000fe200078e0010 */
[----:B------:R-:W-:Y:S01]  /*cb90*/  LOP3.LUT R5, R0, 0xfffffe00, RZ, 0xc0, !PT ;  /* 0xfffffe0000057812 */ /* 0x000fe200078ec0ff */
[----:B------:R1:W-:Y:S01]  /*cba0*/  STL.64 [R1+0x8], R16 ;  /* 0x0000081001007387 */ /* 0x0003e20000100a00 */
[----:B------:R-:W-:-:S02]  /*cbb0*/  ISETP.GE.AND P0, PT, R38, c[0x0][0x1d4], PT ;  /* 0x0000750026007a0c */ /* 0x000fc40003f06270 */
[----:B------:R-:W-:Y:S01]  /*cbc0*/  LEA R0, R55, R5, 0xa ;  /* 0x0000000537007211 */ /* 0x000fe200078e50ff */
[----:B------:R-:W-:Y:S01]  /*cbd0*/  LDSM.16.M88.4 R80, [R119+0x4100] ;  /* 0x004100007750783b */ /* 0x000fe20000000200 */
[----:B------:R-:W-:Y:S02]  /*cbe0*/  LEA R8, P1, R6, c[0x0][0x1f8], 0x1 ;  /* 0x00007e0006087a11 */ /* 0x000fe400078208ff */
[----:B------:R-:W-:Y:S01]  /*cbf0*/  IADD3 R2, R7, R2, RZ ;  /* 0x0000000207027210 */ /* 0x000fe20007ffe0ff */
[----:B------:R-:W-:Y:S01]  /*cc00*/  LDSM.16.M88.4 R88, [R119+0x4900] ;  /* 0x004900007758783b */ /* 0x000fe20000000200 */
[----:B------:R-:W-:Y:S02]  /*cc10*/  IADD3 R0, R116, R0, RZ ;  /* 0x0000000074007210 */ /* 0x000fe40007ffe0ff */
[----:B------:R-:W-:Y:S01]  /*cc20*/  LEA.HI.X R9, R6, c[0x0][0x1fc], R2, 0x1, P1 ;  /* 0x00007f0006097a11 */ /* 0x000fe200008f0c02 */
[----:B------:R-:W-:Y:S01]  /*cc30*/  LDSM.16.M88.4 R96, [R119+0x5100] ;  /* 0x005100007760783b */ /* 0x000fe20000000200 */
[----:B------:R-:W-:-:S02]  /*cc40*/  MOV R6, c[0x0][0x208] ;  /* 0x0000820000067a02 */ /* 0x000fc40000000f00 */
[----:B------:R-:W-:Y:S01]  /*cc50*/  SHF.L.U32 R230, R0, 0x1, RZ ;  /* 0x0000000100e67819 */ /* 0x000fe200000006ff */
[----:B------:R-:W-:Y:S01]  /*cc60*/  LDSM.16.M88.4 R104, [R119+0x5900] ;  /* 0x005900007768783b */ /* 0x000fe20000000200 */
[----:B------:R-:W-:Y:S02]  /*cc70*/  MOV R191, 0x5 ;  /* 0x0000000500bf7802 */ /* 0x000fe40000000f00 */
[----:B------:R-:W-:Y:S01]  /*cc80*/  SHF.L.U32 R2, R6, 0x5, RZ ;  /* 0x0000000506027819 */ /* 0x000fe200000006ff */
[----:B------:R-:W2:Y:S01]  /*cc90*/  LDSM.16.M88.4 R36, [R230+0x7100] ;  /* 0x00710000e624783b */ /* 0x000ea20000000200 */
[----:B------:R-:W-:Y:S02]  /*cca0*/  ISETP.LT.OR P4, PT, R47, 0x1, P0 ;  /* 0x000000012f00780c */ /* 0x000fe40000781670 */
[----:B------:R-:W-:Y:S01]  /*ccb0*/  IADD3 R12, P1, R2, R8, RZ ;  /* 0x00000008020c7210 */ /* 0x000fe20007f3e0ff */
[----:B------:R-:W-:Y:S01]  /*ccc0*/  LDSM.16.M88.4 R112, [R119+0x6100] ;  /* 0x006100007770783b */ /* 0x000fe20000000200 */
[----:B------:R-:W-:-:S02]  /*ccd0*/  LEA R233, R3, R230, 0x1 ;  /* 0x000000e603e97211 */ /* 0x000fc400078e08ff */
[----:B-1----:R-:W-:Y:S01]  /*cce0*/  SHF.L.U64.HI R16, R6, R191, c[0x0][0x20c] ;  /* 0x0000830006107619 */ /* 0x002fe200000102bf */
[----:B------:R-:W-:Y:S01]  /*ccf0*/  LDSM.16.M88.4 R124, [R119+0x6900] ;  /* 0x00690000777c783b */ /* 0x000fe20000000200 */
[-C--:B------:R-:W-:Y:S02]  /*cd00*/  IADD3 R10, P2, R12, R2.reuse, RZ ;  /* 0x000000020c0a7210 */ /* 0x080fe40007f5e0ff */
[----:B------:R-:W-:Y:S01]  /*cd10*/  IADD3.X R13, R16, R9, RZ, P1, !PT ;  /* 0x00000009100d7210 */ /* 0x000fe20000ffe4ff */
[----:B------:R-:W-:Y:S01]  /*cd20*/  LDSM.16.M88.4 R52, [R234] ;  /* 0x00000000ea34783b */ /* 0x000fe20000000200 */
[----:B------:R-:W-:Y:S02]  /*cd30*/  SHF.L.U32 R241, R241, 0x1, RZ ;  /* 0x00000001f1f17819 */ /* 0x000fe400000006ff */
[----:B------:R-:W-:Y:S01]  /*cd40*/  IADD3 R6, P1, R10, R2, RZ ;  /* 0x000000020a067210 */ /* 0x000fe20007f3e0ff */
[----:B------:R-:W-:Y:S01]  /*cd50*/  LDSM.16.M88.4 R84, [R234+0x800] ;  /* 0x00080000ea54783b */ /* 0x000fe20000000200 */
[----:B------:R-:W-:-:S02]  /*cd60*/  IADD3.X R11, R13, R16, RZ, P2, !PT ;  /* 0x000000100d0b7210 */ /* 0x000fc400017fe4ff */
[----:B------:R-:W-:Y:S01]  /*cd70*/  P2R R14, PR, RZ, 0x8 ;  /* 0x00000008ff0e7803 */ /* 0x000fe20000000000 */
[----:B------:R-:W-:Y:S01]  /*cd80*/  LDSM.16.M88.4 R92, [R234+0x1000] ;  /* 0x00100000ea5c783b */ /* 0x000fe20000000200 */
[----:B------:R-:W-:Y:S02]  /*cd90*/  ISETP.LT.OR P3, PT, R47, 0x21, P0 ;  /* 0x000000212f00780c */ /* 0x000fe40000761670 */
[----:B------:R-:W-:Y:S01]  /*cda0*/  IADD3.X R7, R11, R16, RZ, P1, !PT ;  /* 0x000000100b077210 */ /* 0x000fe20000ffe4ff */
[----:B------:R-:W-:Y:S01]  /*cdb0*/  LDSM.16.M88.4 R100, [R234+0x1800] ;  /* 0x00180000ea64783b */ /* 0x000fe20000000200 */
[----:B------:R-:W-:Y:S02]  /*cdc0*/  P2R R0, PR, RZ, 0x8 ;  /* 0x00000008ff007803 */ /* 0x000fe40000000000 */
[C---:B------:R-:W-:Y:S01]  /*cdd0*/  ISETP.LT.OR P5, PT, R47.reuse, 0x11, P0 ;  /* 0x000000112f00780c */ /* 0x040fe200007a1670 */
[----:B------:R-:W-:Y:S01]  /*cde0*/  LDSM.16.M88.4 R108, [R234+0x2000] ;  /* 0x00200000ea6c783b */ /* 0x000fe20000000200 */
[----:B------:R-:W-:-:S02]  /*cdf0*/  ISETP.LT.OR P3, PT, R47, 0x31, P0 ;  /* 0x000000312f00780c */ /* 0x000fc40000761670 */
[C---:B------:R-:W-:Y:S01]  /*ce00*/  ISETP.LT.OR P6, PT, R47.reuse, 0x41, P0 ;  /* 0x000000412f00780c */ /* 0x040fe200007c1670 */
[----:B------:R-:W-:Y:S01]  /*ce10*/  LDSM.16.M88.4 R120, [R234+0x2800] ;  /* 0x00280000ea78783b */ /* 0x000fe20000000200 */
[----:B------:R-:W-:Y:S02]  /*ce20*/  ISETP.LT.OR P2, PT, R47, 0x61, P0 ;  /* 0x000000612f00780c */ /* 0x000fe40000741670 */
[----:B------:R-:W-:Y:S01]  /*ce30*/  LEA R231, R4, R230, 0x1 ;  /* 0x000000e604e77211 */ /* 0x000fe200078e08ff */
[----:B------:R-:W-:Y:S01]  /*ce40*/  LDSM.16.M88.4 R128, [R234+0x3000] ;  /* 0x00300000ea80783b */ /* 0x000fe20000000200 */
[C---:B------:R-:W-:Y:S02]  /*ce50*/  IADD3 R240, R234.reuse, 0x800, RZ ;  /* 0x00000800eaf07810 */ /* 0x040fe40007ffe0ff */
[----:B------:R-:W-:Y:S01]  /*ce60*/  LEA R232, R3, R231, 0x1 ;  /* 0x000000e703e87211 */ /* 0x000fe200078e08ff */
[----:B------:R-:W1:Y:S01]  /*ce70*/  LDSM.16.M88.4 R32, [R230+0x9100] ;  /* 0x00910000e620783b */ /* 0x000e620000000200 */
[----:B--2---:R-:W-:Y:S01]  /*ce80*/  HMMA.16816.F32.BF16 R68, R36, R50, RZ ;  /* 0x000000322444723c */ /* 0x004fe200000418ff */
[----:B------:R-:W-:-:S02]  /*ce90*/  IADD3 R239, R234, 0x1000, RZ ;  /* 0x00001000eaef7810 */ /* 0x000fc40007ffe0ff */
[----:B------:R-:W-:Y:S01]  /*cea0*/  LDSM.16.M88.4 R28, [R233+0x7100] ;  /* 0x00710000e91c783b */ /* 0x000fe20000000200 */
[C---:B------:R-:W-:Y:S02]  /*ceb0*/  IADD3 R238, R234.reuse, 0x1800, RZ ;  /* 0x00001800eaee7810 */ /* 0x040fe40007ffe0ff */
[C---:B------:R-:W-:Y:S01]  /*cec0*/  IADD3 R237, R234.reuse, 0x2000, RZ ;  /* 0x00002000eaed7810 */ /* 0x040fe20007ffe0ff */
[----:B------:R-:W2:Y:S01]  /*ced0*/  LDSM.16.M88.4 R24, [R233+0x9100] ;  /* 0x00910000e918783b */ /* 0x000ea20000000200 */
[C---:B------:R-:W-:Y:S02]  /*cee0*/  IADD3 R236, R234.reuse, 0x2800, RZ ;  /* 0x00002800eaec7810 */ /* 0x040fe40007ffe0ff */
[----:B------:R-:W-:Y:S01]  /*cef0*/  IADD3 R235, R234, 0x3000, RZ ;  /* 0x00003000eaeb7810 */ /* 0x000fe20007ffe0ff */
[----:B------:R-:W-:Y:S01]  /*cf00*/  @!PT LDS RZ, [RZ] ;  /* 0x00000000fffff984 */ /* 0x000fe20000000800 */
[----:B------:R-:W-:Y:S01]  /*cf10*/  @!PT LDS RZ, [RZ] ;  /* 0x00000000fffff984 */ /* 0x000fe20000000800 */
[----:B------:R-:W-:Y:S01]  /*cf20*/  @!PT LDS RZ, [RZ] ;  /* 0x00000000fffff984 */ /* 0x000fe20000000800 */
[----:B------:R3:W-:Y:S01]  /*cf30*/  LDGSTS.E.BYPASS.LTC128B.128 [R241+0x100], [R8.64], !P4 ;  /* 0x0010000008f17fae */ /* 0x0007e2000e101d4a */
[----:B------:R-:W-:-:S03]  /*cf40*/  LOP3.LUT P4, RZ, R56, 0x4, RZ, 0xc0, !PT ;  /* 0x0000000438ff7812 */ /* 0x000fc6000788c0ff */
[----:B------:R4:W-:Y:S01]  /*cf50*/  LDGSTS.E.BYPASS.LTC128B.128 [R241+0x900], [R12.64], !P5 ;  /* 0x009000000cf17fae */ /* 0x0009e2000e901d4a */
[----:B------:R-:W-:Y:S02]  /*cf60*/  ISETP.LT.OR P5, PT, R47, 0x51, P0 ;  /* 0x000000512f00780c */ /* 0x000fe400007a1670 */
[----:B---3--:R-:W-:Y:S01]  /*cf70*/  IADD3 R8, P1, R6, R2, RZ ;  /* 0x0000000206087210 */ /* 0x008fe20007f3e0ff */
[----:B-1----:R-:W-:Y:S03]  /*cf80*/  HMMA.16816.F32.BF16 R56, R32, R48, RZ ;  /* 0x000000302038723c */ /* 0x002fe600000418ff */
[----:B------:R-:W-:Y:S02]  /*cf90*/  IADD3.X R9, R7, R16, RZ, P1, !PT ;  /* 0x0000001007097210 */ /* 0x000fe40000ffe4ff */
[----:B------:R-:W-:Y:S02]  /*cfa0*/  ISETP.NE.AND P1, PT, R0, RZ, PT ;  /* 0x000000ff0000720c */ /* 0x000fe40003f25270 */
[----:B------:R-:W-:-:S04]  /*cfb0*/  MOV R0, 0x40 ;  /* 0x0000004000007802 */ /* 0x000fc80000000f00 */
[----:B------:R-:W-:Y:S02]  /*cfc0*/  SEL R0, R0, 0xffffffc0, !P4 ;  /* 0xffffffc000007807 */ /* 0x000fe40006000000 */
[----:B------:R-:W-:Y:S02]  /*cfd0*/  ISETP.GE.AND P4, PT, R208, 0x71, PT ;  /* 0x00000071d000780c */ /* 0x000fe40003f86270 */
[----:B------:R-:W-:Y:S02]  /*cfe0*/  IADD3 R229, R119, R0, RZ ;  /* 0x0000000077e57210 */ /* 0x000fe40007ffe0ff */
[----:B------:R-:W-:Y:S01]  /*cff0*/  IADD3 R228, R0, R234, RZ ;  /* 0x000000ea00e47210 */ /* 0x000fe20007ffe0ff */
[----:B------:R1:W-:Y:S04]  /*d000*/  LDGSTS.E.BYPASS.LTC128B.128 [R241+0x1100], [R10.64], !P1 ;  /* 0x011000000af17fae */ /* 0x0003e8000c901d4a */
[----:B------:R3:W-:Y:S01]  /*d010*/  LDGSTS.E.BYPASS.LTC128B.128 [R241+0x1900], [R6.64], !P3 ;  /* 0x0190000006f17fae */ /* 0x0007e2000d901d4a */
[----:B------:R-:W-:Y:S01]  /*d020*/  ISETP.NE.AND P3, PT, R14, RZ, PT ;  /* 0x000000ff0e00720c */ /* 0x000fe20003f65270 */
[----:B--2---:R-:W-:Y:S02]  /*d030*/  HMMA.16816.F32.BF16 R56, R24, R52, R56 ;  /* 0x000000341838723c */ /* 0x004fe40000041838 */
[----:B------:R2:W-:Y:S06]  /*d040*/  LDGSTS.E.BYPASS.LTC128B.128 [R241+0x2100], [R8.64], !P6 ;  /* 0x0210000008f17fae */ /* 0x0005ec000f101d4a */
[----:B----4-:R-:W-:Y:S01]  /*d050*/  HMMA.16816.F32.BF16 R12, R36, R48, RZ ;  /* 0x00000030240c723c */ /* 0x010fe200000418ff */
[----:B-1----:R-:W-:-:S04]  /*d060*/  IADD3 R10, P1, R8, R2, RZ ;  /* 0x00000002080a7210 */ /* 0x002fc80007f3e0ff */
[----:B---3--:R-:W-:Y:S02]  /*d070*/  IADD3 R6, P0, R10, R2, RZ ;  /* 0x000000020a067210 */ /* 0x008fe40007f1e0ff */
[----:B------:R-:W-:-:S04]  /*d080*/  IADD3.X R11, R9, R16, RZ, P1, !PT ;  /* 0x00000010090b7210 */ /* 0x000fc80000ffe4ff */
[----:B------:R-:W-:Y:S01]  /*d090*/  IADD3.X R7, R11, R16, RZ, P0, !PT ;  /* 0x000000100b077210 */ /* 0x000fe200007fe4ff */
[----:B------:R2:W-:Y:S11]  /*d0a0*/  LDGSTS.E.BYPASS.LTC128B.128 [R241+0x2900], [R10.64], !P5 ;  /* 0x029000000af17fae */ /* 0x0005f6000e901d4a */
[----:B------:R-:W-:Y:S01]  /*d0b0*/  @!UPT UIADD3 URZ, URZ, URZ, URZ ;  /* 0x0000003f3f3ff290 */ /* 0x000fe2000fffe03f */
[----:B------:R-:W-:Y:S01]  /*d0c0*/  HMMA.16816.F32.BF16 R60, R28, R52, R12 ;  /* 0x000000341c3c723c */ /* 0x000fe2000004180c */
[----:B------:R1:W-:Y:S04]  /*d0d0*/  LDGSTS.E.BYPASS.LTC128B.128 [R241+0x3100], [R6.64], !P2 ;  /* 0x0310000006f17fae */ /* 0x0003e8000d101d4a */
[----:B------:R-:W-:Y:S04]  /*d0e0*/  LDSM.16.M88.4 R40, [R229+0x3900] ;  /* 0x00390000e528783b */ /* 0x000fe80000000200 */
[----:B------:R-:W3:Y:S04]  /*d0f0*/  LDSM.16.M88.4 R20, [R231+0x7100] ;  /* 0x00710000e714783b */ /* 0x000ee80000000200 */
[----:B------:R-:W4:Y:S04]  /*d100*/  LDSM.16.M88.4 R16, [R231+0x9100] ;  /* 0x00910000e710783b */ /* 0x000f280000000200 */
[----:B------:R-:W-:Y:S04]  /*d110*/  LDSM.16.M88.4 R44, [R228] ;  /* 0x00000000e42c783b */ /* 0x000fe80000000200 */
[----:B------:R-:W1:Y:S04]  /*d120*/  LDSM.16.M88.4 R12, [R232+0x7100] ;  /* 0x00710000e80c783b */ /* 0x000e680000000200 */
[----:B--2---:R-:W2:Y:S04]  /*d130*/  LDSM.16.M88.4 R8, [R232+0x9100] ;  /* 0x00910000e808783b */ /* 0x004ea80000000200 */
[----:B------:R-:W0:Y:S01]  /*d140*/  LDGDEPBAR ;  /* 0x00000000000079af */ /* 0x000e220000000000 */
[----:B---3--:R-:W-:Y:S08]  /*d150*/  HMMA.16816.F32.BF16 R64, R20, R40, R60 ;  /* 0x000000281440723c */ /* 0x008ff0000004183c */
[----:B------:R-:W-:Y:S08]  /*d160*/  HMMA.16816.F32.BF16 R60, R32, R50, RZ ;  /* 0x00000032203c723c */ /* 0x000ff000000418ff */
[----:B----4-:R-:W-:Y:S08]  /*d170*/  HMMA.16816.F32.BF16 R48, R16, R40, R56 ;  /* 0x000000281030723c */ /* 0x010ff00000041838 */
[----:B------:R-:W-:Y:S08]  /*d180*/  HMMA.16816.F32.BF16 R56, R28, R54, R68 ;  /* 0x000000361c38723c */ /* 0x000ff00000041844 */
[----:B-1----:R-:W-:Y:S08]  /*d190*/  HMMA.16816.F32.BF16 R68, R12, R44, R64 ;  /* 0x0000002c0c44723c */ /* 0x002ff00000041840 */
[----:B------:R-:W-:Y:S08]  /*d1a0*/  HMMA.16816.F32.BF16 R64, R24, R54, R60 ;  /* 0x000000361840723c */ /* 0x000ff0000004183c */
[----:B------:R-:W-:Y:S08]  /*d1b0*/  HMMA.16816.F32.BF16 R60, R36, R80, RZ ;  /* 0x00000050243c723c */ /* 0x000ff000000418ff */
[----:B--2---:R-:W-:Y:S01]  /*d1c0*/  HMMA.16816.F32.BF16 R76, R8, R44, R48 ;  /* 0x0000002c084c723c */ /* 0x004fe20000041830 */
        /* <DEDUP_REMOVED lines=9> */
[----:B------:R-:W3:Y:S01]  /*d260*/  LDSM.16.M88.4 R40, [R228+0x800] ;  /* 0x00080000e428783b */ /* 0x000ee20000000200 */
        /* <DEDUP_REMOVED lines=24> */
[----:B---3--:R-:W-:Y:S01]  /*d3f0*/  HMMA.16816.F32.BF16 R76, R8, R40, R44 ;  /* 0x00000028084c723c */ /* 0x008fe2000004182c */
[----:B------:R-:W1:Y:S01]  /*d400*/  LDSM.16.M88.4 R44, [R229+0x4900] ;  /* 0x00490000e52c783b */ /* 0x000e620000000200 */
[----:B------:R3:W1:Y:S02]  /*d410*/  MUFU.TANH R180, R0 ;  /* 0x0000000000b47308 */ /* 0x0006640000002400 */
[----:B---3--:R-:W-:-:S06]  /*d420*/  FMUL.FTZ R0, R68, c[0x0][0x320] ;  /* 0x0000c80044007a20 */ /* 0x008fcc0000410000 */
[----:B------:R3:W1:Y:S02]  /*d430*/  MUFU.TANH R182, R0 ;  /* 0x0000000000b67308 */ /* 0x0006640000002400 */
[----:B---3--:R-:W-:-:S06]  /*d440*/  FMUL.FTZ R0, R69, c[0x0][0x320] ;  /* 0x0000c80045007a20 */ /* 0x008fcc0000410000 */
[----:B------:R3:W1:Y:S02]  /*d450*/  MUFU.TANH R181, R0 ;  /* 0x0000000000b57308 */ /* 0x0006640000002400 */
[----:B---3--:R-:W-:-:S06]  /*d460*/  FMUL.FTZ R0, R70, c[0x0][0x320] ;  /* 0x0000c80046007a20 */ /* 0x008fcc0000410000 */
[----:B------:R3:W1:Y:S02]  /*d470*/  MUFU.TANH R178, R0 ;  /* 0x0000000000b27308 */ /* 0x0006640000002400 */
[----:B---3--:R-:W-:Y:S02]  /*d480*/  FMUL.FTZ R0, R71, c[0x0][0x320] ;  /* 0x0000c80047007a20 */ /* 0x008fe40000410000 */
[----:B------:R-:W-:Y:S04]  /*d490*/  HMMA.16816.F32.BF16 R68, R12, R40, R60 ;  /* 0x000000280c44723c */ /* 0x000fe8000004183c */
[----:B------:R3:W1:Y:S04]  /*d4a0*/  MUFU.TANH R177, R0 ;  /* 0x0000000000b17308 */ /* 0x0006680000002400 */
[----:B------:R-:W-:Y:S01]  /*d4b0*/  HMMA.16816.F32.BF16 R60, R36, R88, RZ ;  /* 0x00000058243c723c */ /* 0x000fe200000418ff */
[----:B---3--:R-:W-:-:S04]  /*d4c0*/  FMUL.FTZ R0, R72, c[0x0][0x320] ;  /* 0x0000c80048007a20 */ /* 0x008fc80000410000 */
[----:B------:R3:W1:Y:S11]  /*d4d0*/  MUFU.TANH R176, R0 ;  /* 0x0000000000b07308 */ /* 0x0006760000002400 */
[----:B------:R-:W-:Y:S08]  /*d4e0*/  @!UPT UIADD3 URZ, URZ, URZ, URZ ;  /* 0x0000003f3f3ff290 */ /* 0x000ff0000fffe03f */
[----:B------:R-:W-:Y:S01]  /*d4f0*/  HMMA.16816.F32.BF16 R60, R28, R92, R60 ;  /* 0x0000005c1c3c723c */ /* 0x000fe2000004183c */
[----:B---3--:R-:W-:-:S04]  /*d500*/  FMUL.FTZ R0, R73, c[0x0][0x320] ;  /* 0x0000c80049007a20 */ /* 0x008fc80000410000 */
[----:B------:R3:W2:Y:S11]  /*d510*/  MUFU.TANH R175, R0 ;  /* 0x0000000000af7308 */ /* 0x0006b60000002400 */
[----:B------:R-:W-:Y:S08]  /*d520*/  @!UPT UIADD3 URZ, URZ, URZ, URZ ;  /* 0x0000003f3f3ff290 */ /* 0x000ff0000fffe03f */
[----:B-1----:R-:W-:Y:S01]  /*d530*/  HMMA.16816.F32.BF16 R60, R20, R44, R60 ;  /* 0x0000002c143c723c */ /* 0x002fe2000004183c */
[----:B---3--:R-:W-:-:S04]  /*d540*/  FMUL.FTZ R0, R74, c[0x0][0x320] ;  /* 0x0000c8004a007a20 */ /* 0x008fc80000410000 */
[----:B------:R1:W3:Y:S02]  /*d550*/  MUFU.TANH R171, R0 ;  /* 0x0000000000ab7308 */ /* 0x0002e40000002400 */
        /* <DEDUP_REMOVED lines=24> */
[----:B-----5:R1:W1:Y:S07]  /*d6e0*/  MUFU.TANH R167, R0 ;  /* 0x0000000000a77308 */ /* 0x02026e0000002400 */
[----:B------:R-:W-:Y:S01]  /*d6f0*/  HMMA.16816.F32.BF16 R56, R32, R96, RZ ;  /* 0x000000602038723c */ /* 0x000fe200000418ff */
[----:B-1----:R-:W-:-:S04]  /*d700*/  FMUL.FTZ R0, R78, c[0x0][0x320] ;  /* 0x0000c8004e007a20 */ /* 0x002fc80000410000 */
[----:B------:R1:W1:Y:S02]  /*d710*/  MUFU.TANH R163, R0 ;  /* 0x0000000000a37308 */ /* 0x0002640000002400 */
[----:B-1----:R-:W-:Y:S02]  /*d720*/  FMUL.FTZ R0, R79, c[0x0][0x320] ;  /* 0x0000c8004f007a20 */ /* 0x002fe40000410000 */
[----:B------:R-:W-:Y:S04]  /*d730*/  HMMA.16816.F32.BF16 R76, R8, R48, R40 ;  /* 0x00000030084c723c */ /* 0x000fe80000041828 */
[----:B------:R1:W1:Y:S04]  /*d740*/  MUFU.TANH R164, R0 ;  /* 0x0000000000a47308 */ /* 0x0002680000002400 */
[----:B------:R-:W-:Y:S01]  /*d750*/  HMMA.16816.F32.BF16 R40, R20, R46, R52 ;  /* 0x0000002e1428723c */ /* 0x000fe20000041834 */
[----:B------:R-:W2:Y:S07]  /*d760*/  LDSM.16.M88.4 R52, [R229+0x5100] ;  /* 0x00510000e534783b */ /* 0x000eae0000000200 */
[----:B------:R-:W-:Y:S01]  /*d770*/  HMMA.16816.F32.BF16 R44, R24, R100, R56 ;  /* 0x00000064182c723c */ /* 0x000fe20000041838 */
[----:B-1----:R-:W-:-:S04]  /*d780*/  FMUL.FTZ R0, R68, c[0x0][0x320] ;  /* 0x0000c80044007a20 */ /* 0x002fc80000410000 */
[----:B------:R1:W1:Y:S02]  /*d790*/  MUFU.TANH R166, R0 ;  /* 0x0000000000a67308 */ /* 0x0002640000002400 */
[----:B-1----:R-:W-:-:S06]  /*d7a0*/  FMUL.FTZ R0, R69, c[0x0][0x320] ;  /* 0x0000c80045007a20 */ /* 0x002fcc0000410000 */
[----:B------:R1:W1:Y:S11]  /*d7b0*/  MUFU.TANH R165, R0 ;  /* 0x0000000000a57308 */ /* 0x0002760000002400 */
[----:B--2---:R-:W-:Y:S01]  /*d7c0*/  HMMA.16816.F32.BF16 R44, R16, R52, R44 ;  /* 0x00000034102c723c */ /* 0x004fe2000004182c */
[----:B-1----:R-:W-:-:S04]  /*d7d0*/  FMUL.FTZ R0, R70, c[0x0][0x320] ;  /* 0x0000c80046007a20 */ /* 0x002fc80000410000 */
[----:B------:R1:W2:Y:S02]  /*d7e0*/  MUFU.TANH R162, R0 ;  /* 0x0000000000a27308 */ /* 0x0002a40000002400 */
        /* <DEDUP_REMOVED lines=34> */
[----:B--2---:R-:W-:-:S04]  /*da10*/  FMUL.FTZ R0, R76, c[0x0][0x320] ;  /* 0x0000c8004c007a20 */ /* 0x004fc80000410000 */
[----:B------:R2:W1:Y:S11]  /*da20*/  MUFU.TANH R137, R0 ;  /* 0x0000000000897308 */ /* 0x0004760000002400 */
[----:B------:R-:W-:Y:S08]  /*da30*/  @!UPT UIADD3 URZ, URZ, URZ, URZ ;  /* 0x0000003f3f3ff290 */ /* 0x000ff0000fffe03f */
[----:B------:R-:W-:Y:S01]  /*da40*/  HMMA.16816.F32.BF16 R48, R28, R102, R48 ;  /* 0x000000661c30723c */ /* 0x000fe20000041830 */
[----:B--2---:R-:W-:-:S04]  /*da50*/  FMUL.FTZ R0, R77, c[0x0][0x320] ;  /* 0x0000c8004d007a20 */ /* 0x004fc80000410000 */
[----:B------:R2:W1:Y:S11]  /*da60*/  MUFU.TANH R138, R0 ;  /* 0x00000000008a7308 */ /* 0x0004760000002400 */
[----:B------:R-:W-:Y:S08]  /*da70*/  @!UPT UIADD3 URZ, URZ, URZ, URZ ;  /* 0x0000003f3f3ff290 */ /* 0x000ff0000fffe03f */
[----:B------:R-:W-:Y:S01]  /*da80*/  HMMA.16816.F32.BF16 R48, R20, R54, R48 ;  /* 0x000000361430723c */ /* 0x000fe20000041830 */
[----:B--2---:R-:W-:-:S04]  /*da90*/  FMUL.FTZ R0, R78, c[0x0][0x320] ;  /* 0x0000c8004e007a20 */ /* 0x004fc80000410000 */
[----:B------:R2:W1:Y:S02]  /*daa0*/  MUFU.TANH R133, R0 ;  /* 0x0000000000857308 */ /* 0x0004640000002400 */
[----:B--2---:R-:W-:Y:S02]  /*dab0*/  FMUL.FTZ R0, R79, c[0x0][0x320] ;  /* 0x0000c8004f007a20 */ /* 0x004fe40000410000 */
[----:B-1----:R-:W-:Y:S01]  /*dac0*/  HMMA.16816.F32.BF16 R76, R8, R40, R44 ;  /* 0x00000028084c723c */ /* 0x002fe2000004182c */
[----:B------:R-:W1:Y:S03]  /*dad0*/  LDSM.16.M88.4 R44, [R229+0x5900] ;  /* 0x00590000e52c783b */ /* 0x000e660000000200 */
[----:B------:R2:W1:Y:S02]  /*dae0*/  MUFU.TANH R134, R0 ;  /* 0x0000000000867308 */ /* 0x0004640000002400 */
[----:B--2---:R-:W-:-:S06]  /*daf0*/  FMUL.FTZ R0, R68, c[0x0][0x320] ;  /* 0x0000c80044007a20 */ /* 0x004fcc0000410000 */
[----:B------:R2:W1:Y:S02]  /*db00*/  MUFU.TANH R147, R0 ;  /* 0x0000000000937308 */ /* 0x0004640000002400 */
[----:B--2---:R-:W-:Y:S01]  /*db10*/  FMUL.FTZ R0, R69, c[0x0][0x320] ;  /* 0x0000c80045007a20 */ /* 0x004fe20000410000 */
[----:B-1----:R-:W-:Y:S05]  /*db20*/  HMMA.16816.F32.BF16 R60, R20, R44, R60 ;  /* 0x0000002c143c723c */ /* 0x002fea000004183c */
[----:B------:R1:W2:Y:S02]  /*db30*/  MUFU.TANH R144, R0 ;  /* 0x0000000000907308 */ /* 0x0002a40000002400 */
        /* <DEDUP_REMOVED lines=35> */
[----:B--2---:R-:W-:-:S04]  /*dd70*/  FMUL.FTZ R0, R76, c[0x0][0x320] ;  /* 0x0000c8004c007a20 */ /* 0x004fc80000410000 */
[----:B------:R2:W1:Y:S03]  /*dd80*/  MUFU.TANH R141, R0 ;  /* 0x00000000008d7308 */ /* 0x0004660000002400 */
[----:B------:R-:W-:Y:S01]  /*dd90*/  HMMA.16816.F32.BF16 R56, R32, R112, RZ ;  /* 0x000000702038723c */ /* 0x000fe200000418ff */
[----:B--2---:R-:W-:-:S04]  /*dda0*/  FMUL.FTZ R0, R77, c[0x0][0x320] ;  /* 0x0000c8004d007a20 */ /* 0x004fc80000410000 */
[----:B------:R2:W1:Y:S02]  /*ddb0*/  MUFU.TANH R142, R0 ;  /* 0x00000000008e7308 */ /* 0x0004640000002400 */
[----:B--2---:R-:W-:-:S06]  /*ddc0*/  FMUL.FTZ R0, R78, c[0x0][0x320] ;  /* 0x0000c8004e007a20 */ /* 0x004fcc0000410000 */
[----:B------:R2:W1:Y:S02]  /*ddd0*/  MUFU.TANH R145, R0 ;  /* 0x0000000000917308 */ /* 0x0004640000002400 */
[----:B--2---:R-:W-:Y:S02]  /*dde0*/  FMUL.FTZ R0, R79, c[0x0][0x320] ;  /* 0x0000c8004f007a20 */ /* 0x004fe40000410000 */
[----:B-1----:R-:W-:Y:S04]  /*ddf0*/  HMMA.16816.F32.BF16 R76, R8, R48, R40 ;  /* 0x00000030084c723c */ /* 0x002fe80000041828 */
[----:B------:R1:W2:Y:S04]  /*de00*/  MUFU.TANH R146, R0 ;  /* 0x0000000000927308 */ /* 0x0002a80000002400 */
        /* <DEDUP_REMOVED lines=45> */
[----:B--2---:R-:W-:-:S04]  /*e0e0*/  FMUL.FTZ R0, R76, c[0x0][0x320] ;  /* 0x0000c8004c007a20 */ /* 0x004fc80000410000 */
[----:B------:R2:W1:Y:S11]  /*e0f0*/  MUFU.TANH R92, R0 ;  /* 0x00000000005c7308 */ /* 0x0004760000002400 */
[----:B------:R-:W-:Y:S01]  /*e100*/  HMMA.16816.F32.BF16 R48, R28, R122, R48 ;  /* 0x0000007a1c30723c */ /* 0x000fe20000041830 */
[----:B--2---:R-:W-:-:S07]  /*e110*/  FMUL.FTZ R0, R77, c[0x0][0x320] ;  /* 0x0000c8004d007a20 */ /* 0x004fce0000410000 */
[----:B------:R-:W-:Y:S01]  /*e120*/  HMMA.16816.F32.BF16 R28, R28, R130, R36 ;  /* 0x000000821c1c723c */ /* 0x000fe20000041824 */
[----:B------:R2:W1:Y:S11]  /*e130*/  MUFU.TANH R91, R0 ;  /* 0x00000000005b7308 */ /* 0x0004760000002400 */
[----:B------:R-:W-:Y:S04]  /*e140*/  @!UPT UIADD3 URZ, URZ, URZ, URZ ;  /* 0x0000003f3f3ff290 */ /* 0x000fe8000fffe03f */
[----:B------:R-:W-:Y:S01]  /*e150*/  HMMA.16816.F32.BF16 R48, R20, R54, R48 ;  /* 0x000000361430723c */ /* 0x000fe20000041830 */
[----:B--2---:R-:W-:-:S04]  /*e160*/  FMUL.FTZ R0, R78, c[0x0][0x320] ;  /* 0x0000c8004e007a20 */ /* 0x004fc80000410000 */
[----:B------:R2:W1:Y:S03]  /*e170*/  MUFU.TANH R90, R0 ;  /* 0x00000000005a7308 */ /* 0x0004660000002400 */
[----:B------:R-:W-:Y:S01]  /*e180*/  HMMA.16816.F32.BF16 R52, R16, R54, R64 ;  /* 0x000000361034723c */ /* 0x000fe20000041840 */
[----:B--2---:R-:W-:-:S07]  /*e190*/  FMUL.FTZ R0, R79, c[0x0][0x320] ;  /* 0x0000c8004f007a20 */ /* 0x004fce0000410000 */
[C---:B-1----:R-:W-:Y:S01]  /*e1a0*/  HMMA.16816.F32.BF16 R76, R8.reuse, R40, R44 ;  /* 0x00000028084c723c */ /* 0x042fe2000004182c */
[----:B------:R-:W1:Y:S01]  /*e1b0*/  LDSM.16.M88.4 R44, [R229+0x6900] ;  /* 0x00690000e52c783b */ /* 0x000e620000000200 */
[----:B------:R2:W1:Y:S11]  /*e1c0*/  MUFU.TANH R89, R0 ;  /* 0x0000000000597308 */ /* 0x0004760000002400 */
[----:B------:R-:W-:Y:S03]  /*e1d0*/  @!UPT UIADD3 URZ, URZ, URZ, URZ ;  /* 0x0000003f3f3ff290 */ /* 0x000fe6000fffe03f */
[----:B------:R-:W-:Y:S08]  /*e1e0*/  HMMA.16816.F32.BF16 R64, R8, R42, R52 ;  /* 0x0000002a0840723c */ /* 0x000ff00000041834 */
[----:B------:R-:W-:Y:S01]  /*e1f0*/  HMMA.16816.F32.BF16 R52, R32, R126, RZ ;  /* 0x0000007e2034723c */ /* 0x000fe200000418ff */
[----:B--2---:R-:W-:-:S04]  /*e200*/  FMUL.FTZ R0, R68, c[0x0][0x320] ;  /* 0x0000c80044007a20 */ /* 0x004fc80000410000 */
        /* <DEDUP_REMOVED lines=8> */
[----:B--2---:R-:W-:Y:S01]  /*e290*/  FMUL.FTZ R0, R69, c[0x0][0x320] ;  /* 0x0000c80045007a20 */ /* 0x004fe20000410000 */
[----:B------:R-:W2:Y:S01]  /*e2a0*/  MUFU.TANH R78, R78 ;  /* 0x0000004e004e7308 */ /* 0x000ea20000002400 */
[----:B------:R-:W-:Y:S07]  /*e2b0*/  HMMA.16816.F32.BF16 R36, R24, R130, R52 ;  /* 0x000000821824723c */ /* 0x000fee0000041834 */
[----:B------:R1:W1:Y:S08]  /*e2c0*/  MUFU.TANH R87, R0 ;  /* 0x0000000000577308 */ /* 0x0002700000002400 */
[----:B------:R-:W2:Y:S01]  /*e2d0*/  MUFU.TANH R79, R79 ;  /* 0x0000004f004f7308 */ /* 0x000ea20000002400 */
[----:B-1----:R-:W-:-:S07]  /*e2e0*/  FMUL.FTZ R0, R70, c[0x0][0x320] ;  /* 0x0000c80046007a20 */ /* 0x002fce0000410000 */
[----:B------:R-:W1:Y:S08]  /*e2f0*/  MUFU.TANH R64, R64 ;  /* 0x0000004000407308 */ /* 0x000e700000002400 */
[----:B------:R1:W1:Y:S08]  /*e300*/  MUFU.TANH R86, R0 ;  /* 0x0000000000567308 */ /* 0x0002700000002400 */
[----:B------:R-:W2:Y:S01]  /*e310*/  MUFU.TANH R65, R65 ;  /* 0x0000004100417308 */ /* 0x000ea20000002400 */
[----:B-1----:R-:W-:-:S07]  /*e320*/  FMUL.FTZ R0, R71, c[0x0][0x320] ;  /* 0x0000c80047007a20 */ /* 0x002fce0000410000 */
[----:B------:R-:W1:Y:S01]  /*e330*/  MUFU.TANH R66, R66 ;  /* 0x0000004200427308 */ /* 0x000e620000002400 */
[----:B------:R-:W-:Y:S07]  /*e340*/  HMMA.16816.F32.BF16 R68, R12, R40, R56 ;  /* 0x000000280c44723c */ /* 0x000fee0000041838 */
[----:B------:R1:W1:Y:S01]  /*e350*/  MUFU.TANH R85, R0 ;  /* 0x0000000000557308 */ /* 0x0002620000002400 */
[----:B------:R-:W-:Y:S01]  /*e360*/  HMMA.16816.F32.BF16 R56, R32, R124, RZ ;  /* 0x0000007c2038723c */ /* 0x000fe200000418ff */
[----:B-1----:R-:W-:-:S06]  /*e370*/  FMUL.FTZ R0, R72, c[0x0][0x320] ;  /* 0x0000c80048007a20 */ /* 0x002fcc0000410000 */
[----:B------:R1:W1:Y:S11]  /*e380*/  MUFU.TANH R84, R0 ;  /* 0x0000000000547308 */ /* 0x0002760000002400 */
[----:B------:R-:W-:Y:S06]  /*e390*/  @!UPT UIADD3 URZ, URZ, URZ, URZ ;  /* 0x0000003f3f3ff290 */ /* 0x000fec000fffe03f */
[----:B------:R-:W-:Y:S01]  /*e3a0*/  HMMA.16816.F32.BF16 R56, R24, R128, R56 ;  /* 0x000000801838723c */ /* 0x000fe20000041838 */
[----:B-1----:R-:W-:-:S04]  /*e3b0*/  FMUL.FTZ R0, R73, c[0x0][0x320] ;  /* 0x0000c80049007a20 */ /* 0x002fc80000410000 */
[----:B------:R1:W1:Y:S11]  /*e3c0*/  MUFU.TANH R83, R0 ;  /* 0x0000000000537308 */ /* 0x0002760000002400 */
[----:B------:R-:W-:Y:S08]  /*e3d0*/  @!UPT UIADD3 URZ, URZ, URZ, URZ ;  /* 0x0000003f3f3ff290 */ /* 0x000ff0000fffe03f */
[----:B------:R-:W-:Y:S01]  /*e3e0*/  HMMA.16816.F32.BF16 R32, R16, R44, R56 ;  /* 0x0000002c1020723c */ /* 0x000fe20000041838 */
[----:B-1----:R-:W-:-:S07]  /*e3f0*/  FMUL.FTZ R0, R74, c[0x0][0x320] ;  /* 0x0000c8004a007a20 */ /* 0x002fce0000410000 */
        /* <DEDUP_REMOVED lines=17> */
[----:B--2---:R-:W-:-:S04]  /*e510*/  FMUL.FTZ R0, R76, c[0x0][0x320] ;  /* 0x0000c8004c007a20 */ /* 0x004fc80000410000 */
[----:B------:R2:W1:Y:S02]  /*e520*/  MUFU.TANH R72, R0 ;  /* 0x0000000000487308 */ /* 0x0004640000002400 */
[----:B------:R-:W-:Y:S02]  /*e530*/  FMUL.FTZ R70, R70, c[0x0][0x320] ;  /* 0x0000c80046467a20 */ /* 0x000fe40000410000 */
[----:B------:R-:W-:Y:S02]  /*e540*/  FMUL.FTZ R68, R68, c[0x0][0x320] ;  /* 0x0000c80044447a20 */ /* 0x000fe40000410000 */
[----:B------:R-:W-:Y:S02]  /*e550*/  FMUL.FTZ R69, R69, c[0x0][0x320] ;  /* 0x0000c80045457a20 */ /* 0x000fe40000410000 */
[----:B------:R-:W-:Y:S01]  /*e560*/  FMUL.FTZ R71, R71, c[0x0][0x320] ;  /* 0x0000c80047477a20 */ /* 0x000fe20000410000 */
[----:B------:R-:W3:Y:S01]  /*e570*/  MUFU.TANH R60, R68 ;  /* 0x00000044003c7308 */ /* 0x000ee20000002400 */
[----:B--2---:R-:W-:-:S07]  /*e580*/  FMUL.FTZ R0, R67, c[0x0][0x320] ;  /* 0x0000c80043007a20 */ /* 0x004fce0000410000 */
[----:B------:R-:W2:Y:S01]  /*e590*/  MUFU.TANH R61, R69 ;  /* 0x00000045003d7308 */ /* 0x000ea20000002400 */
[-C--:B-1----:R-:W-:Y:S07]  /*e5a0*/  HMMA.16816.F32.BF16 R40, R12, R48.reuse, R40 ;  /* 0x000000300c28723c */ /* 0x082fee0000041828 */
[----:B------:R1:W1:Y:S01]  /*e5b0*/  MUFU.TANH R52, R0 ;  /* 0x0000000000347308 */ /* 0x0002620000002400 */
[----:B------:R-:W-:Y:S07]  /*e5c0*/  HMMA.16816.F32.BF16 R24, R8, R48, R32 ;  /* 0x000000300818723c */ /* 0x000fee0000041820 */
[----:B------:R-:W1:Y:S01]  /*e5d0*/  MUFU.TANH R70, R70 ;  /* 0x0000004600467308 */ /* 0x000e620000002400 */
[-C--:B------:R-:W-:Y:S07]  /*e5e0*/  HMMA.16816.F32.BF16 R12, R12, R50.reuse, R20 ;  /* 0x000000320c0c723c */ /* 0x080fee0000041814 */
[----:B------:R-:W2:Y:S01]  /*e5f0*/  MUFU.TANH R56, R71 ;  /* 0x0000004700387308 */ /* 0x000ea20000002400 */
[----:B------:R-:W-:Y:S01]  /*e600*/  HMMA.16816.F32.BF16 R8, R8, R50, R16 ;  /* 0x000000320808723c */ /* 0x000fe20000041810 */
[----:B------:R-:W-:-:S02]  /*e610*/  FMUL.FTZ R40, R40, c[0x0][0x320] ;  /* 0x0000c80028287a20 */ /* 0x000fc40000410000 */
[----:B------:R-:W-:Y:S02]  /*e620*/  FMUL.FTZ R41, R41, c[0x0][0x320] ;  /* 0x0000c80029297a20 */ /* 0x000fe40000410000 */
[----:B------:R-:W-:Y:S02]  /*e630*/  FMUL.FTZ R42, R42, c[0x0][0x320] ;  /* 0x0000c8002a2a7a20 */ /* 0x000fe40000410000 */
[----:B-1----:R-:W-:Y:S01]  /*e640*/  FMUL.FTZ R0, R43, c[0x0][0x320] ;  /* 0x0000c8002b007a20 */ /* 0x002fe20000410000 */
[----:B------:R-:W1:Y:S01]  /*e650*/  MUFU.TANH R40, R40 ;  /* 0x0000002800287308 */ /* 0x000e620000002400 */
[----:B------:R-:W-:Y:S01]  /*e660*/  FMUL.FTZ R24, R24, c[0x0][0x320] ;  /* 0x0000c80018187a20 */ /* 0x000fe20000410000 */
[----:B------:R-:W-:Y:S01]  /*e670*/  P2R R16, PR, RZ, 0x10 ;  /* 0x00000010ff107803 */ /* 0x000fe20000000000 */
[----:B------:R-:W-:Y:S02]  /*e680*/  FMUL.FTZ R25, R25, c[0x0][0x320] ;  /* 0x0000c80019197a20 */ /* 0x000fe40000410000 */
[----:B------:R-:W-:-:S02]  /*e690*/  FMUL.FTZ R26, R26, c[0x0][0x320] ;  /* 0x0000c8001a1a7a20 */ /* 0x000fc40000410000 */
[----:B------:R-:W-:Y:S01]  /*e6a0*/  FMUL.FTZ R27, R27, c[0x0][0x320] ;  /* 0x0000c8001b1b7a20 */ /* 0x000fe20000410000 */
[----:B------:R-:W1:Y:S01]  /*e6b0*/  MUFU.TANH R53, R42 ;  /* 0x0000002a00357308 */ /* 0x000e620000002400 */
[----:B------:R-:W-:Y:S02]  /*e6c0*/  FMUL.FTZ R12, R12, c[0x0][0x320] ;  /* 0x0000c8000c0c7a20 */ /* 0x000fe40000410000 */
[----:B------:R-:W-:Y:S02]  /*e6d0*/  FMUL.FTZ R13, R13, c[0x0][0x320] ;  /* 0x0000c8000d0d7a20 */ /* 0x000fe40000410000 */
[----:B------:R-:W-:Y:S02]  /*e6e0*/  FMUL.FTZ R14, R14, c[0x0][0x320] ;  /* 0x0000c8000e0e7a20 */ /* 0x000fe40000410000 */
[----:B------:R-:W-:Y:S01]  /*e6f0*/  FMUL.FTZ R15, R15, c[0x0][0x320] ;  /* 0x0000c8000f0f7a20 */ /* 0x000fe20000410000 */
[----:B------:R-:W1:Y:S01]  /*e700*/  MUFU.TANH R41, R41 ;  /* 0x0000002900297308 */ /* 0x000e620000002400 */
[----:B------:R-:W-:-:S02]  /*e710*/  FMUL.FTZ R8, R8, c[0x0][0x320] ;  /* 0x0000c80008087a20 */ /* 0x000fc40000410000 */
[----:B------:R-:W-:Y:S02]  /*e720*/  FMUL.FTZ R9, R9, c[0x0][0x320] ;  /* 0x0000c80009097a20 */ /* 0x000fe40000410000 */
[----:B------:R-:W-:Y:S02]  /*e730*/  FMUL.FTZ R10, R10, c[0x0][0x320] ;  /* 0x0000c8000a0a7a20 */ /* 0x000fe40000410000 */
[----:B------:R-:W-:Y:S01]  /*e740*/  FMUL.FTZ R11, R11, c[0x0][0x320] ;  /* 0x0000c8000b0b7a20 */ /* 0x000fe20000410000 */
        /* <DEDUP_REMOVED lines=13> */
[----:B-1----:R-:W-:Y:S01]  /*e820*/  LOP3.LUT R0, R116, R5, RZ, 0xfc, !PT ;  /* 0x0000000574007212 */ /* 0x002fe200078efcff */
[----:B------:R-:W-:Y:S06]  /*e830*/  BAR.SYNC.DEFER_BLOCKING 0x0 ;  /* 0x0000000000007b1d */ /* 0x000fec0000010000 */
[----:B------:R-:W-:Y:S05]  /*e840*/  @!P4 BRA `(.L_x_128) ;  /* 0x000002000000c947 */ /* 0x000fea0003800000 */
[----:B--234-:R-:W-:Y:S01]  /*e850*/  IADD3 R8, R198, -0x2, RZ ;  /* 0xfffffffec6087810 */ /* 0x01cfe20007ffe0ff */
[----:B------:R-:W-:-:S03]  /*e860*/  IMAD.SHL.U32 R18, R193, 0x20, RZ ;  /* 0x00000020c1127824 */ /* 0x000fc600078e00ff */
[----:B------:R-:W-:Y:S01]  /*e870*/  SHF.R.S32.HI R5, RZ, 0x1f, R8 ;  /* 0x0000001fff057819 */ /* 0x000fe20000011408 */
[----:B------:R-:W-:Y:S02]  /*e880*/  IMAD R2, R192, R8, RZ ;  /* 0x00000008c0027224 */ /* 0x000fe400078e02ff */
[----:B------:R-:W-:-:S04]  /*e890*/  IMAD.WIDE.U32 R8, R8, R194, R196 ;  /* 0x000000c208087225 */ /* 0x000fc800078e00c4 */
[----:B------:R-:W-:Y:S01]  /*e8a0*/  IMAD R2, R5, R194, R2 ;  /* 0x000000c205027224 */ /* 0x000fe200078e0202 */
[----:B------:R-:W-:Y:S02]  /*e8b0*/  LEA R6, P0, R8, c[0x0][0x1c8], 0x1 ;  /* 0x0000720008067a11 */ /* 0x000fe400078008ff */
[----:B------:R-:W-:Y:S01]  /*e8c0*/  SHF.L.U64.HI R5, R193, R191, c[0x0][0x1e4] ;  /* 0x00007900c1057619 */ /* 0x000fe200000102bf */
[----:B------:R-:W-:Y:S01]  /*e8d0*/  IMAD.IADD R2, R9, 0x1, R2 ;  /* 0x0000000109027824 */ /* 0x000fe200078e0202 */
[----:B------:R-:W-:-:S04]  /*e8e0*/  IADD3 R14, P1, R18, R6, RZ ;  /* 0x00000006120e7210 */ /* 0x000fc80007f3e0ff */
[----:B------:R-:W-:Y:S02]  /*e8f0*/  LEA.HI.X R7, R8, c[0x0][0x1cc], R2, 0x1, P0 ;  /* 0x0000730008077a11 */ /* 0x000fe400000f0c02 */
[----:B------:R-:W-:-:S03]  /*e900*/  IADD3 R12, P0, R18, R14, RZ ;  /* 0x0000000e120c7210 */ /* 0x000fc60007f1e0ff */
[C---:B------:R-:W-:Y:S01]  /*e910*/  IMAD.X R15, R5.reuse, 0x1, R7, P1 ;  /* 0x00000001050f7824 */ /* 0x040fe200008e0607 */
[C---:B------:R-:W-:Y:S01]  /*e920*/  IADD3 R10, P1, R18.reuse, R12, RZ ;  /* 0x0000000c120a7210 */ /* 0x040fe20007f3e0ff */
[----:B------:R-:W-:Y:S01]  /*e930*/  @!PT LDS RZ, [RZ] ;  /* 0x00000000fffff984 */ /* 0x000fe20000000800 */
[----:B------:R-:W-:Y:S01]  /*e940*/  @!PT LDS RZ, [RZ] ;  /* 0x00000000fffff984 */ /* 0x000fe20000000800 */
[----:B------:R-:W-:Y:S01]  /*e950*/  @!PT LDS RZ, [RZ] ;  /* 0x00000000fffff984 */ /* 0x000fe20000000800 */
[----:B------:R1:W-:Y:S02]  /*e960*/  LDGSTS.E.BYPASS.LTC128B.128 [R241+0x3900], [R6.64], !P3 ;  /* 0x0390000006f17fae */ /* 0x0003e4000d901d4a */
[C---:B------:R-:W-:Y:S01]  /*e970*/  IMAD.X R13, R5.reuse, 0x1, R15, P0 ;  /* 0x00000001050d7824 */ /* 0x040fe200000e060f */
[----:B------:R-:W-:Y:S01]  /*e980*/  IADD3 R8, P0, R18, R10, RZ ;  /* 0x0000000a12087210 */ /* 0x000fe20007f1e0ff */
[----:B------:R2:W-:Y:S02]  /*e990*/  LDGSTS.E.BYPASS.LTC128B.128 [R241+0x4100], [R14.64], !P3 ;  /* 0x041000000ef17fae */ /* 0x0005e4000d901d4a */
[C---:B------:R-:W-:Y:S02]  /*e9a0*/  IMAD.X R11, R5.reuse, 0x1, R13, P1 ;  /* 0x00000001050b7824 */ /* 0x040fe400008e060d */
        /* <DEDUP_REMOVED lines=10> */
.L_x_128:
[----:B--234-:R-:W-:Y:S01]  /*ea50*/  LOP3.LUT R2, R190, 0xffffffe0, RZ, 0xc0, !PT ;  /* 0xffffffe0be027812 */ /* 0x01cfe200078ec0ff */
[----:B------:R-:W-:Y:S01]  /*ea60*/  IMAD.IADD R6, R208, 0x1, R189 ;  /* 0x00000001d0067824 */ /* 0x000fe200078e02bd */
[----:B------:R-:W-:Y:S01]  /*ea70*/  STL [R1+0x80], R241 ;  /* 0x000080f101007387 */ /* 0x000fe20000100800 */
[----:B------:R-:W-:Y:S02]  /*ea80*/  SHF.L.U32 R224, R0, 0x1, RZ ;  /* 0x0000000100e07819 */ /* 0x000fe400000006ff */
[----:B------:R-:W-:Y:S01]  /*ea90*/  IMAD.IADD R2, R216, 0x1, -R2 ;  /* 0x00000001d8027824 */ /* 0x000fe200078e0a02 */
[----:B------:R-:W-:Y:S02]  /*eaa0*/  STL [R1+0x7c], R240 ;  /* 0x00007cf001007387 */ /* 0x000fe40000100800 */
[----:B------:R-:W-:-:S02]  /*eab0*/  IMAD R225, R4, 0x2, R224 ;  /* 0x0000000204e17824 */ /* 0x000fc400078e02e0 */
[----:B------:R-:W-:Y:S01]  /*eac0*/  SHF.R.S32.HI R5, RZ, 0x1f, R2 ;  /* 0x0000001fff057819 */ /* 0x000fe20000011402 */
[----:B------:R-:W-:Y:S01]  /*ead0*/  STL [R1+0x78], R239 ;  /* 0x000078ef01007387 */ /* 0x000fe20000100800 */
[----:B------:R-:W-:Y:S02]  /*eae0*/  IMAD R227, R3, 0x2, R224 ;  /* 0x0000000203e37824 */ /* 0x000fe400078e02e0 */
[----:B------:R-:W-:Y:S01]  /*eaf0*/  LEA.HI R5, R5, R2, RZ, 0x2 ;  /* 0x0000000205057211 */ /* 0x000fe200078f10ff */
[----:B------:R-:W-:Y:S01]  /*eb00*/  STL [R1+0x74], R238 ;  /* 0x000074ee01007387 */ /* 0x000fe20000100800 */
[----:B------:R-:W-:Y:S02]  /*eb10*/  IMAD R226, R3, 0x2, R225 ;  /* 0x0000000203e27824 */ /* 0x000fe400078e02e1 */
[----:B------:R-:W-:Y:S01]  /*eb20*/  LOP3.LUT R5, R5, 0x7ffffffc, RZ, 0xc0, !PT ;  /* 0x7ffffffc05057812 */ /* 0x000fe200078ec0ff */
[----:B------:R-:W-:Y:S04]  /*eb30*/  STL [R1+0x70], R237 ;  /* 0x000070ed01007387 */ /* 0x000fe80000100800 */
[----:B------:R-:W-:Y:S01]  /*eb40*/  IMAD.IADD R2, R2, 0x1, -R5 ;  /* 0x0000000102027824 */ /* 0x000fe200078e0a05 */
[----:B------:R-:W-:Y:S03]  /*eb50*/  STL [R1+0x6c], R236 ;  /* 0x00006cec01007387 */ /* 0x000fe60000100800 */
[----:B------:R-:W-:Y:S01]  /*eb60*/  IMAD R2, R2, -0x2, R6 ;  /* 0xfffffffe02027824 */ /* 0x000fe200078e0206 */
[----:B------:R-:W-:Y:S04]  /*eb70*/  STL [R1+0x68], R235 ;  /* 0x000068eb01007387 */ /* 0x000fe80000100800 */
[C---:B------:R-:W-:Y:S01]  /*eb80*/  ISETP.GT.AND P0, PT, R2.reuse, RZ, PT ;  /* 0x000000ff0200720c */ /* 0x040fe20003f04270 */
[----:B------:R-:W-:Y:S01]  /*eb90*/  STL [R1+0x64], R234 ;  /* 0x000064ea01007387 */ /* 0x000fe20000100800 */
[----:B------:R-:W-:-:S02]  /*eba0*/  ISETP.GT.AND P2, PT, R2, 0x1, PT ;  /* 0x000000010200780c */ /* 0x000fc40003f44270 */
[----:B------:R-:W-:Y:S01]  /*ebb0*/  ISETP.GT.AND P4, PT, R2, 0x8, PT ;  /* 0x000000080200780c */ /* 0x000fe20003f84270 */
[----:B------:R-:W-:Y:S01]  /*ebc0*/  STL [R1+0x60], R233 ;  /* 0x000060e901007387 */ /* 0x000fe20000100800 */
[----:B------:R-:W-:Y:S02]  /*ebd0*/  FSEL R9, R188, -INF , P0 ;  /* 0xff800000bc097808 */ /* 0x000fe40000000000 */
[----:B------:R-:W-:Y:S01]  /*ebe0*/  FSEL R10, R187, -INF , P2 ;  /* 0xff800000bb0a7808 */ /* 0x000fe20001000000 */
[----:B------:R-:W-:Y:S01]  /*ebf0*/  STL [R1+0x5c], R232 ;  /* 0x00005ce801007387 */ /* 0x000fe20000100800 */
[----:B------:R-:W-:Y:S02]  /*ec00*/  ISETP.GT.AND P5, PT, R2, 0x9, PT ;  /* 0x000000090200780c */ /* 0x000fe40003fa4270 */
[----:B------:R-:W-:Y:S01]  /*ec10*/  FSEL R26, R182, -INF , P4 ;  /* 0xff800000b61a7808 */ /* 0x000fe20002000000 */
[----:B------:R-:W-:Y:S01]  /*ec20*/  STL [R1+0x58], R231 ;  /* 0x000058e701007387 */ /* 0x000fe20000100800 */
[----:B------:R-:W-:-:S02]  /*ec30*/  FMNMX.FTZ R71, R9, R10, !PT ;  /* 0x0000000a09477209 */ /* 0x000fc40007810000 */
[----:B------:R-:W-:Y:S01]  /*ec40*/  ISETP.GT.AND P6, PT, R2, 0x10, PT ;  /* 0x000000100200780c */ /* 0x000fe20003fc4270 */
[----:B------:R-:W-:Y:S01]  /*ec50*/  STL [R1+0x54], R230 ;  /* 0x000054e601007387 */ /* 0x000fe20000100800 */
[----:B------:R-:W-:Y:S02]  /*ec60*/  FSEL R27, R181, -INF , P5 ;  /* 0xff800000b51b7808 */ /* 0x000fe40002800000 */
[----:B------:R-:W-:Y:S01]  /*ec70*/  FMNMX.FTZ R71, R26, R71, !PT ;  /* 0x000000471a477209 */ /* 0x000fe20007810000 */
[----:B------:R-:W-:Y:S01]  /*ec80*/  STL [R1+0x50], R229 ;  /* 0x000050e501007387 */ /* 0x000fe20000100800 */
[----:B------:R-:W-:Y:S02]  /*ec90*/  FSEL R12, R184, -INF , P0 ;  /* 0xff800000b80c7808 */ /* 0x000fe40000000000 */
[----:B------:R-:W-:Y:S01]  /*eca0*/  FSEL R13, R183, -INF , P2 ;  /* 0xff800000b70d7808 */ /* 0x000fe20001000000 */
[----:B------:R1:W-:Y:S01]  /*ecb0*/  STL [R1+0x4c], R228 ;  /* 0x00004ce401007387 */ /* 0x0003e20000100800 */
[----:B------:R-:W-:-:S02]  /*ecc0*/  ISETP.GT.AND P1, PT, R2, 0x11, PT ;  /* 0x000000110200780c */ /* 0x000fc40003f24270 */
[----:B------:R-:W-:Y:S01]  /*ecd0*/  FSEL R28, R174, -INF , P6 ;  /* 0xff800000ae1c7808 */ /* 0x000fe20003000000 */
[----:B------:R2:W-:Y:S01]  /*ece0*/  STL [R1+0x48], R119 ;  /* 0x0000487701007387 */ /* 0x0005e20000100800 */
[----:B------:R-:W-:Y:S02]  /*ecf0*/  FMNMX.FTZ R71, R27, R71, !PT ;  /* 0x000000471b477209 */ /* 0x000fe40007810000 */
[----:B------:R-:W-:Y:S01]  /*ed00*/  FSEL R18, R179, -INF , P0 ;  /* 0xff800000b3127808 */ /* 0x000fe20000000000 */
[----:B------:R-:W0:Y:S01]  /*ed10*/  LDGDEPBAR ;  /* 0x00000000000079af */ /* 0x000e220000000000 */
[----:B------:R-:W-:Y:S02]  /*ed20*/  FSEL R29, R186, -INF , P0 ;  /* 0xff800000ba1d7808 */ /* 0x000fe40000000000 */
[----:B------:R-:W-:Y:S02]  /*ed30*/  FSEL R14, R176, -INF , P4 ;  /* 0xff800000b00e7808 */ /* 0x000fe40002000000 */
[----:B------:R-:W-:-:S02]  /*ed40*/  FMNMX.FTZ R68, R12, R13, !PT ;  /* 0x0000000d0c447209 */ /* 0x000fc40007810000 */
[----:B------:R-:W-:Y:S02]  /*ed50*/  ISETP.GT.AND P0, PT, R2, 0x18, PT ;  /* 0x000000180200780c */ /* 0x000fe40003f04270 */
[----:B------:R-:W-:Y:S02]  /*ed60*/  FSEL R104, R173, -INF , P1 ;  /* 0xff800000ad687808 */ /* 0x000fe40000800000 */
[----:B------:R-:W-:Y:S02]  /*ed70*/  FMNMX.FTZ R71, R28, R71, !PT ;  /* 0x000000471c477209 */ /* 0x000fe40007810000 */
[----:B------:R-:W-:Y:S02]  /*ed80*/  FSEL R20, R171, -INF , P4 ;  /* 0xff800000ab147808 */ /* 0x000fe40002000000 */
[----:B------:R-:W-:Y:S02]  /*ed90*/  FSEL R31, R178, -INF , P4 ;  /* 0xff800000b21f7808 */ /* 0x000fe40002000000 */
[----:B------:R-:W-:-:S02]  /*eda0*/  FSEL R15, R175, -INF , P5 ;  /* 0xff800000af0f7808 */ /* 0x000fc40002800000 */
[----:B------:R-:W-:Y:S02]  /*edb0*/  FMNMX.FTZ R68, R14, R68, !PT ;  /* 0x000000440e447209 */ /* 0x000fe40007810000 */
[----:B------:R-:W-:Y:S02]  /*edc0*/  ISETP.GT.AND P4, PT, R2, 0x19, PT ;  /* 0x000000190200780c */ /* 0x000fe40003f84270 */
[----:B------:R-:W-:Y:S02]  /*edd0*/  FSEL R105, R166, -INF , P0 ;  /* 0xff800000a6697808 */ /* 0x000fe40000000000 */
[----:B------:R-:W-:Y:S02]  /*ede0*/  FMNMX.FTZ R71, R104, R71, !PT ;  /* 0x0000004768477209 */ /* 0x000fe40007810000 */
[----:B------:R-:W-:Y:S02]  /*edf0*/  FSEL R25, R172, -INF , P5 ;  /* 0xff800000ac197808 */ /* 0x000fe40002800000 */
[----:B------:R-:W-:-:S02]  /*ee00*/  FSEL R36, R177, -INF , P5 ;  /* 0xff800000b1247808 */ /* 0x000fc40002800000 */
        /* <DEDUP_REMOVED lines=8> */
[----:B------:R-:W-:Y:S02]  /*ee90*/  FSEL R38, R167, -INF , P1 ;  /* 0xff800000a7267808 */ /* 0x000fe40000800000 */
[----:B------:R-:W-:Y:S02]  /*eea0*/  FSEL R116, R169, -INF , P1 ;  /* 0xff800000a9747808 */ /* 0x000fe40000800000 */
[----:B------:R-:W-:Y:S02]  /*eeb0*/  ISETP.GT.AND P2, PT, R2, 0x28, PT ;  /* 0x000000280200780c */ /* 0x000fe40003f44270 */
[----:B------:R-:W-:-:S02]  /*eec0*/  FSEL R45, R163, -INF , P6 ;  /* 0xff800000a32d7808 */ /* 0x000fc40003000000 */
[----:B------:R-:W-:Y:S02]  /*eed0*/  FSEL R108, R170, -INF , P6 ;  /* 0xff800000aa6c7808 */ /* 0x000fe40003000000 */
[C---:B------:R-:W-:Y:S02]  /*eee0*/  ISETP.GT.AND P1, PT, R2.reuse, 0x29, PT ;  /* 0x000000290200780c */ /* 0x040fe40003f24270 */
[----:B------:R-:W-:Y:S02]  /*eef0*/  FMNMX.FTZ R68, R37, R68, !PT ;  /* 0x0000004425447209 */ /* 0x000fe40007810000 */
[----:B------:R-:W-:Y:S02]  /*ef00*/  ISETP.GT.AND P6, PT, R2, 0x21, PT ;  /* 0x000000210200780c */ /* 0x000fe40003fc4270 */
[----:B------:R-:W-:Y:S02]  /*ef10*/  FSEL R107, R158, -INF , P5 ;  /* 0xff8000009e6b7808 */ /* 0x000fe40002800000 */
[----:B------:R-:W-:-:S02]  /*ef20*/  FMNMX.FTZ R71, R106, R71, !PT ;  /* 0x000000476a477209 */ /* 0x000fc40007810000 */
        /* <DEDUP_REMOVED lines=14> */
[----:B------:R-:W-:Y:S02]  /*f010*/  FMNMX.FTZ R68, R38, R68, !PT ;  /* 0x0000004426447209 */ /* 0x000fe40007810000 */
[C---:B------:R-:W-:Y:S02]  /*f020*/  ISETP.GT.AND P0, PT, R2.reuse, 0x30, PT ;  /* 0x000000300200780c */ /* 0x040fe40003f04270 */
[----:B------:R-:W-:Y:S02]  /*f030*/  ISETP.GT.AND P5, PT, R2, 0x31, PT ;  /* 0x000000310200780c */ /* 0x000fe40003fa4270 */
[----:B------:R-:W-:-:S02]  /*f040*/  FSEL R124, R157, -INF , P6 ;  /* 0xff8000009d7c7808 */ /* 0x000fc40003000000 */
[C---:B------:R-:W-:Y:S02]  /*f050*/  ISETP.GT.AND P2, PT, R2.reuse, 0x40, PT ;  /* 0x000000400200780c */ /* 0x040fe40003f44270 */
[----:B------:R-:W-:Y:S02]  /*f060*/  ISETP.GT.AND P1, PT, R2, 0x41, PT ;  /* 0x000000410200780c */ /* 0x000fe40003f24270 */
[----:B------:R-:W-:Y:S02]  /*f070*/  FMNMX.FTZ R71, R107, R71, !PT ;  /* 0x000000476b477209 */ /* 0x000fe40007810000 */
[----:B------:R-:W-:Y:S02]  /*f080*/  FSEL R69, R118, -INF , P4 ;  /* 0xff80000076457808 */ /* 0x000fe40002000000 */
[----:B------:R-:W-:Y:S02]  /*f090*/  FSEL R44, R159, -INF , P4 ;  /* 0xff8000009f2c7808 */ /* 0x000fe40002000000 */
[----:B------:R-:W-:-:S02]  /*f0a0*/  FSEL R128, R138, -INF , P6 ;  /* 0xff8000008a807808 */ /* 0x000fc40003000000 */
[----:B------:R-:W-:Y:S02]  /*f0b0*/  FMNMX.FTZ R68, R39, R68, !PT ;  /* 0x0000004427447209 */ /* 0x000fe40007810000 */
[----:B------:R-:W-:Y:S02]  /*f0c0*/  FMNMX.FTZ R5, R18, R19, !PT ;  /* 0x0000001312057209 */ /* 0x000fe40007810000 */
        /* <DEDUP_REMOVED lines=19> */
[----:B------:R-:W-:Y:S02]  /*f200*/  FMNMX.FTZ R71, R124, R71, !PT ;  /* 0x000000477c477209 */ /* 0x000fe40007810000 */
[C---:B------:R-:W-:Y:S02]  /*f210*/  ISETP.GT.AND P6, PT, R2.reuse, 0x38, PT ;  /* 0x000000380200780c */ /* 0x040fe40003fc4270 */
[----:B------:R-:W-:-:S02]  /*f220*/  ISETP.GT.AND P4, PT, R2, 0x39, PT ;  /* 0x000000390200780c */ /* 0x000fc40003f84270 */
[C---:B------:R-:W-:Y:S02]  /*f230*/  ISETP.GT.AND P0, PT, R2.reuse, 0x48, PT ;  /* 0x000000480200780c */ /* 0x040fe40003f04270 */
[C---:B------:R-:W-:Y:S02]  /*f240*/  ISETP.GT.AND P5, PT, R2.reuse, 0x58, PT ;  /* 0x000000580200780c */ /* 0x040fe40003fa4270 */
[C---:B------:R-:W-:Y:S02]  /*f250*/  ISETP.GT.AND P2, PT, R2.reuse, 0x49, PT ;  /* 0x000000490200780c */ /* 0x040fe40003f44270 */
[----:B------:R-:W-:Y:S02]  /*f260*/  ISETP.GT.AND P1, PT, R2, 0x50, PT ;  /* 0x000000500200780c */ /* 0x000fe40003f24270 */
[----:B------:R-:W-:Y:S02]  /*f270*/  FMNMX.FTZ R68, R44, R68, !PT ;  /* 0x000000442c447209 */ /* 0x000fe40007810000 */
[----:B------:R-:W-:-:S02]  /*f280*/  FMNMX.FTZ R5, R20, R5, !PT ;  /* 0x0000000514057209 */ /* 0x000fc40007810000 */
        /* <DEDUP_REMOVED lines=25> */
[C---:B------:R-:W-:Y:S02]  /*f420*/  ISETP.GT.AND P6, PT, R2.reuse, 0x51, PT ;  /* 0x000000510200780c */ /* 0x040fe40003fc4270 */
        /* <DEDUP_REMOVED lines=34> */
[----:B------:R-:W-:Y:S02]  /*f650*/  FSEL R174, R81, -INF , P6 ;  /* 0xff80000051ae7808 */ /* 0x000fe40003000000 */
        /* <DEDUP_REMOVED lines=8> */
[----:B------:R-:W-:Y:S02]  /*f6e0*/  FSEL R172, R61, -INF , P4 ;  /* 0xff8000003dac7808 */ /* 0x000fe40002000000 */
[----:B------:R-:W-:Y:S02]  /*f6f0*/  FMNMX.FTZ R71, R173, R71, !PT ;  /* 0x00000047ad477209 */ /* 0x000fe40007810000 */
[----:B------:R-:W-:-:S02]  /*f700*/  FMNMX.FTZ R5, R36, R5, !PT ;  /* 0x0000000524057209 */ /* 0x000fc40007810000 */
[----:B------:R-:W-:Y:S02]  /*f710*/  FSEL R183, R77, -INF , P6 ;  /* 0xff8000004db77808 */ /* 0x000fe40003000000 */
[----:B------:R-:W-:Y:S02]  /*f720*/  FMNMX.FTZ R68, R243, R68, !PT ;  /* 0x00000044f3447209 */ /* 0x000fe40007810000 */
[----:B------:R-:W-:Y:S02]  /*f730*/  FMNMX.FTZ R2, R148, R2, !PT ;  /* 0x0000000294027209 */ /* 0x000fe40007810000 */
[----:B------:R-:W-:Y:S02]  /*f740*/  FSEL R203, R40, -INF , P2 ;  /* 0xff80000028cb7808 */ /* 0x000fe40001000000 */
[----:B------:R-:W-:Y:S02]  /*f750*/  FMNMX.FTZ R71, R172, R71, !PT ;  /* 0x00000047ac477209 */ /* 0x000fe40007810000 */
[----:B------:R-:W-:Y:S01]  /*f760*/  FMNMX.FTZ R5, R108, R5, !PT ;  /* 0x000000056c057209 */ /* 0x000fe20007810000 */
[----:B------:R-:W-:Y:S01]  /*f770*/  IMAD.MOV.U32 R4, RZ, RZ, R203 ;  /* 0x000000ffff047224 */ /* 0x000fe200078e00cb */
[----:B------:R-:W-:-:S02]  /*f780*/  FMNMX.FTZ R68, R183, R68, !PT ;  /* 0x00000044b7447209 */ /* 0x000fc40007810000 */
[----:B------:R-:W-:Y:S02]  /*f790*/  FMNMX.FTZ R2, R162, R2, !PT ;  /* 0x00000002a2027209 */ /* 0x000fe40007810000 */
[----:B-1----:R-:W-:Y:S02]  /*f7a0*/  FSEL R228, R41, -INF , P1 ;  /* 0xff80000029e47808 */ /* 0x002fe40000800000 */
[----:B------:R-:W-:Y:S02]  /*f7b0*/  FMNMX.FTZ R71, R203, R71, !PT ;  /* 0x00000047cb477209 */ /* 0x000fe40007810000 */
[----:B------:R-:W-:Y:S02]  /*f7c0*/  FMNMX.FTZ R5, R116, R5, !PT ;  /* 0x0000000574057209 */ /* 0x000fe40007810000 */
[----:B------:R-:W-:Y:S02]  /*f7d0*/  FSEL R179, R65, -INF , P4 ;  /* 0xff80000041b37808 */ /* 0x000fe40002000000 */
[----:B------:R-:W-:-:S02]  /*f7e0*/  FMNMX.FTZ R68, R182, R68, !PT ;  /* 0x00000044b6447209 */ /* 0x000fc40007810000 */
[----:B------:R-:W-:Y:S02]  /*f7f0*/  FMNMX.FTZ R2, R164, R2, !PT ;  /* 0x00000002a4027209 */ /* 0x000fe40007810000 */
[----:B--2---:R-:W-:Y:S02]  /*f800*/  FSEL R119, R21, -INF , P0 ;  /* 0xff80000015777808 */ /* 0x004fe40000000000 */
        /* <DEDUP_REMOVED lines=8> */
[----:B------:R-:W-:Y:S02]  /*f890*/  FSEL R187, R23, -INF , P1 ;  /* 0xff80000017bb7808 */ /* 0x000fe40000800000 */
[----:B------:R-:W-:-:S02]  /*f8a0*/  FMNMX.FTZ R68, R239, R68, !PT ;  /* 0x00000044ef447209 */ /* 0x000fc40007810000 */
[----:B------:R-:W-:Y:S02]  /*f8b0*/  FMNMX.FTZ R2, R165, R2, !PT ;  /* 0x00000002a5027209 */ /* 0x000fe40007810000 */
[----:B------:R-:W-:Y:S02]  /*f8c0*/  FMNMX.FTZ R71, R204, R71, !PT ;  /* 0x00000047cc477209 */ /* 0x000fe40007810000 */
[----:B------:R-:W-:Y:S02]  /*f8d0*/  FMNMX.FTZ R5, R137, R5, !PT ;  /* 0x0000000589057209 */ /* 0x000fe40007810000 */
[----:B------:R-:W-:Y:S01]  /*f8e0*/  FSEL R195, R79, -INF , P6 ;  /* 0xff8000004fc37808 */ /* 0x000fe20003000000 */
[----:B------:R-:W1:Y:S01]  /*f8f0*/  SHFL.BFLY PT, R6, R71, 0x2, 0x1f ;  /* 0x0c401f0047067f89 */ /* 0x000e6200000e0000 */
[----:B------:R-:W-:Y:S02]  /*f900*/  FSEL R186, R17, -INF , P0 ;  /* 0xff80000011ba7808 */ /* 0x000fe40000000000 */
[----:B------:R-:W-:-:S02]  /*f910*/  FMNMX.FTZ R68, R187, R68, !PT ;  /* 0x00000044bb447209 */ /* 0x000fc40007810000 */
[----:B------:R-:W-:Y:S02]  /*f920*/  FMNMX.FTZ R2, R191, R2, !PT ;  /* 0x00000002bf027209 */ /* 0x000fe40007810000 */
[----:B------:R-:W-:Y:S02]  /*f930*/  FMNMX.FTZ R5, R138, R5, !PT ;  /* 0x000000058a057209 */ /* 0x000fe40007810000 */
[----:B------:R-:W-:Y:S02]  /*f940*/  FSEL R238, R32, -INF , P5 ;  /* 0xff80000020ee7808 */ /* 0x000fe40002800000 */
[----:B------:R-:W-:Y:S02]  /*f950*/  FMNMX.FTZ R68, R186, R68, !PT ;  /* 0x00000044ba447209 */ /* 0x000fe40007810000 */
[----:B------:R-:W-:Y:S02]  /*f960*/  FMNMX.FTZ R2, R195, R2, !PT ;  /* 0x00000002c3027209 */ /* 0x000fe40007810000 */
[----:B------:R-:W-:-:S02]  /*f970*/  FMNMX.FTZ R5, R139, R5, !PT ;  /* 0x000000058b057209 */ /* 0x000fc40007810000 */
[----:B------:R-:W-:Y:S02]  /*f980*/  FMNMX.FTZ R68, R238, R68, !PT ;  /* 0x00000044ee447209 */ /* 0x000fe40007810000 */
[----:B------:R-:W-:Y:S02]  /*f990*/  FSEL R169, R52, -INF , P4 ;  /* 0xff80000034a97808 */ /* 0x000fe40002000000 */
[----:B------:R-:W-:Y:S01]  /*f9a0*/  FMNMX.FTZ R2, R189, R2, !PT ;  /* 0x00000002bd027209 */ /* 0x000fe20007810000 */
[----:B------:R-:W2:Y:S01]  /*f9b0*/  SHFL.BFLY PT, R8, R68, 0x2, 0x1f ;  /* 0x0c401f0044087f89 */ /* 0x000ea200000e0000 */
        /* <DEDUP_REMOVED lines=11> */
[----:B------:R-:W-:Y:S01]  /*fa70*/  FMNMX.FTZ R2, R192, R2, !PT ;  /* 0x00000002c0027209 */ /* 0x000fe20007810000 */
[----:B------:R-:W-:Y:S01]  /*fa80*/  LDSM.16.MT88.4 R32, [R225+0x100] ;  /* 0x00010000e120783b */ /* 0x000fe20000004200 */
[----:B------:R-:W-:Y:S02]  /*fa90*/  FMNMX.FTZ R5, R156, R5, !PT ;  /* 0x000000059c057209 */ /* 0x000fe40007810000 */
[----:B-1----:R-:W-:Y:S02]  /*faa0*/  FMNMX.FTZ R71, R71, R6, !PT ;  /* 0x0000000647477209 */ /* 0x002fe40007810000 */
[----:B------:R-:W-:-:S02]  /*fab0*/  FMNMX.FTZ R2, R199, R2, !PT ;  /* 0x00000002c7027209 */ /* 0x000fc40007810000 */
[----:B------:R-:W-:Y:S01]  /*fac0*/  FMNMX.FTZ R5, R175, R5, !PT ;  /* 0x00000005af057209 */ /* 0x000fe20007810000 */
[----:B------:R-:W1:Y:S01]  /*fad0*/  SHFL.BFLY PT, R7, R71, 0x1, 0x1f ;  /* 0x0c201f0047077f89 */ /* 0x000e6200000e0000 */
[----:B--2---:R-:W-:Y:S02]  /*fae0*/  FMNMX.FTZ R68, R68, R8, !PT ;  /* 0x0000000844447209 */ /* 0x004fe40007810000 */
[----:B------:R-:W-:Y:S01]  /*faf0*/  FMNMX.FTZ R5, R176, R5, !PT ;  /* 0x00000005b0057209 */ /* 0x000fe20007810000 */
[----:B------:R-:W2:Y:S01]  /*fb00*/  SHFL.BFLY PT, R6, R2, 0x2, 0x1f ;  /* 0x0c401f0002067f89 */ /* 0x000ea200000e0000 */
[----:B------:R-:W-:Y:S02]  /*fb10*/  FSEL R212, R73, -INF , P6 ;  /* 0xff80000049d47808 */ /* 0x000fe40003000000 */
[----:B------:R-:W-:Y:S01]  /*fb20*/  FMNMX.FTZ R5, R177, R5, !PT ;  /* 0x00000005b1057209 */ /* 0x000fe20007810000 */
[----:B------:R-:W3:Y:S01]  /*fb30*/  SHFL.BFLY PT, R8, R68, 0x1, 0x1f ;  /* 0x0c201f0044087f89 */ /* 0x000ee200000e0000 */
[----:B------:R-:W-:-:S02]  /*fb40*/  FSEL R168, R56, -INF , P4 ;  /* 0xff80000038a87808 */ /* 0x000fc40002000000 */
[----:B------:R-:W-:Y:S02]  /*fb50*/  FMNMX.FTZ R5, R178, R5, !PT ;  /* 0x00000005b2057209 */ /* 0x000fe40007810000 */
[----:B------:R-:W-:Y:S02]  /*fb60*/  FSEL R205, R53, -INF , P2 ;  /* 0xff80000035cd7808 */ /* 0x000fe40001000000 */
[----:B------:R-:W-:Y:S02]  /*fb70*/  FMNMX.FTZ R5, R130, R5, !PT ;  /* 0x0000000582057209 */ /* 0x000fe40007810000 */
[----:B------:R-:W-:Y:S02]  /*fb80*/  FSEL R198, R49, -INF , P1 ;  /* 0xff80000031c67808 */ /* 0x000fe40000800000 */
[----:B------:R-:W-:Y:S02]  /*fb90*/  FMNMX.FTZ R5, R212, R5, !PT ;  /* 0x00000005d4057209 */ /* 0x000fe40007810000 */
[----:B------:R-:W-:-:S02]  /*fba0*/  FSEL R213, R48, -INF , P0 ;  /* 0xff80000030d57808 */ /* 0x000fc40000000000 */
[----:B------:R-:W-:Y:S02]  /*fbb0*/  FMNMX.FTZ R5, R206, R5, !PT ;  /* 0x00000005ce057209 */ /* 0x000fe40007810000 */
[----:B-1----:R-:W-:Y:S02]  /*fbc0*/  FMNMX.FTZ R71, R71, R7, !PT ;  /* 0x0000000747477209 */ /* 0x002fe40007810000 */
[----:B------:R-:W-:Y:S02]  /*fbd0*/  FMNMX.FTZ R5, R168, R5, !PT ;  /* 0x00000005a8057209 */ /* 0x000fe40007810000 */
[----:B--2---:R-:W-:Y:S01]  /*fbe0*/  FMNMX.FTZ R2, R2, R6, !PT ;  /* 0x0000000602027209 */ /* 0x004fe20007810000 */
[C---:B------:R-:W-:Y:S01]  /*fbf0*/  FMUL.FTZ R7, R71.reuse, c[0x0][0x2d0] ;  /* 0x0000b40047077a20 */ /* 0x040fe20000410000 */
[----:B------:R-:W-:Y:S02]  /*fc00*/  FSETP.NEU.FTZ.AND P4, PT, R71, -INF , PT ;  /* 0xff8000004700780b */ /* 0x000fe40003f9d000 */
[----:B------:R-:W-:Y:S01]  /*fc10*/  FMNMX.FTZ R5, R205, R5, !PT ;  /* 0x00000005cd057209 */ /* 0x000fe20007810000 */
[----:B------:R-:W1:Y:S01]  /*fc20*/  SHFL.BFLY PT, R11, R2, 0x1, 0x1f ;  /* 0x0c201f00020b7f89 */ /* 0x000e6200000e0000 */
[----:B------:R-:W-:-:S02]  /*fc30*/  FSEL R7, R7, RZ, P4 ;  /* 0x000000ff07077208 */ /* 0x000fc40002000000 */
[----:B------:R-:W-:Y:S02]  /*fc40*/  FMNMX.FTZ R5, R198, R5, !PT ;  /* 0x00000005c6057209 */ /* 0x000fe40007810000 */
[----:B---3--:R-:W-:Y:S01]  /*fc50*/  FMNMX.FTZ R68, R68, R8, !PT ;  /* 0x0000000844447209 */ /* 0x008fe20007810000 */
[--C-:B------:R-:W-:Y:S01]  /*fc60*/  FFMA.FTZ R6, R9, c[0x0][0x2d0], -R7.reuse ;  /* 0x0000b40009067a23 */ /* 0x100fe20000010807 */
[----:B------:R-:W-:Y:S02]  /*fc70*/  FSEL R131, R43, -INF , P5 ;  /* 0xff8000002b837808 */ /* 0x000fe40002800000 */
[----:B------:R-:W-:Y:S01]  /*fc80*/  FMNMX.FTZ R8, R213, R5, !PT ;  /* 0x00000005d5087209 */ /* 0x000fe20007810000 */
[C---:B------:R-:W-:Y:S01]  /*fc90*/  FMUL.FTZ R9, R68.reuse, c[0x0][0x2d0] ;  /* 0x0000b40044097a20 */ /* 0x040fe20000410000 */
[----:B------:R-:W-:Y:S01]  /*fca0*/  FSETP.NEU.FTZ.AND P0, PT, R68, -INF , PT ;  /* 0xff8000004400780b */ /* 0x000fe20003f1d000 */
[----:B------:R2:W-:Y:S01]  /*fcb0*/  MUFU.EX2 R236, R6 ;  /* 0x0000000600ec7308 */ /* 0x0005e20000000800 */
[----:B------:R-:W-:Y:S01]  /*fcc0*/  FMNMX.FTZ R8, R131, R8, !PT ;  /* 0x0000000883087209 */ /* 0x000fe20007810000 */
[----:B------:R-:W-:Y:S01]  /*fcd0*/  FFMA.FTZ R5, R10, c[0x0][0x2d0], -R7 ;  /* 0x0000b4000a057a23 */ /* 0x000fe20000010807 */
[----:B------:R-:W-:Y:S01]  /*fce0*/  ISETP.NE.AND P6, PT, R16, RZ, PT ;  /* 0x000000ff1000720c */ /* 0x000fe20003fc5270 */
[----:B------:R-:W-:Y:S04]  /*fcf0*/  LDSM.16.MT88.4 R40, [R226+0x100] ;  /* 0x00010000e228783b */ /* 0x000fe80000004200 */
[----:B------:R-:W3:Y:S01]  /*fd00*/  SHFL.BFLY PT, R10, R8, 0x2, 0x1f ;  /* 0x0c401f00080a7f89 */ /* 0x000ee200000e0000 */
[----:B------:R4:W4:Y:S01]  /*fd10*/  MUFU.EX2 R235, R5 ;  /* 0x0000000500eb7308 */ /* 0x0009220000000800 */
[----:B-1----:R-:W-:-:S02]  /*fd20*/  FMNMX.FTZ R2, R2, R11, !PT ;  /* 0x0000000b02027209 */ /* 0x002fc40007810000 */
[----:B--2---:R-:W-:Y:S02]  /*fd30*/  FSEL R6, R9, RZ, P0 ;  /* 0x000000ff09067208 */ /* 0x004fe40000000000 */
[----:B------:R-:W-:-:S03]  /*fd40*/  FSETP.NEU.FTZ.AND P0, PT, R2, -INF , PT ;  /* 0xff8000000200780b */ /* 0x000fc60003f1d000 */
[--C-:B------:R-:W-:Y:S02]  /*fd50*/  FFMA.FTZ R9, R14, c[0x0][0x2d0], -R6.reuse ;  /* 0x0000b4000e097a23 */ /* 0x100fe40000010806 */
[----:B----4-:R-:W-:Y:S02]  /*fd60*/  FFMA.FTZ R5, R12, c[0x0][0x2d0], -R6 ;  /* 0x0000b4000c057a23 */ /* 0x010fe40000010806 */
[----:B------:R1:W-:Y:S01]  /*fd70*/  MUFU.EX2 R193, R9 ;  /* 0x0000000900c17308 */ /* 0x0003e20000000800 */
[----:B------:R-:W-:Y:S02]  /*fd80*/  F2FP.BF16.PACK_AB R12, R235, R236 ;  /* 0x000000eceb0c723e */ /* 0x000fe400000010ff */
[----:B---3--:R-:W-:-:S05]  /*fd90*/  FMNMX.FTZ R8, R8, R10, !PT ;  /* 0x0000000a08087209 */ /* 0x008fca0007810000 */
        /* <DEDUP_REMOVED lines=80> */
[----:B-1----:R-:W-:-:S04]  /*102a0*/  FFMA.FTZ R3, R69, c[0x0][0x2d0], -R5 ;  /* 0x0000b40045037a23 */ /* 0x002fc80000010805 */
        /* <DEDUP_REMOVED lines=22> */
[----:B-1----:R-:W-:Y:S01]  /*10410*/  FFMA.FTZ R3, R116, c[0x0][0x2d0], -R0 ;  /* 0x0000b40074037a23 */ /* 0x002fe20000010800 */
[----:B------:R-:W-:-:S03]  /*10420*/  MOV R116, R213 ;  /* 0x000000d500747202 */ /* 0x000fc60000000f00 */
[----:B------:R1:W2:Y:S02]  /*10430*/  MUFU.EX2 R247, R3 ;  /* 0x0000000300f77308 */ /* 0x0002a40000000800 */
[----:B-1----:R-:W-:Y:S01]  /*10440*/  FFMA.FTZ R3, R117, c[0x0][0x2d0], -R0 ;  /* 0x0000b40075037a23 */ /* 0x002fe20000010800 */
[----:B--2---:R-:W-:Y:S01]  /*10450*/  F2FP.BF16.PACK_AB R9, R247, R244 ;  /* 0x000000f4f709723e */ /* 0x004fe200000010ff */
[----:B------:R-:W-:-:S04]  /*10460*/  IMAD.MOV.U32 R117, RZ, RZ, R131 ;  /* 0x000000ffff757224 */ /* 0x000fc800078e0083 */
[----:B------:R1:W-:Y:S02]  /*10470*/  MUFU.EX2 R250, R3 ;  /* 0x0000000300fa7308 */ /* 0x0003e40000000800 */
[----:B-1----:R-:W-:Y:S02]  /*10480*/  FFMA.FTZ R3, R118, c[0x0][0x2d0], -R0 ;  /* 0x0000b40076037a23 */ /* 0x002fe40000010800 */
        /* <DEDUP_REMOVED lines=28> */
[----:B---3--:R-:W-:Y:S01]  /*10650*/  FFMA.FTZ R3, R132, c[0x0][0x2d0], -R6 ;  /* 0x0000b40084037a23 */ /* 0x008fe20000010806 */
[----:B------:R-:W-:-:S03]  /*10660*/  MOV R132, R211 ;  /* 0x000000d300847202 */ /* 0x000fc60000000f00 */
        /* <DEDUP_REMOVED lines=16> */
[----:B---3--:R-:W-:Y:S02]  /*10770*/  F2FP.BF16.PACK_AB R11, R217, R218 ;  /* 0x000000dad90b723e */ /* 0x008fe400000010ff */
[----:B------:R-:W-:-:S03]  /*10780*/  MOV R137, R206 ;  /* 0x000000ce00897202 */ /* 0x000fc60000000f00 */
[----:B------:R2:W-:Y:S02]  /*10790*/  MUFU.EX2 R215, R3 ;  /* 0x0000000300d77308 */ /* 0x0005e40000000800 */
[C---:B-1----:R-:W-:Y:S08]  /*107a0*/  HMMA.16816.F32.BF16 R48, R8.reuse, R20, R120 ;  /* 0x000000140830723c */ /* 0x042ff00000041878 */
[----:B------:R-:W-:Y:S01]  /*107b0*/  HMMA.16816.F32.BF16 R56, R8, R18, R84 ;  /* 0x000000120838723c */ /* 0x000fe20000041854 */
[----:B--2---:R-:W-:-:S02]  /*107c0*/  FFMA.FTZ R3, R138, c[0x0][0x2d0], -R0 ;  /* 0x0000b4008a037a23 */ /* 0x004fc40000010800 */
[----:B------:R-:W-:Y:S02]  /*107d0*/  IMAD.MOV.U32 R138, RZ, RZ, R205 ;  /* 0x000000ffff8a7224 */ /* 0x000fe400078e00cd */
        /* <DEDUP_REMOVED lines=16> */
[--C-:B-1----:R-:W-:Y:S01]  /*108e0*/  FFMA.FTZ R3, R141, c[0x0][0x2d0], -R6.reuse ;  /* 0x0000b4008d037a23 */ /* 0x102fe20000010806 */
        /* <DEDUP_REMOVED lines=16> */
[----:B------:R-:W-:Y:S01]  /*109f0*/  MOV R131, R133 ;  /* 0x0000008500837202 */ /* 0x000fe20000000f00 */
[----:B------:R-:W-:Y:S02]  /*10a00*/  IMAD.MOV.U32 R133, RZ, RZ, R197 ;  /* 0x000000ffff857224 */ /* 0x000fe400078e00c5 */
[----:B------:R-:W-:Y:S01]  /*10a10*/  IMAD.MOV.U32 R128, RZ, RZ, R187 ;  /* 0x000000ffff807224 */ /* 0x000fe200078e00bb */
[----:B------:R-:W-:Y:S01]  /*10a20*/  HMMA.16816.F32.BF16 R104, R8, R20, R72 ;  /* 0x000000140868723c */ /* 0x000fe20000041848 */
[----:B------:R-:W-:Y:S01]  /*10a30*/  LDSM.16.MT88.4 R20, [R225+0x1900] ;  /* 0x00190000e114783b */ /* 0x000fe20000004200 */
[----:B------:R-:W-:-:S02]  /*10a40*/  IMAD.MOV.U32 R129, RZ, RZ, R186 ;  /* 0x000000ffff817224 */ /* 0x000fc400078e00ba */
[----:B------:R-:W-:-:S04]  /*10a50*/  IMAD.MOV.U32 R130, RZ, RZ, R184 ;  /* 0x000000ffff827224 */ /* 0x000fc800078e00b8 */
        /* <DEDUP_REMOVED lines=30> */
[----:B------:R-:W-:-:S02]  /*10c40*/  IMAD.MOV.U32 R136, RZ, RZ, R185 ;  /* 0x000000ffff887224 */ /* 0x000fc400078e00b9 */
[----:B------:R-:W-:Y:S01]  /*10c50*/  IMAD.MOV.U32 R126, RZ, RZ, R118 ;  /* 0x000000ffff7e7224 */ /* 0x000fe200078e0076 */
[----:B------:R-:W-:Y:S01]  /*10c60*/  HMMA.16816.F32.BF16 R108, R8, R18, R44 ;  /* 0x00000012086c723c */ /* 0x000fe2000004182c */
[----:B-1----:R-:W-:Y:S01]  /*10c70*/  FFMA.FTZ R3, R151, c[0x0][0x2d0], -R7 ;  /* 0x0000b40097037a23 */ /* 0x002fe20000010807 */
[----:B------:R-:W-:-:S06]  /*10c80*/  MOV R151, R193 ;  /* 0x000000c100977202 */ /* 0x000fcc0000000f00 */
[C---:B------:R-:W-:Y:S01]  /*10c90*/  HMMA.16816.F32.BF16 R92, R8.reuse, R12, R60 ;  /* 0x0000000c085c723c */ /* 0x040fe2000004183c */
[----:B------:R1:W-:Y:S07]  /*10ca0*/  MUFU.EX2 R202, R3 ;  /* 0x0000000300ca7308 */ /* 0x0003ee0000000800 */
[C---:B------:R-:W-:Y:S07]  /*10cb0*/  HMMA.16816.F32.BF16 R56, R8.reuse, R20, R120 ;  /* 0x000000140838723c */ /* 0x040fee0000041878 */
[----:B------:R-:W-:Y:S01]  /*10cc0*/  MOV R123, R143 ;  /* 0x0000008f007b7202 */ /* 0x000fe20000000f00 */
[----:B------:R-:W-:Y:S01]  /*10cd0*/  HMMA.16816.F32.BF16 R52, R8, R22, R80 ;  /* 0x000000160834723c */ /* 0x000fe20000041850 */
[----:B------:R-:W-:-:S02]  /*10ce0*/  IMAD.MOV.U32 R122, RZ, RZ, R142 ;  /* 0x000000ffff7a7224 */ /* 0x000fc400078e008e */
[----:B-1----:R-:W-:Y:S02]  /*10cf0*/  FFMA.FTZ R3, R152, c[0x0][0x2d0], -R7 ;  /* 0x0000b40098037a23 */ /* 0x002fe40000010807 */
[----:B------:R-:W-:Y:S02]  /*10d00*/  IMAD.MOV.U32 R152, RZ, RZ, R198 ;  /* 0x000000ffff987224 */ /* 0x000fe400078e00c6 */
[----:B------:R1:W3:Y:S01]  /*10d10*/  MUFU.EX2 R201, R3 ;  /* 0x0000000300c97308 */ /* 0x0002e20000000800 */
[----:B------:R-:W-:Y:S01]  /*10d20*/  HMMA.16816.F32.BF16 R40, R8, R26, R84 ;  /* 0x0000001a0828723c */ /* 0x000fe20000041854 */
[----:B------:R-:W-:Y:S02]  /*10d30*/  IMAD.MOV.U32 R121, RZ, RZ, R141 ;  /* 0x000000ffff797224 */ /* 0x000fe400078e008d */
[----:B------:R-:W-:-:S04]  /*10d40*/  IMAD.MOV.U32 R120, RZ, RZ, R140 ;  /* 0x000000ffff787224 */ /* 0x000fc800078e008c */
[----:B--2---:R-:W-:Y:S01]  /*10d50*/  F2FP.BF16.PACK_AB R8, R203, R204 ;  /* 0x000000cccb08723e */ /* 0x004fe200000010ff */
[----:B-1----:R-:W-:Y:S01]  /*10d60*/  FFMA.FTZ R3, R153, c[0x0][0x2d0], -R0 ;  /* 0x0000b40099037a23 */ /* 0x002fe20000010800 */
[----:B---3--:R-:W-:Y:S01]  /*10d70*/  F2FP.BF16.PACK_AB R10, R201, R202 ;  /* 0x000000cac90a723e */ /* 0x008fe200000010ff */
[----:B------:R-:W-:Y:S02]  /*10d80*/  IMAD.MOV.U32 R153, RZ, RZ, R194 ;  /* 0x000000ffff997224 */ /* 0x000fe400078e00c2 */
[----:B------:R1:W-:Y:S02]  /*10d90*/  MUFU.EX2 R200, R3 ;  /* 0x0000000300c87308 */ /* 0x0003e40000000800 */
[----:B-1----:R-:W-:Y:S02]  /*10da0*/  FFMA.FTZ R3, R154, c[0x0][0x2d0], -R0 ;  /* 0x0000b4009a037a23 */ /* 0x002fe40000010800 */
[----:B------:R-:W-:Y:S01]  /*10db0*/  IMAD.MOV.U32 R154, RZ, RZ, R138 ;  /* 0x000000ffff9a7224 */ /* 0x000fe200078e008a */
[----:B------:R-:W-:-:S03]  /*10dc0*/  MOV R138, R117 ;  /* 0x00000075008a7202 */ /* 0x000fc60000000f00 */
[----:B------:R1:W2:Y:S02]  /*10dd0*/  MUFU.EX2 R199, R3 ;  /* 0x0000000300c77308 */ /* 0x0002a40000000800 */
[----:B-1----:R-:W-:Y:S01]  /*10de0*/  FFMA.FTZ R3, R155, c[0x0][0x2d0], -R0 ;  /* 0x0000b4009b037a23 */ /* 0x002fe20000010800 */
[----:B--2---:R-:W-:Y:S02]  /*10df0*/  F2FP.BF16.PACK_AB R9, R199, R200 ;  /* 0x000000c8c709723e */ /* 0x004fe400000010ff */
[----:B------:R-:W-:-:S03]  /*10e00*/  MOV R155, R139 ;  /* 0x0000008b009b7202 */ /* 0x000fc60000000f00 */
[----:B------:R1:W-:Y:S01]  /*10e10*/  MUFU.EX2 R198, R3 ;  /* 0x0000000300c67308 */ /* 0x0003e20000000800 */
[----:B------:R-:W-:Y:S02]  /*10e20*/  IMAD.MOV.U32 R139, RZ, RZ, R116 ;  /* 0x000000ffff8b7224 */ /* 0x000fe400078e0074 */
[----:B-1----:R-:W-:Y:S02]  /*10e30*/  FFMA.FTZ R3, R156, c[0x0][0x2d0], -R0 ;  /* 0x0000b4009c037a23 */ /* 0x002fe40000010800 */
[----:B------:R-:W-:Y:S01]  /*10e40*/  IMAD.MOV.U32 R156, RZ, RZ, R137 ;  /* 0x000000ffff9c7224 */ /* 0x000fe200078e0089 */
[----:B------:R-:W-:Y:S02]  /*10e50*/  MOV R137, R188 ;  /* 0x000000bc00897202 */ /* 0x000fe40000000f00 */
[----:B------:R1:W2:Y:S02]  /*10e60*/  MUFU.EX2 R197, R3 ;  /* 0x0000000300c57308 */ /* 0x0002a40000000800 */
[----:B-1----:R-:W-:Y:S01]  /*10e70*/  FFMA.FTZ R3, R157, c[0x0][0x2d0], -R7 ;  /* 0x0000b4009d037a23 */ /* 0x002fe20000010807 */
[----:B--2---:R-:W-:Y:S01]  /*10e80*/  F2FP.BF16.PACK_AB R11, R197, R198 ;  /* 0x000000c6c50b723e */ /* 0x004fe200000010ff */
[----:B------:R-:W-:-:S04]  /*10e90*/  IMAD.MOV.U32 R157, RZ, RZ, R191 ;  /* 0x000000ffff9d7224 */ /* 0x000fc800078e00bf */
        /* <DEDUP_REMOVED lines=11> */
[C---:B------:R-:W-:Y:S01]  /*10f50*/  HMMA.16816.F32.BF16 R72, R8.reuse, R20, R72 ;  /* 0x000000140848723c */ /* 0x040fe20000041848 */
[----:B------:R1:W4:Y:S07]  /*10f60*/  MUFU.EX2 R194, R3 ;  /* 0x0000000300c27308 */ /* 0x00032e0000000800 */
[C---:B------:R-:W-:Y:S01]  /*10f70*/  HMMA.16816.F32.BF16 R76, R8.reuse, R22, R76 ;  /* 0x00000016084c723c */ /* 0x040fe2000004184c */
[----:B------:R-:W2:Y:S07]  /*10f80*/  LDSM.16.MT88.4 R20, [R225+0x2100] ;  /* 0x00210000e114783b */ /* 0x000eae0000004200 */
[----:B------:R-:W-:Y:S01]  /*10f90*/  HMMA.16816.F32.BF16 R80, R8, R24, R100 ;  /* 0x000000180850723c */ /* 0x000fe20000041864 */
[----:B-1----:R-:W-:-:S04]  /*10fa0*/  FFMA.FTZ R3, R160, c[0x0][0x2d0], -R6 ;  /* 0x0000b400a0037a23 */ /* 0x002fc80000010806 */
[----:B------:R1:W-:Y:S03]  /*10fb0*/  MUFU.EX2 R193, R3 ;  /* 0x0000000300c17308 */ /* 0x0003e60000000800 */
[----:B------:R-:W-:Y:S01]  /*10fc0*/  HMMA.16816.F32.BF16 R84, R8, R26, R96 ;  /* 0x0000001a0854723c */ /* 0x000fe20000041860 */
[----:B------:R-:W-:Y:S06]  /*10fd0*/  LDSM.16.MT88.4 R24, [R224+0x2900] ;  /* 0x00290000e018783b */ /* 0x000fec0000004200 */
[----:B----4-:R-:W-:Y:S01]  /*10fe0*/  F2FP.BF16.PACK_AB R8, R194, R196 ;  /* 0x000000c4c208723e */ /* 0x010fe200000010ff */
[----:B-1----:R-:W-:-:S04]  /*10ff0*/  FFMA.FTZ R3, R161, c[0x0][0x2d0], -R6 ;  /* 0x0000b400a1037a23 */ /* 0x002fc80000010806 */
[----:B------:R1:W4:Y:S02]  /*11000*/  MUFU.EX2 R192, R3 ;  /* 0x0000000300c07308 */ /* 0x0003240000000800 */
[----:B-1----:R-:W-:Y:S01]  /*11010*/  FFMA.FTZ R3, R162, c[0x0][0x2d0], -R5 ;  /* 0x0000b400a2037a23 */ /* 0x002fe20000010805 */
[----:B----4-:R-:W-:-:S05]  /*11020*/  F2FP.BF16.PACK_AB R10, R192, R193 ;  /* 0x000000c1c00a723e */ /* 0x010fca00000010ff */
[----:B------:R1:W-:Y:S02]  /*11030*/  MUFU.EX2 R191, R3 ;  /* 0x0000000300bf7308 */ /* 0x0003e40000000800 */
[----:B-1----:R-:W-:-:S06]  /*11040*/  FFMA.FTZ R3, R164, c[0x0][0x2d0], -R5 ;  /* 0x0000b400a4037a23 */ /* 0x002fcc0000010805 */
        /* <DEDUP_REMOVED lines=8> */
[----:B------:R1:W4:Y:S02]  /*110d0*/  MUFU.EX2 R187, R3 ;  /* 0x0000000300bb7308 */ /* 0x0003240000000800 */
[C---:B--2---:R-:W-:Y:S08]  /*110e0*/  HMMA.16816.F32.BF16 R140, R8.reuse, R12, R92 ;  /* 0x0000000c088c723c */ /* 0x044ff0000004185c */
[----:B------:R-:W-:Y:S01]  /*110f0*/  HMMA.16816.F32.BF16 R144, R8, R14, R64 ;  /* 0x0000000e0890723c */ /* 0x000fe20000041840 */
[----:B-1----:R-:W-:-:S04]  /*11100*/  FFMA.FTZ R3, R166, c[0x0][0x2d0], -R7 ;  /* 0x0000b400a6037a23 */ /* 0x002fc80000010807 */
[----:B------:R1:W-:Y:S03]  /*11110*/  MUFU.EX2 R186, R3 ;  /* 0x0000000300ba7308 */ /* 0x0003e60000000800 */
[C---:B---3--:R-:W-:Y:S08]  /*11120*/  HMMA.16816.F32.BF16 R112, R8.reuse, R16, R112 ;  /* 0x000000100870723c */ /* 0x048ff00000041870 */
[----:B------:R-:W-:Y:S01]  /*11130*/  HMMA.16816.F32.BF16 R108, R8, R18, R108 ;  /* 0x00000012086c723c */ /* 0x000fe2000004186c */
[----:B-1----:R-:W-:-:S07]  /*11140*/  FFMA.FTZ R3, R171, c[0x0][0x2d0], -R7 ;  /* 0x0000b400ab037a23 */ /* 0x002fce0000010807 */
        /* <DEDUP_REMOVED lines=40> */
[----:B-1----:R-:W-:Y:S02]  /*113d0*/  FFMA.FTZ R3, R157, c[0x0][0x2d0], -R5 ;  /* 0x0000b4009d037a23 */ /* 0x002fe40000010805 */
[----:B------:R-:W-:Y:S01]  /*113e0*/  IMAD.MOV.U32 R157, RZ, RZ, R124 ;  /* 0x000000ffff9d7224 */ /* 0x000fe200078e007c */
[----:B------:R-:W-:Y:S01]  /*113f0*/  MOV R124, R125 ;  /* 0x0000007d007c7202 */ /* 0x000fe20000000f00 */
[----:B------:R-:W-:Y:S02]  /*11400*/  IMAD.MOV.U32 R125, RZ, RZ, R126 ;  /* 0x000000ffff7d7224 */ /* 0x000fe400078e007e */
[----:B------:R1:W-:Y:S01]  /*11410*/  MUFU.EX2 R75, R3 ;  /* 0x00000003004b7308 */ /* 0x0003e20000000800 */
[----:B------:R-:W-:Y:S02]  /*11420*/  IMAD.MOV.U32 R126, RZ, RZ, R127 ;  /* 0x000000ffff7e7224 */ /* 0x000fe400078e007f */
[----:B------:R-:W-:Y:S01]  /*11430*/  IMAD.MOV.U32 R127, RZ, RZ, R156 ;  /* 0x000000ffff7f7224 */ /* 0x000fe200078e009c */
[----:B------:R-:W-:Y:S01]  /*11440*/  MOV R156, R120 ;  /* 0x00000078009c7202 */ /* 0x000fe20000000f00 */
[----:B------:R-:W-:-:S02]  /*11450*/  IMAD.MOV.U32 R120, RZ, RZ, R121 ;  /* 0x000000ffff787224 */ /* 0x000fc400078e0079 */
[----:B------:R-:W-:Y:S01]  /*11460*/  IMAD.MOV.U32 R121, RZ, RZ, R122 ;  /* 0x000000ffff797224 */ /* 0x000fe200078e007a */
[----:B------:R-:W-:Y:S01]  /*11470*/  MOV R122, R123 ;  /* 0x0000007b007a7202 */ /* 0x000fe20000000f00 */
[----:B------:R-:W-:Y:S01]  /*11480*/  IMAD.MOV.U32 R123, RZ, RZ, R241 ;  /* 0x000000ffff7b7224 */ /* 0x000fe200078e00f1 */
[----:B------:R-:W-:Y:S01]  /*11490*/  HMMA.16816.F32.BF16 R36, R8, R22, R76 ;  /* 0x000000160824723c */ /* 0x000fe2000004184c */
[----:B------:R-:W3:Y:S01]  /*114a0*/  LDSM.16.MT88.4 R20, [R227+0x2900] ;  /* 0x00290000e314783b */ /* 0x000ee20000004200 */
[----:B------:R-:W-:Y:S01]  /*114b0*/  IMAD.MOV.U32 R161, RZ, RZ, R131 ;  /* 0x000000ffffa17224 */ /* 0x000fe200078e0083 */
[----:B------:R-:W-:Y:S01]  /*114c0*/  MOV R160, R237 ;  /* 0x000000ed00a07202 */ /* 0x000fe20000000f00 */
[----:B------:R-:W-:Y:S01]  /*114d0*/  FFMA.FTZ R4, R4, c[0x0][0x2d0], -R7 ;  /* 0x0000b40004047a23 */ /* 0x000fe20000010807 */
[----:B------:R4:W5:Y:S01]  /*114e0*/  LDL.LU R241, [R1+0x80] ;  /* 0x0000800001f17983 */ /* 0x0009620000300800 */
[----:B-1----:R-:W-:Y:S02]  /*114f0*/  FFMA.FTZ R3, R157, c[0x0][0x2d0], -R5 ;  /* 0x0000b4009d037a23 */ /* 0x002fe40000010805 */
[----:B------:R-:W-:Y:S01]  /*11500*/  IMAD.MOV.U32 R157, RZ, RZ, R124 ;  /* 0x000000ffff9d7224 */ /* 0x000fe200078e007c */
[----:B------:R-:W-:Y:S01]  /*11510*/  MOV R124, R125 ;  /* 0x0000007d007c7202 */ /* 0x000fe20000000f00 */
[----:B------:R-:W-:Y:S01]  /*11520*/  IMAD.MOV.U32 R125, RZ, RZ, R126 ;  /* 0x000000ffff7d7224 */ /* 0x000fe200078e007e */
[----:B------:R1:W1:Y:S01]  /*11530*/  MUFU.EX2 R74, R3 ;  /* 0x00000003004a7308 */ /* 0x0002620000000800 */
        /* <DEDUP_REMOVED lines=9> */
[----:B------:R-:W-:Y:S01]  /*115d0*/  HMMA.16816.F32.BF16 R48, R8, R28, R80 ;  /* 0x0000001c0830723c */ /* 0x000fe20000041850 */
[----:B------:R-:W-:Y:S02]  /*115e0*/  IMAD.MOV.U32 R167, RZ, RZ, R161 ;  /* 0x000000ffffa77224 */ /* 0x000fe400078e00a1 */
        /* <DEDUP_REMOVED lines=9> */
[----:B------:R4:W5:Y:S01]  /*11680*/  LDL.LU R240, [R1+0x7c] ;  /* 0x00007c0001f07983 */ /* 0x0009620000300800 */
[----:B------:R-:W-:Y:S01]  /*11690*/  IMAD.MOV.U32 R120, RZ, RZ, R121 ;  /* 0x000000ffff787224 */ /* 0x000fe200078e0079 */
[----:B------:R-:W-:Y:S01]  /*116a0*/  MOV R121, R122 ;  /* 0x0000007a00797202 */ /* 0x000fe20000000f00 */
[----:B------:R-:W-:-:S02]  /*116b0*/  IMAD.MOV.U32 R122, RZ, RZ, R123 ;  /* 0x000000ffff7a7224 */ /* 0x000fc400078e007b */
[----:B------:R-:W-:Y:S01]  /*116c0*/  IMAD.MOV.U32 R123, RZ, RZ, R153 ;  /* 0x000000ffff7b7224 */ /* 0x000fe200078e0099 */
[----:B------:R-:W-:Y:S01]  /*116d0*/  MOV R153, R151 ;  /* 0x0000009700997202 */ /* 0x000fe20000000f00 */
[----:B------:R-:W-:Y:S01]  /*116e0*/  IMAD.MOV.U32 R151, RZ, RZ, R239 ;  /* 0x000000ffff977224 */ /* 0x000fe200078e00ef */
[----:B--2---:R-:W-:Y:S01]  /*116f0*/  F2FP.BF16.PACK_AB R8, R102, R103 ;  /* 0x000000676608723e */ /* 0x004fe200000010ff */
[----:B------:R4:W5:Y:S01]  /*11700*/  LDL.LU R239, [R1+0x78] ;  /* 0x0000780001ef7983 */ /* 0x0009620000300800 */
[----:B-1----:R-:W-:-:S04]  /*11710*/  FFMA.FTZ R3, R169, c[0x0][0x2d0], -R5 ;  /* 0x0000b400a9037a23 */ /* 0x002fc80000010805 */
[----:B------:R1:W2:Y:S02]  /*11720*/  MUFU.EX2 R72, R3 ;  /* 0x0000000300487308 */ /* 0x0002a40000000800 */
[----:B-1----:R-:W-:Y:S02]  /*11730*/  FFMA.FTZ R3, R157, c[0x0][0x2d0], -R0 ;  /* 0x0000b4009d037a23 */ /* 0x002fe40000010800 */
[----:B------:R-:W-:Y:S01]  /*11740*/  IMAD.MOV.U32 R157, RZ, RZ, R125 ;  /* 0x000000ffff9d7224 */ /* 0x000fe200078e007d */
[----:B------:R-:W-:-:S03]  /*11750*/  MOV R125, R120 ;  /* 0x00000078007d7202 */ /* 0x000fc60000000f00 */
[----:B------:R1:W-:Y:S01]  /*11760*/  MUFU.EX2 R61, R3 ;  /* 0x00000003003d7308 */ /* 0x0003e20000000800 */
[----:B------:R-:W-:Y:S02]  /*11770*/  IMAD.MOV.U32 R120, RZ, RZ, R122 ;  /* 0x000000ffff787224 */ /* 0x000fe400078e007a */
[----:B------:R-:W-:Y:S01]  /*11780*/  IMAD.MOV.U32 R122, RZ, RZ, R153 ;  /* 0x000000ffff7a7224 */ /* 0x000fe200078e0099 */
[----:B------:R-:W-:Y:S01]  /*11790*/  MOV R153, R128 ;  /* 0x0000008000997202 */ /* 0x000fe20000000f00 */
[----:B------:R-:W-:Y:S02]  /*117a0*/  IMAD.MOV.U32 R128, RZ, RZ, R130 ;  /* 0x000000ffff807224 */ /* 0x000fe400078e0082 */
[----:B------:R-:W-:Y:S02]  /*117b0*/  IMAD.MOV.U32 R130, RZ, RZ, R238 ;  /* 0x000000ffff827224 */ /* 0x000fe400078e00ee */
[----:B-1----:R-:W-:Y:S01]  /*117c0*/  FFMA.FTZ R3, R124, c[0x0][0x2d0], -R0 ;  /* 0x0000b4007c037a23 */ /* 0x002fe20000010800 */
[----:B------:R-:W-:Y:S01]  /*117d0*/  F2FP.BF16.PACK_AB R9, R74, R75 ;  /* 0x0000004b4a09723e */ /* 0x000fe200000010ff */
[----:B------:R-:W-:Y:S01]  /*117e0*/  IMAD.MOV.U32 R124, RZ, RZ, R121 ;  /* 0x000000ffff7c7224 */ /* 0x000fe200078e0079 */
[----:B------:R-:W-:Y:S01]  /*117f0*/  MOV R121, R123 ;  /* 0x0000007b00797202 */ /* 0x000fe20000000f00 */
[----:B------:R-:W-:Y:S01]  /*11800*/  IMAD.MOV.U32 R123, RZ, RZ, R151 ;  /* 0x000000ffff7b7224 */ /* 0x000fe200078e0097 */
[----:B------:R-:W-:Y:S01]  /*11810*/  F2FP.BF16.PACK_AB R10, R100, R101 ;  /* 0x00000065640a723e */ /* 0x000fe200000010ff */
[----:B------:R-:W-:Y:S01]  /*11820*/  IMAD.MOV.U32 R151, RZ, RZ, R129 ;  /* 0x000000ffff977224 */ /* 0x000fe200078e0081 */
[----:B------:R-:W-:-:S02]  /*11830*/  MOV R129, R69 ;  /* 0x0000004500817202 */ /* 0x000fc40000000f00 */
[----:B--2---:R-:W-:Y:S01]  /*11840*/  F2FP.BF16.PACK_AB R11, R72, R73 ;  /* 0x00000049480b723e */ /* 0x004fe200000010ff */
[----:B------:R1:W2:Y:S01]  /*11850*/  MUFU.EX2 R69, R3 ;  /* 0x0000000300457308 */ /* 0x0002a20000000800 */
[----:B------:R-:W-:Y:S01]  /*11860*/  MOV R163, R153 ;  /* 0x0000009900a37202 */ /* 0x000fe20000000f00 */
[----:B------:R-:W-:Y:S01]  /*11870*/  IMAD.MOV.U32 R159, RZ, RZ, R122 ;  /* 0x000000ffff9f7224 */ /* 0x000fe200078e007a */
[----:B------:R4:W5:Y:S01]  /*11880*/  LDL.LU R238, [R1+0x74] ;  /* 0x0000740001ee7983 */ /* 0x0009620000300800 */
[----:B------:R-:W-:Y:S01]  /*11890*/  IMAD.MOV.U32 R165, RZ, RZ, R123 ;  /* 0x000000ffffa57224 */ /* 0x000fe200078e007b */
[----:B------:R-:W-:Y:S01]  /*118a0*/  MOV R158, R121 ;  /* 0x00000079009e7202 */ /* 0x000fe20000000f00 */
[----:B------:R-:W-:Y:S01]  /*118b0*/  IMAD.MOV.U32 R164, RZ, RZ, R151 ;  /* 0x000000ffffa47224 */ /* 0x000fe200078e0097 */
[----:B------:R-:W-:Y:S01]  /*118c0*/  MOV R153, R129 ;  /* 0x0000008100997202 */ /* 0x000fe20000000f00 */
[----:B------:R-:W-:Y:S01]  /*118d0*/  IMAD.MOV.U32 R162, RZ, RZ, R130 ;  /* 0x000000ffffa27224 */ /* 0x000fe200078e0082 */
[----:B---3--:R-:W-:Y:S01]  /*118e0*/  HMMA.16816.F32.BF16 R140, R8, R20, R140 ;  /* 0x00000014088c723c */ /* 0x008fe2000004188c */
[----:B-1----:R-:W-:-:S02]  /*118f0*/  FFMA.FTZ R3, R157, c[0x0][0x2d0], -R0 ;  /* 0x0000b4009d037a23 */ /* 0x002fc40000010800 */
[----:B------:R-:W-:-:S05]  /*11900*/  IMAD.MOV.U32 R170, RZ, RZ, R163 ;  /* 0x000000ffffaa7224 */ /* 0x000fca00078e00a3 */
[C---:B------:R-:W-:Y:S01]  /*11910*/  HMMA.16816.F32.BF16 R144, R8.reuse, R22, R144 ;  /* 0x000000160890723c */ /* 0x040fe20000041890 */
[----:B------:R1:W-:Y:S01]  /*11920*/  MUFU.EX2 R63, R3 ;  /* 0x00000003003f7308 */ /* 0x0003e20000000800 */
[----:B------:R-:W-:Y:S01]  /*11930*/  IMAD.MOV.U32 R157, RZ, RZ, R120 ;  /* 0x000000ffff9d7224 */ /* 0x000fe200078e0078 */
[----:B------:R-:W-:Y:S01]  /*11940*/  MOV R161, R124 ;  /* 0x0000007c00a17202 */ /* 0x000fe20000000f00 */
[----:B------:R-:W-:Y:S01]  /*11950*/  IMAD.MOV.U32 R151, RZ, RZ, R128 ;  /* 0x000000ffff977224 */ /* 0x000fe200078e0080 */
[----:B------:R4:W5:Y:S01]  /*11960*/  LDL.LU R237, [R1+0x70] ;  /* 0x0000700001ed7983 */ /* 0x0009620000300800 */
[----:B------:R-:W-:Y:S01]  /*11970*/  IMAD.MOV.U32 R171, RZ, RZ, R164 ;  /* 0x000000ffffab7224 */ /* 0x000fe200078e00a4 */
[----:B------:R-:W-:Y:S01]  /*11980*/  MOV R166, R162 ;  /* 0x000000a200a67202 */ /* 0x000fe20000000f00 */
[----:B------:R-:W-:Y:S01]  /*11990*/  HMMA.16816.F32.BF16 R120, R8, R24, R112 ;  /* 0x000000180878723c */ /* 0x000fe20000041870 */
[----:B------:R-:W-:Y:S01]  /*119a0*/  MOV R163, R159 ;  /* 0x0000009f00a37202 */ /* 0x000fe20000000f00 */
[----:B------:R-:W-:-:S02]  /*119b0*/  IMAD.MOV.U32 R164, RZ, RZ, R125 ;  /* 0x000000ffffa47224 */ /* 0x000fc400078e007d */
[----:B------:R-:W-:Y:S02]  /*119c0*/  IMAD.MOV.U32 R162, RZ, RZ, R155 ;  /* 0x000000ffffa27224 */ /* 0x000fe400078e009b */
[----:B------:R-:W-:Y:S01]  /*119d0*/  IMAD.MOV.U32 R155, RZ, RZ, R154 ;  /* 0x000000ffff9b7224 */ /* 0x000fe200078e009a */
[----:B------:R-:W-:Y:S01]  /*119e0*/  MOV R154, R152 ;  /* 0x00000098009a7202 */ /* 0x000fe20000000f00 */
[----:B------:R-:W-:Y:S01]  /*119f0*/  HMMA.16816.F32.BF16 R128, R8, R26, R108 ;  /* 0x0000001a0880723c */ /* 0x000fe2000004186c */
[----:B-1----:R-:W-:Y:S02]  /*11a00*/  FFMA.FTZ R3, R168, c[0x0][0x2d0], -R0 ;  /* 0x0000b400a8037a23 */ /* 0x002fe40000010800 */
[----:B------:R-:W-:Y:S01]  /*11a10*/  IMAD.MOV.U32 R159, RZ, RZ, R158 ;  /* 0x000000ffff9f7224 */ /* 0x000fe200078e009e */
[----:B------:R-:W-:Y:S01]  /*11a20*/  MOV R158, R127 ;  /* 0x0000007f009e7202 */ /* 0x000fe20000000f00 */
[----:B------:R1:W3:Y:S01]  /*11a30*/  MUFU.EX2 R62, R3 ;  /* 0x00000003003e7308 */ /* 0x0002e20000000800 */
[----:B------:R-:W-:-:S02]  /*11a40*/  IMAD.MOV.U32 R152, RZ, RZ, R236 ;  /* 0x000000ffff987224 */ /* 0x000fc400078e00ec */
[C---:B------:R-:W-:Y:S01]  /*11a50*/  HMMA.16816.F32.BF16 R96, R8.reuse, R16, R96 ;  /* 0x000000100860723c */ /* 0x040fe20000041860 */
[----:B------:R4:W5:Y:S07]  /*11a60*/  LDL.LU R236, [R1+0x6c] ;  /* 0x00006c0001ec7983 */ /* 0x00096e0000300800 */
[----:B------:R-:W-:Y:S01]  /*11a70*/  HMMA.16816.F32.BF16 R92, R8, R18, R92 ;  /* 0x00000012085c723c */ /* 0x000fe2000004185c */
[----:B-1----:R-:W-:Y:S02]  /*11a80*/  FFMA.FTZ R3, R165, c[0x0][0x2d0], -R6 ;  /* 0x0000b400a5037a23 */ /* 0x002fe40000010806 */
[----:B------:R-:W-:-:S05]  /*11a90*/  IMAD.MOV.U32 R165, RZ, RZ, R160 ;  /* 0x000000ffffa57224 */ /* 0x000fca00078e00a0 */
[----:B------:R-:W-:Y:S01]  /*11aa0*/  HMMA.16816.F32.BF16 R88, R8, R12, R88 ;  /* 0x0000000c0858723c */ /* 0x000fe20000041858 */
[----:B------:R1:W-:Y:S01]  /*11ab0*/  MUFU.EX2 R60, R3 ;  /* 0x00000003003c7308 */ /* 0x0003e20000000800 */
[----:B------:R-:W-:Y:S02]  /*11ac0*/  IMAD.MOV.U32 R160, RZ, RZ, R157 ;  /* 0x000000ffffa07224 */ /* 0x000fe400078e009d */
[----:B------:R-:W-:-:S04]  /*11ad0*/  IMAD.MOV.U32 R157, RZ, RZ, R126 ;  /* 0x000000ffff9d7224 */ /* 0x000fc800078e007e */
[----:B------:R-:W-:Y:S07]  /*11ae0*/  HMMA.16816.F32.BF16 R64, R8, R14, R64 ;  /* 0x0000000e0840723c */ /* 0x000fee0000041840 */
[----:B------:R-:W-:Y:S02]  /*11af0*/  F2FP.BF16.PACK_AB R8, R117, R184 ;  /* 0x000000b87508723e */ /* 0x000fe400000010ff */
[----:B--2---:R-:W-:Y:S01]  /*11b00*/  F2FP.BF16.PACK_AB R9, R69, R61 ;  /* 0x0000003d4509723e */ /* 0x004fe200000010ff */
[----:B-1----:R-:W-:Y:S01]  /*11b10*/  FFMA.FTZ R3, R170, c[0x0][0x2d0], -R6 ;  /* 0x0000b400aa037a23 */ /* 0x002fe20000010806 */
[----:B------:R-:W-:-:S02]  /*11b20*/  F2FP.BF16.PACK_AB R10, R106, R104 ;  /* 0x000000686a0a723e */ /* 0x000fc400000010ff */
[----:B---3--:R-:W-:Y:S01]  /*11b30*/  F2FP.BF16.PACK_AB R11, R62, R63 ;  /* 0x0000003f3e0b723e */ /* 0x008fe200000010ff */
[----:B------:R-:W-:Y:S01]  /*11b40*/  IMAD.MOV.U32 R170, RZ, RZ, R171 ;  /* 0x000000ffffaa7224 */ /* 0x000fe200078e00ab */
[----:B------:R-:W-:Y:S01]  /*11b50*/  MOV R171, R166 ;  /* 0x000000a600ab7202 */ /* 0x000fe20000000f00 */
[----:B------:R-:W-:Y:S02]  /*11b60*/  IMAD.MOV.U32 R166, RZ, RZ, R167 ;  /* 0x000000ffffa67224 */ /* 0x000fe400078e00a7 */
[----:B------:R-:W-:Y:S01]  /*11b70*/  IMAD.MOV.U32 R167, RZ, RZ, R165 ;  /* 0x000000ffffa77224 */ /* 0x000fe200078e00a5 */
[----:B------:R-:W-:Y:S01]  /*11b80*/  MOV R165, R163 ;  /* 0x000000a300a57202 */ /* 0x000fe20000000f00 */
[----:B------:R-:W-:Y:S01]  /*11b90*/  HMMA.16816.F32.BF16 R124, R8, R24, R56 ;  /* 0x00000018087c723c */ /* 0x000fe20000041838 */
[----:B------:R-:W-:Y:S01]  /*11ba0*/  IMAD.MOV.U32 R163, RZ, RZ, R164 ;  /* 0x000000ffffa37224 */ /* 0x000fe200078e00a4 */
[----:B------:R1:W-:Y:S01]  /*11bb0*/  MUFU.EX2 R57, R3 ;  /* 0x0000000300397308 */ /* 0x0003e20000000800 */
[----:B------:R-:W-:Y:S01]  /*11bc0*/  IMAD.MOV.U32 R164, RZ, RZ, R162 ;  /* 0x000000ffffa47224 */ /* 0x000fe200078e00a2 */
[----:B------:R-:W-:Y:S01]  /*11bd0*/  MOV R162, R155 ;  /* 0x0000009b00a27202 */ /* 0x000fe20000000f00 */
        /* <DEDUP_REMOVED lines=8> */
[----:B-1----:R-:W-:Y:S02]  /*11c60*/  FFMA.FTZ R3, R170, c[0x0][0x2d0], -R6 ;  /* 0x0000b400aa037a23 */ /* 0x002fe40000010806 */
[----:B------:R-:W-:Y:S02]  /*11c70*/  IMAD.MOV.U32 R170, RZ, RZ, R163 ;  /* 0x000000ffffaa7224 */ /* 0x000fe400078e00a3 */
[----:B------:R1:W-:Y:S01]  /*11c80*/  MUFU.EX2 R56, R3 ;  /* 0x0000000300387308 */ /* 0x0003e20000000800 */
        /* <DEDUP_REMOVED lines=8> */
[----:B------:R-:W-:Y:S01]  /*11d10*/  HMMA.16816.F32.BF16 R52, R8, R26, R52 ;  /* 0x0000001a0834723c */ /* 0x000fe20000041834 */
[----:B------:R-:W-:Y:S01]  /*11d20*/  IMAD.MOV.U32 R162, RZ, RZ, R138 ;  /* 0x000000ffffa27224 */ /* 0x000fe200078e008a */
[----:B------:R-:W2:Y:S01]  /*11d30*/  MUFU.EX2 R24, R4 ;  /* 0x0000000400187308 */ /* 0x000ea20000000800 */
[----:B-1----:R-:W-:Y:S01]  /*11d40*/  FFMA.FTZ R3, R178, c[0x0][0x2d0], -R6 ;  /* 0x0000b400b2037a23 */ /* 0x002fe20000010806 */
[----:B------:R-:W-:Y:S01]  /*11d50*/  MOV R178, R177 ;  /* 0x000000b100b27202 */ /* 0x000fe20000000f00 */
[----:B------:R-:W-:-:S03]  /*11d60*/  IMAD.MOV.U32 R177, RZ, RZ, R176 ;  /* 0x000000ffffb17224 */ /* 0x000fc600078e00b0 */
[C---:B------:R-:W-:Y:S01]  /*11d70*/  HMMA.16816.F32.BF16 R48, R8.reuse, R12, R48 ;  /* 0x0000000c0830723c */ /* 0x040fe20000041830 */
[----:B------:R-:W-:Y:S01]  /*11d80*/  IMAD.MOV.U32 R176, RZ, RZ, R175 ;  /* 0x000000ffffb07224 */ /* 0x000fe200078e00af */
[----:B------:R-:W-:Y:S01]  /*11d90*/  MOV R175, R170 ;  /* 0x000000aa00af7202 */ /* 0x000fe20000000f00 */
[----:B------:R-:W-:Y:S01]  /*11da0*/  IMAD.MOV.U32 R154, RZ, RZ, R136 ;  /* 0x000000ffff9a7224 */ /* 0x000fe200078e0088 */
[----:B------:R4:W5:Y:S01]  /*11db0*/  LDL.LU R235, [R1+0x68] ;  /* 0x0000680001eb7983 */ /* 0x0009620000300800 */
[----:B------:R-:W-:Y:S02]  /*11dc0*/  IMAD.MOV.U32 R170, RZ, RZ, R171 ;  /* 0x000000ffffaa7224 */ /* 0x000fe400078e00ab */
[----:B------:R-:W-:Y:S01]  /*11dd0*/  IMAD.MOV.U32 R171, RZ, RZ, R166 ;  /* 0x000000ffffab7224 */ /* 0x000fe200078e00a6 */
[----:B------:R-:W-:Y:S01]  /*11de0*/  HMMA.16816.F32.BF16 R136, R8, R20, R44 ;  /* 0x000000140888723c */ /* 0x000fe2000004182c */
[----:B------:R1:W-:Y:S01]  /*11df0*/  MUFU.EX2 R45, R3 ;  /* 0x00000003002d7308 */ /* 0x0003e20000000800 */
[----:B------:R-:W-:Y:S01]  /*11e00*/  MOV R166, R167 ;  /* 0x000000a700a67202 */ /* 0x000fe20000000f00 */
[----:B------:R-:W-:-:S02]  /*11e10*/  IMAD.MOV.U32 R167, RZ, RZ, R165 ;  /* 0x000000ffffa77224 */ /* 0x000fc400078e00a5 */
[----:B------:R-:W-:Y:S01]  /*11e20*/  IMAD.MOV.U32 R165, RZ, RZ, R163 ;  /* 0x000000ffffa57224 */ /* 0x000fe200078e00a3 */
[----:B------:R-:W-:Y:S01]  /*11e30*/  MOV R163, R164 ;  /* 0x000000a400a37202 */ /* 0x000fe20000000f00 */
[----:B------:R-:W-:Y:S02]  /*11e40*/  IMAD.MOV.U32 R164, RZ, RZ, R162 ;  /* 0x000000ffffa47224 */ /* 0x000fe400078e00a2 */
[----:B------:R-:W-:Y:S01]  /*11e50*/  IMAD.MOV.U32 R162, RZ, RZ, R155 ;  /* 0x000000ffffa27224 */ /* 0x000fe200078e009b */
[----:B------:R-:W-:Y:S01]  /*11e60*/  MOV R155, R154 ;  /* 0x0000009a009b7202 */ /* 0x000fe20000000f00 */
[----:B-1----:R-:W-:Y:S01]  /*11e70*/  FFMA.FTZ R3, R178, c[0x0][0x2d0], -R5 ;  /* 0x0000b400b2037a23 */ /* 0x002fe20000010805 */
[----:B------:R-:W-:Y:S01]  /*11e80*/  MOV R178, R177 ;  /* 0x000000b100b27202 */ /* 0x000fe20000000f00 */
[----:B------:R-:W-:Y:S02]  /*11e90*/  IMAD.MOV.U32 R177, RZ, RZ, R176 ;  /* 0x000000ffffb17224 */ /* 0x000fe400078e00b0 */
[----:B------:R-:W-:Y:S01]  /*11ea0*/  IMAD.MOV.U32 R176, RZ, RZ, R175 ;  /* 0x000000ffffb07224 */ /* 0x000fe200078e00af */
[----:B------:R-:W-:Y:S01]  /*11eb0*/  MOV R175, R170 ;  /* 0x000000aa00af7202 */ /* 0x000fe20000000f00 */
[----:B------:R-:W-:-:S02]  /*11ec0*/  IMAD.MOV.U32 R170, RZ, RZ, R171 ;  /* 0x000000ffffaa7224 */ /* 0x000fc400078e00ab */
[----:B------:R-:W-:Y:S01]  /*11ed0*/  IMAD.MOV.U32 R171, RZ, RZ, R166 ;  /* 0x000000ffffab7224 */ /* 0x000fe200078e00a6 */
[----:B------:R-:W-:Y:S01]  /*11ee0*/  MOV R166, R167 ;  /* 0x000000a700a67202 */ /* 0x000fe20000000f00 */
[----:B------:R-:W-:Y:S02]  /*11ef0*/  IMAD.MOV.U32 R154, RZ, RZ, R151 ;  /* 0x000000ffff9a7224 */ /* 0x000fe400078e0097 */
[----:B------:R-:W-:Y:S02]  /*11f00*/  IMAD.MOV.U32 R151, RZ, RZ, R233 ;  /* 0x000000ffff977224 */ /* 0x000fe400078e00e9 */
[----:B------:R-:W-:Y:S01]  /*11f10*/  IMAD.MOV.U32 R167, RZ, RZ, R165 ;  /* 0x000000ffffa77224 */ /* 0x000fe200078e00a5 */
[----:B------:R1:W-:Y:S01]  /*11f20*/  MUFU.EX2 R44, R3 ;  /* 0x00000003002c7308 */ /* 0x0003e20000000800 */
[----:B------:R-:W-:Y:S01]  /*11f30*/  IMAD.MOV.U32 R165, RZ, RZ, R163 ;  /* 0x000000ffffa57224 */ /* 0x000fe200078e00a3 */
[----:B------:R-:W-:Y:S01]  /*11f40*/  MOV R163, R164 ;  /* 0x000000a400a37202 */ /* 0x000fe20000000f00 */
[----:B------:R-:W-:-:S02]  /*11f50*/  IMAD.MOV.U32 R164, RZ, RZ, R162 ;  /* 0x000000ffffa47224 */ /* 0x000fc400078e00a2 */
[----:B------:R-:W-:Y:S01]  /*11f60*/  IMAD.MOV.U32 R172, RZ, RZ, R176 ;  /* 0x000000ffffac7224 */ /* 0x000fe200078e00b0 */
[----:B------:R-:W-:Y:S01]  /*11f70*/  MOV R173, R175 ;  /* 0x000000af00ad7202 */ /* 0x000fe20000000f00 */
[----:B------:R-:W-:Y:S01]  /*11f80*/  IMAD.MOV.U32 R162, RZ, RZ, R155 ;  /* 0x000000ffffa27224 */ /* 0x000fe200078e009b */
[----:B------:R-:W-:Y:S01]  /*11f90*/  MOV R155, R151 ;  /* 0x00000097009b7202 */ /* 0x000fe20000000f00 */
[----:B------:R-:W-:Y:S02]  /*11fa0*/  IMAD.MOV.U32 R243, RZ, RZ, R177 ;  /* 0x000000fffff37224 */ /* 0x000fe400078e00b1 */
[----:B------:R-:W-:Y:S02]  /*11fb0*/  IMAD.MOV.U32 R151, RZ, RZ, R135 ;  /* 0x000000ffff977224 */ /* 0x000fe400078e0087 */
[----:B------:R-:W-:Y:S02]  /*11fc0*/  IMAD.MOV.U32 R174, RZ, RZ, R170 ;  /* 0x000000ffffae7224 */ /* 0x000fe400078e00aa */
[----:B-1----:R-:W-:-:S02]  /*11fd0*/  FFMA.FTZ R3, R178, c[0x0][0x2d0], -R5 ;  /* 0x0000b400b2037a23 */ /* 0x002fc40000010805 */
[----:B------:R-:W-:Y:S01]  /*11fe0*/  IMAD.MOV.U32 R178, RZ, RZ, R171 ;  /* 0x000000ffffb27224 */ /* 0x000fe200078e00ab */
[----:B------:R-:W-:Y:S01]  /*11ff0*/  MOV R83, R172 ;  /* 0x000000ac00537202 */ /* 0x000fe20000000f00 */
[----:B------:R-:W-:Y:S01]  /*12000*/  IMAD.MOV.U32 R135, RZ, RZ, R134 ;  /* 0x000000ffff877224 */ /* 0x000fe200078e0086 */
[----:B------:R1:W-:Y:S01]  /*12010*/  MUFU.EX2 R27, R3 ;  /* 0x00000003001b7308 */ /* 0x0003e20000000800 */
[----:B------:R-:W-:Y:S01]  /*12020*/  MOV R134, R232 ;  /* 0x000000e800867202 */ /* 0x000fe20000000f00 */
        /* <DEDUP_REMOVED lines=9> */
[----:B-1----:R-:W-:Y:S01]  /*120c0*/  FFMA.FTZ R3, R243, c[0x0][0x2d0], -R5 ;  /* 0x0000b400f3037a23 */ /* 0x002fe20000010805 */
[----:B------:R-:W-:Y:S01]  /*120d0*/  MOV R179, R175 ;  /* 0x000000af00b37202 */ /* 0x000fe20000000f00 */
[----:B------:R-:W-:Y:S02]  /*120e0*/  IMAD.MOV.U32 R171, RZ, RZ, R164 ;  /* 0x000000ffffab7224 */ /* 0x000fe400078e00a4 */
[----:B------:R1:W-:Y:S01]  /*120f0*/  MUFU.EX2 R26, R3 ;  /* 0x00000003001a7308 */ /* 0x0003e20000000800 */
[----:B------:R-:W-:Y:S01]  /*12100*/  IMAD.MOV.U32 R163, RZ, RZ, R134 ;  /* 0x000000ffffa37224 */ /* 0x000fe200078e0086 */
[----:B------:R-:W-:Y:S01]  /*12110*/  MOV R164, R133 ;  /* 0x0000008500a47202 */ /* 0x000fe20000000f00 */
[----:B------:R-:W-:Y:S01]  /*12120*/  IMAD.MOV.U32 R79, RZ, RZ, R176 ;  /* 0x000000ffff4f7224 */ /* 0x000fe200078e00b0 */
[----:B------:R-:W-:Y:S01]  /*12130*/  MOV R172, R166 ;  /* 0x000000a600ac7202 */ /* 0x000fe20000000f00 */
[----:B------:R-:W-:Y:S02]  /*12140*/  IMAD.MOV.U32 R165, RZ, RZ, R135 ;  /* 0x000000ffffa57224 */ /* 0x000fe400078e0087 */
[----:B------:R-:W-:-:S02]  /*12150*/  IMAD.MOV.U32 R183, RZ, RZ, R170 ;  /* 0x000000ffffb77224 */ /* 0x000fc400078e00aa */
[----:B------:R-:W-:Y:S02]  /*12160*/  IMAD.MOV.U32 R151, RZ, RZ, R231 ;  /* 0x000000ffff977224 */ /* 0x000fe400078e00e7 */
[----:B------:R-:W-:Y:S02]  /*12170*/  IMAD.MOV.U32 R173, RZ, RZ, R167 ;  /* 0x000000ffffad7224 */ /* 0x000fe400078e00a7 */
[----:B-1----:R-:W-:Y:S02]  /*12180*/  FFMA.FTZ R3, R83, c[0x0][0x2d0], -R5 ;  /* 0x0000b40053037a23 */ /* 0x002fe40000010805 */
[----:B------:R-:W-:Y:S01]  /*12190*/  IMAD.MOV.U32 R83, RZ, RZ, R76 ;  /* 0x000000ffff537224 */ /* 0x000fe200078e004c */
[----:B------:R-:W-:Y:S01]  /*121a0*/  MOV R76, R77 ;  /* 0x0000004d004c7202 */ /* 0x000fe20000000f00 */
        /* <DEDUP_REMOVED lines=12> */
[----:B------:R-:W-:Y:S01]  /*12270*/  IMAD.MOV.U32 R243, RZ, RZ, R171 ;  /* 0x000000fffff37224 */ /* 0x000fe200078e00ab */
[----:B------:R1:W-:Y:S01]  /*12280*/  MUFU.EX2 R25, R3 ;  /* 0x0000000300197308 */ /* 0x0003e20000000800 */
[----:B------:R-:W-:Y:S01]  /*12290*/  IMAD.MOV.U32 R183, RZ, RZ, R172 ;  /* 0x000000ffffb77224 */ /* 0x000fe200078e00ac */
[----:B------:R-:W-:Y:S01]  /*122a0*/  MOV R172, R173 ;  /* 0x000000ad00ac7202 */ /* 0x000fe20000000f00 */
[----:B------:R-:W-:Y:S01]  /*122b0*/  IMAD.MOV.U32 R176, RZ, RZ, R162 ;  /* 0x000000ffffb07224 */ /* 0x000fe200078e00a2 */
[----:B------:R-:W-:Y:S01]  /*122c0*/  HMMA.16816.F32.BF16 R40, R8, R22, R40 ;  /* 0x000000160828723c */ /* 0x000fe20000041828 */
[----:B------:R-:W-:Y:S01]  /*122d0*/  IMAD.MOV.U32 R173, RZ, RZ, R174 ;  /* 0x000000ffffad7224 */ /* 0x000fe200078e00ae */
[----:B------:R-:W3:Y:S01]  /*122e0*/  LDSM.16.MT88.4 R132, [R224+0x3100] ;  /* 0x00310000e084783b */ /* 0x000ee20000004200 */
[----:B------:R-:W-:Y:S01]  /*122f0*/  IMAD.MOV.U32 R174, RZ, RZ, R178 ;  /* 0x000000ffffae7224 */ /* 0x000fe200078e00b2 */
[----:B------:R-:W-:Y:S01]  /*12300*/  MOV R178, R177 ;  /* 0x000000b100b27202 */ /* 0x000fe20000000f00 */
[----:B------:R-:W-:Y:S01]  /*12310*/  IMAD.MOV.U32 R171, RZ, RZ, R149 ;  /* 0x000000ffffab7224 */ /* 0x000fe200078e0095 */
[----:B------:R-:W-:Y:S01]  /*12320*/  LDSM.16.MT88.4 R164, [R225+0x3100] ;  /* 0x00310000e1a4783b */ /* 0x000fe20000004200 */
[----:B------:R-:W-:-:S02]  /*12330*/  IMAD.MOV.U32 R162, RZ, RZ, R230 ;  /* 0x000000ffffa27224 */ /* 0x000fc400078e00e6 */
[----:B------:R-:W-:Y:S01]  /*12340*/  IMAD.MOV.U32 R177, RZ, RZ, R176 ;  /* 0x000000ffffb17224 */ /* 0x000fe200078e00b0 */
[----:B------:R-:W-:Y:S01]  /*12350*/  HMMA.16816.F32.BF16 R28, R8, R14, R28 ;  /* 0x0000000e081c723c */ /* 0x000fe2000004181c */
[----:B------:R-:W-:Y:S01]  /*12360*/  IMAD.MOV.U32 R176, RZ, RZ, R175 ;  /* 0x000000ffffb07224 */ /* 0x000fe200078e00af */
[----:B------:R-:W-:Y:S01]  /*12370*/  MOV R175, R170 ;  /* 0x000000aa00af7202 */ /* 0x000fe20000000f00 */
[----:B------:R-:W-:Y:S01]  /*12380*/  IMAD.MOV.U32 R170, RZ, RZ, R171 ;  /* 0x000000ffffaa7224 */ /* 0x000fe200078e00ab */
[----:B------:R-:W2:Y:S01]  /*12390*/  LDSM.16.MT88.4 R148, [R227+0x3100] ;  /* 0x00310000e394783b */ /* 0x000ea20000004200 */
[----:B------:R-:W-:Y:S01]  /*123a0*/  IMAD.MOV.U32 R171, RZ, RZ, R163 ;  /* 0x000000ffffab7224 */ /* 0x000fe200078e00a3 */
[----:B------:R-:W-:Y:S01]  /*123b0*/  MOV R163, R162 ;  /* 0x000000a200a37202 */ /* 0x000fe20000000f00 */
[----:B------:R-:W-:Y:S02]  /*123c0*/  IMAD.MOV.U32 R162, RZ, RZ, R161 ;  /* 0x000000ffffa27224 */ /* 0x000fe400078e00a1 */
[----:B------:R-:W-:Y:S01]  /*123d0*/  IMAD.MOV.U32 R161, RZ, RZ, R160 ;  /* 0x000000ffffa17224 */ /* 0x000fe200078e00a0 */
[----:B------:R-:W-:Y:S01]  /*123e0*/  MOV R160, R159 ;  /* 0x0000009f00a07202 */ /* 0x000fe20000000f00 */
[----:B------:R-:W-:-:S02]  /*123f0*/  FFMA.FTZ R6, R76, c[0x0][0x2d0], -R0 ;  /* 0x0000b4004c067a23 */ /* 0x000fc40000010800 */
[--C-:B------:R-:W-:Y:S02]  /*12400*/  FFMA.FTZ R12, R77, c[0x0][0x2d0], -R0.reuse ;  /* 0x0000b4004d0c7a23 */ /* 0x100fe40000010800 */
[--C-:B------:R-:W-:Y:S02]  /*12410*/  FFMA.FTZ R4, R78, c[0x0][0x2d0], -R0.reuse ;  /* 0x0000b4004e047a23 */ /* 0x100fe40000010800 */
[----:B------:R-:W-:Y:S02]  /*12420*/  FFMA.FTZ R13, R79, c[0x0][0x2d0], -R0 ;  /* 0x0000b4004f0d7a23 */ /* 0x000fe40000010800 */
[----:B------:R-:W-:Y:S01]  /*12430*/  FADD.FTZ R0, R182, R179 ;  /* 0x000000b3b6007221 */ /* 0x000fe20000010000 */
[----:B------:R-:W-:Y:S01]  /*12440*/  MOV R86, R171 ;  /* 0x000000ab00567202 */ /* 0x000fe20000000f00 */
[----:B------:R-:W-:Y:S02]  /*12450*/  FFMA.FTZ R5, R119, c[0x0][0x2d0], -R7 ;  /* 0x0000b40077057a23 */ /* 0x000fe40000010807 */
[----:B------:R-:W-:-:S02]  /*12460*/  IMAD.MOV.U32 R182, RZ, RZ, R174 ;  /* 0x000000ffffb67224 */ /* 0x000fc400078e00ae */
[----:B------:R-:W-:Y:S02]  /*12470*/  IMAD.MOV.U32 R174, RZ, RZ, R176 ;  /* 0x000000ffffae7224 */ /* 0x000fe400078e00b0 */
[----:B-1----:R-:W-:Y:S02]  /*12480*/  FFMA.FTZ R3, R228, c[0x0][0x2d0], -R7 ;  /* 0x0000b400e4037a23 */ /* 0x002fe40000010807 */
[----:B------:R-:W-:Y:S01]  /*12490*/  FADD.FTZ R20, R181, R180 ;  /* 0x000000b4b5147221 */ /* 0x000fe20000010000 */
[----:B------:R-:W-:Y:S01]  /*124a0*/  HMMA.16816.F32.BF16 R32, R8, R16, R32 ;  /* 0x000000100820723c */ /* 0x000fe20000041820 */
[----:B------:R-:W-:Y:S01]  /*124b0*/  FADD.FTZ R21, R243, R183 ;  /* 0x000000b7f3157221 */ /* 0x000fe20000010000 */
[----:B------:R1:W-:Y:S01]  /*124c0*/  MUFU.EX2 R15, R5 ;  /* 0x00000005000f7308 */ /* 0x0003e20000000800 */
[----:B------:R-:W-:Y:S01]  /*124d0*/  IMAD.MOV.U32 R82, RZ, RZ, R160 ;  /* 0x000000ffff527224 */ /* 0x000fe200078e00a0 */
[----:B------:R-:W-:Y:S01]  /*124e0*/  MOV R183, R173 ;  /* 0x000000ad00b77202 */ /* 0x000fe20000000f00 */
[----:B------:R-:W-:-:S02]  /*124f0*/  IMAD.MOV.U32 R76, RZ, RZ, R156 ;  /* 0x000000ffff4c7224 */ /* 0x000fc400078e009c */
[----:B------:R-:W-:Y:S01]  /*12500*/  FADD.FTZ R22, R252, R249 ;  /* 0x000000f9fc167221 */ /* 0x000fe20000010000 */
[----:B------:R-:W-:Y:S01]  /*12510*/  HMMA.16816.F32.BF16 R36, R8, R18, R36 ;  /* 0x000000120824723c */ /* 0x000fe20000041824 */
[----:B------:R-:W-:Y:S01]  /*12520*/  IMAD.MOV.U32 R77, RZ, RZ, R170 ;  /* 0x000000ffff4d7224 */ /* 0x000fe200078e00aa */
[----:B------:R2:W-:Y:S01]  /*12530*/  MUFU.EX2 R11, R4 ;  /* 0x00000004000b7308 */ /* 0x0005e20000000800 */
[----:B------:R-:W-:Y:S01]  /*12540*/  IMAD.MOV.U32 R159, RZ, RZ, R229 ;  /* 0x000000ffff9f7224 */ /* 0x000fe200078e00e5 */
[----:B------:R-:W-:Y:S01]  /*12550*/  MOV R87, R175 ;  /* 0x000000af00577202 */ /* 0x000fe20000000f00 */
[----:B------:R-:W-:Y:S02]  /*12560*/  IMAD.MOV.U32 R152, RZ, RZ, R234 ;  /* 0x000000ffff987224 */ /* 0x000fe400078e00ea */
[----:B-1----:R-:W-:-:S03]  /*12570*/  FADD.FTZ R5, R174, R0 ;  /* 0x00000000ae057221 */ /* 0x002fc60000010000 */
[----:B------:R1:W-:Y:S01]  /*12580*/  MUFU.EX2 R23, R3 ;  /* 0x0000000300177308 */ /* 0x0003e20000000800 */
[----:B------:R-:W-:Y:S02]  /*12590*/  FADD.FTZ R0, R76, R22 ;  /* 0x000000164c007221 */ /* 0x000fe40000010000 */
[----:B------:R-:W-:Y:S01]  /*125a0*/  FFMA.FTZ R7, R83, c[0x0][0x2d0], -R7 ;  /* 0x0000b40053077a23 */ /* 0x000fe20000010807 */
[----:B------:R-:W-:Y:S01]  /*125b0*/  MOV R81, R161 ;  /* 0x000000a100517202 */ /* 0x000fe20000000f00 */
[----:B------:R-:W-:-:S03]  /*125c0*/  IMAD.MOV.U32 R169, RZ, RZ, R163 ;  /* 0x000000ffffa97224 */ /* 0x000fc600078e00a3 */
[----:B------:R3:W3:Y:S01]  /*125d0*/  MUFU.EX2 R9, R6 ;  /* 0x0000000600097308 */ /* 0x0006e20000000800 */
[----:B--2---:R-:W-:Y:S02]  /*125e0*/  FADD.FTZ R4, R86, R20 ;  /* 0x0000001456047221 */ /* 0x004fe40000010000 */
[----:B------:R-:W-:Y:S01]  /*125f0*/  IMAD.MOV.U32 R80, RZ, RZ, R162 ;  /* 0x000000ffff507224 */ /* 0x000fe200078e00a2 */
[----:B------:R-:W-:Y:S01]  /*12600*/  MOV R78, R177 ;  /* 0x000000b1004e7202 */ /* 0x000fe20000000f00 */
[----:B------:R-:W-:Y:S01]  /*12610*/  FADD.FTZ R5, R77, R5 ;  /* 0x000000054d057221 */ /* 0x000fe20000010000 */
[----:B------:R-:W-:Y:S01]  /*12620*/  MOV R170, R158 ;  /* 0x0000009e00aa7202 */ /* 0x000fe20000000f00 */
[----:B------:R-:W-:Y:S02]  /*12630*/  IMAD.MOV.U32 R79, RZ, RZ, R178 ;  /* 0x000000ffff4f7224 */ /* 0x000fe400078e00b2 */
[----:B------:R-:W-:Y:S02]  /*12640*/  IMAD.MOV.U32 R171, RZ, RZ, R157 ;  /* 0x000000ffffab7224 */ /* 0x000fe400078e009d */
[----:B------:R-:W-:Y:S01]  /*12650*/  IMAD.MOV.U32 R243, RZ, RZ, R172 ;  /* 0x000000fffff37224 */ /* 0x000fe200078e00ac */
[----:B------:R-:W2:Y:S01]  /*12660*/  MUFU.EX2 R10, R12 ;  /* 0x0000000c000a7308 */ /* 0x000ea20000000800 */
[----:B-1----:R-:W-:Y:S01]  /*12670*/  FADD.FTZ R3, R82, R21 ;  /* 0x0000001552037221 */ /* 0x002fe20000010000 */
[----:B------:R-:W1:Y:S01]  /*12680*/  LDSM.16.MT88.4 R16, [R226+0x3100] ;  /* 0x00310000e210783b */ /* 0x000e620000004200 */
[----:B------:R-:W-:-:S02]  /*12690*/  FADD.FTZ R4, R183, R4 ;  /* 0x00000004b7047221 */ /* 0x000fc40000010000 */
[----:B------:R-:W-:Y:S01]  /*126a0*/  IMAD.MOV.U32 R83, RZ, RZ, R159 ;  /* 0x000000ffff537224 */ /* 0x000fe200078e009f */
[----:B------:R4:W5:Y:S01]  /*126b0*/  LDL.LU R234, [R1+0x64] ;  /* 0x0000640001ea7983 */ /* 0x0009620000300800 */
[----:B---3--:R-:W-:Y:S02]  /*126c0*/  FADD.FTZ R6, R154, R3 ;  /* 0x000000039a067221 */ /* 0x008fe40000010000 */
[----:B------:R-:W-:Y:S01]  /*126d0*/  FADD.FTZ R3, R152, R0 ;  /* 0x0000000098037221 */ /* 0x000fe20000010000 */
[----:B------:R3:W1:Y:S01]  /*126e0*/  MUFU.EX2 R14, R7 ;  /* 0x00000007000e7308 */ /* 0x0006620000000800 */
[----:B------:R-:W-:Y:S01]  /*126f0*/  FADD.FTZ R0, R87, R5 ;  /* 0x0000000557007221 */ /* 0x000fe20000010000 */
[----:B------:R-:W-:Y:S01]  /*12700*/  MOV R76, R79 ;  /* 0x0000004f004c7202 */ /* 0x000fe20000000f00 */
[----:B------:R-:W-:Y:S01]  /*12710*/  FADD.FTZ R5, R244, R4 ;  /* 0x00000004f4057221 */ /* 0x000fe20000010000 */
[----:B------:R4:W5:Y:S01]  /*12720*/  LDL.LU R233, [R1+0x60] ;  /* 0x0000600001e97983 */ /* 0x0009620000300800 */
[----:B------:R-:W-:-:S02]  /*12730*/  IMAD.MOV.U32 R82, RZ, RZ, R83 ;  /* 0x000000ffff527224 */ /* 0x000fc400078e0053 */
[----:B------:R-:W-:Y:S02]  /*12740*/  FADD.FTZ R4, R169, R6 ;  /* 0x00000006a9047221 */ /* 0x000fe40000010000 */
[----:B------:R-:W-:Y:S02]  /*12750*/  FADD.FTZ R3, R80, R3 ;  /* 0x0000000350037221 */ /* 0x000fe40000010000 */
[----:B------:R-:W-:Y:S02]  /*12760*/  FADD.FTZ R0, R81, R0 ;  /* 0x0000000051007221 */ /* 0x000fe40000010000 */
[----:B------:R-:W-:Y:S01]  /*12770*/  IMAD.MOV.U32 R77, RZ, RZ, R182 ;  /* 0x000000ffff4d7224 */ /* 0x000fe200078e00b6 */
[----:B------:R-:W-:Y:S01]  /*12780*/  MOV R79, R155 ;  /* 0x0000009b004f7202 */ /* 0x000fe20000000f00 */
[----:B------:R-:W-:Y:S01]  /*12790*/  FADD.FTZ R8, R247, R5 ;  /* 0x00000005f7087221 */ /* 0x000fe20000010000 */
[----:B------:R-:W1:Y:S01]  /*127a0*/  MUFU.EX2 R13, R13 ;  /* 0x0000000d000d7308 */ /* 0x000e620000000800 */
[----:B------:R-:W-:Y:S01]  /*127b0*/  IMAD.MOV.U32 R83, RZ, RZ, R78 ;  /* 0x000000ffff537224 */ /* 0x000fe200078e004e */
[----:B------:R4:W5:Y:S01]  /*127c0*/  LDL.LU R232, [R1+0x5c] ;  /* 0x00005c0001e87983 */ /* 0x0009620000300800 */
[----:B---3--:R-:W-:-:S02]  /*127d0*/  FADD.FTZ R7, R82, R4 ;  /* 0x0000000452077221 */ /* 0x008fc40000010000 */
[----:B------:R-:W-:Y:S01]  /*127e0*/  FADD.FTZ R6, R170, R3 ;  /* 0x00000003aa067221 */ /* 0x000fe20000010000 */
[----:B------:R4:W5:Y:S01]  /*127f0*/  LDL.LU R231, [R1+0x58] ;  /* 0x0000580001e77983 */ /* 0x0009620000300800 */
[----:B------:R-:W-:Y:S02]  /*12800*/  FADD.FTZ R5, R171, R0 ;  /* 0x00000000ab057221 */ /* 0x000fe40000010000 */
[----:B------:R-:W-:Y:S01]  /*12810*/  FADD.FTZ R4, R250, R8 ;  /* 0x00000008fa047221 */ /* 0x000fe20000010000 */
[----:B------:R4:W5:Y:S01]  /*12820*/  LDL.LU R230, [R1+0x54] ;  /* 0x0000540001e67983 */ /* 0x0009620000300800 */
[----:B------:R-:W-:Y:S02]  /*12830*/  IMAD.MOV.U32 R78, RZ, RZ, R243 ;  /* 0x000000ffff4e7224 */ /* 0x000fe400078e00f3 */
[----:B------:R-:W-:Y:S01]  /*12840*/  FADD.FTZ R3, R83, R7 ;  /* 0x0000000753037221 */ /* 0x000fe20000010000 */
[----:B------:R4:W5:Y:S01]  /*12850*/  LDL.LU R229, [R1+0x50] ;  /* 0x0000500001e57983 */ /* 0x0009620000300800 */
[----:B------:R-:W-:-:S02]  /*12860*/  FADD.FTZ R0, R76, R6 ;  /* 0x000000064c007221 */ /* 0x000fc40000010000 */
[----:B------:R-:W-:Y:S01]  /*12870*/  IMAD.MOV.U32 R243, RZ, RZ, R153 ;  /* 0x000000fffff37224 */ /* 0x000fe200078e0099 */
[----:B------:R4:W5:Y:S01]  /*12880*/  LDL.LU R228, [R1+0x4c] ;  /* 0x00004c0001e47983 */ /* 0x0009620000300800 */
[----:B------:R-:W-:Y:S02]  /*12890*/  FADD.FTZ R6, R77, R5 ;  /* 0x000000054d067221 */ /* 0x000fe40000010000 */
[----:B------:R-:W-:Y:S01]  /*128a0*/  FADD.FTZ R4, R246, R4 ;  /* 0x00000004f6047221 */ /* 0x000fe20000010000 */
[----:B------:R4:W5:Y:S01]  /*128b0*/  LDL.LU R119, [R1+0x48] ;  /* 0x0000480001777983 */ /* 0x0009620000300800 */
        /* <DEDUP_REMOVED lines=71> */
[----:B--2---:R-:W-:Y:S02]  /*12d30*/  FADD.FTZ R3, R10, R0 ;  /* 0x000000000a037221 */ /* 0x004fe40000010000 */
[----:B------:R-:W-:Y:S02]  /*12d40*/  FADD.FTZ R0, R57, R5 ;  /* 0x0000000539007221 */ /* 0x000fe40000010000 */
[----:B------:R-:W-:Y:S02]  /*12d50*/  FADD.FTZ R6, R27, R6 ;  /* 0x000000061b067221 */ /* 0x000fe40000010000 */
[----:B------:R-:W-:-:S02]  /*12d60*/  FADD.FTZ R5, R15, R4 ;  /* 0x000000040f057221 */ /* 0x000fc40000010000 */
[----:B------:R-:W-:Y:S02]  /*12d70*/  FADD.FTZ R4, R11, R3 ;  /* 0x000000030b047221 */ /* 0x000fe40000010000 */
[----:B------:R-:W-:Y:S02]  /*12d80*/  FADD.FTZ R3, R56, R0 ;  /* 0x0000000038037221 */ /* 0x000fe40000010000 */
[----:B------:R-:W-:Y:S02]  /*12d90*/  FADD.FTZ R0, R26, R6 ;  /* 0x000000061a007221 */ /* 0x000fe40000010000 */
[----:B-1----:R-:W-:Y:S02]  /*12da0*/  FADD.FTZ R5, R14, R5 ;  /* 0x000000050e057221 */ /* 0x002fe40000010000 */
[----:B------:R-:W-:Y:S02]  /*12db0*/  FADD.FTZ R4, R13, R4 ;  /* 0x000000040d047221 */ /* 0x000fe40000010000 */
[----:B------:R-:W-:-:S02]  /*12dc0*/  FADD.FTZ R0, R25, R0 ;  /* 0x0000000019007221 */ /* 0x000fc40000010000 */
        /* <DEDUP_REMOVED lines=15> */
[C---:B------:R-:W-:Y:S08]  /*12ec0*/  HMMA.16816.F32.BF16 R140, R176.reuse, R148, R140 ;  /* 0x00000094b08c723c */ /* 0x040ff0000004188c */
        /* <DEDUP_REMOVED lines=14> */
[----:B----4-:R-:W2:Y:S04]  /*12fb0*/  LDL.LU R243, [R1] ;  /* 0x0000000001f37983 */ /* 0x010ea80000300800 */
[----:B------:R-:W3:Y:S04]  /*12fc0*/  LDL.LU.64 R76, [R1+0x8] ;  /* 0x00000800014c7983 */ /* 0x000ee80000300a00 */
[----:B------:R-:W4:Y:S01]  /*12fd0*/  LDL.LU.64 R78, [R1+0x10] ;  /* 0x00001000014e7983 */ /* 0x000f220000300a00 */
[----:B------:R-:W-:Y:S01]  /*12fe0*/  IMAD.MOV.U32 R116, RZ, RZ, R70 ;  /* 0x000000ffff747224 */ /* 0x000fe200078e0046 */
[----:B------:R-:W-:Y:S01]  /*12ff0*/  MOV R118, R2 ;  /* 0x0000000200767202 */ /* 0x000fe20000000f00 */
[----:B------:R-:W-:Y:S01]  /*13000*/  IMAD.MOV.U32 R3, RZ, RZ, R71 ;  /* 0x000000ffff037224 */ /* 0x000fe200078e0047 */
[----:B------:R-:W-:Y:S01]  /*13010*/  ULDC UR4, c[0x0][0x208] ;  /* 0x0000820000047ab9 */ /* 0x000fe20000000800 */
[----:B------:R-:W-:Y:S01]  /*13020*/  IMAD.MOV.U32 R117, RZ, RZ, R68 ;  /* 0x000000ffff757224 */ /* 0x000fe200078e0044 */
[----:B------:R-:W-:-:S02]  /*13030*/  USHF.L.U32 UR4, UR4, 0x5, URZ ;  /* 0x0000000504047899 */ /* 0x000fc4000800063f */
[----:B------:R-:W-:Y:S01]  /*13040*/  ULDC.64 UR6, c[0x0][0x118] ;  /* 0x0000460000067ab9 */ /* 0x000fe20000000a00 */
[----:B--2---:R-:W-:Y:S02]  /*13050*/  IADD3 R242, R243, -0x2, RZ ;  /* 0xfffffffef3f27810 */ /* 0x004fe40007ffe0ff */
[----:B---3--:R-:W-:Y:S02]  /*13060*/  MOV R5, R77 ;  /* 0x0000004d00057202 */ /* 0x008fe40000000f00 */
[----:B----4-:R-:W-:-:S05]  /*13070*/  MOV R4, R78 ;  /* 0x0000004e00047202 */ /* 0x010fca0000000f00 */
[----:B------:R1:W-:Y:S02]  /*13080*/  STL.64 [R1+0x30], R4 ;  /* 0x0000300401007387 */ /* 0x0003e40000100a00 */
.L_x_130:
[----:B--2---:R-:W2:Y:S01]  /*13090*/  LDL.64 R72, [R1+0x30] ;  /* 0x0000300001487983 */ /* 0x004ea20000100a00 */
[----:B------:R-:W-:Y:S04]  /*130a0*/  DEPBAR.LE SB0, 0x0 ;  /* 0x000080000000791a */ /* 0x000fe80000000000 */
[----:B------:R-:W-:Y:S01]  /*130b0*/  SHF.R.S32.HI R0, RZ, 0x1f, R242 ;  /* 0x0000001fff007819 */ /* 0x000fe200000114f2 */
[----:B------:R-:W-:Y:S01]  /*130c0*/  BAR.SYNC.DEFER_BLOCKING 0x0 ;  /* 0x0000000000007b1d */ /* 0x000fe20000010000 */
[----:B------:R-:W-:Y:S01]  /*130d0*/  IMAD.WIDE.U32 R84, R242, c[0x0][0x208], RZ ;  /* 0x00008200f2547a25 */ /* 0x000fe200078e00ff */
[----:B------:R-:W-:Y:S02]  /*130e0*/  MOV R104, 0x5 ;  /* 0x0000000500687802 */ /* 0x000fe40000000f00 */
[----:B------:R-:W-:Y:S01]  /*130f0*/  MOV R2, c[0x0][0x208] ;  /* 0x0000820000027a02 */ /* 0x000fe20000000f00 */
[----:B------:R-:W-:Y:S03]  /*13100*/  IMAD R0, R0, c[0x0][0x208], RZ ;  /* 0x0000820000007a24 */ /* 0x000fe600078e02ff */
[----:B------:R-:W-:Y:S01]  /*13110*/  SHF.L.U64.HI R2, R2, R104, c[0x0][0x20c] ;  /* 0x0000830002027619 */ /* 0x000fe20000010268 */
[----:B------:R-:W-:Y:S01]  /*13120*/  IMAD R0, R242, c[0x0][0x20c], R0 ;  /* 0x00008300f2007a24 */ /* 0x000fe200078e0200 */
[----:B-----5:R-:W-:Y:S04]  /*13130*/  STL [R1+0x48], R230 ;  /* 0x000048e601007387 */ /* 0x020fe80000100800 */
[----:B------:R-:W-:Y:S01]  /*13140*/  IADD3 R0, R85, R0, RZ ;  /* 0x0000000055007210 */ /* 0x000fe20007ffe0ff */
[----:B------:R-:W-:Y:S04]  /*13150*/  STL [R1+0x4c], R119 ;  /* 0x00004c7701007387 */ /* 0x000fe80000100800 */
        /* <DEDUP_REMOVED lines=34> */
[-C--:B------:R-:W-:Y:S02]  /*13380*/  IADD3.X R89, R91, R2.reuse, RZ, P0, !PT ;  /* 0x000000025b597210 */ /* 0x080fe400007fe4ff */
[----:B------:R-:W-:Y:S02]  /*13390*/  IADD3 R94, P1, R88, UR4, RZ ;  /* 0x00000004585e7c10 */ /* 0x000fe4000ff3e0ff */
[C---:B------:R-:W-:Y:S01]  /*133a0*/  HMMA.16816.F32.BF16 R16, R112.reuse, R18, RZ ;  /* 0x000000127010723c */ /* 0x040fe200000418ff */
[----:B------:R1:W-:Y:S03]  /*133b0*/  LDGSTS.E.BYPASS.LTC128B.128 [R241+0x900], [R88.64], !P3 ;  /* 0x0090000058f17fae */ /* 0x0003e6000d901d46 */
[-C--:B------:R-:W-:Y:S02]  /*133c0*/  IADD3.X R95, R89, R2.reuse, RZ, P1, !PT ;  /* 0x00000002595f7210 */ /* 0x080fe40000ffe4ff */
[----:B------:R-:W-:Y:S02]  /*133d0*/  IADD3 R92, P0, R94, UR4, RZ ;  /* 0x000000045e5c7c10 */ /* 0x000fe4000ff1e0ff */
[-C--:B------:R-:W-:Y:S01]  /*133e0*/  HMMA.16816.F32.BF16 R20, R112, R32.reuse, RZ ;  /* 0x000000207014723c */ /* 0x080fe200000418ff */
        /* <DEDUP_REMOVED lines=9> */
[-C--:B------:R-:W-:Y:S04]  /*13480*/  IADD3.X R103, R101, R2.reuse, RZ, P0, !PT ;  /* 0x0000000265677210 */ /* 0x080fe800007fe4ff */
[C---:B------:R-:W-:Y:S01]  /*13490*/  HMMA.16816.F32.BF16 R32, R112.reuse, R34, RZ ;  /* 0x000000227020723c */ /* 0x040fe200000418ff */
[----:B------:R4:W-:Y:S07]  /*134a0*/  LDGSTS.E.BYPASS.LTC128B.128 [R241+0x2900], [R102.64], !P3 ;  /* 0x0290000066f17fae */ /* 0x0009ee000d901d46 */
[-C--:B------:R-:W-:Y:S08]  /*134b0*/  HMMA.16816.F32.BF16 R36, R112, R48.reuse, RZ ;  /* 0x000000307024723c */ /* 0x080ff000000418ff */
[C---:B------:R-:W-:Y:S04]  /*134c0*/  HMMA.16816.F32.BF16 R40, R108.reuse, R48, RZ ;  /* 0x000000306c28723c */ /* 0x040fe800000418ff */
[----:B---3--:R-:W-:Y:S04]  /*134d0*/  IADD3 R100, P0, R102, UR4, RZ ;  /* 0x0000000466647c10 */ /* 0x008fe8000ff1e0ff */
[-C--:B------:R-:W-:Y:S01]  /*134e0*/  HMMA.16816.F32.BF16 R44, R108, R50.reuse, RZ ;  /* 0x000000326c2c723c */ /* 0x080fe200000418ff */
[----:B------:R-:W-:Y:S02]  /*134f0*/  IADD3.X R101, R103, R2, RZ, P0, !PT ;  /* 0x0000000267657210 */ /* 0x000fe400007fe4ff */
        /* <DEDUP_REMOVED lines=496> */
[----:B--2---:R-:W-:Y:S04]  /*15400*/  MOV R39, 0x5 ;  /* 0x0000000500277802 */ /* 0x004fe80000000f00 */
        /* <DEDUP_REMOVED lines=118> */
[----:B------:R-:W-:Y:S01]  /*15b70*/  @P0 SHF.L.U64.HI R14, R38, R39, c[0x0][0x1e4] ;  /* 0x00007900260e0619 */ /* 0x000fe20000010227 */
        /* <DEDUP_REMOVED lines=13> */
[C---:B-1----:R-:W-:Y:S04]  /*15c50*/  @P0 IADD3 R8, P4, R15.reuse, R4, RZ ;  /* 0x000000040f080210 */ /* 0x042fe80007f9e0ff */
[C---:B------:R-:W-:Y:S02]  /*15c60*/  @P0 IADD3.X R9, R14.reuse, R5, RZ, P4, !PT ;  /* 0x000000050e090210 */ /* 0x040fe400027fe4ff */
[----:B------:R-:W-:Y:S03]  /*15c70*/  @P0 IADD3 R12, P2, R15, R8, RZ ;  /* 0x000000080f0c0210 */ /* 0x000fe60007f5e0ff */
[----:B------:R1:W-:Y:S01]  /*15c80*/  @P0 LDGSTS.E.BYPASS.LTC128B.128 [R241+0x4100], [R8.64], !P3 ;  /* 0x0410000008f10fae */ /* 0x0003e2000d901d46 */
[C---:B------:R-:W-:Y:S01]  /*15c90*/  @P0 IADD3.X R13, R14.reuse, R9, RZ, P2, !PT ;  /* 0x000000090e0d0210 */ /* 0x040fe200017fe4ff */
[--C-:B---3--:R-:W-:Y:S01]  /*15ca0*/  FFMA.FTZ R4, R29, c[0x0][0x2d0], -R106.reuse ;  /* 0x0000b4001d047a23 */ /* 0x108fe2000001086a */
[----:B------:R-:W-:Y:S01]  /*15cb0*/  @P0 IADD3 R10, P1, R15, R12, RZ ;  /* 0x0000000c0f0a0210 */ /* 0x000fe20007f3e0ff */
[----:B------:R-:W-:Y:S02]  /*15cc0*/  FMUL.FTZ R29, R69, R145 ;  /* 0x00000091451d7220 */ /* 0x000fe40000410000 */
[----:B------:R3:W2:Y:S01]  /*15cd0*/  MUFU.EX2 R33, R4 ;  /* 0x0000000400217308 */ /* 0x0006a20000000800 */
[C---:B------:R-:W-:Y:S01]  /*15ce0*/  @P0 IADD3.X R11, R14.reuse, R13, RZ, P1, !PT ;  /* 0x0000000d0e0b0210 */ /* 0x040fe20000ffe4ff */
[----:B------:R2:W-:Y:S01]  /*15cf0*/  @P0 LDGSTS.E.BYPASS.LTC128B.128 [R241+0x4900], [R12.64], !P3 ;  /* 0x049000000cf10fae */ /* 0x0005e2000d901d46 */
[C---:B----4-:R-:W-:Y:S04]  /*15d00*/  @P0 IADD3 R6, P4, R15.reuse, R10, RZ ;  /* 0x0000000a0f060210 */ /* 0x050fe80007f9e0ff */
[----:B------:R-:W-:Y:S03]  /*15d10*/  @P0 IADD3.X R7, R14, R11, RZ, P4, !PT ;  /* 0x0000000b0e070210 */ /* 0x000fe600027fe4ff */
[----:B------:R4:W-:Y:S08]  /*15d20*/  @P0 LDGSTS.E.BYPASS.LTC128B.128 [R241+0x5100], [R10.64], !P3 ;  /* 0x051000000af10fae */ /* 0x0009f0000d901d46 */
[----:B------:R4:W-:Y:S01]  /*15d30*/  @P0 LDGSTS.E.BYPASS.LTC128B.128 [R241+0x5900], [R6.64], !P3 ;  /* 0x0590000006f10fae */ /* 0x0009e2000d901d46 */
[----:B-1----:R-:W-:Y:S02]  /*15d40*/  FFMA.FTZ R9, R26, c[0x0][0x2d0], -R3 ;  /* 0x0000b4001a097a23 */ /* 0x002fe40000010803 */
[----:B------:R-:W-:Y:S01]  /*15d50*/  FMUL.FTZ R26, R0, R142 ;  /* 0x0000008e001a7220 */ /* 0x000fe20000410000 */
[C---:B---3--:R-:W-:Y:S01]  /*15d60*/  @P0 IADD3 R4, P2, R15.reuse, R6, RZ ;  /* 0x000000060f040210 */ /* 0x048fe20007f5e0ff */
        /* <DEDUP_REMOVED lines=650> */
.L_x_129:
[----:B--2-4-:R-:W2:Y:S04]  /*18610*/  LDL.LU R0, [R1+0x18] ;  /* 0x0000180001007983 */ /* 0x014ea80000300800 */
        /* <DEDUP_REMOVED lines=120> */
.L_x_99:
[----:B------:R-:W1:Y:S01]  /*18da0*/  S2R R55, SR_CTAID.Y ;  /* 0x0000000000377919 */ /* 0x000e620000002600 */
[----:B------:R-:W-:Y:S01]  /*18db0*/  ULDC.64 UR4, c[0x0][0x118] ;  /* 0x0000460000047ab9 */ /* 0x000fe20000000a00 */
[----:B-1----:R-:W-:Y:S01]  /*18dc0*/  SHF.R.S32.HI R42, RZ, 0x1f, R55 ;  /* 0x0000001fff2a7819 */ /* 0x002fe20000011437 */
[----:B------:R-:W-:Y:S05]  /*18dd0*/  @P4 BRA `(.L_x_131) ;  /* 0x0000131000004947 */ /* 0x000fea0003800000 */
[----:B------:R-:W2:Y:S01]  /*18de0*/  LDL R43, [R1+0x28] ;  /* 0x00002800012b7983 */ /* 0x000ea20000100800 */
[----:B------:R-:W-:Y:S01]  /*18df0*/  IMAD.MOV.U32 R6, RZ, RZ, -0x10 ;  /* 0xfffffff0ff067424 */ /* 0x000fe200078e00ff */
[----:B------:R-:W-:Y:S02]  /*18e00*/  F2FP.BF16.PACK_AB R5, R125, R124 ;  /* 0x0000007c7d05723e */ /* 0x000fe400000010ff */
[----:B------:R-:W1:Y:S01]  /*18e10*/  S2R R40, SR_TID.X ;  /* 0x0000000000287919 */ /* 0x000e620000002100 */
        /* <DEDUP_REMOVED lines=12> */
[----:B-1----:R-:W-:Y:S02]  /*18ee0*/  SHF.R.S32.HI R41, RZ, 0x1f, R40 ;  /* 0x0000001fff297819 */ /* 0x002fe40000011428 */
[----:B------:R-:W-:-:S02]  /*18ef0*/  F2FP.BF16.PACK_AB R142, R143, R142 ;  /* 0x0000008e8f8e723e */ /* 0x000fc400000010ff */
[CC--:B------:R-:W-:Y:S02]  /*18f00*/  LEA.HI R2, R41.reuse, R40.reuse, RZ, 0x2 ;  /* 0x0000002829027211 */ /* 0x0c0fe400078f10ff */
[----:B------:R-:W-:Y:S02]  /*18f10*/  LEA.HI R35, R41, R40, RZ, 0x5 ;  /* 0x0000002829237211 */ /* 0x000fe400078f28ff */
[--C-:B------:R-:W-:Y:S02]  /*18f20*/  SHF.R.S32.HI R3, RZ, 0x2, R2.reuse ;  /* 0x00000002ff037819 */ /* 0x100fe40000011402 */
[----:B------:R-:W-:Y:S02]  /*18f30*/  SHF.R.S32.HI R0, RZ, 0x1f, R2 ;  /* 0x0000001fff007819 */ /* 0x000fe40000011402 */
[----:B------:R-:W-:Y:S02]  /*18f40*/  SHF.R.S32.HI R34, RZ, 0x5, R35 ;  /* 0x00000005ff227819 */ /* 0x000fe40000011423 */
[----:B------:R-:W-:-:S02]  /*18f50*/  LEA.HI R0, R0, R3, RZ, 0x3 ;  /* 0x0000000300007211 */ /* 0x000fc400078f18ff */
[----:B------:R-:W-:Y:S02]  /*18f60*/  F2FP.BF16.PACK_AB R30, R30, R144 ;  /* 0x000000901e1e723e */ /* 0x000fe400000010ff */
[----:B------:R-:W-:Y:S02]  /*18f70*/  LOP3.LUT R0, R0, 0xfffffff8, RZ, 0xc0, !PT ;  /* 0xfffffff800007812 */ /* 0x000fe400078ec0ff */
[----:B------:R-:W-:Y:S02]  /*18f80*/  F2FP.BF16.PACK_AB R146, R147, R146 ;  /* 0x000000929392723e */ /* 0x000fe400000010ff */
[----:B------:R-:W-:Y:S01]  /*18f90*/  F2FP.BF16.PACK_AB R23, R23, R152 ;  /* 0x000000981717723e */ /* 0x000fe200000010ff */
[----:B------:R-:W-:Y:S01]  /*18fa0*/  IMAD.IADD R3, R3, 0x1, -R0 ;  /* 0x0000000103037824 */ /* 0x000fe200078e0a00 */
[----:B------:R-:W-:Y:S02]  /*18fb0*/  LOP3.LUT R0, R2, 0xfffffffc, RZ, 0xc0, !PT ;  /* 0xfffffffc02007812 */ /* 0x000fe400078ec0ff */
[----:B------:R-:W-:Y:S01]  /*18fc0*/  F2FP.BF16.PACK_AB R22, R22, R154 ;  /* 0x0000009a1616723e */ /* 0x000fe200000010ff */
[----:B------:R-:W-:Y:S01]  /*18fd0*/  IMAD.SHL.U32 R2, R3, 0x40, RZ ;  /* 0x0000004003027824 */ /* 0x000fe200078e00ff */
[----:B------:R-:W-:Y:S01]  /*18fe0*/  F2FP.BF16.PACK_AB R19, R19, R164 ;  /* 0x000000a41313723e */ /* 0x000fe200000010ff */
[----:B------:R-:W-:Y:S01]  /*18ff0*/  IMAD.IADD R26, R40, 0x1, -R0 ;  /* 0x00000001281a7824 */ /* 0x000fe200078e0a00 */
[----:B------:R-:W-:-:S02]  /*19000*/  F2FP.BF16.PACK_AB R14, R14, R166 ;  /* 0x000000a60e0e723e */ /* 0x000fc400000010ff */
[----:B------:R-:W-:Y:S01]  /*19010*/  LOP3.LUT R0, R2, 0x1c0, RZ, 0xc0, !PT ;  /* 0x000001c002007812 */ /* 0x000fe200078ec0ff */
[----:B------:R-:W-:Y:S01]  /*19020*/  IMAD R4, R34, 0x200, R26 ;  /* 0x0000020022047824 */ /* 0x000fe200078e021a */
[----:B------:R-:W-:Y:S02]  /*19030*/  F2FP.BF16.PACK_AB R21, R21, R156 ;  /* 0x0000009c1515723e */ /* 0x000fe400000010ff */
[----:B------:R-:W-:Y:S02]  /*19040*/  LEA.HI R2, R0, R0, RZ, 0x1d ;  /* 0x0000000000027211 */ /* 0x000fe400078fe8ff */
[----:B------:R-:W-:Y:S02]  /*19050*/  LOP3.LUT R0, R3, 0x1, RZ, 0xc0, !PT ;  /* 0x0000000103007812 */ /* 0x000fe400078ec0ff */
[----:B------:R-:W-:Y:S01]  /*19060*/  F2FP.BF16.PACK_AB R159, R159, R158 ;  /* 0x0000009e9f9f723e */ /* 0x000fe200000010ff */
[----:B------:R-:W-:Y:S01]  /*19070*/  IMAD.U32 R2, R4, 0x2, R2 ;  /* 0x0000000204027824 */ /* 0x000fe200078e0002 */
[----:B------:R-:W-:-:S02]  /*19080*/  ISETP.NE.U32.AND P0, PT, R0, 0x1, PT ;  /* 0x000000010000780c */ /* 0x000fc40003f05070 */
[----:B------:R-:W-:Y:S01]  /*19090*/  F2FP.BF16.PACK_AB R18, R18, R160 ;  /* 0x000000a01212723e */ /* 0x000fe200000010ff */
[----:B------:R-:W-:Y:S01]  /*190a0*/  IMAD.SHL.U32 R2, R2, 0x2, RZ ;  /* 0x0000000202027824 */ /* 0x000fe200078e00ff */
[----:B------:R-:W-:Y:S01]  /*190b0*/  BAR.SYNC.DEFER_BLOCKING 0x1, 0x80 ;  /* 0x0042000000007b1d */ /* 0x000fe20000010000 */
[----:B------:R-:W-:Y:S02]  /*190c0*/  SEL R6, R6, 0x10, !P0 ;  /* 0x0000001006067807 */ /* 0x000fe40004000000 */
[----:B------:R-:W-:Y:S02]  /*190d0*/  R2P PR, R3, 0x6 ;  /* 0x0000000603007804 */ /* 0x000fe40000000000 */
[C---:B------:R-:W-:Y:S01]  /*190e0*/  IADD3 R4, R2.reuse, 0x80, RZ ;  /* 0x0000008002047810 */ /* 0x040fe20007ffe0ff */
[C---:B------:R-:W-:Y:S01]  /*190f0*/  IMAD.IADD R3, R2.reuse, 0x1, R6 ;  /* 0x0000000102037824 */ /* 0x040fe200078e0206 */
[----:B------:R-:W-:Y:S02]  /*19100*/  IADD3 R0, R2, 0xc0, RZ ;  /* 0x000000c002007810 */ /* 0x000fe40007ffe0ff */
[----:B------:R-:W-:-:S02]  /*19110*/  F2FP.BF16.PACK_AB R20, R20, R162 ;  /* 0x000000a21414723e */ /* 0x000fc400000010ff */
[----:B------:R-:W-:Y:S02]  /*19120*/  F2FP.BF16.PACK_AB R17, R17, R168 ;  /* 0x000000a81111723e */ /* 0x000fe400000010ff */
[----:B------:R-:W-:Y:S02]  /*19130*/  F2FP.BF16.PACK_AB R16, R16, R170 ;  /* 0x000000aa1010723e */ /* 0x000fe400000010ff */
[----:B------:R-:W-:Y:S02]  /*19140*/  F2FP.BF16.PACK_AB R12, R12, R180 ;  /* 0x000000b40c0c723e */ /* 0x000fe400000010ff */
[----:B------:R-:W-:Y:S02]  /*19150*/  @P2 IADD3 R0, R4, -0x40, RZ ;  /* 0xffffffc004002810 */ /* 0x000fe40007ffe0ff */
[----:B------:R-:W-:Y:S02]  /*19160*/  F2FP.BF16.PACK_AB R11, R183, R182 ;  /* 0x000000b6b70b723e */ /* 0x000fe400000010ff */
[----:B------:R-:W-:-:S02]  /*19170*/  F2FP.BF16.PACK_AB R13, R173, R172 ;  /* 0x000000acad0d723e */ /* 0x000fc400000010ff */
[----:B------:R-:W-:Y:S01]  /*19180*/  F2FP.BF16.PACK_AB R15, R15, R174 ;  /* 0x000000ae0f0f723e */ /* 0x000fe200000010ff */
[----:B------:R1:W-:Y:S01]  /*19190*/  STS [R2+0x80], R5 ;  /* 0x0000800502007388 */ /* 0x0003e20000000800 */
[----:B------:R-:W-:Y:S02]  /*191a0*/  F2FP.BF16.PACK_AB R10, R177, R176 ;  /* 0x000000b0b10a723e */ /* 0x000fe400000010ff */
[----:B------:R-:W-:Y:S01]  /*191b0*/  F2FP.BF16.PACK_AB R9, R179, R178 ;  /* 0x000000b2b309723e */ /* 0x000fe200000010ff */
[----:B------:R-:W-:Y:S01]  /*191c0*/  STS [R2+0x480], R25 ;  /* 0x0004801902007388 */ /* 0x000fe20000000800 */
[----:B------:R-:W-:-:S03]  /*191d0*/  ISETP.NE.U32.AND P0, PT, RZ, c[0x0][0x500], PT ;  /* 0x00014000ff007a0c */ /* 0x000fc60003f05070 */
[----:B------:R3:W-:Y:S04]  /*191e0*/  STS [R3+0x80], R8 ;  /* 0x0000800803007388 */ /* 0x0007e80000000800 */
[----:B------:R-:W-:Y:S04]  /*191f0*/  STS [R3+0x480], R29 ;  /* 0x0004801d03007388 */ /* 0x000fe80000000800 */
[----:B------:R-:W-:Y:S04]  /*19200*/  STS [R2+0x2080], R33 ;  /* 0x0020802102007388 */ /* 0x000fe80000000800 */
[----:B------:R4:W-:Y:S04]  /*19210*/  STS [R2+0x2480], R122 ;  /* 0x0024807a02007388 */ /* 0x0009e80000000800 */
[----:B------:R-:W-:Y:S01]  /*19220*/  STS [R3+0x2080], R32 ;  /* 0x0020802003007388 */ /* 0x000fe20000000800 */
[----:B-1----:R-:W-:-:S03]  /*19230*/  IMAD.MOV.U32 R5, RZ, RZ, 0x20 ;  /* 0x00000020ff057424 */ /* 0x002fc600078e00ff */
[----:B------:R-:W-:Y:S02]  /*19240*/  STS [R3+0x2480], R130 ;  /* 0x0024808203007388 */ /* 0x000fe40000000800 */
[----:B---3--:R-:W-:Y:S02]  /*19250*/  SEL R8, R5, 0xffffffe0, !P1 ;  /* 0xffffffe005087807 */ /* 0x008fe40004800000 */
[----:B------:R-:W-:Y:S02]  /*19260*/  ISETP.NE.AND.EX P1, PT, RZ, c[0x0][0x504], PT, P0 ;  /* 0x00014100ff007a0c */ /* 0x000fe40003f25300 */
[----:B------:R-:W-:Y:S01]  /*19270*/  ISETP.NE.U32.AND P0, PT, RZ, c[0x0][0x508], PT ;  /* 0x00014200ff007a0c */ /* 0x000fe20003f05070 */
[----:B------:R-:W-:Y:S02]  /*19280*/  IMAD.IADD R5, R2, 0x1, R8 ;  /* 0x0000000102057824 */ /* 0x000fe400078e0208 */
[----:B------:R-:W-:Y:S01]  /*19290*/  IMAD.IADD R4, R8, 0x1, R3 ;  /* 0x0000000108047824 */ /* 0x000fe200078e0203 */
[----:B------:R-:W-:-:S02]  /*192a0*/  ISETP.NE.AND.EX P0, PT, RZ, c[0x0][0x50c], PT, P0 ;  /* 0x00014300ff007a0c */ /* 0x000fc40003f05300 */
[----:B------:R-:W-:Y:S01]  /*192b0*/  STS [R5+0x80], R28 ;  /* 0x0000801c05007388 */ /* 0x000fe20000000800 */
[----:B----4-:R-:W-:-:S03]  /*192c0*/  IADD3 R2, R8, 0x400, R0 ;  /* 0x0000040008027810 */ /* 0x010fc60007ffe000 */
[----:B------:R-:W-:Y:S04]  /*192d0*/  STS [R5+0x480], R27 ;  /* 0x0004801b05007388 */ /* 0x000fe80000000800 */
[----:B------:R1:W-:Y:S04]  /*192e0*/  STS [R4+0x80], R7 ;  /* 0x0000800704007388 */ /* 0x0003e80000000800 */
[----:B------:R-:W-:Y:S04]  /*192f0*/  STS [R4+0x480], R24 ;  /* 0x0004801804007388 */ /* 0x000fe80000000800 */
[----:B------:R-:W-:Y:S04]  /*19300*/  STS [R5+0x2080], R31 ;  /* 0x0020801f05007388 */ /* 0x000fe80000000800 */
[----:B------:R-:W-:Y:S04]  /*19310*/  STS [R5+0x2480], R142 ;  /* 0x0024808e05007388 */ /* 0x000fe80000000800 */
[----:B------:R-:W-:Y:S04]  /*19320*/  STS [R4+0x2080], R30 ;  /* 0x0020801e04007388 */ /* 0x000fe80000000800 */
[----:B------:R-:W-:Y:S04]  /*19330*/  STS [R4+0x2480], R146 ;  /* 0x0024809204007388 */ /* 0x000fe80000000800 */
[----:B------:R-:W-:Y:S01]  /*19340*/  STS [R0], R23 ;  /* 0x0000001700007388 */ /* 0x000fe20000000800 */
[----:B-1----:R-:W-:-:S02]  /*19350*/  IMAD.IADD R7, R6, 0x1, R2 ;  /* 0x0000000106077824 */ /* 0x002fc400078e0202 */
[----:B------:R-:W-:Y:S01]  /*19360*/  IMAD.IADD R2, R6, 0x1, R0 ;  /* 0x0000000106027824 */ /* 0x000fe200078e0200 */
[----:B------:R-:W-:Y:S03]  /*19370*/  STS [R0+0x400], R22 ;  /* 0x0004001600007388 */ /* 0x000fe60000000800 */
[C---:B------:R-:W-:Y:S01]  /*19380*/  IMAD.IADD R3, R8.reuse, 0x1, R2 ;  /* 0x0000000108037824 */ /* 0x040fe200078e0202 */
        /* <DEDUP_REMOVED lines=30> */
.L_x_132:
[----:B----4-:R-:W-:Y:S01]  /*19570*/  LOP3.LUT R0, R35, 0xffffffe0, RZ, 0xc0, !PT ;  /* 0xffffffe023007812 */ /* 0x010fe200078ec0ff */
[----:B------:R-:W-:Y:S01]  /*19580*/  IMAD.MOV.U32 R6, RZ, RZ, c[0x0][0x4e8] ;  /* 0x00013a00ff067624 */ /* 0x000fe200078e00ff */
[----:B------:R-:W-:Y:S01]  /*19590*/  SHF.R.S32.HI R5, RZ, 0x1f, R34 ;  /* 0x0000001fff057819 */ /* 0x000fe20000011422 */
[----:B------:R-:W1:Y:S01]  /*195a0*/  S2R R24, SR_CTAID.X ;  /* 0x0000000000187919 */ /* 0x000e620000002500 */
[----:B------:R-:W-:Y:S01]  /*195b0*/  LEA.HI R4, R26, R26, RZ, 0x1 ;  /* 0x0000001a1a047211 */ /* 0x000fe200078f08ff */
[----:B------:R-:W-:Y:S01]  /*195c0*/  IMAD.IADD R0, R40, 0x1, -R0 ;  /* 0x0000000128007824 */ /* 0x000fe200078e0a00 */
[----:B------:R-:W-:Y:S01]  /*195d0*/  LEA.HI R5, R5, R34, RZ, 0x2 ;  /* 0x0000002205057211 */ /* 0x000fe200078f10ff */
[----:B------:R-:W-:Y:S01]  /*195e0*/  IMAD R13, R42, c[0x0][0x3e8], RZ ;  /* 0x0000fa002a0d7a24 */ /* 0x000fe200078e02ff */
[----:B------:R-:W-:-:S02]  /*195f0*/  ISETP.NE.AND P2, PT, R6, 0x1, PT ;  /* 0x000000010600780c */ /* 0x000fc40003f45270 */
[----:B------:R-:W-:Y:S01]  /*19600*/  SHF.R.S32.HI R8, RZ, 0x1f, R0 ;  /* 0x0000001fff087819 */ /* 0x000fe20000011400 */
[----:B------:R-:W-:Y:S01]  /*19610*/  IMAD R13, R55, c[0x0][0x3ec], R13 ;  /* 0x0000fb00370d7a24 */ /* 0x000fe200078e020d */
[----:B------:R-:W-:Y:S01]  /*19620*/  LOP3.LUT R6, R5, 0xffffffc, RZ, 0xc0, !PT ;  /* 0x0ffffffc05067812 */ /* 0x000fe200078ec0ff */
[C---:B------:R-:W-:Y:S01]  /*19630*/  IMAD.SHL.U32 R5, R4.reuse, 0x20, RZ ;  /* 0x0000002004057824 */ /* 0x040fe200078e00ff */
[----:B------:R-:W-:Y:S02]  /*19640*/  LOP3.LUT R7, R4, 0x1ffffffe, RZ, 0xc0, !PT ;  /* 0x1ffffffe04077812 */ /* 0x000fe400078ec0ff */
[----:B------:R-:W-:Y:S01]  /*19650*/  LEA.HI R4, R8, R0, RZ, 0x2 ;  /* 0x0000000008047211 */ /* 0x000fe200078f10ff */
[----:B------:R-:W-:Y:S01]  /*19660*/  IMAD.IADD R6, R34, 0x1, -R6 ;  /* 0x0000000122067824 */ /* 0x000fe200078e0a06 */
[----:B------:R-:W-:Y:S01]  /*19670*/  LOP3.LUT R5, R5, 0xffffffc0, RZ, 0xc0, !PT ;  /* 0xffffffc005057812 */ /* 0x000fe200078ec0ff */
[----:B------:R-:W-:Y:S01]  /*19680*/  IMAD.IADD R7, R26, 0x1, -R7 ;  /* 0x000000011a077824 */ /* 0x000fe200078e0a07 */
[----:B------:R-:W-:-:S02]  /*19690*/  SHF.R.S32.HI R4, RZ, 0x2, R4 ;  /* 0x00000002ff047819 */ /* 0x000fc40000011404 */
[----:B------:R-:W-:Y:S01]  /*196a0*/  LOP3.LUT P0, RZ, R0, 0x3, RZ, 0xc0, !PT ;  /* 0x0000000300ff7812 */ /* 0x000fe2000780c0ff */
[----:B------:R-:W-:Y:S01]  /*196b0*/  IMAD R0, R3, c[0x0][0x3a0], RZ ;  /* 0x0000e80003007a24 */ /* 0x000fe200078e02ff */
[-C--:B------:R-:W-:Y:S01]  /*196c0*/  LEA.HI R8, R41, R40.reuse, RZ, 0x3 ;  /* 0x0000002829087211 */ /* 0x080fe200078f18ff */
[----:B------:R-:W-:Y:S01]  /*196d0*/  IMAD R7, R7, 0x8, R5 ;  /* 0x0000000807077824 */ /* 0x000fe200078e0205 */
[----:B------:R-:W-:Y:S01]  /*196e0*/  SHF.R.S32.HI R12, RZ, 0x1f, R43 ;  /* 0x0000001fff0c7819 */ /* 0x000fe2000001142b */
[----:B------:R-:W-:Y:S01]  /*196f0*/  IMAD R16, R6, 0x10, R4 ;  /* 0x0000001006107824 */ /* 0x000fe200078e0204 */
[----:B------:R-:W-:Y:S01]  /*19700*/  SHF.R.S32.HI R21, RZ, 0x3, R8 ;  /* 0x00000003ff157819 */ /* 0x000fe20000011408 */
[----:B------:R-:W-:Y:S01]  /*19710*/  IMAD.WIDE.U32 R4, R55, c[0x0][0x490], R2 ;  /* 0x0001240037047a25 */ /* 0x000fe200078e0002 */
[----:B------:R-:W-:Y:S02]  /*19720*/  LOP3.LUT R8, R8, 0xfffffff8, RZ, 0xc0, !PT ;  /* 0xfffffff808087812 */ /* 0x000fe400078ec0ff */
[----:B------:R-:W-:Y:S01]  /*19730*/  LEA.HI R23, R41, R40, RZ, 0x6 ;  /* 0x0000002829177211 */ /* 0x000fe200078f30ff */
[----:B------:R-:W-:-:S02]  /*19740*/  IMAD R0, R2, c[0x0][0x3a4], R0 ;  /* 0x0000e90002007a24 */ /* 0x000fc400078e0200 */
[----:B------:R-:W-:Y:S02]  /*19750*/  IMAD R6, R42, c[0x0][0x490], RZ ;  /* 0x000124002a067a24 */ /* 0x000fe400078e02ff */
[----:B------:R-:W-:-:S04]  /*19760*/  IMAD.WIDE.U32 R2, R2, c[0x0][0x3a0], RZ ;  /* 0x0000e80002027a25 */ /* 0x000fc800078e00ff */
[----:B------:R-:W-:Y:S02]  /*19770*/  IMAD.IADD R7, R16, 0x1, R7 ;  /* 0x0000000110077824 */ /* 0x000fe400078e0207 */
[----:B------:R-:W-:Y:S02]  /*19780*/  IMAD R6, R55, c[0x0][0x494], R6 ;  /* 0x0001250037067a24 */ /* 0x000fe400078e0206 */
[----:B------:R-:W-:Y:S02]  /*19790*/  IMAD.IADD R3, R3, 0x1, R0 ;  /* 0x0000000103037824 */ /* 0x000fe400078e0200 */
[----:B------:R-:W-:Y:S02]  /*197a0*/  IMAD.IADD R8, R40, 0x1, -R8 ;  /* 0x0000000128087824 */ /* 0x000fe400078e0a08 */
[----:B------:R-:W-:Y:S02]  /*197b0*/  IMAD.SHL.U32 R0, R21, 0x40, RZ ;  /* 0x0000004015007824 */ /* 0x000fe400078e00ff */
[----:B-1----:R-:W-:-:S02]  /*197c0*/  IMAD R7, R24, 0x80, R7 ;  /* 0x0000008018077824 */ /* 0x002fc400078e0207 */
[----:B------:R-:W-:Y:S01]  /*197d0*/  IMAD.IADD R5, R5, 0x1, R6 ;  /* 0x0000000105057824 */ /* 0x000fe200078e0206 */
[----:B------:R-:W-:Y:S01]  /*197e0*/  LOP3.LUT R0, R0, 0x1c0, RZ, 0xc0, !PT ;  /* 0x000001c000007812 */ /* 0x000fe200078ec0ff */
[----:B------:R-:W-:Y:S02]  /*197f0*/  IMAD.SHL.U32 R6, R8, 0x8, RZ ;  /* 0x0000000808067824 */ /* 0x000fe400078e00ff */
[----:B------:R-:W-:Y:S01]  /*19800*/  @P2 IMAD.HI.U32 R10, R7, c[0x0][0x4ec], RZ ;  /* 0x00013b00070a2a27 */ /* 0x000fe200078e00ff */
[----:B------:R-:W-:Y:S02]  /*19810*/  SHF.R.U32.HI R9, RZ, 0x3, R0 ;  /* 0x00000003ff097819 */ /* 0x000fe40000011600 */
[----:B------:R-:W-:Y:S01]  /*19820*/  LOP3.LUT R11, R0, 0x38, R6, 0xf8, !PT ;  /* 0x00000038000b7812 */ /* 0x000fe200078ef806 */
[----:B------:R-:W-:Y:S01]  /*19830*/  IMAD.MOV.U32 R0, RZ, RZ, R7 ;  /* 0x000000ffff007224 */ /* 0x000fe200078e0007 */
[----:B------:R-:W-:Y:S01]  /*19840*/  @P2 SHF.R.U32.HI R0, RZ, c[0x0][0x4f0], R10 ;  /* 0x00013c00ff002a19 */ /* 0x000fe2000001160a */
[----:B------:R-:W-:Y:S01]  /*19850*/  IMAD R8, R8, 0x10, R21 ;  /* 0x0000001008087824 */ /* 0x000fe200078e0215 */
[----:B------:R-:W-:Y:S01]  /*19860*/  LOP3.LUT R22, R11, R9, RZ, 0x3c, !PT ;  /* 0x000000090b167212 */ /* 0x000fe200078e3cff */
[----:B------:R-:W-:Y:S01]  /*19870*/  IMAD.WIDE.U32 R2, R55, c[0x0][0x3e8], R2 ;  /* 0x0000fa0037027a25 */ /* 0x000fe200078e0002 */
[----:B------:R-:W-:-:S02]  /*19880*/  SEL R10, R12, RZ, !P1 ;  /* 0x000000ff0c0a7207 */ /* 0x000fc40004800000 */
[----:B------:R-:W-:Y:S01]  /*19890*/  SEL R9, R43, RZ, !P1 ;  /* 0x000000ff2b097207 */ /* 0x000fe20004800000 */
[----:B------:R-:W-:Y:S01]  /*198a0*/  IMAD R11, R24, 0x80, R8 ;  /* 0x00000080180b7824 */ /* 0x000fe200078e0208 */
[----:B------:R-:W-:Y:S01]  /*198b0*/  SHF.R.S32.HI R53, RZ, 0x1f, R6 ;  /* 0x0000001fff357819 */ /* 0x000fe20000011406 */
[----:B------:R-:W-:Y:S02]  /*198c0*/  IMAD.MOV R12, RZ, RZ, -R0 ;  /* 0x000000ffff0c7224 */ /* 0x000fe400078e0a00 */
[----:B------:R-:W-:Y:S02]  /*198d0*/  IMAD.IADD R3, R3, 0x1, R13 ;  /* 0x0000000103037824 */ /* 0x000fe400078e020d */
[----:B------:R-:W-:Y:S02]  /*198e0*/  IMAD R13, R10, c[0x0][0x498], RZ ;  /* 0x000126000a0d7a24 */ /* 0x000fe400078e02ff */
[----:B------:R-:W-:-:S04]  /*198f0*/  IMAD.WIDE.U32 R4, R9, c[0x0][0x498], R4 ;  /* 0x0001260009047a25 */ /* 0x000fc800078e0004 */
[----:B------:R-:W-:Y:S01]  /*19900*/  @P2 IMAD.HI.U32 R14, R11, c[0x0][0x4ec], RZ ;  /* 0x00013b000b0e2a27 */ /* 0x000fe200078e00ff */
[----:B------:R-:W-:-:S03]  /*19910*/  IADD3 R4, P1, R0, R4, RZ ;  /* 0x0000000400047210 */ /* 0x000fc60007f3e0ff */
[----:B------:R-:W-:Y:S02]  /*19920*/  IMAD R7, R12, c[0x0][0x4e8], R7 ;  /* 0x00013a000c077a24 */ /* 0x000fe400078e0207 */
[C---:B------:R-:W-:Y:S01]  /*19930*/  IMAD R12, R9.reuse, c[0x0][0x49c], R13 ;  /* 0x00012700090c7a24 */ /* 0x040fe200078e020d */
[----:B------:R-:W-:Y:S01]  /*19940*/  SHF.R.S32.HI R13, RZ, 0x1f, R0 ;  /* 0x0000001fff0d7819 */ /* 0x000fe20000011400 */
[----:B------:R-:W-:Y:S01]  /*19950*/  IMAD.MOV.U32 R8, RZ, RZ, R11 ;  /* 0x000000ffff087224 */ /* 0x000fe200078e000b */
[----:B------:R-:W-:Y:S01]  /*19960*/  @P2 SHF.R.U32.HI R8, RZ, c[0x0][0x4f0], R14 ;  /* 0x00013c00ff082a19 */ /* 0x000fe2000001160e */
[----:B------:R-:W-:Y:S01]  /*19970*/  IMAD R0, R10, c[0x0][0x3f0], RZ ;  /* 0x0000fc000a007a24 */ /* 0x000fe200078e02ff */
[----:B------:R-:W-:Y:S01]  /*19980*/  SHF.R.S32.HI R14, RZ, 0x1f, R7 ;  /* 0x0000001fff0e7819 */ /* 0x000fe20000011407 */
[----:B------:R-:W-:Y:S01]  /*19990*/  IMAD.WIDE.U32 R2, R9, c[0x0][0x3f0], R2 ;  /* 0x0000fc0009027a25 */ /* 0x000fe200078e0002 */
[----:B------:R-:W-:Y:S02]  /*199a0*/  IADD3.X R5, R13, R5, R12, P1, !PT ;  /* 0x000000050d057210 */ /* 0x000fe40000ffe40c */
[----:B------:R-:W-:Y:S01]  /*199b0*/  SHF.R.S32.HI R12, RZ, 0x1f, R8 ;  /* 0x0000001fff0c7819 */ /* 0x000fe20000011408 */
[----:B------:R-:W-:-:S02]  /*199c0*/  IMAD R10, R9, c[0x0][0x3f4], R0 ;  /* 0x0000fd00090a7a24 */ /* 0x000fc400078e0200 */
[----:B------:R-:W-:Y:S02]  /*199d0*/  IMAD R0, R14, c[0x0][0x488], RZ ;  /* 0x000122000e007a24 */ /* 0x000fe400078e02ff */
[----:B------:R-:W-:-:S04]  /*199e0*/  IMAD.WIDE.U32 R4, R7, c[0x0][0x488], R4 ;  /* 0x0001220007047a25 */ /* 0x000fc800078e0004 */
[----:B------:R-:W-:Y:S01]  /*199f0*/  IMAD R9, R7, c[0x0][0x48c], R0 ;  /* 0x0001230007097a24 */ /* 0x000fe200078e0200 */
[----:B------:R-:W-:Y:S01]  /*19a00*/  LEA R7, P1, R4, c[0x0][0x450], 0x2 ;  /* 0x0001140004077a11 */ /* 0x000fe200078210ff */
[----:B------:R-:W-:Y:S02]  /*19a10*/  IMAD.MOV R18, RZ, RZ, -R8 ;  /* 0x000000ffff127224 */ /* 0x000fe400078e0a08 */
[----:B------:R-:W-:Y:S02]  /*19a20*/  IMAD.IADD R3, R3, 0x1, R10 ;  /* 0x0000000103037824 */ /* 0x000fe400078e020a */
[----:B------:R-:W-:Y:S01]  /*19a30*/  IMAD R0, R12, c[0x0][0x3e0], RZ ;  /* 0x0000f8000c007a24 */ /* 0x000fe200078e02ff */
[----:B------:R-:W-:Y:S01]  /*19a40*/  SHFL.IDX PT, R14, R7, 0x1, 0x1c1f ;  /* 0x003c1f00070e7f89 */ /* 0x000fe200000e0000 */
[----:B------:R-:W-:Y:S02]  /*19a50*/  IMAD.IADD R10, R5, 0x1, R9 ;  /* 0x00000001050a7824 */ /* 0x000fe400078e0209 */
[----:B------:R-:W-:Y:S01]  /*19a60*/  IMAD R18, R18, c[0x0][0x4e8], R11 ;  /* 0x00013a0012127a24 */ /* 0x000fe200078e020b */
[----:B------:R-:W-:Y:S01]  /*19a70*/  SHFL.IDX PT, R12, R7, 0x2, 0x1c1f ;  /* 0x005c1f00070c7f89 */ /* 0x000fe200000e0000 */
[----:B------:R-:W-:Y:S01]  /*19a80*/  IMAD R5, R8, c[0x0][0x3e4], R0 ;  /* 0x0000f90008057a24 */ /* 0x000fe200078e0200 */
[----:B------:R-:W-:Y:S01]  /*19a90*/  LEA.HI.X R0, R4, c[0x0][0x454], R10, 0x2, P1 ;  /* 0x0001150004007a11 */ /* 0x000fe200008f140a */
[----:B------:R-:W-:Y:S01]  /*19aa0*/  IMAD.WIDE.U32 R8, R8, c[0x0][0x3e0], R2 ;  /* 0x0000f80008087a25 */ /* 0x000fe200078e0002 */
[----:B------:R-:W-:-:S03]  /*19ab0*/  SHF.R.S32.HI R10, RZ, 0x1f, R18 ;  /* 0x0000001fff0a7819 */ /* 0x000fc60000011412 */
[----:B------:R-:W-:Y:S01]  /*19ac0*/  IMAD R3, R24, 0x80, R16 ;  /* 0x0000008018037824 */ /* 0x000fe200078e0210 */
[----:B------:R-:W-:Y:S01]  /*19ad0*/  SHFL.IDX PT, R17, R0, RZ, 0x1c1f ;  /* 0x001c1fff00117589 */ /* 0x000fe200000e0000 */
[----:B-----5:R-:W-:Y:S02]  /*19ae0*/  IMAD R2, R15, c[0x0][0x4e8], RZ ;  /* 0x00013a000f027a24 */ /* 0x020fe400078e02ff */
[----:B------:R-:W-:Y:S01]  /*19af0*/  IMAD.MOV.U32 R4, RZ, RZ, R8 ;  /* 0x000000ffff047224 */ /* 0x000fe200078e0008 */
[----:B------:R-:W1:Y:S01]  /*19b00*/  SHFL.IDX PT, R16, R7, RZ, 0x1c1f ;  /* 0x001c1fff07107589 */ /* 0x000e6200000e0000 */
[----:B------:R-:W-:Y:S01]  /*19b10*/  IMAD R8, R10, c[0x0][0x3d8], RZ ;  /* 0x0000f6000a087a24 */ /* 0x000fe200078e02ff */
[----:B------:R-:W-:Y:S01]  /*19b20*/  IADD3 R20, R3, 0x8, RZ ;  /* 0x0000000803147810 */ /* 0x000fe20007ffe0ff */
[----:B------:R-:W-:Y:S01]  /*19b30*/  IMAD.IADD R5, R9, 0x1, R5 ;  /* 0x0000000109057824 */ /* 0x000fe200078e0205 */
[----:B------:R-:W2:Y:S01]  /*19b40*/  SHFL.IDX PT, R15, R0, 0x1, 0x1c1f ;  /* 0x003c1f00000f7f89 */ /* 0x000ea200000e0000 */
[C---:B------:R-:W-:Y:S01]  /*19b50*/  IMAD R19, R18.reuse, c[0x0][0x3dc], R8 ;  /* 0x0000f70012137a24 */ /* 0x040fe200078e0208 */
[-C--:B------:R-:W-:Y:S01]  /*19b60*/  ISETP.GE.OR P4, PT, R3, R2.reuse, P0 ;  /* 0x000000020300720c */ /* 0x080fe20000786670 */
[----:B------:R-:W-:Y:S01]  /*19b70*/  IMAD.WIDE.U32 R8, R18, c[0x0][0x3d8], R4 ;  /* 0x0000f60012087a25 */ /* 0x000fe200078e0004 */
[----:B------:R-:W3:Y:S01]  /*19b80*/  SHFL.IDX PT, R13, R0, 0x2, 0x1c1f ;  /* 0x005c1f00000d7f89 */ /* 0x000ee200000e0000 */
[----:B------:R-:W-:-:S02]  /*19b90*/  ISETP.GE.OR P3, PT, R20, R2, P0 ;  /* 0x000000021400720c */ /* 0x000fc40000766670 */
[----:B------:R-:W-:Y:S01]  /*19ba0*/  IMAD.SHL.U32 R5, R23, 0x8, RZ ;  /* 0x0000000817057824 */ /* 0x000fe200078e00ff */
[----:B------:R4:W-:Y:S01]  /*19bb0*/  SHFL.IDX PT, R10, R7, 0x3, 0x1c1f ;  /* 0x007c1f00070a7f89 */ /* 0x0009e200000e0000 */
[----:B------:R-:W-:-:S03]  /*19bc0*/  LEA R4, P1, R8, c[0x0][0x380], 0x1 ;  /* 0x0000e00008047a11 */ /* 0x000fc600078208ff */
[----:B------:R3:W3:Y:S01]  /*19bd0*/  SHFL.IDX PT, R11, R0, 0x3, 0x1c1f ;  /* 0x007c1f00000b7f89 */ /* 0x0006e200000e0000 */
[----:B------:R-:W-:-:S03]  /*19be0*/  LOP3.LUT R5, R22, 0x7ffffe00, R5, 0xf8, !PT ;  /* 0x7ffffe0016057812 */ /* 0x000fc600078ef805 */
[----:B------:R-:W-:Y:S02]  /*19bf0*/  SHFL.IDX PT, R48, R4, 0x4, 0x181f ;  /* 0x00981f0004307f89 */ /* 0x000fe400000e0000 */
[----:B------:R-:W-:Y:S02]  /*19c00*/  IMAD.SHL.U32 R5, R5, 0x2, RZ ;  /* 0x0000000205057824 */ /* 0x000fe400078e00ff */
[----:B-1----:R-:W-:Y:S04]  /*19c10*/  @!P4 ST.E [R16.64], R36 ;  /* 0x000000241000c985 */ /* 0x002fe8000c101904 */
[----:B--2---:R-:W-:Y:S04]  /*19c20*/  @!P3 ST.E [R14.64], R37 ;  /* 0x000000250e00b985 */ /* 0x004fe8000c101904 */
[----:B------:R-:W-:Y:S01]  /*19c30*/  SHFL.IDX PT, R14, R4, 0x2, 0x181f ;  /* 0x00581f00040e7f89 */ /* 0x000fe200000e0000 */
[----:B----4-:R-:W-:-:S03]  /*19c40*/  IADD3 R7, R3, 0x48, RZ ;  /* 0x0000004803077810 */ /* 0x010fc60007ffe0ff */
[----:B------:R-:W-:Y:S01]  /*19c50*/  SHFL.IDX PT, R15, R4, 0x3, 0x181f ;  /* 0x00781f00040f7f89 */ /* 0x000fe200000e0000 */
[----:B---3--:R-:W-:Y:S01]  /*19c60*/  IADD3 R0, R3, 0x40, RZ ;  /* 0x0000004003007810 */ /* 0x008fe20007ffe0ff */
[----:B------:R-:W-:Y:S02]  /*19c70*/  IMAD.IADD R3, R9, 0x1, R19 ;  /* 0x0000000109037824 */ /* 0x000fe400078e0213 */
[----:B------:R-:W-:Y:S01]  /*19c80*/  SHFL.IDX PT, R49, R4, 0x6, 0x181f ;  /* 0x00d81f0004317f89 */ /* 0x000fe200000e0000 */
[-C--:B------:R-:W-:Y:S01]  /*19c90*/  ISETP.GE.OR P2, PT, R0, R2.reuse, P0 ;  /* 0x000000020000720c */ /* 0x080fe20000746670 */
[----:B------:R-:W-:Y:S01]  /*19ca0*/  IMAD R0, R24, 0x80, R21 ;  /* 0x0000008018007824 */ /* 0x000fe200078e0215 */
[----:B------:R-:W-:Y:S02]  /*19cb0*/  ISETP.GE.OR P0, PT, R7, R2, P0 ;  /* 0x000000020700720c */ /* 0x000fe40000706670 */
[----:B------:R-:W-:Y:S02]  /*19cc0*/  LEA.HI.X R3, R8, c[0x0][0x384], R3, 0x1, P1 ;  /* 0x0000e10008037a11 */ /* 0x000fe400008f0c03 */
[----:B------:R-:W1:Y:S01]  /*19cd0*/  SHFL.IDX PT, R8, R4, 0x1, 0x181f ;  /* 0x00381f0004087f89 */ /* 0x000e6200000e0000 */
[----:B------:R-:W-:-:S02]  /*19ce0*/  IADD3 R7, R0, 0x10, RZ ;  /* 0x0000001000077810 */ /* 0x000fc40007ffe0ff */
[C---:B------:R-:W-:Y:S01]  /*19cf0*/  IADD3 R32, R0.reuse, 0x40, RZ ;  /* 0x0000004000207810 */ /* 0x040fe20007ffe0ff */
[----:B------:R-:W-:Y:S01]  /*19d00*/  SHFL.IDX PT, R9, R3, RZ, 0x181f ;  /* 0x00181fff03097589 */ /* 0x000fe200000e0000 */
[----:B------:R-:W-:-:S03]  /*19d10*/  IADD3 R54, R0, 0x60, RZ ;  /* 0x0000006000367810 */ /* 0x000fc60007ffe0ff */
[----:B------:R-:W-:Y:S04]  /*19d20*/  @!P2 ST.E [R12.64], R38 ;  /* 0x000000260c00a985 */ /* 0x000fe8000c101904 */
[----:B------:R1:W-:Y:S01]  /*19d30*/  @!P0 ST.E [R10.64], R39 ;  /* 0x000000270a008985 */ /* 0x0003e2000c101904 */
[----:B------:R-:W-:-:S03]  /*19d40*/  ISETP.GE.AND P0, PT, R6, c[0x0][0x3c8], PT ;  /* 0x0000f20006007a0c */ /* 0x000fc60003f06270 */
[----:B------:R-:W2:Y:S01]  /*19d50*/  SHFL.IDX PT, R12, R4, RZ, 0x181f ;  /* 0x00181fff040c7589 */ /* 0x000ea200000e0000 */
[-C--:B------:R-:W-:Y:S02]  /*19d60*/  ISETP.GE.OR P4, PT, R7, R2.reuse, P0 ;  /* 0x000000020700720c */ /* 0x080fe40000786670 */
[C---:B------:R-:W-:Y:S01]  /*19d70*/  ISETP.GE.OR P1, PT, R0.reuse, R2, P0 ;  /* 0x000000020000720c */ /* 0x040fe20000726670 */
[----:B------:R-:W-:Y:S01]  /*19d80*/  LDS.128 R24, [R5+0x80] ;  /* 0x0000800005187984 */ /* 0x000fe20000000c00 */
[----:B------:R-:W-:-:S03]  /*19d90*/  IADD3 R7, R0, 0x20, RZ ;  /* 0x0000002000077810 */ /* 0x000fc60007ffe0ff */
[----:B------:R-:W3:Y:S01]  /*19da0*/  SHFL.IDX PT, R11, R3, 0x1, 0x181f ;  /* 0x00381f00030b7f89 */ /* 0x000ee200000e0000 */
[-C--:B------:R-:W-:Y:S02]  /*19db0*/  ISETP.GE.OR P3, PT, R7, R2.reuse, P0 ;  /* 0x000000020700720c */ /* 0x080fe40000766670 */
[----:B------:R-:W-:Y:S01]  /*19dc0*/  IADD3 R7, R0, 0x30, RZ ;  /* 0x0000003000077810 */ /* 0x000fe20007ffe0ff */
[----:B------:R-:W4:Y:S03]  /*19dd0*/  SHFL.IDX PT, R44, R3, 0x2, 0x181f ;  /* 0x00581f00032c7f89 */ /* 0x000f2600000e0000 */
[----:B------:R-:W-:Y:S01]  /*19de0*/  ISETP.GE.OR P2, PT, R7, R2, P0 ;  /* 0x000000020700720c */ /* 0x000fe20000746670 */
[----:B------:R-:W-:Y:S04]  /*19df0*/  LDS.128 R20, [R5+0x880] ;  /* 0x0008800005147984 */ /* 0x000fe80000000c00 */
[----:B------:R-:W-:Y:S01]  /*19e00*/  LDS.128 R16, [R5+0x1080] ;  /* 0x0010800005107984 */ /* 0x000fe20000000c00 */
[----:B-1----:R-:W-:-:S03]  /*19e10*/  @!P4 LEA R10, P6, R6, R8, 0x1 ;  /* 0x00000008060ac211 */ /* 0x002fc600078c08ff */
[----:B------:R-:W1:Y:S01]  /*19e20*/  SHFL.IDX PT, R45, R3, 0x3, 0x181f ;  /* 0x00781f00032d7f89 */ /* 0x000e6200000e0000 */
[----:B--2---:R-:W-:-:S03]  /*19e30*/  @!P1 LEA R12, P5, R6, R12, 0x1 ;  /* 0x0000000c060c9211 */ /* 0x004fc600078a08ff */
[----:B------:R-:W2:Y:S01]  /*19e40*/  LDS.128 R28, [R5+0x1880] ;  /* 0x00188000051c7984 */ /* 0x000ea20000000c00 */
[----:B------:R-:W-:-:S03]  /*19e50*/  @!P1 LEA.HI.X R13, R6, R9, R53, 0x1, P5 ;  /* 0x00000009060d9211 */ /* 0x000fc600028f0c35 */
[----:B------:R-:W-:Y:S02]  /*19e60*/  LDS.128 R36, [R5+0x2880] ;  /* 0x0028800005247984 */ /* 0x000fe40000000c00 */
[----:B------:R-:W-:Y:S02]  /*19e70*/  P2R R7, PR, RZ, 0x40 ;  /* 0x00000040ff077803 */ /* 0x000fe40000000000 */
[----:B------:R-:W-:Y:S01]  /*19e80*/  LDS.128 R40, [R5+0x3080] ;  /* 0x0030800005287984 */ /* 0x000fe20000000c00 */
[----:B------:R-:W-:Y:S02]  /*19e90*/  ISETP.GE.OR P6, PT, R32, R2, P0 ;  /* 0x000000022000720c */ /* 0x000fe400007c6670 */
[----:B------:R-:W-:Y:S01]  /*19ea0*/  ISETP.NE.AND P5, PT, R7, RZ, PT ;  /* 0x000000ff0700720c */ /* 0x000fe20003fa5270 */
[----:B------:R-:W-:Y:S03]  /*19eb0*/  LDS.128 R32, [R5+0x2080] ;  /* 0x0020800005207984 */ /* 0x000fe60000000c00 */
[C---:B---3--:R-:W-:Y:S01]  /*19ec0*/  @!P4 LEA.HI.X R11, R6.reuse, R11, R53, 0x1, P5 ;  /* 0x0000000b060bc211 */ /* 0x048fe200028f0c35 */
[----:B------:R-:W3:Y:S01]  /*19ed0*/  SHFL.IDX PT, R7, R4, 0x5, 0x181f ;  /* 0x00b81f0004077f89 */ /* 0x000ee200000e0000 */
[----:B------:R-:W-:-:S03]  /*19ee0*/  @!P3 LEA R8, P5, R6, R14, 0x1 ;  /* 0x0000000e0608b211 */ /* 0x000fc600078a08ff */
[----:B------:R-:W2:Y:S01]  /*19ef0*/  SHFL.IDX PT, R52, R3, 0x4, 0x181f ;  /* 0x00981f0003347f89 */ /* 0x000ea200000e0000 */
[C-C-:B----4-:R-:W-:Y:S02]  /*19f00*/  @!P3 LEA.HI.X R9, R6.reuse, R44, R53.reuse, 0x1, P5 ;  /* 0x0000002c0609b211 */ /* 0x150fe400028f0c35 */
[----:B------:R-:W-:Y:S01]  /*19f10*/  @!P2 LEA R14, P5, R6, R15, 0x1 ;  /* 0x0000000f060ea211 */ /* 0x000fe200078a08ff */
[----:B------:R-:W4:Y:S01]  /*19f20*/  SHFL.IDX PT, R51, R3, 0x5, 0x181f ;  /* 0x00b81f0003337f89 */ /* 0x000f2200000e0000 */
[----:B------:R-:W-:Y:S02]  /*19f30*/  IADD3 R44, R0, 0x50, RZ ;  /* 0x00000050002c7810 */ /* 0x000fe40007ffe0ff */
[----:B-1----:R-:W-:Y:S01]  /*19f40*/  @!P2 LEA.HI.X R15, R6, R45, R53, 0x1, P5 ;  /* 0x0000002d060fa211 */ /* 0x002fe200028f0c35 */
[----:B------:R-:W1:Y:S01]  /*19f50*/  SHFL.IDX PT, R50, R3, 0x6, 0x181f ;  /* 0x00d81f0003327f89 */ /* 0x000e6200000e0000 */
[-C--:B------:R-:W-:Y:S02]  /*19f60*/  ISETP.GE.OR P5, PT, R44, R2.reuse, P0 ;  /* 0x000000022c00720c */ /* 0x080fe400007a6670 */
[----:B------:R-:W-:Y:S01]  /*19f70*/  IADD3 R0, R0, 0x70, RZ ;  /* 0x0000007000007810 */ /* 0x000fe20007ffe0ff */
[----:B------:R-:W1:Y:S04]  /*19f80*/  LDS.128 R44, [R5+0x3880] ;  /* 0x00388000052c7984 */ /* 0x000e680000000c00 */
[----:B------:R3:W-:Y:S01]  /*19f90*/  @!P1 ST.E.128 [R12.64], R24 ;  /* 0x000000180c009985 */ /* 0x0007e2000c101d04 */
[----:B------:R-:W-:-:S02]  /*19fa0*/  ISETP.GE.OR P1, PT, R54, R2, P0 ;  /* 0x000000023600720c */ /* 0x000fc40000726670 */
[----:B------:R-:W-:Y:S01]  /*19fb0*/  ISETP.GE.OR P0, PT, R0, R2, P0 ;  /* 0x000000020000720c */ /* 0x000fe20000706670 */
[----:B------:R1:W-:Y:S04]  /*19fc0*/  @!P4 ST.E.128 [R10.64], R20 ;  /* 0x000000140a00c985 */ /* 0x0003e8000c101d04 */
[----:B------:R4:W-:Y:S04]  /*19fd0*/  @!P3 ST.E.128 [R8.64], R16 ;  /* 0x000000100800b985 */ /* 0x0009e8000c101d04 */
[----:B--2---:R2:W-:Y:S04]  /*19fe0*/  @!P2 ST.E.128 [R14.64], R28 ;  /* 0x0000001c0e00a985 */ /* 0x0045e8000c101d04 */
[----:B------:R-:W2:Y:S04]  /*19ff0*/  SHFL.IDX PT, R4, R4, 0x7, 0x181f ;  /* 0x00f81f0004047f89 */ /* 0x000ea800000e0000 */
[----:B------:R-:W2:Y:S01]  /*1a000*/  SHFL.IDX PT, R3, R3, 0x7, 0x181f ;  /* 0x00f81f0003037f89 */ /* 0x000ea200000e0000 */
[----:B---3--:R-:W-:-:S02]  /*1a010*/  @!P6 LEA R12, P4, R6, R48, 0x1 ;  /* 0x00000030060ce211 */ /* 0x008fc400078808ff */
[C---:B-1----:R-:W-:Y:S02]  /*1a020*/  @!P5 LEA R10, P3, R6.reuse, R7, 0x1 ;  /* 0x00000007060ad211 */ /* 0x042fe400078608ff */
[C-C-:B------:R-:W-:Y:S02]  /*1a030*/  @!P6 LEA.HI.X R13, R6.reuse, R52, R53.reuse, 0x1, P4 ;  /* 0x00000034060de211 */ /* 0x140fe400020f0c35 */
[C---:B----4-:R-:W-:Y:S02]  /*1a040*/  @!P1 LEA R8, P2, R6.reuse, R49, 0x1 ;  /* 0x0000003106089211 */ /* 0x050fe400078408ff */
        /* <DEDUP_REMOVED lines=10> */
.L_x_131:
        /* <DEDUP_REMOVED lines=19> */
.L_x_133:
        /* <DEDUP_REMOVED lines=12> */
[----:B------:R-:W-:Y:S01]  /*1a2e0*/  MOV R0, c[0x0][0x4e8] ;  /* 0x00013a0000007a02 */ /* 0x000fe20000000f00 */
[----:B------:R-:W-:Y:S01]  /*1a2f0*/  IMAD R6, R42, c[0x0][0x490], RZ ;  /* 0x000124002a067a24 */ /* 0x000fe200078e02ff */
[----:B------:R-:W-:Y:S01]  /*1a300*/  MOV R2, R4 ;  /* 0x0000000400027202 */ /* 0x000fe20000000f00 */
[----:B------:R-:W-:Y:S01]  /*1a310*/  IMAD.MOV.U32 R3, RZ, RZ, R5 ;  /* 0x000000ffff037224 */ /* 0x000fe200078e0005 */
[----:B------:R-:W-:Y:S01]  /*1a320*/  ISETP.NE.AND P0, PT, R0, 0x1, PT ;  /* 0x000000010000780c */ /* 0x000fe20003f05270 */
[C---:B------:R-:W-:Y:S01]  /*1a330*/  IMAD R6, R55.reuse, c[0x0][0x494], R6 ;  /* 0x0001250037067a24 */ /* 0x040fe200078e0206 */
[----:B------:R-:W-:Y:S01]  /*1a340*/  MOV R0, R8 ;  /* 0x0000000800007202 */ /* 0x000fe20000000f00 */
[----:B------:R-:W-:-:S05]  /*1a350*/  IMAD.WIDE.U32 R2, R55, c[0x0][0x490], R2 ;  /* 0x0001240037027a25 */ /* 0x000fca00078e0002 */
[----:B------:R-:W-:-:S05]  /*1a360*/  IADD3 R3, R6, R3, RZ ;  /* 0x0000000306037210 */ /* 0x000fca0007ffe0ff */
[----:B------:R-:W-:-:S04]  /*1a370*/  @P0 IMAD.HI.U32 R7, R8, c[0x0][0x4ec], RZ ;  /* 0x00013b0008070a27 */ /* 0x000fc800078e00ff */
[----:B------:R-:W-:Y:S01]  /*1a380*/  IMAD.WIDE.U32 R2, R9, c[0x0][0x498], R2 ;  /* 0x0001260009027a25 */ /* 0x000fe200078e0002 */
[----:B------:R-:W-:-:S03]  /*1a390*/  @P0 SHF.R.U32.HI R0, RZ, c[0x0][0x4f0], R7 ;  /* 0x00013c00ff000a19 */ /* 0x000fc60000011607 */
[----:B------:R-:W-:Y:S01]  /*1a3a0*/  IMAD R7, R11, c[0x0][0x498], RZ ;  /* 0x000126000b077a24 */ /* 0x000fe200078e02ff */
[----:B------:R-:W-:Y:S01]  /*1a3b0*/  IADD3 R2, P0, R0, R2, RZ ;  /* 0x0000000200027210 */ /* 0x000fe20007f1e0ff */
[----:B------:R-:W-:Y:S02]  /*1a3c0*/  IMAD.MOV R6, RZ, RZ, -R0 ;  /* 0x000000ffff067224 */ /* 0x000fe400078e0a00 */
[----:B------:R-:W-:Y:S02]  /*1a3d0*/  IMAD R7, R9, c[0x0][0x49c], R7 ;  /* 0x0001270009077a24 */ /* 0x000fe400078e0207 */
[----:B------:R-:W-:Y:S01]  /*1a3e0*/  IMAD R6, R6, c[0x0][0x4e8], R8 ;  /* 0x00013a0006067a24 */ /* 0x000fe200078e0208 */
[----:B------:R-:W-:-:S04]  /*1a3f0*/  SHF.R.S32.HI R8, RZ, 0x1f, R0 ;  /* 0x0000001fff087819 */ /* 0x000fc80000011400 */
[----:B------:R-:W-:Y:S02]  /*1a400*/  SHF.R.S32.HI R0, RZ, 0x1f, R6 ;  /* 0x0000001fff007819 */ /* 0x000fe40000011406 */
[----:B------:R-:W-:-:S03]  /*1a410*/  IADD3.X R3, R8, R3, R7, P0, !PT ;  /* 0x0000000308037210 */ /* 0x000fc600007fe407 */
[----:B------:R-:W-:Y:S02]  /*1a420*/  IMAD R0, R0, c[0x0][0x488], RZ ;  /* 0x0001220000007a24 */ /* 0x000fe400078e02ff */
[----:B------:R-:W-:-:S04]  /*1a430*/  IMAD.WIDE.U32 R2, R6, c[0x0][0x488], R2 ;  /* 0x0001220006027a25 */ /* 0x000fc800078e0002 */
[----:B------:R-:W-:Y:S01]  /*1a440*/  IMAD R0, R6, c[0x0][0x48c], R0 ;  /* 0x0001230006007a24 */ /* 0x000fe200078e0200 */
[----:B------:R-:W-:-:S04]  /*1a450*/  LEA R6, P0, R2, c[0x0][0x450], 0x2 ;  /* 0x0001140002067a11 */ /* 0x000fc800078010ff */
[----:B------:R-:W-:-:S04]  /*1a460*/  IADD3 R0, R3, R0, RZ ;  /* 0x0000000003007210 */ /* 0x000fc80007ffe0ff */
[----:B------:R-:W-:Y:S02]  /*1a470*/  LEA.HI.X R7, R2, c[0x0][0x454], R0, 0x2, P0 ;  /* 0x0001150002077a11 */ /* 0x000fe400000f1400 */
[----:B------:R-:W-:-:S05]  /*1a480*/  MOV R0, 0xff800000 ;  /* 0xff80000000007802 */ /* 0x000fca0000000f00 */
[----:B------:R1:W-:Y:S02]  /*1a490*/  STG.E [R6.64], R0 ;  /* 0x0000000006007986 */ /* 0x0003e4000c101904 */
.L_x_135:
[----:B------:R-:W-:Y:S05]  /*1a4a0*/  BSYNC B0 ;  /* 0x0000000000007941 */ /* 0x000fea0003800000 */
.L_x_134:
[----:B------:R-:W2:Y:S01]  /*1a4b0*/  S2R R12, SR_CTAID.X ;  /* 0x00000000000c7919 */ /* 0x000ea20000002500 */
[----:B-1----:R-:W-:Y:S01]  /*1a4c0*/  IMAD R0, R5, c[0x0][0x3a0], RZ ;  /* 0x0000e80005007a24 */ /* 0x002fe200078e02ff */
[----:B------:R-:W-:Y:S01]  /*1a4d0*/  SHF.R.S32.HI R5, RZ, 0x1f, R10 ;  /* 0x0000001fff057819 */ /* 0x000fe2000001140a */
[----:B------:R-:W-:-:S03]  /*1a4e0*/  IMAD.WIDE.U32 R2, R4, c[0x0][0x3a0], RZ ;  /* 0x0000e80004027a25 */ /* 0x000fc600078e00ff */
[----:B------:R-:W-:Y:S01]  /*1a4f0*/  LEA.HI R5, R5, R10, RZ, 0x3 ;  /* 0x0000000a05057211 */ /* 0x000fe200078f18ff */
[----:B------:R-:W-:Y:S02]  /*1a500*/  IMAD R0, R4, c[0x0][0x3a4], R0 ;  /* 0x0000e90004007a24 */ /* 0x000fe400078e0200 */
[----:B------:R-:W-:Y:S01]  /*1a510*/  IMAD.MOV.U32 R6, RZ, RZ, c[0x0][0x4e8] ;  /* 0x00013a00ff067624 */ /* 0x000fe200078e00ff */
[----:B------:R-:W-:Y:S01]  /*1a520*/  LOP3.LUT R4, R5, 0xfffffff8, RZ, 0xc0, !PT ;  /* 0xfffffff805047812 */ /* 0x000fe200078ec0ff */
[----:B------:R-:W-:Y:S02]  /*1a530*/  IMAD.IADD R3, R3, 0x1, R0 ;  /* 0x0000000103037824 */ /* 0x000fe400078e0200 */
[----:B------:R-:W-:Y:S01]  /*1a540*/  IMAD R0, R42, c[0x0][0x3e8], RZ ;  /* 0x0000fa002a007a24 */ /* 0x000fe200078e02ff */
[----:B------:R-:W-:Y:S01]  /*1a550*/  ISETP.NE.AND P0, PT, R6, 0x1, PT ;  /* 0x000000010600780c */ /* 0x000fe20003f05270 */
[----:B------:R-:W-:Y:S01]  /*1a560*/  IMAD.IADD R8, R10, 0x1, -R4 ;  /* 0x000000010a087824 */ /* 0x000fe200078e0a04 */
[----:B------:R-:W-:Y:S01]  /*1a570*/  SHF.R.S32.HI R10, RZ, 0x3, R5 ;  /* 0x00000003ff0a7819 */ /* 0x000fe20000011405 */
[----:B------:R-:W-:-:S02]  /*1a580*/  IMAD R0, R55, c[0x0][0x3ec], R0 ;  /* 0x0000fb0037007a24 */ /* 0x000fc400078e0200 */
[----:B------:R-:W-:-:S04]  /*1a590*/  IMAD.WIDE.U32 R2, R55, c[0x0][0x3e8], R2 ;  /* 0x0000fa0037027a25 */ /* 0x000fc800078e0002 */
[----:B------:R-:W-:Y:S02]  /*1a5a0*/  IMAD R4, R8, 0x10, R10 ;  /* 0x0000001008047824 */ /* 0x000fe400078e020a */
[----:B------:R-:W-:Y:S02]  /*1a5b0*/  IMAD.IADD R3, R0, 0x1, R3 ;  /* 0x0000000100037824 */ /* 0x000fe400078e0203 */
[----:B--2---:R-:W-:Y:S02]  /*1a5c0*/  IMAD R4, R12, 0x80, R4 ;  /* 0x000000800c047824 */ /* 0x004fe400078e0204 */
[----:B------:R-:W-:Y:S02]  /*1a5d0*/  IMAD R6, R11, c[0x0][0x3f0], RZ ;  /* 0x0000fc000b067a24 */ /* 0x000fe400078e02ff */
[----:B------:R-:W-:-:S04]  /*1a5e0*/  @P0 IMAD.HI.U32 R5, R4, c[0x0][0x4ec], RZ ;  /* 0x00013b0004050a27 */ /* 0x000fc800078e00ff */
[----:B------:R-:W-:Y:S01]  /*1a5f0*/  IMAD.MOV.U32 R0, RZ, RZ, R4 ;  /* 0x000000ffff007224 */ /* 0x000fe200078e0004 */
[----:B------:R-:W-:Y:S01]  /*1a600*/  @P0 SHF.R.U32.HI R0, RZ, c[0x0][0x4f0], R5 ;  /* 0x00013c00ff000a19 */ /* 0x000fe20000011605 */
[C---:B------:R-:W-:Y:S02]  /*1a610*/  IMAD R7, R9.reuse, c[0x0][0x3f4], R6 ;  /* 0x0000fd0009077a24 */ /* 0x040fe400078e0206 */
[----:B------:R-:W-:Y:S01]  /*1a620*/  IMAD.WIDE.U32 R2, R9, c[0x0][0x3f0], R2 ;  /* 0x0000fc0009027a25 */ /* 0x000fe200078e0002 */
[----:B------:R-:W-:-:S03]  /*1a630*/  SHF.R.S32.HI R6, RZ, 0x1f, R0 ;  /* 0x0000001fff067819 */ /* 0x000fc60000011400 */
[----:B------:R-:W-:Y:S02]  /*1a640*/  IMAD.MOV R5, RZ, RZ, -R0 ;  /* 0x000000ffff057224 */ /* 0x000fe400078e0a00 */
[----:B------:R-:W-:Y:S02]  /*1a650*/  IMAD.IADD R3, R3, 0x1, R7 ;  /* 0x0000000103037824 */ /* 0x000fe400078e0207 */
[----:B------:R-:W-:Y:S02]  /*1a660*/  IMAD R5, R5, c[0x0][0x4e8], R4 ;  /* 0x00013a0005057a24 */ /* 0x000fe400078e0204 */
[----:B------:R-:W-:Y:S02]  /*1a670*/  IMAD R6, R6, c[0x0][0x3e0], RZ ;  /* 0x0000f80006067a24 */ /* 0x000fe400078e02ff */
[----:B------:R-:W-:Y:S01]  /*1a680*/  IMAD.WIDE.U32 R2, R0, c[0x0][0x3e0], R2 ;  /* 0x0000f80000027a25 */ /* 0x000fe200078e0002 */
[----:B------:R-:W-:-:S03]  /*1a690*/  SHF.R.S32.HI R4, RZ, 0x1f, R5 ;  /* 0x0000001fff047819 */ /* 0x000fc60000011405 */
[----:B------:R-:W-:Y:S02]  /*1a6a0*/  IMAD R0, R0, c[0x0][0x3e4], R6 ;  /* 0x0000f90000007a24 */ /* 0x000fe400078e0206 */
[----:B-----5:R-:W-:Y:S02]  /*1a6b0*/  IMAD R19, R19, c[0x0][0x4e8], RZ ;  /* 0x00013a0013137a24 */ /* 0x020fe400078e02ff */
        /* <DEDUP_REMOVED lines=14> */
[----:B------:R-:W-:-:S02]  /*1a7a0*/  IADD3 R8, R2, 0x10, RZ ;  /* 0x0000001002087810 */ /* 0x000fc40007ffe0ff */
[-C--:B------:R-:W-:Y:S01]  /*1a7b0*/  ISETP.GE.OR P1, PT, R2, R19.reuse, P0 ;  /* 0x000000130200720c */ /* 0x080fe20000726670 */
[----:B------:R-:W3:Y:S01]  /*1a7c0*/  SHFL.IDX PT, R9, R3, 0x1, 0x181f ;  /* 0x00381f0003097f89 */ /* 0x000ee200000e0000 */
[-C--:B------:R-:W-:Y:S02]  /*1a7d0*/  ISETP.GE.OR P5, PT, R8, R19.reuse, P0 ;  /* 0x000000130800720c */ /* 0x080fe400007a6670 */
[C---:B------:R-:W-:Y:S01]  /*1a7e0*/  IADD3 R14, R2.reuse, 0x20, RZ ;  /* 0x00000020020e7810 */ /* 0x040fe20007ffe0ff */
[----:B------:R-:W4:Y:S01]  /*1a7f0*/  SHFL.IDX PT, R8, R4, 0x2, 0x181f ;  /* 0x00581f0004087f89 */ /* 0x000f2200000e0000 */
[----:B------:R-:W-:Y:S02]  /*1a800*/  IADD3 R10, R2, 0x40, RZ ;  /* 0x00000040020a7810 */ /* 0x000fe40007ffe0ff */
[----:B------:R-:W-:Y:S01]  /*1a810*/  ISETP.GE.OR P4, PT, R14, R19, P0 ;  /* 0x000000130e00720c */ /* 0x000fe20000786670 */
[----:B------:R-:W3:Y:S01]  /*1a820*/  SHFL.IDX PT, R12, R3, 0x2, 0x181f ;  /* 0x00581f00030c7f89 */ /* 0x000ee200000e0000 */
[----:B------:R-:W-:-:S02]  /*1a830*/  IADD3 R13, R2, 0x30, RZ ;  /* 0x00000030020d7810 */ /* 0x000fc40007ffe0ff */
[-C--:B------:R-:W-:Y:S01]  /*1a840*/  ISETP.GE.OR P6, PT, R10, R19.reuse, P0 ;  /* 0x000000130a00720c */ /* 0x080fe200007c6670 */
[----:B------:R-:W3:Y:S01]  /*1a850*/  SHFL.IDX PT, R11, R4, 0x3, 0x181f ;  /* 0x00781f00040b7f89 */ /* 0x000ee200000e0000 */
[C---:B-1----:R-:W-:Y:S02]  /*1a860*/  @!P1 LEA R6, P2, R0.reuse, R6, 0x1 ;  /* 0x0000000600069211 */ /* 0x042fe400078408ff */
[----:B------:R-:W-:Y:S01]  /*1a870*/  ISETP.GE.OR P3, PT, R13, R19, P0 ;  /* 0x000000130d00720c */ /* 0x000fe20000766670 */
[----:B------:R-:W1:Y:S01]  /*1a880*/  SHFL.IDX PT, R14, R3, 0x3, 0x181f ;  /* 0x00781f00030e7f89 */ /* 0x000e6200000e0000 */
[----:B--2---:R-:W-:-:S03]  /*1a890*/  @!P1 LEA.HI.X R7, R0, R7, R20, 0x1, P2 ;  /* 0x0000000700079211 */ /* 0x004fc600010f0c14 */
[----:B------:R-:W2:Y:S04]  /*1a8a0*/  SHFL.IDX PT, R10, R4, 0x4, 0x181f ;  /* 0x00981f00040a7f89 */ /* 0x000ea800000e0000 */
[----:B------:R1:W-:Y:S04]  /*1a8b0*/  @!P1 ST.E.128 [R6.64], RZ ;  /* 0x000000ff06009985 */ /* 0x0003e8000c101d04 */
[----:B------:R-:W-:Y:S04]  /*1a8c0*/  SHFL.IDX PT, R13, R4, 0x5, 0x181f ;  /* 0x00b81f00040d7f89 */ /* 0x000fe800000e0000 */
[----:B------:R-:W-:Y:S04]  /*1a8d0*/  SHFL.IDX PT, R15, R4, 0x6, 0x181f ;  /* 0x00d81f00040f7f89 */ /* 0x000fe800000e0000 */
[----:B------:R-:W2:Y:S04]  /*1a8e0*/  SHFL.IDX PT, R18, R3, 0x4, 0x181f ;  /* 0x00981f0003127f89 */ /* 0x000ea800000e0000 */
[----:B------:R-:W2:Y:S04]  /*1a8f0*/  SHFL.IDX PT, R17, R3, 0x5, 0x181f ;  /* 0x00b81f0003117f89 */ /* 0x000ea800000e0000 */
[----:B------:R-:W2:Y:S04]  /*1a900*/  SHFL.IDX PT, R16, R3, 0x6, 0x181f ;  /* 0x00d81f0003107f89 */ /* 0x000ea800000e0000 */
[----:B------:R-:W2:Y:S01]  /*1a910*/  SHFL.IDX PT, R4, R4, 0x7, 0x181f ;  /* 0x00f81f0004047f89 */ /* 0x000ea200000e0000 */
[----:B-1----:R-:W-:-:S02]  /*1a920*/  IADD3 R7, R2, 0x50, RZ ;  /* 0x0000005002077810 */ /* 0x002fc40007ffe0ff */
[C---:B------:R-:W-:Y:S01]  /*1a930*/  @!P5 LEA R6, P1, R0.reuse, R5, 0x1 ;  /* 0x000000050006d211 */ /* 0x040fe200078208ff */
[----:B------:R-:W1:Y:S01]  /*1a940*/  SHFL.IDX PT, R3, R3, 0x7, 0x181f ;  /* 0x00f81f0003037f89 */ /* 0x000e6200000e0000 */
[----:B------:R-:W-:Y:S02]  /*1a950*/  ISETP.GE.OR P2, PT, R7, R19, P0 ;  /* 0x000000130700720c */ /* 0x000fe40000746670 */
[C---:B---3--:R-:W-:Y:S02]  /*1a960*/  @!P5 LEA.HI.X R7, R0.reuse, R9, R20, 0x1, P1 ;  /* 0x000000090007d211 */ /* 0x048fe400008f0c14 */
[----:B----4-:R-:W-:Y:S02]  /*1a970*/  @!P4 LEA R8, P1, R0, R8, 0x1 ;  /* 0x000000080008c211 */ /* 0x010fe400078208ff */
[C---:B------:R-:W-:Y:S01]  /*1a980*/  IADD3 R9, R2.reuse, 0x60, RZ ;  /* 0x0000006002097810 */ /* 0x040fe20007ffe0ff */
[----:B------:R3:W-:Y:S01]  /*1a990*/  @!P5 ST.E.128 [R6.64], RZ ;  /* 0x000000ff0600d985 */ /* 0x0007e2000c101d04 */
[----:B------:R-:W-:-:S09]  /*1a9a0*/  IADD3 R2, R2, 0x70, RZ ;  /* 0x0000007002027810 */ /* 0x000fd20007ffe0ff */
[----:B------:R-:W-:Y:S02]  /*1a9b0*/  P2R R5, PR, RZ, 0x2 ;  /* 0x00000002ff057803 */ /* 0x000fe40000000000 */
[-C--:B------:R-:W-:Y:S02]  /*1a9c0*/  ISETP.GE.OR P1, PT, R9, R19.reuse, P0 ;  /* 0x000000130900720c */ /* 0x080fe40000726670 */
[----:B------:R-:W-:Y:S02]  /*1a9d0*/  ISETP.NE.AND P5, PT, R5, RZ, PT ;  /* 0x000000ff0500720c */ /* 0x000fe40003fa5270 */
[----:B------:R-:W-:Y:S02]  /*1a9e0*/  ISETP.GE.OR P0, PT, R2, R19, P0 ;  /* 0x000000130200720c */ /* 0x000fe40000706670 */
[----:B------:R-:W-:-:S05]  /*1a9f0*/  @!P4 LEA.HI.X R9, R0, R12, R20, 0x1, P5 ;  /* 0x0000000c0009c211 */ /* 0x000fca00028f0c14 */
[----:B------:R4:W-:Y:S01]  /*1aa00*/  @!P4 ST.E.128 [R8.64], RZ ;  /* 0x000000ff0800c985 */ /* 0x0009e2000c101d04 */
[----:B---3--:R-:W-:-:S04]  /*1aa10*/  @!P3 LEA R6, P5, R0, R11, 0x1 ;  /* 0x0000000b0006b211 */ /* 0x008fc800078a08ff */
[C---:B------:R-:W-:Y:S02]  /*1aa20*/  @!P3 LEA.HI.X R7, R0.reuse, R14, R20, 0x1, P5 ;  /* 0x0000000e0007b211 */ /* 0x040fe400028f0c14 */
[----:B--2---:R-:W-:-:S03]  /*1aa30*/  @!P6 LEA R10, P5, R0, R10, 0x1 ;  /* 0x0000000a000ae211 */ /* 0x004fc600078a08ff */
[----:B------:R2:W-:Y:S01]  /*1aa40*/  @!P3 ST.E.128 [R6.64], RZ ;  /* 0x000000ff0600b985 */ /* 0x0005e2000c101d04 */
[----:B------:R-:W-:-:S05]  /*1aa50*/  @!P6 LEA.HI.X R11, R0, R18, R20, 0x1, P5 ;  /* 0x00000012000be211 */ /* 0x000fca00028f0c14 */
[----:B------:R3:W-:Y:S01]  /*1aa60*/  @!P6 ST.E.128 [R10.64], RZ ;  /* 0x000000ff0a00e985 */ /* 0x0007e2000c101d04 */
[----:B----4-:R-:W-:-:S04]  /*1aa70*/  @!P2 LEA R8, P4, R0, R13, 0x1 ;  /* 0x0000000d0008a211 */ /* 0x010fc800078808ff */
[----:B------:R-:W-:-:S05]  /*1aa80*/  @!P2 LEA.HI.X R9, R0, R17, R20, 0x1, P4 ;  /* 0x000000110009a211 */ /* 0x000fca00020f0c14 */
[----:B------:R3:W-:Y:S01]  /*1aa90*/  @!P2 ST.E.128 [R8.64], RZ ;  /* 0x000000ff0800a985 */ /* 0x0007e2000c101d04 */
[----:B--2---:R-:W-:-:S04]  /*1aaa0*/  @!P1 LEA R6, P3, R0, R15, 0x1 ;  /* 0x0000000f00069211 */ /* 0x004fc800078608ff */
[----:B------:R-:W-:-:S05]  /*1aab0*/  @!P1 LEA.HI.X R7, R0, R16, R20, 0x1, P3 ;  /* 0x0000001000079211 */ /* 0x000fca00018f0c14 */
[----:B------:R3:W-:Y:S01]  /*1aac0*/  @!P1 ST.E.128 [R6.64], RZ ;  /* 0x000000ff06009985 */ /* 0x0007e2000c101d04 */
[----:B------:R-:W-:Y:S05]  /*1aad0*/  @P0 EXIT ;  /* 0x000000000000094d */ /* 0x000fea0003800000 */
[----:B-1----:R-:W-:-:S04]  /*1aae0*/  LEA R2, P0, R0, R4, 0x1 ;  /* 0x0000000400027211 */ /* 0x002fc800078008ff */
[----:B------:R-:W-:-:S05]  /*1aaf0*/  LEA.HI.X R3, R0, R3, R20, 0x1, P0 ;  /* 0x0000000300037211 */ /* 0x000fca00000f0c14 */
[----:B------:R-:W-:Y:S01]  /*1ab00*/  ST.E.128 [R2.64], RZ ;  /* 0x000000ff02007985 */ /* 0x000fe2000c101d04 */
[----:B------:R-:W-:Y:S05]  /*1ab10*/  EXIT ;  /* 0x000000000000794d */ /* 0x000fea0003800000 */
.L_x_136:
        /* <DEDUP_REMOVED lines=14> */
.L_x_737:


//--------------------- .text._ZN7cutlass13device_kernelIN5flash19enable_sm80_to_sm89INS1_16FlashAttnFwdSm80INS1_25CollectiveMainloopFwdSm80ILi4ELi1ELb0EN4cute5tupleIJNS5_1CILi128EEENS7_ILi96EEENS7_ILi64EEEEEELi64ENS_10bfloat16_tEfNS_4arch4Sm80ELb0ELb1ELb1ELb0ELb0ELb0ELb1ELb0EEENS1_21CollectiveEpilogueFwdINS6_IJS8_SA_S9_EEENS6_IJNS7_ILi1EEESI_SI_EEESC_SE_Li128ELb0ELb1ELb0ELb0EEENS1_19SingleTileSchedulerILb0ELb0ELb1ELi128EEEEEEEEEvNT_6ParamsE --------------------------
	.section	.text._ZN7cutlass13device_kernelIN5flash19enable_sm80_to_sm89INS1_16FlashAttnFwdSm80INS1_25CollectiveMainloopFwdSm80ILi4ELi1ELb0EN4cute5tupleIJNS5_1CILi128EEENS7_ILi96EEENS7_ILi64EEEEEELi64ENS_10bfloat16_tEfNS_4arch4Sm80ELb0ELb1ELb1ELb0ELb0ELb0ELb1ELb0EEENS1_21CollectiveEpilogueFwdINS6_IJS8_SA_S9_EEENS6_IJNS7_ILi1EEESI_SI_EEESC_SE_Li128ELb0ELb1ELb0ELb0EEENS1_19SingleTileSchedulerILb0ELb0ELb1ELi128EEEEEEEEEvNT_6ParamsE,"ax",@progbits
	.sectioninfo	@"SHI_REGISTERS=255"
	.align	128
.text._ZN7cutlass13device_kernelIN5flash19enable_sm80_to_sm89INS1_16FlashAttnFwdSm80INS1_25CollectiveMainloopFwdSm80ILi4ELi1ELb0EN4cute5tupleIJNS5_1CILi128EEENS7_ILi96EEENS7_ILi64EEEEEELi64ENS_10bfloat16_tEfNS_4arch4Sm80ELb0ELb1ELb1ELb0ELb0ELb0ELb1ELb0EEENS1_21CollectiveEpilogueFwdINS6_IJS8_SA_S9_EEENS6_IJNS7_ILi1EEESI_SI_EEESC_SE_Li128ELb0ELb1ELb0ELb0EEENS1_19SingleTileSchedulerILb0ELb0ELb1ELi128EEEEEEEEEvNT_6ParamsE:
        .type           _ZN7cutlass13device_kernelIN5flash19enable_sm80_to_sm89INS1_16FlashAttnFwdSm80INS1_25CollectiveMainloopFwdSm80ILi4ELi1ELb0EN4cute5tupleIJNS5_1CILi128EEENS7_ILi96EEENS7_ILi64EEEEEELi64ENS_10bfloat16_tEfNS_4arch4Sm80ELb0ELb1ELb1ELb0ELb0ELb0ELb1ELb0EEENS1_21CollectiveEpilogueFwdINS6_IJS8_SA_S9_EEENS6_IJNS7_ILi1EEESI_SI_EEESC_SE_Li128ELb0ELb1ELb0ELb0EEENS1_19SingleTileSchedulerILb0ELb0ELb1ELi128EEEEEEEEEvNT_6ParamsE,@function
        .size           _ZN7cutlass13device_kernelIN5flash19enable_sm80_to_sm89INS1_16FlashAttnFwdSm80INS1_25CollectiveMainloopFwdSm80ILi4ELi1ELb0EN4cute5tupleIJNS5_1CILi128EEENS7_ILi96EEENS7_ILi64EEEEEELi64ENS_10bfloat16_tEfNS_4arch4Sm80ELb0ELb1ELb1ELb0ELb0ELb0ELb1ELb0EEENS1_21CollectiveEpilogueFwdINS6_IJS8_SA_S9_EEENS6_IJNS7_ILi1EEESI_SI_EEESC_SE_Li128ELb0ELb1ELb0ELb0EEENS1_19SingleTileSchedulerILb0ELb0ELb1ELi128EEEEEEEEEvNT_6ParamsE,(.L_x_738 - _ZN7cutlass13device_kernelIN5flash19enable_sm80_to_sm89INS1_16FlashAttnFwdSm80INS1_25CollectiveMainloopFwdSm80ILi4ELi1ELb0EN4cute5tupleIJNS5_1CILi128EEENS7_ILi96EEENS7_ILi64EEEEEELi64ENS_10bfloat16_tEfNS_4arch4Sm80ELb0ELb1ELb1ELb0ELb0ELb0ELb1ELb0EEENS1_21CollectiveEpilogueFwdINS6_IJS8_SA_S9_EEENS6_IJNS7_ILi1EEESI_SI_EEESC_SE_Li128ELb0ELb1ELb0ELb0EEENS1_19SingleTileSchedulerILb0ELb0ELb1ELi128EEEEEEEEEvNT_6ParamsE)
        .other          _ZN7cutlass13device_kernelIN5flash19enable_sm80_to_sm89INS1_16FlashAttnFwdSm80INS1_25CollectiveMainloopFwdSm80ILi4ELi1ELb0EN4cute5tupleIJNS5_1CILi128EEENS7_ILi96EEENS7_ILi64EEEEEELi64ENS_10bfloat16_tEfNS_4arch4Sm80ELb0ELb1ELb1ELb0ELb0ELb0ELb1ELb0EEENS1_21CollectiveEpilogueFwdINS6_IJS8_SA_S9_EEENS6_IJNS7_ILi1EEESI_SI_EEESC_SE_Li128ELb0ELb1ELb0ELb0EEENS1_19SingleTileSchedulerILb0ELb0ELb1ELi128EEEEEEEEEvNT_6ParamsE,@"STO_CUDA_ENTRY STV_DEFAULT"
_ZN7cutlass13device_kernelIN5flash19enable_sm80_to_sm89INS1_16FlashAttnFwdSm80INS1_25CollectiveMainloopFwdSm80ILi4ELi1ELb0EN4cute5tupleIJNS5_1CILi128EEENS7_ILi96EEENS7_ILi64EEEEEELi64ENS_10bfloat16_tEfNS_4arch4Sm80ELb0ELb1ELb1ELb0ELb0ELb0ELb1ELb0EEENS1_21CollectiveEpilogueFwdINS6_IJS8_SA_S9_EEENS6_IJNS7_ILi1EEESI_SI_EEESC_SE_Li128ELb0ELb1ELb0ELb0EEENS1_19SingleTileSchedulerILb0ELb0ELb1ELi128EEEEEEEEEvNT_6ParamsE:
[----:B------:R-:W-:-:S03]  /*0000*/  MOV R1, c[0x0][0x28] ;  /* 0x00000a0000017a02 */ /* 0x000fc60000000f00 */
[----:B------:R-:W1:Y:S01]  /*0010*/  S2R R28, SR_CTAID.Z ;  /* 0x00000000001c7919 */ /* 0x000e620000002700 */
[----:B------:R-:W-:Y:S02]  /*0020*/  IADD3 R1, R1, -0x68, RZ ;  /* 0xffffff9801017810 */ /* 0x000fe40007ffe0ff */
[----:B-1----:R-:W-:-:S13]  /*0030*/  ISETP.GE.AND P0, PT, R28, RZ, PT ;  /* 0x000000ff1c00720c */ /* 0x002fda0003f06270 */
[----:B------:R-:W-:Y:S05]  /*0040*/  @!P0 EXIT ;  /* 0x000000000000894d */ /* 0x000fea0003800000 */
[----:B------:R-:W1:Y:S01]  /*0050*/  S2UR UR7, SR_CTAID.X ;  /* 0x00000000000779c3 */ /* 0x000e620000002500 */
[----:B------:R-:W-:Y:S01]  /*0060*/  ULDC UR9, c[0x0][0x2c4] ;  /* 0x0000b10000097ab9 */ /* 0x000fe20000000800 */
[----:B------:R-:W2:Y:S01]  /*0070*/  S2R R202, SR_TID.X ;  /* 0x0000000000ca7919 */ /* 0x000ea20000002100 */
[----:B------:R-:W-:Y:S02]  /*0080*/  UISETP.NE.AND UP2, UPT, UR9, 0x1, UPT ;  /* 0x000000010900788c */ /* 0x000fe4000bf45270 */
[----:B------:R-:W-:Y:S02]  /*0090*/  ULDC.64 UR4, c[0x0][0x2c8] ;  /* 0x0000b20000047ab9 */ /* 0x000fe40000000a00 */
[----:B------:R-:W-:Y:S02]  /*00a0*/  UMOV UR8, 0x1 ;  /* 0x0000000100087882 */ /* 0x000fe40000000000 */
[----:B------:R-:W-:Y:S02]  /*00b0*/  ULDC UR6, c[0x0][0x168] ;  /* 0x00005a0000067ab9 */ /* 0x000fe40000000800 */
[----:B------:R-:W-:-:S02]  /*00c0*/  UIADD3 UR6, UR8, -UR6, URZ ;  /* 0x8000000608067290 */ /* 0x000fc4000fffe03f */
[----:B-1----:R-:W-:-:S04]  /*00d0*/  USHF.L.U32 UR7, UR7, 0x7, URZ ;  /* 0x0000000707077899 */ /* 0x002fc8000800063f */
[----:B------:R-:W-:Y:S02]  /*00e0*/  @UP2 UIADD3 UR12, UR7, 0x7f, URZ ;  /* 0x0000007f070c2890 */ /* 0x000fe4000fffe03f */
[----:B------:R-:W-:Y:S02]  /*00f0*/  UIADD3 UR10, UR7, 0x7f, URZ ;  /* 0x0000007f070a7890 */ /* 0x000fe4000fffe03f */
[----:B------:R-:W-:-:S04]  /*0100*/  UIMAD.WIDE.U32 UR12, UR12, UR4, URZ ;  /* 0x000000040c0c72a5 */ /* 0x000fc8000f8e003f */
[----:B------:R-:W-:-:S03]  /*0110*/  @UP2 USHF.R.U32.HI UR10, URZ, UR5, UR13 ;  /* 0x000000053f0a2299 */ /* 0x000fc6000801160d */
[----:B------:R-:W-:Y:S02]  /*0120*/  ULDC.64 UR4, c[0x0][0x328] ;  /* 0x0000ca0000047ab9 */ /* 0x000fe40000000a00 */
[----:B------:R-:W-:-:S03]  /*0130*/  UISETP.LE.AND UP1, UPT, UR8, UR5, UPT ;  /* 0x000000050800728c */ /* 0x000fc6000bf23270 */
[----:B------:R-:W-:Y:S02]  /*0140*/  ULDC UR5, c[0x0][0x1d0] ;  /* 0x0000740000057ab9 */ /* 0x000fe40000000800 */
[----:B------:R-:W-:Y:S01]  /*0150*/  UIADD3 UR5, UR10, UR5, UR6 ;  /* 0x000000050a057290 */ /* 0x000fe2000fffe006 */
[----:B------:R-:W-:-:S03]  /*0160*/  PLOP3.LUT P0, PT, PT, PT, UP1, 0x40, 0x0 ;  /* 0x000000000000781c */ /* 0x000fc60003f0e818 */
[----:B------:R-:W-:-:S06]  /*0170*/  UIADD3 UR4, UR5, UR4, URZ ;  /* 0x0000000405047290 */ /* 0x000fcc000fffe03f */
[----:B------:R-:W-:-:S04]  /*0180*/  MOV R0, UR4 ;  /* 0x0000000400007c02 */ /* 0x000fc80008000f00 */
[----:B------:R-:W-:Y:S05]  /*0190*/  @P0 BRA `(.L_x_137) ;  /* 0x0000013000000947 */ /* 0x000fea0003800000 */
[----:B--2---:R-:W-:Y:S01]  /*01a0*/  ISETP.LT.AND P0, PT, RZ, UR5, PT ;  /* 0x00000005ff007c0c */ /* 0x004fe2000bf01270 */
[----:B------:R-:W-:-:S12]  /*01b0*/  UIADD3 UR6, UR5, -0x1, URZ ;  /* 0xffffffff05067890 */ /* 0x000fd8000fffe03f */
[----:B------:R-:W-:Y:S05]  /*01c0*/  @P0 BRA `(.L_x_138) ;  /* 0x0000008000000947 */ /* 0x000fea0003800000 */
[----:B------:R-:W-:Y:S02]  /*01d0*/  ULDC UR4, c[0x0][0x32c] ;  /* 0x0000cb0000047ab9 */ /* 0x000fe40000000800 */
[----:B------:R-:W-:Y:S02]  /*01e0*/  UISETP.NE.AND UP0, UPT, UR8, UR4, UPT ;  /* 0x000000040800728c */ /* 0x000fe4000bf05270 */
[----:B------:R-:W-:-:S03]  /*01f0*/  UIADD3 UR6, -UR5, URZ, URZ ;  /* 0x0000003f05067290 */ /* 0x000fc6000fffe13f */
[----:B------:R-:W-:Y:S02]  /*0200*/  ULDC.64 UR4, c[0x0][0x330] ;  /* 0x0000cc0000047ab9 */ /* 0x000fe40000000a00 */
[----:B------:R-:W-:-:S04]  /*0210*/  UIMAD.WIDE.U32 UR10, UR6, UR4, URZ ;  /* 0x00000004060a72a5 */ /* 0x000fc8000f8e003f */
[----:B------:R-:W-:-:S04]  /*0220*/  @UP0 USHF.R.U32.HI UR6, URZ, UR5, UR11 ;  /* 0x000000053f060299 */ /* 0x000fc8000801160b */
[----:B------:R-:W-:Y:S01]  /*0230*/  ULOP3.LUT UR6, URZ, UR6, URZ, 0x33, !UPT ;  /* 0x000000063f067292 */ /* 0x000fe2000f8e333f */
[----:B------:R-:W-:Y:S05]  /*0240*/  BRA `(.L_x_139) ;  /* 0x0000005000007947 */ /* 0x000fea0003800000 */
.L_x_138:
[----:B------:R-:W-:Y:S02]  /*0250*/  ULDC UR4, c[0x0][0x32c] ;  /* 0x0000cb0000047ab9 */ /* 0x000fe40000000800 */
[----:B------:R-:W-:-:S03]  /*0260*/  UISETP.NE.AND UP0, UPT, UR8, UR4, UPT ;  /* 0x000000040800728c */ /* 0x000fc6000bf05270 */
[----:B------:R-:W-:Y:S02]  /*0270*/  ULDC.64 UR4, c[0x0][0x330] ;  /* 0x0000cc0000047ab9 */ /* 0x000fe40000000a00 */
[----:B------:R-:W-:-:S06]  /*0280*/  UIMAD.WIDE.U32 UR10, UR6, UR4, URZ ;  /* 0x00000004060a72a5 */ /* 0x000fcc000f8e003f */
[----:B------:R-:W-:Y:S02]  /*0290*/  @UP0 USHF.R.U32.HI UR6, URZ, UR5, UR11 ;  /* 0x000000053f060299 */ /* 0x000fe4000801160b */
.L_x_139:
[----:B------:R-:W-:Y:S02]  /*02a0*/  ULDC UR4, c[0x0][0x32c] ;  /* 0x0000cb0000047ab9 */ /* 0x000fe40000000800 */
[----:B------:R-:W-:-:S06]  /*02b0*/  UIMAD UR4, UR6, UR4, UR4 ;  /* 0x00000004060472a4 */ /* 0x000fcc000f8e0204 */
[----:B------:R-:W-:-:S03]  /*02c0*/  IMNMX R0, R0, UR4, PT ;  /* 0x0000000400007c17 */ /* 0x000fc6000b800200 */
.L_x_137:
[----:B--2---:R-:W-:Y:S01]  /*02d0*/  UMOV UR8, 0x5f ;  /* 0x0000005f00087882 */ /* 0x004fe20000000000 */
[----:B------:R-:W-:Y:S01]  /*02e0*/  IADD3 R0, R0, 0x5f, RZ ;  /* 0x0000005f00007810 */ /* 0x000fe20007ffe0ff */
[----:B------:R-:W-:Y:S01]  /*02f0*/  ULDC UR6, c[0x0][0x1d0] ;  /* 0x0000740000067ab9 */ /* 0x000fe20000000800 */
[----:B------:R-:W-:Y:S01]  /*0300*/  PLOP3.LUT P0, PT, PT, PT, UP1, 0x40, 0x0 ;  /* 0x000000000000781c */ /* 0x000fe20003f0e818 */
[----:B------:R-:W-:Y:S02]  /*0310*/  UIADD3 UR8, UR8, UR6, URZ ;  /* 0x0000000608087290 */ /* 0x000fe4000fffe03f */
[----:B------:R-:W-:Y:S01]  /*0320*/  ULDC.64 UR4, c[0x0][0x2c8] ;  /* 0x0000b20000047ab9 */ /* 0x000fe20000000a00 */
[----:B------:R-:W-:Y:S01]  /*0330*/  IMAD.HI R0, R0, 0x2aaaaaab, RZ ;  /* 0x2aaaaaab00007827 */ /* 0x000fe200078e02ff */
[----:B------:R-:W-:Y:S02]  /*0340*/  UIMAD.WIDE UR10, UR8, 0x2aaaaaab, URZ ;  /* 0x2aaaaaab080a78a5 */ /* 0x000fe4000f8e023f */
[----:B------:R-:W-:-:S02]  /*0350*/  UIMAD.WIDE.U32 UR12, UR7, UR4, URZ ;  /* 0x00000004070c72a5 */ /* 0x000fc4000f8e003f */
[----:B------:R-:W-:Y:S01]  /*0360*/  ULDC UR8, c[0x0][0x168] ;  /* 0x00005a0000087ab9 */ /* 0x000fe20000000800 */
[----:B------:R-:W-:Y:S01]  /*0370*/  SHF.R.U32.HI R2, RZ, 0x1f, R0 ;  /* 0x0000001fff027819 */ /* 0x000fe20000011600 */
[----:B------:R-:W-:Y:S02]  /*0380*/  UIADD3 UR6, UR6, -UR8, URZ ;  /* 0x8000000806067290 */ /* 0x000fe4000fffe03f */
[----:B------:R-:W-:Y:S01]  /*0390*/  USHF.R.U32.HI UR8, URZ, 0x1f, UR11 ;  /* 0x0000001f3f087899 */ /* 0x000fe2000801160b */
[----:B------:R-:W-:Y:S01]  /*03a0*/  LEA.HI.SX32 R0, R0, R2, 0x1c ;  /* 0x0000000200007211 */ /* 0x000fe200078fe2ff */
[----:B------:R-:W-:Y:S02]  /*03b0*/  UMOV UR4, UR7 ;  /* 0x0000000700047c82 */ /* 0x000fe40008000000 */
[----:B------:R-:W-:Y:S02]  /*03c0*/  @UP2 USHF.R.U32.HI UR4, URZ, UR5, UR13 ;  /* 0x000000053f042299 */ /* 0x000fe4000801160d */
[----:B------:R-:W-:-:S02]  /*03d0*/  ULEA.HI.SX32 UR11, UR11, UR8, 0x1c ;  /* 0x000000080b0b7291 */ /* 0x000fc4000f8fe23f */
[----:B------:R-:W-:Y:S02]  /*03e0*/  UIADD3 UR4, UR6, UR4, URZ ;  /* 0x0000000406047290 */ /* 0x000fe4000fffe03f */
[----:B------:R-:W-:Y:S02]  /*03f0*/  ULDC UR5, c[0x0][0x324] ;  /* 0x0000c90000057ab9 */ /* 0x000fe40000000800 */
[----:B------:R-:W-:Y:S01]  /*0400*/  UIADD3 UR8, UR4, -UR5, URZ ;  /* 0x8000000504087290 */ /* 0x000fe2000fffe03f */
[----:B------:R-:W-:Y:S01]  /*0410*/  IMNMX R242, R0, UR11, PT ;  /* 0x0000000b00f27c17 */ /* 0x000fe2000b800200 */
[----:B------:R-:W-:Y:S05]  /*0420*/  @P0 BRA `(.L_x_140) ;  /* 0x0000015000000947 */ /* 0x000fea0003800000 */
[----:B------:R-:W-:Y:S02]  /*0430*/  UMOV UR10, UR4 ;  /* 0x00000004000a7c82 */ /* 0x000fe40008000000 */
[----:B------:R-:W-:-:S06]  /*0440*/  UISETP.GT.AND UP0, UPT, UR10, -0x1, UPT ;  /* 0xffffffff0a00788c */ /* 0x000fcc000bf04270 */
[----:B------:R-:W-:-:S13]  /*0450*/  PLOP3.LUT P0, PT, PT, PT, UP0, 0x80, 0x0 ;  /* 0x000000000000781c */ /* 0x000fda0003f0f008 */
[----:B------:R-:W-:Y:S05]  /*0460*/  @P0 BRA `(.L_x_141) ;  /* 0x0000008000000947 */ /* 0x000fea0003800000 */
[----:B------:R-:W-:Y:S02]  /*0470*/  ULDC UR4, c[0x0][0x32c] ;  /* 0x0000cb0000047ab9 */ /* 0x000fe40000000800 */
[----:B------:R-:W-:Y:S02]  /*0480*/  UISETP.NE.AND UP0, UPT, UR4, 0x1, UPT ;  /* 0x000000010400788c */ /* 0x000fe4000bf05270 */
[----:B------:R-:W-:Y:S02]  /*0490*/  ULOP3.LUT UR10, URZ, UR10, URZ, 0x33, !UPT ;  /* 0x0000000a3f0a7292 */ /* 0x000fe4000f8e333f */
[----:B------:R-:W-:Y:S02]  /*04a0*/  ULDC.64 UR4, c[0x0][0x330] ;  /* 0x0000cc0000047ab9 */ /* 0x000fe40000000a00 */
[----:B------:R-:W-:-:S05]  /*04b0*/  UIMAD.WIDE.U32 UR12, UR10, UR4, URZ ;  /* 0x000000040a0c72a5 */ /* 0x000fca000f8e003f */
[----:B------:R-:W-:-:S04]  /*04c0*/  @UP0 USHF.R.U32.HI UR10, URZ, UR5, UR13 ;  /* 0x000000053f0a0299 */ /* 0x000fc8000801160d */
[----:B------:R-:W-:Y:S01]  /*04d0*/  ULOP3.LUT UR10, URZ, UR10, URZ, 0x33, !UPT ;  /* 0x0000000a3f0a7292 */ /* 0x000fe2000f8e333f */
[----:B------:R-:W-:Y:S05]  /*04e0*/  BRA `(.L_x_142) ;  /* 0x0000005000007947 */ /* 0x000fea0003800000 */
.L_x_141:
[----:B------:R-:W-:Y:S02]  /*04f0*/  ULDC UR4, c[0x0][0x32c] ;  /* 0x0000cb0000047ab9 */ /* 0x000fe40000000800 */
[----:B------:R-:W-:-:S03]  /*0500*/  UISETP.NE.AND UP0, UPT, UR4, 0x1, UPT ;  /* 0x000000010400788c */ /* 0x000fc6000bf05270 */
[----:B------:R-:W-:Y:S02]  /*0510*/  ULDC.64 UR4, c[0x0][0x330] ;  /* 0x0000cc0000047ab9 */ /* 0x000fe40000000a00 */
[----:B------:R-:W-:-:S06]  /*0520*/  UIMAD.WIDE.U32 UR12, UR10, UR4, URZ ;  /* 0x000000040a0c72a5 */ /* 0x000fcc000f8e003f */
[----:B------:R-:W-:Y:S02]  /*0530*/  @UP0 USHF.R.U32.HI UR10, URZ, UR5, UR13 ;  /* 0x000000053f0a0299 */ /* 0x000fe4000801160d */
.L_x_142:
[----:B------:R-:W-:Y:S02]  /*0540*/  ULDC UR4, c[0x0][0x32c] ;  /* 0x0000cb0000047ab9 */ /* 0x000fe40000000800 */
[----:B------:R-:W-:-:S04]  /*0550*/  UIMAD UR4, UR10, UR4, URZ ;  /* 0x000000040a0472a4 */ /* 0x000fc8000f8e023f */
[----:B------:R-:W-:-:S04]  /*0560*/  UISETP.LT.AND UP0, UPT, UR8, UR4, UPT ;  /* 0x000000040800728c */ /* 0x000fc8000bf01270 */
[----:B------:R-:W-:-:S04]  /*0570*/  USEL UR8, UR8, UR4, !UP0 ;  /* 0x0000000408087287 */ /* 0x000fc8000c000000 */
.L_x_140:
[----:B------:R-:W-:Y:S01]  /*0580*/  UIMAD.WIDE UR4, UR8, 0x2aaaaaab, URZ ;  /* 0x2aaaaaab080478a5 */ /* 0x000fe2000f8e023f */
[----:B------:R-:W-:Y:S01]  /*0590*/  PLOP3.LUT P4, PT, PT, PT, PT, 0x80, 0x0 ;  /* 0x000000000000781c */ /* 0x000fe20003f8f070 */
[----:B------:R-:W-:Y:S01]  /*05a0*/  ULDC.64 UR12, c[0x0][0x118] ;  /* 0x00004600000c7ab9 */ /* 0x000fe20000000a00 */
[----:B------:R-:W-:Y:S01]  /*05b0*/  CS2R R162, SRZ ;  /* 0x0000000000a27805 */ /* 0x000fe2000001ff00 */
[----:B------:R-:W-:Y:S01]  /*05c0*/  USHF.R.U32.HI UR4, URZ, 0x1f, UR5 ;  /* 0x0000001f3f047899 */ /* 0x000fe20008011605 */
[----:B------:R-:W-:Y:S01]  /*05d0*/  CS2R R160, SRZ ;  /* 0x0000000000a07805 */ /* 0x000fe2000001ff00 */
[----:B------:R-:W-:Y:S01]  /*05e0*/  CS2R R166, SRZ ;  /* 0x0000000000a67805 */ /* 0x000fe2000001ff00 */
[----:B------:R-:W-:Y:S01]  /*05f0*/  CS2R R164, SRZ ;  /* 0x0000000000a47805 */ /* 0x000fe2000001ff00 */
[----:B------:R-:W-:Y:S01]  /*0600*/  ULEA.HI.SX32 UR4, UR5, UR4, 0x1c ;  /* 0x0000000405047291 */ /* 0x000fe2000f8fe23f */
[----:B------:R-:W-:Y:S01]  /*0610*/  CS2R R158, SRZ ;  /* 0x00000000009e7805 */ /* 0x000fe2000001ff00 */
[----:B------:R-:W-:Y:S01]  /*0620*/  CS2R R156, SRZ ;  /* 0x00000000009c7805 */ /* 0x000fe2000001ff00 */
[----:B------:R-:W-:Y:S01]  /*0630*/  CS2R R154, SRZ ;  /* 0x00000000009a7805 */ /* 0x000fe2000001ff00 */
[----:B------:R-:W-:Y:S01]  /*0640*/  UISETP.LT.AND UP0, UPT, URZ, UR4, UPT ;  /* 0x000000043f00728c */ /* 0x000fe2000bf01270 */
[----:B------:R-:W-:Y:S01]  /*0650*/  CS2R R152, SRZ ;  /* 0x0000000000987805 */ /* 0x000fe2000001ff00 */
[----:B------:R-:W-:Y:S01]  /*0660*/  CS2R R146, SRZ ;  /* 0x0000000000927805 */ /* 0x000fe2000001ff00 */
[----:B------:R-:W-:Y:S01]  /*0670*/  CS2R R144, SRZ ;  /* 0x0000000000907805 */ /* 0x000fe2000001ff00 */
[----:B------:R-:W-:Y:S01]  /*0680*/  USEL UR8, URZ, UR4, !UP0 ;  /* 0x000000043f087287 */ /* 0x000fe2000c000000 */
[----:B------:R-:W-:Y:S01]  /*0690*/  CS2R R150, SRZ ;  /* 0x0000000000967805 */ /* 0x000fe2000001ff00 */
[----:B------:R-:W-:Y:S01]  /*06a0*/  CS2R R148, SRZ ;  /* 0x0000000000947805 */ /* 0x000fe2000001ff00 */
[----:B------:R-:W-:Y:S01]  /*06b0*/  CS2R R142, SRZ ;  /* 0x00000000008e7805 */ /* 0x000fe2000001ff00 */
[----:B------:R-:W-:Y:S01]  /*06c0*/  CS2R R140, SRZ ;  /* 0x00000000008c7805 */ /* 0x000fe2000001ff00 */
[----:B------:R-:W-:Y:S01]  /*06d0*/  CS2R R138, SRZ ;  /* 0x00000000008a7805 */ /* 0x000fe2000001ff00 */
[----:B------:R-:W-:Y:S01]  /*06e0*/  ISETP.GT.AND P0, PT, R242, UR8, PT ;  /* 0x00000008f2007c0c */ /* 0x000fe2000bf04270 */
[----:B------:R-:W-:Y:S01]  /*06f0*/  CS2R R136, SRZ ;  /* 0x0000000000887805 */ /* 0x000fe2000001ff00 */
        /* <DEDUP_REMOVED lines=11> */
[----:B------:R-:W-:Y:S01]  /*07b0*/  IMAD.MOV.U32 R23, RZ, RZ, RZ ;  /* 0x000000ffff177224 */ /* 0x000fe200078e00ff */
[----:B------:R-:W-:Y:S01]  /*07c0*/  CS2R R110, SRZ ;  /* 0x00000000006e7805 */ /* 0x000fe2000001ff00 */
[----:B------:R-:W-:Y:S01]  /*07d0*/  IMAD.MOV.U32 R116, RZ, RZ, RZ ;  /* 0x000000ffff747224 */ /* 0x000fe200078e00ff */
[----:B------:R-:W-:Y:S01]  /*07e0*/  CS2R R108, SRZ ;  /* 0x00000000006c7805 */ /* 0x000fe2000001ff00 */
[----:B------:R-:W-:Y:S01]  /*07f0*/  CS2R R106, SRZ ;  /* 0x00000000006a7805 */ /* 0x000fe2000001ff00 */
[----:B------:R-:W-:Y:S01]  /*0800*/  CS2R R104, SRZ ;  /* 0x0000000000687805 */ /* 0x000fe2000001ff00 */
[----:B------:R-:W-:Y:S01]  /*0810*/  CS2R R26, SRZ ;  /* 0x00000000001a7805 */ /* 0x000fe2000001ff00 */
[----:B------:R-:W-:Y:S01]  /*0820*/  CS2R R24, SRZ ;  /* 0x0000000000187805 */ /* 0x000fe2000001ff00 */
[----:B------:R-:W-:Y:S05]  /*0830*/  @!P0 BRA `(.L_x_143) ;  /* 0x0001a06000008947 */ /* 0x000fea0003800000 */
[----:B------:R-:W-:-:S04]  /*0840*/  ISETP.NE.U32.AND P0, PT, RZ, c[0x0][0x340], PT ;  /* 0x0000d000ff007a0c */ /* 0x000fc80003f05070 */
[----:B------:R-:W-:Y:S01]  /*0850*/  ISETP.NE.AND.EX P1, PT, RZ, c[0x0][0x344], PT, P0 ;  /* 0x0000d100ff007a0c */ /* 0x000fe20003f25300 */
[----:B------:R-:W1:Y:S01]  /*0860*/  S2R R42, SR_CTAID.Y ;  /* 0x00000000002a7919 */ /* 0x000e620000002600 */
[----:B------:R-:W-:Y:S02]  /*0870*/  SHF.R.S32.HI R201, RZ, 0x1f, R202 ;  /* 0x0000001fffc97819 */ /* 0x000fe400000114ca */
[----:B------:R-:W-:-:S09]  /*0880*/  P2R R17, PR, RZ, 0x2 ;  /* 0x00000002ff117803 */ /* 0x000fd20000000000 */
[----:B------:R-:W-:-:S04]  /*0890*/  @P1 IMAD.MOV.U32 R0, RZ, RZ, 0x4 ;  /* 0x00000004ff001424 */ /* 0x000fc800078e00ff */
[----:B------:R-:W-:-:S05]  /*08a0*/  @P1 IMAD.WIDE R2, R28, R0, c[0x0][0x340] ;  /* 0x0000d0001c021625 */ /* 0x000fca00078e0200 */
[----:B------:R2:W3:Y:S01]  /*08b0*/  @P1 LDG.E R19, [R2.64] ;  /* 0x0000000c02131981 */ /* 0x0004e2000c1e1900 */
[----:B------:R-:W-:Y:S01]  /*08c0*/  PLOP3.LUT P1, PT, PT, PT, UP2, 0x80, 0x0 ;  /* 0x000000000000781c */ /* 0x000fe20003f2f028 */
[----:B------:R-:W-:Y:S01]  /*08d0*/  ULDC UR4, c[0x0][0x168] ;  /* 0x00005a0000047ab9 */ /* 0x000fe20000000800 */
[----:B-1----:R-:W-:Y:S01]  /*08e0*/  SHF.R.S32.HI R43, RZ, 0x1f, R42 ;  /* 0x0000001fff2b7819 */ /* 0x002fe2000001142a */
[----:B------:R-:W-:Y:S01]  /*08f0*/  IMAD.WIDE.U32 R6, R42, c[0x0][0x1b8], RZ ;  /* 0x00006e002a067a25 */ /* 0x000fe200078e00ff */
[----:B------:R-:W-:Y:S01]  /*0900*/  PLOP3.LUT P0, PT, PT, PT, UP2, 0x80, 0x0 ;  /* 0x000000000000781c */ /* 0x000fe20003f0f028 */
[----:B------:R-:W-:Y:S01]  /*0910*/  UIMAD UR4, UR9, UR4, URZ ;  /* 0x00000004090472a4 */ /* 0x000fe2000f8e023f */
[----:B------:R-:W-:Y:S01]  /*0920*/  SHF.R.S32.HI R21, RZ, 0x1f, R28 ;  /* 0x0000001fff157819 */ /* 0x000fe2000001141c */
[----:B------:R-:W-:Y:S01]  /*0930*/  IMAD.MOV.U32 R203, RZ, RZ, c[0x0][0x1e0] ;  /* 0x00007800ffcb7624 */ /* 0x000fe200078e00ff */
[CC--:B------:R-:W-:Y:S01]  /*0940*/  LEA.HI R10, R201.reuse, R202.reuse, RZ, 0x6 ;  /* 0x000000cac90a7211 */ /* 0x0c0fe200078f30ff */
[----:B------:R-:W-:Y:S01]  /*0950*/  IMAD.MOV.U32 R204, RZ, RZ, c[0x0][0x1e4] ;  /* 0x00007900ffcc7624 */ /* 0x000fe200078e00ff */
[----:B------:R-:W-:Y:S01]  /*0960*/  IADD3 R197, R242, -0x1, RZ ;  /* 0xfffffffff2c57810 */ /* 0x000fe20007ffe0ff */
[----:B------:R-:W-:Y:S01]  /*0970*/  UMOV UR9, 0x5 ;  /* 0x0000000500097882 */ /* 0x000fe20000000000 */
[----:B------:R-:W-:-:S02]  /*0980*/  LEA.HI R199, R201, R202, RZ, 0x5 ;  /* 0x000000cac9c77211 */ /* 0x000fc400078f28ff */
[----:B------:R-:W-:Y:S02]  /*0990*/  SHF.R.S32.HI R40, RZ, 0x1f, R197 ;  /* 0x0000001fff287819 */ /* 0x000fe400000114c5 */
[----:B------:R-:W-:Y:S02]  /*09a0*/  SHF.R.S32.HI R198, RZ, 0x5, R199 ;  /* 0x00000005ffc67819 */ /* 0x000fe400000114c7 */
[----:B--2---:R-:W-:-:S04]  /*09b0*/  LEA.HI R2, R201, R202, RZ, 0x3 ;  /* 0x000000cac9027211 */ /* 0x004fc800078f18ff */
[----:B------:R-:W-:Y:S02]  /*09c0*/  LOP3.LUT R0, R2, 0xfffffff8, RZ, 0xc0, !PT ;  /* 0xfffffff802007812 */ /* 0x000fe400078ec0ff */
[----:B------:R-:W-:Y:S01]  /*09d0*/  SHF.R.S32.HI R22, RZ, 0x3, R2 ;  /* 0x00000003ff167819 */ /* 0x000fe20000011402 */
[----:B------:R-:W-:Y:S02]  /*09e0*/  IMAD R2, R43, c[0x0][0x1b8], RZ ;  /* 0x00006e002b027a24 */ /* 0x000fe400078e02ff */
[----:B------:R-:W-:Y:S01]  /*09f0*/  IMAD.IADD R45, R202, 0x1, -R0 ;  /* 0x00000001ca2d7824 */ /* 0x000fe200078e0a00 */
[----:B------:R-:W-:Y:S01]  /*0a00*/  IADD3 R8, R22, UR7, RZ ;  /* 0x0000000716087c10 */ /* 0x000fe2000fffe0ff */
[----:B------:R-:W-:Y:S01]  /*0a10*/  IMAD R2, R42, c[0x0][0x1bc], R2 ;  /* 0x00006f002a027a24 */ /* 0x000fe200078e0202 */
[--C-:B------:R-:W-:Y:S01]  /*0a20*/  SHF.R.S32.HI R41, RZ, 0x1f, R22.reuse ;  /* 0x0000001fff297819 */ /* 0x100fe20000011416 */
[----:B------:R-:W-:Y:S01]  /*0a30*/  IMAD R0, R45, 0x10, R22 ;  /* 0x000000102d007824 */ /* 0x000fe200078e0216 */
[----:B------:R-:W-:Y:S01]  /*0a40*/  IADD3 R18, R8, 0x40, RZ ;  /* 0x0000004008127810 */ /* 0x000fe20007ffe0ff */
[----:B------:R-:W-:-:S02]  /*0a50*/  IMAD.IADD R3, R7, 0x1, R2 ;  /* 0x0000000107037824 */ /* 0x000fc400078e0202 */
[----:B------:R-:W-:Y:S01]  /*0a60*/  IMAD R7, R21, c[0x0][0x1c0], RZ ;  /* 0x0000700015077a24 */ /* 0x000fe200078e02ff */
[----:B------:R-:W-:Y:S01]  /*0a70*/  IADD3 R4, R0, UR7, RZ ;  /* 0x0000000700047c10 */ /* 0x000fe2000fffe0ff */
[----:B------:R-:W-:Y:S02]  /*0a80*/  IMAD.MOV.U32 R2, RZ, RZ, R6 ;  /* 0x000000ffff027224 */ /* 0x000fe400078e0006 */
[----:B------:R-:W-:Y:S02]  /*0a90*/  IMAD R6, R28, c[0x0][0x1c4], R7 ;  /* 0x000071001c067a24 */ /* 0x000fe400078e0207 */
[----:B------:R-:W-:Y:S01]  /*0aa0*/  @P1 IMAD.HI.U32 R5, R4, c[0x0][0x2c8], RZ ;  /* 0x0000b20004051a27 */ /* 0x000fe200078e00ff */
[----:B------:R-:W-:-:S03]  /*0ab0*/  ISETP.GE.AND P1, PT, R8, UR4, PT ;  /* 0x0000000408007c0c */ /* 0x000fc6000bf26270 */
        /* <DEDUP_REMOVED lines=14> */
[----:B------:R-:W-:Y:S02]  /*0ba0*/  ISETP.GE.AND P5, PT, R12, c[0x0][0x198], PT ;  /* 0x000066000c007a0c */ /* 0x000fe40003fa6270 */
[----:B------:R-:W-:Y:S01]  /*0bb0*/  SHF.R.S32.HI R13, RZ, 0x1f, R12 ;  /* 0x0000001fff0d7819 */ /* 0x000fe2000001140c */
[----:B------:R-:W-:-:S02]  /*0bc0*/  IMAD R0, R5, c[0x0][0x1ac], R0 ;  /* 0x00006b0005007a24 */ /* 0x000fc400078e0200 */
[----:B------:R-:W-:Y:S01]  /*0bd0*/  IMAD.WIDE.U32 R4, R5, c[0x0][0x1a8], R2 ;  /* 0x00006a0005047a25 */ /* 0x000fe200078e0002 */
[----:B------:R-:W-:-:S03]  /*0be0*/  IADD3 R3, R8, 0x10, RZ ;  /* 0x0000001008037810 */ /* 0x000fc60007ffe0ff */
[----:B------:R-:W-:Y:S01]  /*0bf0*/  IMAD.IADD R0, R5, 0x1, R0 ;  /* 0x0000000105007824 */ /* 0x000fe200078e0200 */
[----:B------:R-:W-:Y:S02]  /*0c00*/  LEA R2, P0, R4, c[0x0][0x160], 0x1 ;  /* 0x0000580004027a11 */ /* 0x000fe400078008ff */
[----:B------:R-:W-:Y:S02]  /*0c10*/  IADD3 R5, R8, 0x30, RZ ;  /* 0x0000003008057810 */ /* 0x000fe40007ffe0ff */
[----:B------:R-:W-:Y:S01]  /*0c20*/  LEA.HI.X R0, R4, c[0x0][0x164], R0, 0x1, P0 ;  /* 0x0000590004007a11 */ /* 0x000fe200000f0c00 */
[----:B------:R-:W1:Y:S01]  /*0c30*/  SHFL.IDX PT, R6, R2, RZ, 0x181f ;  /* 0x00181fff02067589 */ /* 0x000e6200000e0000 */
[----:B------:R-:W-:Y:S01]  /*0c40*/  IMAD.SHL.U32 R4, R22, 0x40, RZ ;  /* 0x0000004016047824 */ /* 0x000fe200078e00ff */
[----:B------:R-:W-:Y:S02]  /*0c50*/  ISETP.GE.AND P0, PT, R3, UR4, PT ;  /* 0x0000000403007c0c */ /* 0x000fe4000bf06270 */
[----:B------:R-:W2:Y:S01]  /*0c60*/  SHFL.IDX PT, R7, R0, RZ, 0x181f ;  /* 0x00181fff00077589 */ /* 0x000ea200000e0000 */
[----:B------:R-:W-:-:S02]  /*0c70*/  ISETP.GE.AND P3, PT, R5, UR4, PT ;  /* 0x0000000405007c0c */ /* 0x000fc4000bf66270 */
[----:B------:R-:W-:Y:S01]  /*0c80*/  LOP3.LUT R3, R4, 0x1c0, RZ, 0xc0, !PT ;  /* 0x000001c004037812 */ /* 0x000fe200078ec0ff */
[----:B------:R-:W4:Y:S01]  /*0c90*/  SHFL.IDX PT, R9, R2, 0x1, 0x181f ;  /* 0x00381f0002097f89 */ /* 0x000f2200000e0000 */
[----:B------:R-:W-:-:S03]  /*0ca0*/  IADD3 R4, R8, 0x20, RZ ;  /* 0x0000002008047810 */ /* 0x000fc60007ffe0ff */
[----:B------:R-:W5:Y:S01]  /*0cb0*/  SHFL.IDX PT, R15, R0, 0x1, 0x181f ;  /* 0x00381f00000f7f89 */ /* 0x000f6200000e0000 */
[----:B------:R-:W-:Y:S02]  /*0cc0*/  ISETP.GE.AND P2, PT, R4, UR4, PT ;  /* 0x0000000404007c0c */ /* 0x000fe4000bf46270 */
[----:B------:R-:W-:Y:S01]  /*0cd0*/  SHF.R.U32.HI R4, RZ, 0x3, R3 ;  /* 0x00000003ff047819 */ /* 0x000fe20000011603 */
[----:B------:R-:W5:Y:S01]  /*0ce0*/  SHFL.IDX PT, R14, R2, 0x2, 0x181f ;  /* 0x00581f00020e7f89 */ /* 0x000f6200000e0000 */
[----:B------:R-:W-:-:S03]  /*0cf0*/  LOP3.LUT R3, R3, 0x38, R12, 0xf8, !PT ;  /* 0x0000003803037812 */ /* 0x000fc600078ef80c */
[----:B------:R-:W5:Y:S01]  /*0d00*/  SHFL.IDX PT, R16, R0, 0x2, 0x181f ;  /* 0x00581f0000107f89 */ /* 0x000f6200000e0000 */
[----:B------:R-:W-:Y:S01]  /*0d10*/  LOP3.LUT R3, R3, R4, RZ, 0x3c, !PT ;  /* 0x0000000403037212 */ /* 0x000fe200078e3cff */
[----:B------:R-:W-:Y:S01]  /*0d20*/  IMAD.SHL.U32 R4, R10, 0x8, RZ ;  /* 0x000000080a047824 */ /* 0x000fe200078e00ff */
[C---:B-1----:R-:W-:Y:S01]  /*0d30*/  @!P1 LEA R6, P4, R12.reuse, R6, 0x1 ;  /* 0x000000060c069211 */ /* 0x042fe200078808ff */
[----:B------:R-:W1:Y:S03]  /*0d40*/  SHFL.IDX PT, R10, R2, 0x3, 0x181f ;  /* 0x00781f00020a7f89 */ /* 0x000e6600000e0000 */
[----:B------:R-:W-:Y:S02]  /*0d50*/  LOP3.LUT R3, R3, 0xfffffe00, R4, 0xf8, !PT ;  /* 0xfffffe0003037812 */ /* 0x000fe400078ef804 */
[C---:B--2---:R-:W-:Y:S01]  /*0d60*/  @!P1 LEA.HI.X R7, R12.reuse, R7, R13, 0x1, P4 ;  /* 0x000000070c079211 */ /* 0x044fe200020f0c0d */
[----:B------:R-:W2:Y:S01]  /*0d70*/  SHFL.IDX PT, R11, R0, 0x3, 0x181f ;  /* 0x00781f00000b7f89 */ /* 0x000ea200000e0000 */
[----:B----4-:R-:W-:Y:S01]  /*0d80*/  @!P0 LEA R4, P4, R12, R9, 0x1 ;  /* 0x000000090c048211 */ /* 0x010fe200078808ff */
[----:B------:R-:W-:-:S02]  /*0d90*/  IMAD.SHL.U32 R227, R3, 0x2, RZ ;  /* 0x0000000203e37824 */ /* 0x000fc400078e00ff */
[----:B------:R-:W4:Y:S01]  /*0da0*/  SHFL.IDX PT, R9, R2, 0x4, 0x181f ;  /* 0x00981f0002097f89 */ /* 0x000f2200000e0000 */
[----:B------:R-:W-:Y:S02]  /*0db0*/  IADD3 R3, R8, 0x50, RZ ;  /* 0x0000005008037810 */ /* 0x000fe40007ffe0ff */
[----:B-----5:R-:W-:Y:S01]  /*0dc0*/  @!P0 LEA.HI.X R5, R12, R15, R13, 0x1, P4 ;  /* 0x0000000f0c058211 */ /* 0x020fe200020f0c0d */
[----:B------:R5:W-:Y:S01]  /*0dd0*/  @!P1 LDGSTS.E.BYPASS.LTC128B.128 [R227+0x6100], [R6.64], !P5 ;  /* 0x0610000006e39fae */ /* 0x000be2000e901d4c */
[----:B------:R-:W-:Y:S02]  /*0de0*/  ISETP.GE.AND P6, PT, R3, UR4, PT ;  /* 0x0000000403007c0c */ /* 0x000fe4000bfc6270 */
[----:B------:R-:W-:Y:S01]  /*0df0*/  IADD3 R3, R8, 0x60, RZ ;  /* 0x0000006008037810 */ /* 0x000fe20007ffe0ff */
[----:B------:R1:W-:Y:S03]  /*0e00*/  @!P0 LDGSTS.E.BYPASS.LTC128B.128 [R227+0x6900], [R4.64], !P5 ;  /* 0x0690000004e38fae */ /* 0x0003e6000e901d4c */
[----:B------:R-:W-:Y:S01]  /*0e10*/  ISETP.GE.AND P4, PT, R3, UR4, PT ;  /* 0x0000000403007c0c */ /* 0x000fe2000bf86270 */
[----:B------:R-:W-:Y:S04]  /*0e20*/  SHFL.IDX PT, R15, R2, 0x6, 0x181f ;  /* 0x00d81f00020f7f89 */ /* 0x000fe800000e0000 */
[----:B-----5:R-:W-:Y:S01]  /*0e30*/  SHFL.IDX PT, R7, R2, 0x5, 0x181f ;  /* 0x00b81f0002077f89 */ /* 0x020fe200000e0000 */
[----:B------:R-:W-:Y:S01]  /*0e40*/  IMAD R6, R41, c[0x0][0x1e0], RZ ;  /* 0x0000780029067a24 */ /* 0x000fe200078e02ff */
[----:B-1----:R-:W-:-:S03]  /*0e50*/  @!P2 LEA R4, P0, R12, R14, 0x1 ;  /* 0x0000000e0c04a211 */ /* 0x002fc600078008ff */
[----:B------:R-:W-:Y:S01]  /*0e60*/  IMAD R6, R22, c[0x0][0x1e4], R6 ;  /* 0x0000790016067a24 */ /* 0x000fe200078e0206 */
[----:B------:R-:W1:Y:S01]  /*0e70*/  SHFL.IDX PT, R14, R0, 0x4, 0x181f ;  /* 0x00981f00000e7f89 */ /* 0x000e6200000e0000 */
[----:B------:R-:W-:-:S03]  /*0e80*/  @!P2 LEA.HI.X R5, R12, R16, R13, 0x1, P0 ;  /* 0x000000100c05a211 */ /* 0x000fc600000f0c0d */
[----:B------:R-:W5:Y:S04]  /*0e90*/  SHFL.IDX PT, R16, R0, 0x5, 0x181f ;  /* 0x00b81f0000107f89 */ /* 0x000f6800000e0000 */
[----:B------:R1:W-:Y:S01]  /*0ea0*/  @!P2 LDGSTS.E.BYPASS.LTC128B.128 [R227+0x7100], [R4.64], !P5 ;  /* 0x0710000004e3afae */ /* 0x0003e2000e901d4c */
[----:B------:R-:W-:-:S03]  /*0eb0*/  ISETP.NE.AND P2, PT, R17, RZ, PT ;  /* 0x000000ff1100720c */ /* 0x000fc60003f45270 */
[----:B------:R-:W2:Y:S01]  /*0ec0*/  SHFL.IDX PT, R17, R0, 0x6, 0x181f ;  /* 0x00d81f0000117f89 */ /* 0x000ea200000e0000 */
[----:B-1----:R-:W-:-:S03]  /*0ed0*/  @!P3 LEA R4, P0, R12, R10, 0x1 ;  /* 0x0000000a0c04b211 */ /* 0x002fc600078008ff */
[----:B------:R1:W4:Y:S01]  /*0ee0*/  SHFL.IDX PT, R10, R2, 0x7, 0x181f ;  /* 0x00f81f00020a7f89 */ /* 0x00032200000e0000 */
[----:B--2---:R-:W-:-:S03]  /*0ef0*/  @!P3 LEA.HI.X R5, R12, R11, R13, 0x1, P0 ;  /* 0x0000000b0c05b211 */ /* 0x004fc600000f0c0d */
[----:B------:R2:W4:Y:S04]  /*0f00*/  SHFL.IDX PT, R11, R0, 0x7, 0x181f ;  /* 0x00f81f00000b7f89 */ /* 0x00052800000e0000 */
[----:B------:R5:W-:Y:S01]  /*0f10*/  @!P3 LDGSTS.E.BYPASS.LTC128B.128 [R227+0x7900], [R4.64], !P5 ;  /* 0x0790000004e3bfae */ /* 0x000be2000e901d4c */
[----:B------:R-:W-:Y:S02]  /*0f20*/  ISETP.GE.AND P3, PT, R18, UR4, PT ;  /* 0x0000000412007c0c */ /* 0x000fe4000bf66270 */
[----:B------:R-:W-:Y:S01]  /*0f30*/  LEA.HI R18, R201, R202, RZ, 0x4 ;  /* 0x000000cac9127211 */ /* 0x000fe200078f20ff */
[----:B-1----:R-:W-:Y:S01]  /*0f40*/  IMAD.WIDE.U32 R2, R22, c[0x0][0x1e0], R12 ;  /* 0x0000780016027a25 */ /* 0x002fe200078e000c */
[----:B--2---:R-:W-:-:S03]  /*0f50*/  IADD3 R0, R8, 0x70, RZ ;  /* 0x0000007008007810 */ /* 0x004fc60007ffe0ff */
[----:B------:R-:W-:-:S06]  /*0f60*/  IMAD.IADD R3, R3, 0x1, R6 ;  /* 0x0000000103037824 */ /* 0x000fcc00078e0206 */
[----:B----4-:R-:W-:Y:S02]  /*0f70*/  @!P3 LEA R8, P0, R12, R9, 0x1 ;  /* 0x000000090c08b211 */ /* 0x010fe400078008ff */
[----:B------:R-:W-:Y:S01]  /*0f80*/  ISETP.GE.AND P1, PT, R0, UR4, PT ;  /* 0x0000000400007c0c */ /* 0x000fe2000bf26270 */
[----:B------:R-:W-:Y:S01]  /*0f90*/  IMAD R0, R43, c[0x0][0x1e8], RZ ;  /* 0x00007a002b007a24 */ /* 0x000fe200078e02ff */
[----:B------:R-:W-:Y:S01]  /*0fa0*/  @!P3 LEA.HI.X R9, R12, R14, R13, 0x1, P0 ;  /* 0x0000000e0c09b211 */ /* 0x000fe200000f0c0d */
[----:B------:R-:W-:Y:S01]  /*0fb0*/  IMAD.WIDE.U32 R2, R42, c[0x0][0x1e8], R2 ;  /* 0x00007a002a027a25 */ /* 0x000fe200078e0002 */
[----:B------:R-:W-:Y:S01]  /*0fc0*/  @!P6 LEA R6, P0, R12, R7, 0x1 ;  /* 0x000000070c06e211 */ /* 0x000fe200078008ff */
[----:B------:R-:W-:Y:S02]  /*0fd0*/  ULDC.64 UR4, c[0x0][0x208] ;  /* 0x0000820000047ab9 */ /* 0x000fe40000000a00 */
[----:B------:R-:W-:Y:S01]  /*0fe0*/  IMAD R0, R42, c[0x0][0x1ec], R0 ;  /* 0x00007b002a007a24 */ /* 0x000fe200078e0200 */
[C-C-:B-----5:R-:W-:Y:S01]  /*0ff0*/  @!P6 LEA.HI.X R7, R12.reuse, R16, R13.reuse, 0x1, P0 ;  /* 0x000000100c07e211 */ /* 0x160fe200000f0c0d */
[----:B------:R1:W-:Y:S01]  /*1000*/  @!P3 LDGSTS.E.BYPASS.LTC128B.128 [R227+0x8100], [R8.64], !P5 ;  /* 0x0810000008e3bfae */ /* 0x0003e2000e901d4c */
[C---:B------:R-:W-:Y:S01]  /*1010*/  @!P4 LEA R4, P0, R12.reuse, R15, 0x1 ;  /* 0x0000000f0c04c211 */ /* 0x040fe200078008ff */
[----:B------:R-:W-:Y:S01]  /*1020*/  IMAD.IADD R3, R3, 0x1, R0 ;  /* 0x0000000103037824 */ /* 0x000fe200078e0200 */
[----:B------:R-:W-:Y:S01]  /*1030*/  USHF.L.U32 UR10, UR4, 0x5, URZ ;  /* 0x00000005040a7899 */ /* 0x000fe2000800063f */
[----:B------:R-:W-:Y:S01]  /*1040*/  IMAD.MOV.U32 R0, RZ, RZ, 0x60 ;  /* 0x00000060ff007424 */ /* 0x000fe200078e00ff */
[C-C-:B------:R-:W-:Y:S01]  /*1050*/  @!P4 LEA.HI.X R5, R12.reuse, R17, R13.reuse, 0x1, P0 ;  /* 0x000000110c05c211 */ /* 0x140fe200000f0c0d */
[----:B------:R2:W-:Y:S01]  /*1060*/  @!P6 LDGSTS.E.BYPASS.LTC128B.128 [R227+0x8900], [R6.64], !P5 ;  /* 0x0890000006e3efae */ /* 0x0005e2000e901d4c */
[----:B------:R-:W-:Y:S01]  /*1070*/  @!P1 LEA R10, P0, R12, R10, 0x1 ;  /* 0x0000000a0c0a9211 */ /* 0x000fe200078008ff */
[----:B------:R-:W-:Y:S01]  /*1080*/  IMAD R20, R242, -0x60, R0 ;  /* 0xffffffa0f2147824 */ /* 0x000fe200078e0200 */
[C---:B------:R-:W-:Y:S01]  /*1090*/  ISETP.GE.AND P6, PT, R12.reuse, c[0x0][0x1d4], PT ;  /* 0x000075000c007a0c */ /* 0x040fe20003fc6270 */
[----:B------:R4:W-:Y:S01]  /*10a0*/  @!P4 LDGSTS.E.BYPASS.LTC128B.128 [R227+0x9100], [R4.64], !P5 ;  /* 0x0910000004e3cfae */ /* 0x0009e2000e901d4c */
[----:B------:R-:W-:Y:S01]  /*10b0*/  @!P1 LEA.HI.X R11, R12, R11, R13, 0x1, P0 ;  /* 0x0000000b0c0b9211 */ /* 0x000fe200000f0c0d */
[----:B------:R-:W-:Y:S01]  /*10c0*/  IMAD.WIDE.U32 R206, R0, c[0x0][0x1e0], RZ ;  /* 0x0000780000ce7a25 */ /* 0x000fe200078e00ff */
[----:B------:R-:W-:Y:S01]  /*10d0*/  IADD3 R44, R20, c[0x0][0x1d0], -R22 ;  /* 0x00007400142c7a10 */ /* 0x000fe20007ffe816 */
[----:B------:R-:W-:-:S02]  /*10e0*/  USHF.L.U64.HI UR9, UR4, UR9, UR5 ;  /* 0x0000000904097299 */ /* 0x000fc40008010205 */
[----:B------:R5:W-:Y:S01]  /*10f0*/  @!P1 LDGSTS.E.BYPASS.LTC128B.128 [R227+0x9900], [R10.64], !P5 ;  /* 0x099000000ae39fae */ /* 0x000be2000e901d4c */
[C---:B------:R-:W-:Y:S02]  /*1100*/  ISETP.GE.AND P0, PT, R44.reuse, 0x1, PT ;  /* 0x000000012c00780c */ /* 0x040fe40003f06270 */
[C---:B------:R-:W-:Y:S01]  /*1110*/  ISETP.GE.AND P4, PT, R44.reuse, 0x11, PT ;  /* 0x000000112c00780c */ /* 0x040fe20003f86270 */
[----:B------:R-:W0:Y:S04]  /*1120*/  LDGDEPBAR ;  /* 0x00000000000079af */ /* 0x000e280000000000 */
[----:B------:R-:W-:Y:S01]  /*1130*/  BAR.SYNC.DEFER_BLOCKING 0x0 ;  /* 0x0000000000007b1d */ /* 0x000fe20000010000 */
[----:B------:R-:W-:Y:S01]  /*1140*/  ISETP.GE.AND P3, PT, R44, 0x21, PT ;  /* 0x000000212c00780c */ /* 0x000fe20003f66270 */
[----:B-1----:R-:W-:-:S04]  /*1150*/  IMAD.WIDE.U32 R8, R203, 0x20, RZ ;  /* 0x00000020cb087825 */ /* 0x002fc800078e00ff */
[----:B----4-:R-:W-:-:S04]  /*1160*/  IMAD R4, R0, c[0x0][0x1e4], RZ ;  /* 0x0000790000047a24 */ /* 0x010fc800078e02ff */
[----:B------:R-:W-:Y:S02]  /*1170*/  IMAD.IADD R200, R207, 0x1, R4 ;  /* 0x00000001cfc87824 */ /* 0x000fe400078e0204 */
[----:B-----5:R-:W-:Y:S01]  /*1180*/  IMAD.SHL.U32 R10, R204, 0x20, RZ ;  /* 0x00000020cc0a7824 */ /* 0x020fe200078e00ff */
[----:B---3--:R-:W-:Y:S01]  /*1190*/  @P2 SHF.R.S32.HI R15, RZ, 0x1f, R19 ;  /* 0x0000001fff0f2819 */ /* 0x008fe20000011413 */
[----:B------:R-:W-:Y:S02]  /*11a0*/  @!P2 IMAD.MOV.U32 R15, RZ, RZ, R21 ;  /* 0x000000ffff0fa224 */ /* 0x000fe400078e0015 */
[----:B------:R-:W-:Y:S02]  /*11b0*/  @P2 IMAD.MOV.U32 R14, RZ, RZ, R19 ;  /* 0x000000ffff0e2224 */ /* 0x000fe400078e0013 */
[----:B------:R-:W-:Y:S01]  /*11c0*/  @!P2 IMAD.MOV.U32 R14, RZ, RZ, R28 ;  /* 0x000000ffff0ea224 */ /* 0x000fe200078e001c */
[----:B------:R-:W-:Y:S01]  /*11d0*/  ISETP.GE.AND P2, PT, R44, 0x31, PT ;  /* 0x000000312c00780c */ /* 0x000fe20003f46270 */
[----:B------:R-:W-:-:S02]  /*11e0*/  IMAD R0, R15, c[0x0][0x1f0], RZ ;  /* 0x00007c000f007a24 */ /* 0x000fc400078e02ff */
[----:B------:R-:W-:-:S04]  /*11f0*/  IMAD.WIDE.U32 R24, R14, c[0x0][0x1f0], R2 ;  /* 0x00007c000e187a25 */ /* 0x000fc800078e0002 */
[----:B------:R-:W-:Y:S01]  /*1200*/  IMAD R4, R14, c[0x0][0x1f4], R0 ;  /* 0x00007d000e047a24 */ /* 0x000fe200078e0200 */
[----:B------:R-:W-:Y:S01]  /*1210*/  STL.64 [R1+0x28], R24 ;  /* 0x0000281801007387 */ /* 0x000fe20000100a00 */
[----:B------:R-:W-:Y:S02]  /*1220*/  IMAD R0, R200, R197, RZ ;  /* 0x000000c5c8007224 */ /* 0x000fe400078e02ff */
[----:B------:R-:W-:Y:S02]  /*1230*/  IMAD.IADD R211, R25, 0x1, R4 ;  /* 0x0000000119d37824 */ /* 0x000fe400078e0204 */
[----:B------:R-:W-:Y:S02]  /*1240*/  IMAD.MOV.U32 R210, RZ, RZ, R24 ;  /* 0x000000ffffd27224 */ /* 0x000fe400078e0018 */
[-C--:B------:R-:W-:Y:S02]  /*1250*/  IMAD R0, R40, R206.reuse, R0 ;  /* 0x000000ce28007224 */ /* 0x080fe400078e0200 */
[----:B------:R-:W-:Y:S01]  /*1260*/  IMAD.WIDE.U32 R2, R197, R206, R210 ;  /* 0x000000cec5027225 */ /* 0x000fe200078e00d2 */
[----:B------:R-:W-:Y:S03]  /*1270*/  STL.64 [R1+0x20], R210 ;  /* 0x000020d201007387 */ /* 0x000fe60000100a00 */
[----:B------:R-:W-:Y:S01]  /*1280*/  IMAD.IADD R3, R3, 0x1, R0 ;  /* 0x0000000103037824 */ /* 0x000fe200078e0200 */
[----:B------:R-:W-:-:S02]  /*1290*/  @P0 LEA R4, P1, R2, c[0x0][0x1c8], 0x1 ;  /* 0x0000720002040a11 */ /* 0x000fc400078208ff */
[C---:B------:R-:W-:Y:S02]  /*12a0*/  @P4 LEA R0, P5, R203.reuse, R2, 0x4 ;  /* 0x00000002cb004211 */ /* 0x040fe400078a20ff */
[C---:B------:R-:W-:Y:S02]  /*12b0*/  @P0 LEA.HI.X R5, R2.reuse, c[0x0][0x1cc], R3, 0x1, P1 ;  /* 0x0000730002050a11 */ /* 0x040fe400008f0c03 */
[----:B--2---:R-:W-:Y:S02]  /*12c0*/  @P3 IADD3 R6, P1, R2, R8, RZ ;  /* 0x0000000802063210 */ /* 0x004fe40007f3e0ff */
[----:B------:R-:W-:Y:S01]  /*12d0*/  @P4 LEA.HI.X R7, R203, R3, R204, 0x4, P5 ;  /* 0x00000003cb074211 */ /* 0x000fe200028f24cc */
[----:B------:R-:W-:Y:S01]  /*12e0*/  @!PT LDS RZ, [RZ] ;  /* 0x00000000fffff984 */ /* 0x000fe20000000800 */
[----:B------:R-:W-:Y:S01]  /*12f0*/  @!PT LDS RZ, [RZ] ;  /* 0x00000000fffff984 */ /* 0x000fe20000000800 */
[----:B------:R-:W-:Y:S01]  /*1300*/  @!PT LDS RZ, [RZ] ;  /* 0x00000000fffff984 */ /* 0x000fe20000000800 */
[----:B------:R1:W-:Y:S01]  /*1310*/  @P0 LDGSTS.E.BYPASS.LTC128B.128 [R227+0x3100], [R4.64], !P6 ;  /* 0x0310000004e30fae */ /* 0x0003e2000f101d4c */
[----:B------:R-:W-:Y:S02]  /*1320*/  @P4 LEA R16, P5, R0, c[0x0][0x1c8], 0x1 ;  /* 0x0000720000104a11 */ /* 0x000fe400078a08ff */
[----:B------:R-:W-:-:S02]  /*1330*/  @P3 IADD3.X R8, R3, R9, R10, P1, !PT ;  /* 0x0000000903083210 */ /* 0x000fc40000ffe40a */
[----:B------:R-:W-:Y:S02]  /*1340*/  ISETP.GE.AND P1, PT, R44, 0x41, PT ;  /* 0x000000412c00780c */ /* 0x000fe40003f26270 */
[----:B------:R-:W-:Y:S01]  /*1350*/  @P4 LEA.HI.X R17, R0, c[0x0][0x1cc], R7, 0x1, P5 ;  /* 0x0000730000114a11 */ /* 0x000fe200028f0c07 */
[----:B------:R-:W-:Y:S01]  /*1360*/  @P2 IMAD R7, R204, 0x30, RZ ;  /* 0x00000030cc072824 */ /* 0x000fe200078e02ff */
[----:B------:R-:W-:Y:S02]  /*1370*/  @P3 LEA R10, P5, R6, c[0x0][0x1c8], 0x1 ;  /* 0x00007200060a3a11 */ /* 0x000fe400078a08ff */
[----:B------:R-:W-:Y:S01]  /*1380*/  ISETP.GE.AND P0, PT, R44, 0x51, PT ;  /* 0x000000512c00780c */ /* 0x000fe20003f06270 */
[----:B------:R2:W-:Y:S01]  /*1390*/  @P4 LDGSTS.E.BYPASS.LTC128B.128 [R227+0x3900], [R16.64], !P6 ;  /* 0x0390000010e34fae */ /* 0x0005e2000f101d4c */
[----:B------:R-:W-:Y:S02]  /*13a0*/  @P3 LEA.HI.X R11, R6, c[0x0][0x1cc], R8, 0x1, P5 ;  /* 0x00007300060b3a11 */ /* 0x000fe400028f0c08 */
[----:B------:R-:W-:-:S03]  /*13b0*/  LOP3.LUT R0, R18, 0xfffffff0, RZ, 0xc0, !PT ;  /* 0xfffffff012007812 */ /* 0x000fc600078ec0ff */
[----:B------:R3:W-:Y:S02]  /*13c0*/  @P3 LDGSTS.E.BYPASS.LTC128B.128 [R227+0x4100], [R10.64], !P6 ;  /* 0x041000000ae33fae */ /* 0x0007e4000f101d4c */
[----:B------:R-:W-:-:S04]  /*13d0*/  IMAD.IADD R0, R202, 0x1, -R0 ;  /* 0x00000001ca007824 */ /* 0x000fc800078e0a00 */
[----:B------:R-:W-:Y:S01]  /*13e0*/  @P0 IMAD R23, R204, 0x50, RZ ;  /* 0x00000050cc170824 */ /* 0x000fe200078e02ff */
[----:B------:R-:W-:Y:S01]  /*13f0*/  SHF.R.S32.HI R21, RZ, 0x1f, R0 ;  /* 0x0000001fff157819 */ /* 0x000fe20000011400 */
[----:B-1----:R-:W-:-:S03]  /*1400*/  @P2 IMAD.WIDE.U32 R4, R203, 0x30, R2 ;  /* 0x00000030cb042825 */ /* 0x002fc600078e0002 */
[----:B------:R-:W-:Y:S01]  /*1410*/  LEA.HI R21, R21, R0, RZ, 0x3 ;  /* 0x0000000015157211 */ /* 0x000fe200078f18ff */
[----:B------:R-:W-:Y:S01]  /*1420*/  @P2 IMAD.IADD R6, R5, 0x1, R7 ;  /* 0x0000000105062824 */ /* 0x000fe200078e0207 */
[C---:B------:R-:W-:Y:S02]  /*1430*/  @P2 LEA R8, P5, R4.reuse, c[0x0][0x1c8], 0x1 ;  /* 0x0000720004082a11 */ /* 0x040fe400078a08ff */
[----:B------:R-:W-:Y:S02]  /*1440*/  SHF.R.S32.HI R5, RZ, 0x4, R18 ;  /* 0x00000004ff057819 */ /* 0x000fe40000011412 */
[----:B------:R-:W-:Y:S02]  /*1450*/  @P2 LEA.HI.X R9, R4, c[0x0][0x1cc], R6, 0x1, P5 ;  /* 0x0000730004092a11 */ /* 0x000fe400028f0c06 */
[C---:B------:R-:W-:Y:S02]  /*1460*/  @P1 LEA R4, P5, R203.reuse, R2, 0x6 ;  /* 0x00000002cb041211 */ /* 0x040fe400078a30ff */
[----:B------:R-:W-:Y:S01]  /*1470*/  LEA.HI R18, R18, R5, RZ, 0x1 ;  /* 0x0000000512127211 */ /* 0x000fe200078f08ff */
[----:B------:R3:W-:Y:S01]  /*1480*/  @P2 LDGSTS.E.BYPASS.LTC128B.128 [R227+0x4900], [R8.64], !P6 ;  /* 0x0490000008e32fae */ /* 0x0007e2000f101d4c */
[C---:B------:R-:W-:Y:S01]  /*1490*/  @P1 LEA.HI.X R7, R203.reuse, R3, R204, 0x6, P5 ;  /* 0x00000003cb071211 */ /* 0x040fe200028f34cc */
[----:B------:R-:W-:Y:S01]  /*14a0*/  @P0 IMAD.WIDE.U32 R2, R203, 0x50, R2 ;  /* 0x00000050cb020825 */ /* 0x000fe200078e0002 */
[----:B------:R-:W-:-:S02]  /*14b0*/  @P1 LEA R6, P5, R4, c[0x0][0x1c8], 0x1 ;  /* 0x0000720004061a11 */ /* 0x000fc400078a08ff */
[----:B------:R-:W-:Y:S01]  /*14c0*/  LOP3.LUT R18, R18, 0xfffffffe, RZ, 0xc0, !PT ;  /* 0xfffffffe12127812 */ /* 0x000fe200078ec0ff */
[----:B------:R-:W-:Y:S01]  /*14d0*/  @P0 IMAD.IADD R3, R3, 0x1, R23 ;  /* 0x0000000103030824 */ /* 0x000fe200078e0217 */
[----:B------:R-:W-:Y:S02]  /*14e0*/  @P1 LEA.HI.X R7, R4, c[0x0][0x1cc], R7, 0x1, P5 ;  /* 0x0000730004071a11 */ /* 0x000fe400028f0c07 */
[C---:B------:R-:W-:Y:S01]  /*14f0*/  @P0 LEA R4, P5, R2.reuse, c[0x0][0x1c8], 0x1 ;  /* 0x0000720002040a11 */ /* 0x040fe200078a08ff */
[----:B------:R-:W-:Y:S01]  /*1500*/  IMAD.IADD R18, R5, 0x1, -R18 ;  /* 0x0000000105127824 */ /* 0x000fe200078e0a12 */
[----:B------:R-:W-:Y:S01]  /*1510*/  LOP3.LUT R19, R21, 0xfffffff8, RZ, 0xc0, !PT ;  /* 0xfffffff815137812 */ /* 0x000fe200078ec0ff */
[----:B------:R1:W-:Y:S01]  /*1520*/  @P1 LDGSTS.E.BYPASS.LTC128B.128 [R227+0x5100], [R6.64], !P6 ;  /* 0x0510000006e31fae */ /* 0x0003e2000f101d4c */
[----:B------:R-:W-:Y:S01]  /*1530*/  @P0 LEA.HI.X R5, R2, c[0x0][0x1cc], R3, 0x1, P5 ;  /* 0x0000730002050a11 */ /* 0x000fe200028f0c03 */
[----:B------:R-:W-:Y:S02]  /*1540*/  IMAD.SHL.U32 R3, R18, 0x8, RZ ;  /* 0x0000000812037824 */ /* 0x000fe400078e00ff */
[----:B------:R-:W-:-:S02]  /*1550*/  IMAD.IADD R23, R0, 0x1, -R19 ;  /* 0x0000000100177824 */ /* 0x000fc400078e0a13 */
[----:B------:R4:W-:Y:S01]  /*1560*/  @P0 LDGSTS.E.BYPASS.LTC128B.128 [R227+0x5900], [R4.64], !P6 ;  /* 0x0590000004e30fae */ /* 0x0009e2000f101d4c */
[C---:B------:R-:W-:Y:S01]  /*1570*/  IMAD.SHL.U32 R0, R45.reuse, 0x40, RZ ;  /* 0x000000402d007824 */ /* 0x040fe200078e00ff */
[----:B------:R-:W-:Y:S01]  /*1580*/  LOP3.LUT P0, RZ, R45, 0x2, RZ, 0xc0, !PT ;  /* 0x000000022dff7812 */ /* 0x000fe2000780c0ff */
[C---:B------:R-:W-:Y:S01]  /*1590*/  IMAD.SHL.U32 R2, R23.reuse, 0x40, RZ ;  /* 0x0000004017027824 */ /* 0x040fe200078e00ff */
[----:B------:R-:W0:Y:S02]  /*15a0*/  LDGDEPBAR ;  /* 0x00000000000079af */ /* 0x000e240000000000 */
[----:B------:R-:W-:Y:S02]  /*15b0*/  LOP3.LUT R0, R0, 0x1c0, RZ, 0xc0, !PT ;  /* 0x000001c000007812 */ /* 0x000fe400078ec0ff */
[----:B------:R-:W-:Y:S02]  /*15c0*/  LOP3.LUT R2, R2, 0x1c0, RZ, 0xc0, !PT ;  /* 0x000001c002027812 */ /* 0x000fe400078ec0ff */
[----:B------:R-:W-:-:S02]  /*15d0*/  R2P PR, R23, 0x6 ;  /* 0x0000000617007804 */ /* 0x000fc40000000000 */
[----:B------:R-:W-:Y:S02]  /*15e0*/  LOP3.LUT R3, R2, 0x8, R3, 0xf8, !PT ;  /* 0x0000000802037812 */ /* 0x000fe400078ef803 */
[----:B------:R-:W-:Y:S01]  /*15f0*/  SHF.R.U32.HI R2, RZ, 0x3, R2 ;  /* 0x00000003ff027819 */ /* 0x000fe20000011602 */
[----:B----4-:R-:W-:Y:S01]  /*1600*/  IMAD.SHL.U32 R4, R22, 0x8, RZ ;  /* 0x0000000816047824 */ /* 0x010fe200078e00ff */
[----:B------:R-:W-:-:S04]  /*1610*/  DEPBAR.LE SB0, 0x1 ;  /* 0x000080400000791a */ /* 0x000fc80000000000 */
[----:B------:R-:W-:-:S04]  /*1620*/  DEPBAR.LE SB0, 0x0 ;  /* 0x000080000000791a */ /* 0x000fc80000000000 */
[----:B------:R-:W-:Y:S01]  /*1630*/  IMAD.SHL.U32 R5, R21, 0x40, RZ ;  /* 0x0000004015057824 */ /* 0x000fe200078e00ff */
[----:B------:R-:W-:Y:S02]  /*1640*/  LOP3.LUT R4, R0, 0x8, R4, 0xf8, !PT ;  /* 0x0000000800047812 */ /* 0x000fe400078ef804 */
[----:B------:R-:W-:Y:S02]  /*1650*/  SHF.R.U32.HI R0, RZ, 0x3, R0 ;  /* 0x00000003ff007819 */ /* 0x000fe40000011600 */
[----:B------:R-:W-:Y:S02]  /*1660*/  LOP3.LUT R196, R5, 0xfffffe00, RZ, 0xc0, !PT ;  /* 0xfffffe0005c47812 */ /* 0x000fe400078ec0ff */
[----:B------:R-:W-:Y:S02]  /*1670*/  LOP3.LUT R0, R4, R0, RZ, 0x3c, !PT ;  /* 0x0000000004007212 */ /* 0x000fe400078e3cff */
[----:B------:R-:W-:Y:S01]  /*1680*/  LOP3.LUT R21, R3, R2, RZ, 0x3c, !PT ;  /* 0x0000000203157212 */ /* 0x000fe200078e3cff */
[----:B------:R-:W-:-:S02]  /*1690*/  IMAD R2, R198, 0x400, R196 ;  /* 0x00000400c6027824 */ /* 0x000fc400078e02c4 */
[----:B------:R-:W-:Y:S02]  /*16a0*/  IMAD R0, R18, 0x200, R0 ;  /* 0x0000020012007824 */ /* 0x000fe400078e0200 */
[----:B------:R-:W-:Y:S02]  /*16b0*/  IMAD.IADD R2, R21, 0x1, R2 ;  /* 0x0000000115027824 */ /* 0x000fe400078e0202 */
[----:B------:R-:W-:Y:S01]  /*16c0*/  IMAD.SHL.U32 R208, R0, 0x2, RZ ;  /* 0x0000000200d07824 */ /* 0x000fe200078e00ff */
[----:B------:R-:W-:Y:S01]  /*16d0*/  BAR.SYNC.DEFER_BLOCKING 0x0 ;  /* 0x0000000000007b1d */ /* 0x000fe20000010000 */
[----:B------:R-:W-:Y:S02]  /*16e0*/  IMAD.SHL.U32 R215, R2, 0x2, RZ ;  /* 0x0000000202d77824 */ /* 0x000fe400078e00ff */
[----:B------:R-:W-:Y:S01]  /*16f0*/  IMAD R0, R41, c[0x0][0x208], RZ ;  /* 0x0000820029007a24 */ /* 0x000fe200078e02ff */
[----:B------:R-:W-:Y:S01]  /*1700*/  IADD3 R219, R208, 0x3120, RZ ;  /* 0x00003120d0db7810 */ /* 0x000fe20007ffe0ff */
[----:B------:R-:W-:-:S04]  /*1710*/  IMAD.WIDE.U32 R2, R22, c[0x0][0x208], R12 ;  /* 0x0000820016027a25 */ /* 0x000fc800078e000c */
[----:B------:R-:W-:-:S04]  /*1720*/  IMAD R0, R22, c[0x0][0x20c], R0 ;  /* 0x0000830016007a24 */ /* 0x000fc800078e0200 */
[----:B------:R-:W-:Y:S02]  /*1730*/  IMAD.IADD R3, R3, 0x1, R0 ;  /* 0x0000000103037824 */ /* 0x000fe400078e0200 */
[----:B------:R-:W-:-:S04]  /*1740*/  IMAD R0, R43, c[0x0][0x210], RZ ;  /* 0x000084002b007a24 */ /* 0x000fc800078e02ff */
[C---:B------:R-:W-:Y:S01]  /*1750*/  IMAD R0, R42.reuse, c[0x0][0x214], R0 ;  /* 0x000085002a007a24 */ /* 0x040fe200078e0200 */
[----:B---3--:R-:W-:Y:S04]  /*1760*/  LDSM.16.M88.4 R8, [R215+0x6100] ;  /* 0x00610000d708783b */ /* 0x008fe80000000200 */
[----:B-1----:R-:W-:Y:S04]  /*1770*/  LDSM.16.M88.4 R4, [R215+0x8100] ;  /* 0x00810000d704783b */ /* 0x002fe80000000200 */
[----:B------:R-:W1:Y:S04]  /*1780*/  LDSM.16.M88.4 R24, [R208+0x3900] ;  /* 0x00390000d018783b */ /* 0x000e680000000200 */
[----:B--2---:R-:W2:Y:S04]  /*1790*/  LDSM.16.M88.4 R16, [R208+0x4100] ;  /* 0x00410000d010783b */ /* 0x004ea80000000200 */
[----:B------:R-:W3:Y:S04]  /*17a0*/  LDSM.16.M88.4 R28, [R208+0x3100] ;  /* 0x00310000d01c783b */ /* 0x000ee80000000200 */
[----:B------:R-:W4:Y:S04]  /*17b0*/  LDSM.16.M88.4 R32, [R208+0x4900] ;  /* 0x00490000d020783b */ /* 0x000f280000000200 */
[----:B------:R-:W5:Y:S01]  /*17c0*/  LDSM.16.M88.4 R36, [R208+0x5100] ;  /* 0x00510000d024783b */ /* 0x000f620000000200 */
[-C--:B-1----:R-:W-:Y:S08]  /*17d0*/  HMMA.16816.F32.BF16 R176, R8, R24.reuse, RZ ;  /* 0x0000001808b0723c */ /* 0x082ff000000418ff */
[C---:B------:R-:W-:Y:S08]  /*17e0*/  HMMA.16816.F32.BF16 R80, R4.reuse, R24, RZ ;  /* 0x000000180450723c */ /* 0x040ff000000418ff */
[-C--:B------:R-:W-:Y:S08]  /*17f0*/  HMMA.16816.F32.BF16 R96, R4, R26.reuse, RZ ;  /* 0x0000001a0460723c */ /* 0x080ff000000418ff */
[C---:B------:R-:W-:Y:S01]  /*1800*/  HMMA.16816.F32.BF16 R148, R8.reuse, R26, RZ ;  /* 0x0000001a0894723c */ /* 0x040fe200000418ff */
[----:B------:R-:W1:Y:S07]  /*1810*/  LDSM.16.M88.4 R24, [R208+0x5900] ;  /* 0x00590000d018783b */ /* 0x000e6e0000000200 */
[-C--:B--2---:R-:W-:Y:S08]  /*1820*/  HMMA.16816.F32.BF16 R180, R8, R16.reuse, RZ ;  /* 0x0000001008b4723c */ /* 0x084ff000000418ff */
[C---:B------:R-:W-:Y:S07]  /*1830*/  HMMA.16816.F32.BF16 R56, R4.reuse, R16, RZ ;  /* 0x000000100438723c */ /* 0x040fee00000418ff */
[----:B------:R-:W-:Y:S01]  /*1840*/  IMAD.WIDE.U32 R16, R42, c[0x0][0x210], R2 ;  /* 0x000084002a107a25 */ /* 0x000fe200078e0002 */
[----:B------:R-:W-:Y:S01]  /*1850*/  IADD3 R3, R208, 0x3100, RZ ;  /* 0x00003100d0037810 */ /* 0x000fe20007ffe0ff */
[----:B------:R-:W-:Y:S02]  /*1860*/  HMMA.16816.F32.BF16 R92, R4, R18, RZ ;  /* 0x00000012045c723c */ /* 0x000fe400000418ff */
[----:B------:R-:W-:Y:S01]  /*1870*/  IMAD.IADD R17, R17, 0x1, R0 ;  /* 0x0000000111117824 */ /* 0x000fe200078e0200 */
[----:B------:R-:W-:Y:S01]  /*1880*/  @P0 IADD3 R219, R3, -0x20, RZ ;  /* 0xffffffe003db0810 */ /* 0x000fe20007ffe0ff */
[----:B------:R-:W-:-:S02]  /*1890*/  IMAD R0, R15, c[0x0][0x218], RZ ;  /* 0x000086000f007a24 */ /* 0x000fc400078e02ff */
[C---:B------:R-:W-:Y:S01]  /*18a0*/  IMAD.WIDE.U32 R72, R14.reuse, c[0x0][0x218], R16 ;  /* 0x000086000e487a25 */ /* 0x040fe200078e0010 */
[C---:B------:R-:W-:Y:S01]  /*18b0*/  IADD3 R224, R219.reuse, 0x800, RZ ;  /* 0x00000800dbe07810 */ /* 0x040fe20007ffe0ff */
[C---:B------:R-:W-:Y:S01]  /*18c0*/  HMMA.16816.F32.BF16 R140, R8.reuse, R18, RZ ;  /* 0x00000012088c723c */ /* 0x040fe200000418ff */
[----:B------:R-:W-:Y:S01]  /*18d0*/  LDSM.16.M88.4 R68, [R219] ;  /* 0x00000000db44783b */ /* 0x000fe20000000200 */
[----:B------:R-:W-:Y:S01]  /*18e0*/  IMAD R3, R14, c[0x0][0x21c], R0 ;  /* 0x000087000e037a24 */ /* 0x000fe200078e0200 */
[----:B------:R-:W-:Y:S01]  /*18f0*/  IADD3 R223, R219, 0x1000, RZ ;  /* 0x00001000dbdf7810 */ /* 0x000fe20007ffe0ff */
[----:B------:R-:W-:Y:S01]  /*1900*/  IMAD R0, R40, c[0x0][0x208], RZ ;  /* 0x0000820028007a24 */ /* 0x000fe200078e02ff */
[----:B------:R-:W-:Y:S01]  /*1910*/  LDSM.16.M88.4 R48, [R219+0x800] ;  /* 0x00080000db30783b */ /* 0x000fe20000000200 */
[----:B------:R-:W-:Y:S01]  /*1920*/  IMAD.WIDE.U32 R14, R197, c[0x0][0x208], RZ ;  /* 0x00008200c50e7a25 */ /* 0x000fe200078e00ff */
[----:B------:R-:W-:Y:S01]  /*1930*/  IADD3 R222, R219, 0x1800, RZ ;  /* 0x00001800dbde7810 */ /* 0x000fe20007ffe0ff */
[C---:B---3--:R-:W-:Y:S01]  /*1940*/  HMMA.16816.F32.BF16 R144, R8.reuse, R28, RZ ;  /* 0x0000001c0890723c */ /* 0x048fe200000418ff */
[----:B------:R-:W-:Y:S01]  /*1950*/  LDSM.16.M88.4 R40, [R219+0x1000] ;  /* 0x00100000db28783b */ /* 0x000fe20000000200 */
[----:B------:R-:W-:Y:S01]  /*1960*/  IMAD R0, R197, c[0x0][0x20c], R0 ;  /* 0x00008300c5007a24 */ /* 0x000fe200078e0200 */
[----:B------:R-:W-:Y:S01]  /*1970*/  IADD3 R221, R219, 0x2000, RZ ;  /* 0x00002000dbdd7810 */ /* 0x000fe20007ffe0ff */
[----:B------:R-:W-:Y:S01]  /*1980*/  IMAD.IADD R47, R73, 0x1, R3 ;  /* 0x00000001492f7824 */ /* 0x000fe200078e0203 */
[----:B------:R-:W-:Y:S01]  /*1990*/  STL.64 [R1+0x38], R72 ;  /* 0x0000384801007387 */ /* 0x000fe20000100a00 */
[----:B------:R-:W-:Y:S01]  /*19a0*/  IMAD.IADD R0, R15, 0x1, R0 ;  /* 0x000000010f007824 */ /* 0x000fe200078e0200 */
[----:B------:R-:W-:Y:S01]  /*19b0*/  IADD3 R220, R219, 0x2800, RZ ;  /* 0x00002800dbdc7810 */ /* 0x000fe20007ffe0ff */
[----:B------:R-:W-:Y:S01]  /*19c0*/  IMAD.MOV.U32 R46, RZ, RZ, R72 ;  /* 0x000000ffff2e7224 */ /* 0x000fe200078e0048 */
[----:B------:R-:W-:Y:S01]  /*19d0*/  HMMA.16816.F32.BF16 R156, R8, R30, RZ ;  /* 0x0000001e089c723c */ /* 0x000fe200000418ff */
[----:B------:R-:W-:-:S02]  /*19e0*/  IMAD R0, R0, 0x60, RZ ;  /* 0x0000006000007824 */ /* 0x000fc400078e02ff */
[----:B------:R-:W-:Y:S01]  /*19f0*/  IMAD.WIDE.U32 R14, R14, 0x60, R46 ;  /* 0x000000600e0e7825 */ /* 0x000fe200078e002e */
[----:B------:R-:W-:Y:S03]  /*1a00*/  STL.64 [R1+0x30], R46 ;  /* 0x0000302e01007387 */ /* 0x000fe60000100a00 */
[----:B------:R-:W-:Y:S01]  /*1a10*/  IMAD.MOV.U32 R2, RZ, RZ, 0x10 ;  /* 0x00000010ff027424 */ /* 0x000fe200078e00ff */
[----:B------:R-:W-:Y:S01]  /*1a20*/  LEA R22, P0, R14, c[0x0][0x1f8], 0x1 ;  /* 0x00007e000e167a11 */ /* 0x000fe200078008ff */
[----:B------:R-:W-:Y:S01]  /*1a30*/  IMAD.IADD R0, R15, 0x1, R0 ;  /* 0x000000010f007824 */ /* 0x000fe200078e0200 */
[----:B----4-:R-:W-:Y:S01]  /*1a40*/  HMMA.16816.F32.BF16 R132, R8, R32, RZ ;  /* 0x000000200884723c */ /* 0x010fe200000418ff */
[----:B------:R-:W-:Y:S01]  /*1a50*/  IMAD.MOV.U32 R3, RZ, RZ, 0x20 ;  /* 0x00000020ff037424 */ /* 0x000fe200078e00ff */
[----:B------:R-:W-:Y:S02]  /*1a60*/  SEL R2, R2, 0xfffffff0, !P1 ;  /* 0xfffffff002027807 */ /* 0x000fe40004800000 */
[----:B------:R-:W-:-:S02]  /*1a70*/  LEA.HI.X R23, R14, c[0x0][0x1fc], R0, 0x1, P0 ;  /* 0x00007f000e177a11 */ /* 0x000fc400000f0c00 */
[----:B------:R-:W-:Y:S01]  /*1a80*/  ISETP.GE.AND P0, PT, R12, c[0x0][0x1d4], PT ;  /* 0x000075000c007a0c */ /* 0x000fe20003f06270 */
[----:B------:R-:W-:Y:S01]  /*1a90*/  IMAD R218, R2, 0x2, R215 ;  /* 0x0000000202da7824 */ /* 0x000fe200078e02d7 */
[----:B------:R-:W-:Y:S01]  /*1aa0*/  IADD3 R14, P1, R22, UR10, RZ ;  /* 0x0000000a160e7c10 */ /* 0x000fe2000ff3e0ff */
[C---:B------:R-:W-:Y:S01]  /*1ab0*/  HMMA.16816.F32.BF16 R168, R8.reuse, R34, RZ ;  /* 0x0000002208a8723c */ /* 0x040fe200000418ff */
[C---:B------:R-:W-:Y:S02]  /*1ac0*/  ISETP.LT.OR P4, PT, R44.reuse, 0x1, P0 ;  /* 0x000000012c00780c */ /* 0x040fe40000781670 */
[C---:B------:R-:W-:Y:S01]  /*1ad0*/  ISETP.LT.OR P3, PT, R44.reuse, 0x11, P0 ;  /* 0x000000112c00780c */ /* 0x040fe20000761670 */
[----:B------:R-:W2:Y:S01]  /*1ae0*/  LDSM.16.M88.4 R16, [R218+0x8100] ;  /* 0x00810000da10783b */ /* 0x000ea20000000200 */
[----:B------:R-:W-:Y:S02]  /*1af0*/  IADD3.X R15, R23, UR9, RZ, P1, !PT ;  /* 0x00000009170f7c10 */ /* 0x000fe40008ffe4ff */
[----:B------:R-:W-:Y:S01]  /*1b00*/  ISETP.LT.OR P5, PT, R44, 0x21, P0 ;  /* 0x000000212c00780c */ /* 0x000fe200007a1670 */
[----:B-----5:R-:W-:Y:S01]  /*1b10*/  HMMA.16816.F32.BF16 R128, R8, R36, RZ ;  /* 0x000000240880723c */ /* 0x020fe200000418ff */
[----:B------:R-:W-:-:S02]  /*1b20*/  SEL R3, R3, 0xffffffe0, !P2 ;  /* 0xffffffe003037807 */ /* 0x000fc40005000000 */
[----:B------:R-:W-:Y:S02]  /*1b30*/  P2R R0, PR, RZ, 0x20 ;  /* 0x00000020ff007803 */ /* 0x000fe40000000000 */
[----:B------:R-:W-:Y:S01]  /*1b40*/  ISETP.LT.OR P5, PT, R44, 0x31, P0 ;  /* 0x000000312c00780c */ /* 0x000fe200007a1670 */
[----:B------:R-:W-:Y:S02]  /*1b50*/  IMAD R216, R3, 0x2, R215 ;  /* 0x0000000203d87824 */ /* 0x000fe400078e02d7 */
[----:B------:R-:W-:Y:S02]  /*1b60*/  HMMA.16816.F32.BF16 R120, R8, R38, RZ ;  /* 0x000000260878723c */ /* 0x000fe400000418ff */
[----:B------:R-:W-:-:S06]  /*1b70*/  IMAD R217, R2, 0x2, R216 ;  /* 0x0000000202d97824 */ /* 0x000fcc00078e02d8 */
[C---:B-1----:R-:W-:Y:S08]  /*1b80*/  HMMA.16816.F32.BF16 R112, R8.reuse, R24, RZ ;  /* 0x000000180870723c */ /* 0x042ff000000418ff */
[----:B------:R-:W-:Y:S07]  /*1b90*/  HMMA.16816.F32.BF16 R104, R8, R26, RZ ;  /* 0x0000001a0868723c */ /* 0x000fee00000418ff */
[----:B------:R-:W-:Y:S01]  /*1ba0*/  IADD3 R10, P1, R14, UR10, RZ ;  /* 0x0000000a0e0a7c10 */ /* 0x000fe2000ff3e0ff */
[----:B------:R-:W-:Y:S03]  /*1bb0*/  HMMA.16816.F32.BF16 R52, R4, R28, RZ ;  /* 0x0000001c0434723c */ /* 0x000fe600000418ff */
[----:B------:R-:W-:-:S02]  /*1bc0*/  IADD3.X R11, R15, UR9, RZ, P1, !PT ;  /* 0x000000090f0b7c10 */ /* 0x000fc40008ffe4ff */
[----:B------:R-:W-:-:S03]  /*1bd0*/  IADD3 R8, P1, R10, UR10, RZ ;  /* 0x0000000a0a087c10 */ /* 0x000fc6000ff3e0ff */
[----:B------:R-:W-:Y:S01]  /*1be0*/  HMMA.16816.F32.BF16 R88, R4, R30, RZ ;  /* 0x0000001e0458723c */ /* 0x000fe200000418ff */
[----:B------:R-:W-:Y:S01]  /*1bf0*/  LDSM.16.M88.4 R28, [R219+0x2800] ;  /* 0x00280000db1c783b */ /* 0x000fe20000000200 */
[----:B------:R-:W-:Y:S02]  /*1c00*/  IADD3.X R9, R11, UR9, RZ, P1, !PT ;  /* 0x000000090b097c10 */ /* 0x000fe40008ffe4ff */
[----:B------:R-:W-:-:S04]  /*1c10*/  ISETP.LT.OR P1, PT, R44, 0x51, P0 ;  /* 0x000000512c00780c */ /* 0x000fc80000721670 */
[C---:B------:R-:W-:Y:S08]  /*1c20*/  HMMA.16816.F32.BF16 R64, R4.reuse, R32, RZ ;  /* 0x000000200440723c */ /* 0x040ff000000418ff */
[C---:B------:R-:W-:Y:S01]  /*1c30*/  HMMA.16816.F32.BF16 R124, R4.reuse, R34, RZ ;  /* 0x00000022047c723c */ /* 0x040fe200000418ff */
[----:B------:R-:W-:Y:S07]  /*1c40*/  LDSM.16.M88.4 R32, [R219+0x2000] ;  /* 0x00200000db20783b */ /* 0x000fee0000000200 */
[C---:B------:R-:W-:Y:S08]  /*1c50*/  HMMA.16816.F32.BF16 R60, R4.reuse, R36, RZ ;  /* 0x00000024043c723c */ /* 0x040ff000000418ff */
[C---:B------:R-:W-:Y:S01]  /*1c60*/  HMMA.16816.F32.BF16 R116, R4.reuse, R38, RZ ;  /* 0x000000260474723c */ /* 0x040fe200000418ff */
[----:B------:R-:W1:Y:S07]  /*1c70*/  LDSM.16.M88.4 R36, [R219+0x1800] ;  /* 0x00180000db24783b */ /* 0x000e6e0000000200 */
[C---:B------:R-:W-:Y:S08]  /*1c80*/  HMMA.16816.F32.BF16 R76, R4.reuse, R24, RZ ;  /* 0x00000018044c723c */ /* 0x040ff000000418ff */
[----:B------:R-:W-:Y:S01]  /*1c90*/  HMMA.16816.F32.BF16 R108, R4, R26, RZ ;  /* 0x0000001a046c723c */ /* 0x000fe200000418ff */
[----:B------:R-:W3:Y:S04]  /*1ca0*/  LDSM.16.M88.4 R4, [R218+0x6100] ;  /* 0x00610000da04783b */ /* 0x000ee80000000200 */
[----:B------:R-:W-:Y:S01]  /*1cb0*/  @!PT LDS RZ, [RZ] ;  /* 0x00000000fffff984 */ /* 0x000fe20000000800 */
[----:B------:R-:W-:Y:S01]  /*1cc0*/  @!PT LDS RZ, [RZ] ;  /* 0x00000000fffff984 */ /* 0x000fe20000000800 */
[----:B------:R-:W-:Y:S01]  /*1cd0*/  @!PT LDS RZ, [RZ] ;  /* 0x00000000fffff984 */ /* 0x000fe20000000800 */
[----:B------:R4:W-:Y:S01]  /*1ce0*/  LDGSTS.E.BYPASS.LTC128B.128 [R227+0x100], [R22.64], !P4 ;  /* 0x0010000016e37fae */ /* 0x0009e2000e101d4c */
[----:B------:R-:W-:-:S02]  /*1cf0*/  LOP3.LUT P4, RZ, R45, 0x4, RZ, 0xc0, !PT ;  /* 0x000000042dff7812 */ /* 0x000fc4000788c0ff */
[----:B--2---:R-:W-:Y:S01]  /*1d00*/  HMMA.16816.F32.BF16 R100, R16, R68, R52 ;  /* 0x000000441064723c */ /* 0x004fe20000041834 */
[----:B------:R1:W-:Y:S01]  /*1d10*/  LDGSTS.E.BYPASS.LTC128B.128 [R227+0x900], [R14.64], !P3 ;  /* 0x009000000ee37fae */ /* 0x0003e2000d901d4c */
[----:B------:R-:W-:Y:S02]  /*1d20*/  ISETP.LT.OR P3, PT, R44, 0x41, P0 ;  /* 0x000000412c00780c */ /* 0x000fe40000761670 */
[----:B------:R-:W-:Y:S01]  /*1d30*/  ISETP.NE.AND P0, PT, R0, RZ, PT ;  /* 0x000000ff0000720c */ /* 0x000fe20003f05270 */
[----:B------:R-:W-:-:S03]  /*1d40*/  IMAD.MOV.U32 R0, RZ, RZ, 0x40 ;  /* 0x00000040ff007424 */ /* 0x000fc600078e00ff */
[----:B------:R-:W-:Y:S02]  /*1d50*/  HMMA.16816.F32.BF16 R44, R16, R40, R56 ;  /* 0x00000028102c723c */ /* 0x000fe40000041838 */
[----:B------:R-:W-:-:S05]  /*1d60*/  SEL R0, R0, 0xffffffc0, !P4 ;  /* 0xffffffc000007807 */ /* 0x000fca0006000000 */
[----:B------:R-:W-:Y:S01]  /*1d70*/  IMAD.IADD R214, R208, 0x1, R0 ;  /* 0x00000001d0d67824 */ /* 0x000fe200078e0200 */
[C---:B------:R-:W-:Y:S01]  /*1d80*/  HMMA.16816.F32.BF16 R88, R16.reuse, R70, R88 ;  /* 0x000000461058723c */ /* 0x040fe20000041858 */
[----:B------:R2:W-:Y:S01]  /*1d90*/  LDGSTS.E.BYPASS.LTC128B.128 [R227+0x1100], [R10.64], !P0 ;  /* 0x011000000ae37fae */ /* 0x0005e2000c101d4c */
[----:B------:R-:W-:Y:S01]  /*1da0*/  IMAD.IADD R213, R0, 0x1, R219 ;  /* 0x0000000100d57824 */ /* 0x000fe200078e02db */
[----:B------:R-:W-:Y:S02]  /*1db0*/  LOP3.LUT R0, R21, R196, RZ, 0xfc, !PT ;  /* 0x000000c415007212 */ /* 0x000fe400078efcff */
[----:B------:R5:W-:Y:S03]  /*1dc0*/  LDGSTS.E.BYPASS.LTC128B.128 [R227+0x1900], [R8.64], !P5 ;  /* 0x0190000008e37fae */ /* 0x000be6000e901d4c */
[C---:B------:R-:W-:Y:S08]  /*1dd0*/  HMMA.16816.F32.BF16 R96, R16.reuse, R50, R96 ;  /* 0x000000321060723c */ /* 0x040ff00000041860 */
[-C--:B-1----:R-:W-:Y:S08]  /*1de0*/  HMMA.16816.F32.BF16 R12, R16, R36.reuse, R64 ;  /* 0x00000024100c723c */ /* 0x082ff00000041840 */
[----:B---3--:R-:W-:Y:S01]  /*1df0*/  HMMA.16816.F32.BF16 R184, R4, R36, R132 ;  /* 0x0000002404b8723c */ /* 0x008fe20000041884 */
[----:B--2---:R-:W-:-:S04]  /*1e00*/  IADD3 R10, P0, R8, UR10, RZ ;  /* 0x0000000a080a7c10 */ /* 0x004fc8000ff1e0ff */
[----:B------:R-:W-:-:S03]  /*1e10*/  IADD3.X R11, R9, UR9, RZ, P0, !PT ;  /* 0x00000009090b7c10 */ /* 0x000fc600087fe4ff */
[C---:B------:R-:W-:Y:S01]  /*1e20*/  HMMA.16816.F32.BF16 R92, R16.reuse, R42, R92 ;  /* 0x0000002a105c723c */ /* 0x040fe2000004185c */
[----:B-----5:R-:W-:Y:S01]  /*1e30*/  IADD3 R8, P0, R10, UR10, RZ ;  /* 0x0000000a0a087c10 */ /* 0x020fe2000ff1e0ff */
[----:B------:R1:W-:Y:S03]  /*1e40*/  LDGSTS.E.BYPASS.LTC128B.128 [R227+0x2100], [R10.64], !P3 ;  /* 0x021000000ae37fae */ /* 0x0003e6000d901d4c */
[----:B------:R-:W-:Y:S02]  /*1e50*/  IADD3.X R9, R11, UR9, RZ, P0, !PT ;  /* 0x000000090b097c10 */ /* 0x000fe400087fe4ff */
[----:B------:R-:W-:Y:S01]  /*1e60*/  ISETP.GT.AND P0, PT, R197, UR8, PT ;  /* 0x00000008c5007c0c */ /* 0x000fe2000bf04270 */
[----:B------:R-:W-:Y:S02]  /*1e70*/  HMMA.16816.F32.BF16 R124, R16, R38, R124 ;  /* 0x00000026107c723c */ /* 0x000fe4000004187c */
[----:B------:R1:W-:Y:S04]  /*1e80*/  LDGSTS.E.BYPASS.LTC128B.128 [R227+0x2900], [R8.64], !P1 ;  /* 0x0290000008e37fae */ /* 0x0003e8000c901d4c */
[----:B------:R-:W-:Y:S02]  /*1e90*/  LDSM.16.M88.4 R24, [R216+0x8100] ;  /* 0x00810000d818783b */ /* 0x000fe40000000200 */
[----:B------:R-:W-:Y:S02]  /*1ea0*/  HMMA.16816.F32.BF16 R144, R4, R68, R144 ;  /* 0x000000440490723c */ /* 0x000fe40000041890 */
[----:B------:R-:W2:Y:S04]  /*1eb0*/  LDSM.16.M88.4 R52, [R214+0x4900] ;  /* 0x00490000d634783b */ /* 0x000ea80000000200 */
[----:B------:R-:W3:Y:S02]  /*1ec0*/  LDSM.16.M88.4 R56, [R214+0x4100] ;  /* 0x00410000d638783b */ /* 0x000ee40000000200 */
[C---:B------:R-:W-:Y:S02]  /*1ed0*/  HMMA.16816.F32.BF16 R80, R16.reuse, R48, R80 ;  /* 0x000000301050723c */ /* 0x040fe40000041850 */
[----:B------:R-:W5:Y:S04]  /*1ee0*/  LDSM.16.M88.4 R72, [R214+0x5100] ;  /* 0x00510000d648783b */ /* 0x000f680000000200 */
[----:B------:R-:W3:Y:S02]  /*1ef0*/  LDSM.16.M88.4 R64, [R214+0x3100] ;  /* 0x00310000d640783b */ /* 0x000ee40000000200 */
[C---:B------:R-:W-:Y:S02]  /*1f00*/  HMMA.16816.F32.BF16 R76, R16.reuse, R28, R76 ;  /* 0x0000001c104c723c */ /* 0x040fe4000004184c */
[----:B------:R-:W-:Y:S04]  /*1f10*/  LDSM.16.M88.4 R84, [R214+0x5900] ;  /* 0x00590000d654783b */ /* 0x000fe80000000200 */
[----:B------:R-:W0:Y:S02]  /*1f20*/  LDGDEPBAR ;  /* 0x00000000000079af */ /* 0x000e240000000000 */
[C---:B-1----:R-:W-:Y:S02]  /*1f30*/  HMMA.16816.F32.BF16 R8, R16.reuse, R32, R60 ;  /* 0x000000201008723c */ /* 0x042fe4000004183c */
[----:B------:R-:W1:Y:S06]  /*1f40*/  LDSM.16.M88.4 R60, [R214+0x3900] ;  /* 0x00390000d63c783b */ /* 0x000e6c0000000200 */
[C---:B------:R-:W-:Y:S08]  /*1f50*/  HMMA.16816.F32.BF16 R152, R16.reuse, R34, R116 ;  /* 0x000000221098723c */ /* 0x040ff00000041874 */
[----:B------:R-:W-:Y:S01]  /*1f60*/  HMMA.16816.F32.BF16 R136, R16, R30, R108 ;  /* 0x0000001e1088723c */ /* 0x000fe2000004186c */
[----:B------:R-:W-:Y:S07]  /*1f70*/  LDSM.16.M88.4 R16, [R213+0x2800] ;  /* 0x00280000d510783b */ /* 0x000fee0000000200 */
[----:B--2---:R-:W-:Y:S01]  /*1f80*/  HMMA.16816.F32.BF16 R132, R24, R52, R12 ;  /* 0x000000341884723c */ /* 0x004fe2000004180c */
[----:B------:R-:W2:Y:S07]  /*1f90*/  LDSM.16.M88.4 R12, [R216+0x6100] ;  /* 0x00610000d80c783b */ /* 0x000eae0000000200 */
[C---:B------:R-:W-:Y:S08]  /*1fa0*/  HMMA.16816.F32.BF16 R176, R4.reuse, R48, R176 ;  /* 0x0000003004b0723c */ /* 0x040ff000000418b0 */
[C---:B------:R-:W-:Y:S08]  /*1fb0*/  HMMA.16816.F32.BF16 R68, R4.reuse, R70, R156 ;  /* 0x000000460444723c */ /* 0x040ff0000004189c */
[C---:B------:R-:W-:Y:S08]  /*1fc0*/  HMMA.16816.F32.BF16 R180, R4.reuse, R40, R180 ;  /* 0x0000002804b4723c */ /* 0x040ff000000418b4 */
[C---:B------:R-:W-:Y:S08]  /*1fd0*/  HMMA.16816.F32.BF16 R48, R4.reuse, R50, R148 ;  /* 0x000000320430723c */ /* 0x040ff00000041894 */
[C---:B------:R-:W-:Y:S01]  /*1fe0*/  HMMA.16816.F32.BF16 R140, R4.reuse, R42, R140 ;  /* 0x0000002a048c723c */ /* 0x040fe2000004188c */
[----:B------:R-:W-:Y:S07]  /*1ff0*/  LDSM.16.M88.4 R40, [R213+0x800] ;  /* 0x00080000d528783b */ /* 0x000fee0000000200 */
[C---:B------:R-:W-:Y:S01]  /*2000*/  HMMA.16816.F32.BF16 R168, R4.reuse, R38, R168 ;  /* 0x0000002604a8723c */ /* 0x040fe200000418a8 */
[----:B------:R-:W-:Y:S07]  /*2010*/  LDSM.16.M88.4 R36, [R213+0x1000] ;  /* 0x00100000d524783b */ /* 0x000fee0000000200 */
[C---:B------:R-:W-:Y:S08]  /*2020*/  HMMA.16816.F32.BF16 R188, R4.reuse, R32, R128 ;  /* 0x0000002004bc723c */ /* 0x040ff00000041880 */
[C---:B------:R-:W-:Y:S08]  /*2030*/  HMMA.16816.F32.BF16 R192, R4.reuse, R28, R112 ;  /* 0x0000001c04c0723c */ /* 0x040ff00000041870 */
[C---:B------:R-:W-:Y:S01]  /*2040*/  HMMA.16816.F32.BF16 R172, R4.reuse, R34, R120 ;  /* 0x0000002204ac723c */ /* 0x040fe20000041878 */
[----:B------:R-:W-:Y:S07]  /*2050*/  LDSM.16.M88.4 R32, [R213+0x1800] ;  /* 0x00180000d520783b */ /* 0x000fee0000000200 */
[----:B------:R-:W-:Y:S01]  /*2060*/  HMMA.16816.F32.BF16 R164, R4, R30, R104 ;  /* 0x0000001e04a4723c */ /* 0x000fe20000041868 */
[----:B------:R-:W-:Y:S04]  /*2070*/  LDSM.16.M88.4 R4, [R217+0x8100] ;  /* 0x00810000d904783b */ /* 0x000fe80000000200 */
[----:B------:R-:W-:Y:S03]  /*2080*/  LDSM.16.M88.4 R28, [R213+0x2000] ;  /* 0x00200000d51c783b */ /* 0x000fe60000000200 */
[C---:B---3--:R-:W-:Y:S01]  /*2090*/  HMMA.16816.F32.BF16 R148, R24.reuse, R56, R44 ;  /* 0x000000381894723c */ /* 0x048fe2000004182c */
[----:B------:R-:W3:Y:S07]  /*20a0*/  LDSM.16.M88.4 R44, [R213] ;  /* 0x00000000d52c783b */ /* 0x000eee0000000200 */
[----:B-----5:R-:W-:Y:S01]  /*20b0*/  HMMA.16816.F32.BF16 R128, R24, R72, R8 ;  /* 0x000000481880723c */ /* 0x020fe20000041808 */
[----:B------:R-:W5:Y:S01]  /*20c0*/  LDSM.16.M88.4 R8, [R217+0x6100] ;  /* 0x00610000d908783b */ /* 0x000f620000000200 */
[----:B------:R-:W-:-:S06]  /*20d0*/  DEPBAR.LE SB0, 0x0 ;  /* 0x000080000000791a */ /* 0x000fcc0000000000 */
[C---:B------:R-:W-:Y:S08]  /*20e0*/  HMMA.16816.F32.BF16 R160, R24.reuse, R64, R100 ;  /* 0x0000004018a0723c */ /* 0x040ff00000041864 */
[C---:B------:R-:W-:Y:S08]  /*20f0*/  HMMA.16816.F32.BF16 R116, R24.reuse, R66, R88 ;  /* 0x000000421874723c */ /* 0x040ff00000041858 */
[C---:B-1----:R-:W-:Y:S08]  /*2100*/  HMMA.16816.F32.BF16 R112, R24.reuse, R62, R96 ;  /* 0x0000003e1870723c */ /* 0x042ff00000041860 */
[C---:B------:R-:W-:Y:S08]  /*2110*/  HMMA.16816.F32.BF16 R108, R24.reuse, R58, R92 ;  /* 0x0000003a186c723c */ /* 0x040ff0000004185c */
[C---:B------:R-:W-:Y:S08]  /*2120*/  HMMA.16816.F32.BF16 R104, R24.reuse, R54, R124 ;  /* 0x000000361868723c */ /* 0x040ff0000004187c */
[C---:B------:R-:W-:Y:S08]  /*2130*/  HMMA.16816.F32.BF16 R156, R24.reuse, R60, R80 ;  /* 0x0000003c189c723c */ /* 0x040ff00000041850 */
[C---:B------:R-:W-:Y:S08]  /*2140*/  HMMA.16816.F32.BF16 R120, R24.reuse, R84, R76 ;  /* 0x000000541878723c */ /* 0x040ff0000004184c */
[C---:B------:R-:W-:Y:S08]  /*2150*/  HMMA.16816.F32.BF16 R100, R24.reuse, R74, R152 ;  /* 0x0000004a1864723c */ /* 0x040ff00000041898 */
[----:B------:R-:W-:Y:S08]  /*2160*/  HMMA.16816.F32.BF16 R96, R24, R86, R136 ;  /* 0x000000561860723c */ /* 0x000ff00000041888 */
[C---:B--2---:R-:W-:Y:S08]  /*2170*/  HMMA.16816.F32.BF16 R92, R12.reuse, R64, R144 ;  /* 0x000000400c5c723c */ /* 0x044ff00000041890 */
[C---:B------:R-:W-:Y:S08]  /*2180*/  HMMA.16816.F32.BF16 R88, R12.reuse, R66, R68 ;  /* 0x000000420c58723c */ /* 0x040ff00000041844 */
        /* <DEDUP_REMOVED lines=9> */
[----:B------:R-:W-:Y:S08]  /*2220*/  HMMA.16816.F32.BF16 R12, R12, R86, R164 ;  /* 0x000000560c0c723c */ /* 0x000ff000000418a4 */
[C---:B---3--:R-:W-:Y:S08]  /*2230*/  HMMA.16816.F32.BF16 R176, R4.reuse, R44, R160 ;  /* 0x0000002c04b0723c */ /* 0x048ff000000418a0 */
[C---:B------:R-:W-:Y:S08]  /*2240*/  HMMA.16816.F32.BF16 R140, R4.reuse, R34, R104 ;  /* 0x00000022048c723c */ /* 0x040ff00000041868 */
[C---:B------:R-:W-:Y:S08]  /*2250*/  HMMA.16816.F32.BF16 R104, R4.reuse, R30, R100 ;  /* 0x0000001e0468723c */ /* 0x040ff00000041864 */
[----:B------:R-:W-:Y:S08]  /*2260*/  HMMA.16816.F32.BF16 R160, R4, R18, R96 ;  /* 0x0000001204a0723c */ /* 0x000ff00000041860 */
[C---:B-----5:R-:W-:Y:S08]  /*2270*/  HMMA.16816.F32.BF16 R96, R8.reuse, R44, R92 ;  /* 0x0000002c0860723c */ /* 0x060ff0000004185c */
[C---:B------:R-:W-:Y:S08]  /*2280*/  HMMA.16816.F32.BF16 R100, R8.reuse, R40, R80 ;  /* 0x000000280864723c */ /* 0x040ff00000041850 */
[C---:B------:R-:W-:Y:S08]  /*2290*/  HMMA.16816.F32.BF16 R92, R8.reuse, R46, R88 ;  /* 0x0000002e085c723c */ /* 0x040ff00000041858 */
[----:B------:R-:W-:Y:S08]  /*22a0*/  HMMA.16816.F32.BF16 R80, R8, R42, R76 ;  /* 0x0000002a0850723c */ /* 0x000ff0000004184c */
[C---:B------:R-:W-:Y:S08]  /*22b0*/  HMMA.16816.F32.BF16 R188, R4.reuse, R40, R156 ;  /* 0x0000002804bc723c */ /* 0x040ff0000004189c */
[-C--:B------:R-:W-:Y:S08]  /*22c0*/  HMMA.16816.F32.BF16 R164, R4, R36.reuse, R148 ;  /* 0x0000002404a4723c */ /* 0x080ff00000041894 */
[C---:B------:R-:W-:Y:S08]  /*22d0*/  HMMA.16816.F32.BF16 R76, R8.reuse, R36, R68 ;  /* 0x00000024084c723c */ /* 0x040ff00000041844 */
[C---:B------:R-:W-:Y:S08]  /*22e0*/  HMMA.16816.F32.BF16 R72, R8.reuse, R38, R64 ;  /* 0x000000260848723c */ /* 0x040ff00000041840 */
[----:B------:R-:W-:Y:S08]  /*22f0*/  HMMA.16816.F32.BF16 R88, R8, R32, R60 ;  /* 0x000000200858723c */ /* 0x000ff0000004183c */
        /* <DEDUP_REMOVED lines=8> */
[C---:B------:R-:W-:Y:S08]  /*2380*/  HMMA.16816.F32.BF16 R68, R8.reuse, R30, R48 ;  /* 0x0000001e0844723c */ /* 0x040ff00000041830 */
[C---:B------:R-:W-:Y:S08]  /*2390*/  HMMA.16816.F32.BF16 R84, R8.reuse, R16, R24 ;  /* 0x000000100854723c */ /* 0x040ff00000041818 */
[----:B------:R-:W-:Y:S01]  /*23a0*/  HMMA.16816.F32.BF16 R64, R8, R18, R12 ;  /* 0x000000120840723c */ /* 0x000fe2000004180c */
[----:B------:R-:W-:Y:S06]  /*23b0*/  BAR.SYNC.DEFER_BLOCKING 0x0 ;  /* 0x0000000000007b1d */ /* 0x000fec0000010000 */
[----:B------:R-:W-:Y:S05]  /*23c0*/  @!P0 BRA `(.L_x_144) ;  /* 0x000001d000008947 */ /* 0x000fea0003800000 */
[----:B----4-:R-:W-:Y:S01]  /*23d0*/  IADD3 R4, R242, -0x2, RZ ;  /* 0xfffffffef2047810 */ /* 0x010fe20007ffe0ff */
[C---:B------:R-:W-:Y:S01]  /*23e0*/  IMAD.SHL.U32 R15, R203.reuse, 0x20, RZ ;  /* 0x00000020cb0f7824 */ /* 0x040fe200078e00ff */
[----:B------:R-:W-:-:S02]  /*23f0*/  SHF.L.U64.HI R14, R203, 0x5, R204 ;  /* 0x00000005cb0e7819 */ /* 0x000fc400000102cc */
[----:B------:R-:W-:Y:S01]  /*2400*/  SHF.R.S32.HI R7, RZ, 0x1f, R4 ;  /* 0x0000001fff077819 */ /* 0x000fe20000011404 */
[----:B------:R-:W-:Y:S02]  /*2410*/  IMAD R6, R200, R4, RZ ;  /* 0x00000004c8067224 */ /* 0x000fe400078e02ff */
[----:B------:R-:W-:-:S04]  /*2420*/  IMAD.WIDE.U32 R4, R4, R206, R210 ;  /* 0x000000ce04047225 */ /* 0x000fc800078e00d2 */
[----:B------:R-:W-:Y:S01]  /*2430*/  IMAD R6, R7, R206, R6 ;  /* 0x000000ce07067224 */ /* 0x000fe200078e0206 */
[----:B------:R-:W-:-:S03]  /*2440*/  LEA R12, P0, R4, c[0x0][0x1c8], 0x1 ;  /* 0x00007200040c7a11 */ /* 0x000fc600078008ff */
        /* <DEDUP_REMOVED lines=18> */
[----:B-1----:R-:W-:-:S05]  /*2570*/  IADD3 R12, P0, R4, R15, RZ ;  /* 0x0000000f040c7210 */ /* 0x002fca0007f1e0ff */
[----:B------:R-:W-:-:S05]  /*2580*/  IMAD.X R13, R5, 0x1, R14, P0 ;  /* 0x00000001050d7824 */ /* 0x000fca00000e060e */
[----:B------:R2:W-:Y:S03]  /*2590*/  LDGSTS.E.BYPASS.LTC128B.128 [R227+0x5900], [R12.64], !P6 ;  /* 0x059000000ce37fae */ /* 0x0005e6000f101d4c */
.L_x_144:
[----:B--2-4-:R-:W-:Y:S01]  /*25a0*/  FMUL.FTZ R4, R96, c[0x0][0x320] ;  /* 0x0000c80060047a20 */ /* 0x014fe20000410000 */
[----:B------:R-:W-:Y:S01]  /*25b0*/  SHF.R.S32.HI R7, RZ, 0x1f, R198 ;  /* 0x0000001fff077819 */ /* 0x000fe200000114c6 */
[----:B------:R-:W-:Y:S01]  /*25c0*/  FMUL.FTZ R5, R60, c[0x0][0x320] ;  /* 0x0000c8003c057a20 */ /* 0x000fe20000410000 */
[----:B------:R-:W-:Y:S01]  /*25d0*/  LEA.HI R6, R201, R202, RZ, 0x2 ;  /* 0x000000cac9067211 */ /* 0x000fe200078f10ff */
[----:B------:R1:W2:Y:S01]  /*25e0*/  MUFU.TANH R37, R4 ;  /* 0x0000000400257308 */ /* 0x0002a20000002400 */
[----:B------:R-:W-:Y:S01]  /*25f0*/  PLOP3.LUT P1, PT, PT, PT, UP2, 0x80, 0x0 ;  /* 0x000000000000781c */ /* 0x000fe20003f2f028 */
[----:B------:R-:W-:Y:S01]  /*2600*/  FMUL.FTZ R10, R68, c[0x0][0x320] ;  /* 0x0000c800440a7a20 */ /* 0x000fe20000410000 */
[----:B------:R-:W-:Y:S01]  /*2610*/  LOP3.LUT R6, R6, 0xfffffffc, RZ, 0xc0, !PT ;  /* 0xfffffffc06067812 */ /* 0x000fe200078ec0ff */
[----:B------:R-:W-:Y:S01]  /*2620*/  ULDC UR11, c[0x0][0x324] ;  /* 0x0000c900000b7ab9 */ /* 0x000fe20000000800 */
[----:B------:R-:W-:Y:S01]  /*2630*/  PLOP3.LUT P0, PT, PT, PT, UP2, 0x80, 0x0 ;  /* 0x000000000000781c */ /* 0x000fe20003f0f028 */
[----:B------:R-:W-:Y:S01]  /*2640*/  ULOP3.LUT UR11, URZ, UR11, URZ, 0x33, !UPT ;  /* 0x0000000b3f0b7292 */ /* 0x000fe2000f8e333f */
[----:B------:R-:W0:Y:S01]  /*2650*/  LDGDEPBAR ;  /* 0x00000000000079af */ /* 0x000e220000000000 */
[----:B------:R3:W4:Y:S01]  /*2660*/  MUFU.TANH R16, R5 ;  /* 0x0000000500107308 */ /* 0x0007220000002400 */
[----:B------:R-:W-:-:S02]  /*2670*/  IMAD.IADD R6, R202, 0x1, -R6 ;  /* 0x00000001ca067824 */ /* 0x000fc400078e0a06 */
[----:B-1----:R-:W-:-:S05]  /*2680*/  FMUL.FTZ R4, R97, c[0x0][0x320] ;  /* 0x0000c80061047a20 */ /* 0x002fca0000410000 */
[----:B------:R1:W1:Y:S01]  /*2690*/  MUFU.TANH R14, R10 ;  /* 0x0000000a000e7308 */ /* 0x0002620000002400 */
[----:B---3--:R-:W-:-:S07]  /*26a0*/  LEA.HI R5, R7, R198, RZ, 0x2 ;  /* 0x000000c607057211 */ /* 0x008fce00078f10ff */
[----:B------:R3:W2:Y:S01]  /*26b0*/  MUFU.TANH R32, R4 ;  /* 0x0000000400207308 */ /* 0x0006a20000002400 */
[----:B------:R-:W-:Y:S01]  /*26c0*/  FMUL.FTZ R7, R61, c[0x0][0x320] ;  /* 0x0000c8003d077a20 */ /* 0x000fe20000410000 */
[----:B------:R-:W-:-:S04]  /*26d0*/  LOP3.LUT R5, R5, 0xffffffc, RZ, 0xc0, !PT ;  /* 0x0ffffffc05057812 */ /* 0x000fc800078ec0ff */
[----:B------:R-:W-:Y:S02]  /*26e0*/  IADD3 R8, -R5, R198, RZ ;  /* 0x000000c605087210 */ /* 0x000fe40007ffe1ff */
[----:B------:R-:W2:Y:S01]  /*26f0*/  MUFU.TANH R15, R7 ;  /* 0x00000007000f7308 */ /* 0x000ea20000002400 */
[----:B------:R-:W-:Y:S01]  /*2700*/  LEA.HI R5, R6, R6, RZ, 0x1 ;  /* 0x0000000606057211 */ /* 0x000fe200078f08ff */
[----:B-1----:R-:W-:Y:S02]  /*2710*/  FMUL.FTZ R10, R69, c[0x0][0x320] ;  /* 0x0000c800450a7a20 */ /* 0x002fe40000410000 */
[----:B---3--:R-:W-:-:S04]  /*2720*/  FMUL.FTZ R4, R92, c[0x0][0x320] ;  /* 0x0000c8005c047a20 */ /* 0x008fc80000410000 */
[----:B------:R-:W1:Y:S08]  /*2730*/  MUFU.TANH R13, R10 ;  /* 0x0000000a000d7308 */ /* 0x000e700000002400 */
[----:B------:R3:W1:Y:S02]  /*2740*/  MUFU.TANH R31, R4 ;  /* 0x00000004001f7308 */ /* 0x0006640000002400 */
[----:B---3--:R-:W-:-:S06]  /*2750*/  FMUL.FTZ R4, R93, c[0x0][0x320] ;  /* 0x0000c8005d047a20 */ /* 0x008fcc0000410000 */
        /* <DEDUP_REMOVED lines=23> */
[----:B---3--:R-:W-:-:S04]  /*28d0*/  LOP3.LUT R4, R199, 0xffffffe0, RZ, 0xc0, !PT ;  /* 0xffffffe0c7047812 */ /* 0x008fc800078ec0ff */
[----:B------:R-:W-:-:S04]  /*28e0*/  IADD3 R4, -R4, R202, RZ ;  /* 0x000000ca04047210 */ /* 0x000fc80007ffe1ff */
[----:B------:R-:W-:-:S04]  /*28f0*/  SHF.R.S32.HI R9, RZ, 0x1f, R4 ;  /* 0x0000001fff097819 */ /* 0x000fc80000011404 */
[----:B------:R-:W-:-:S04]  /*2900*/  LEA.HI R9, R9, R4, RZ, 0x2 ;  /* 0x0000000409097211 */ /* 0x000fc800078f10ff */
[----:B------:R-:W-:-:S05]  /*2910*/  LEA.HI.SX32 R7, R9, UR7, 0x1e ;  /* 0x0000000709077c11 */ /* 0x000fca000f8ff2ff */
[----:B------:R-:W-:Y:S01]  /*2920*/  IMAD R11, R8, 0x10, R7 ;  /* 0x00000010080b7824 */ /* 0x000fe200078e0207 */
[C---:B------:R-:W-:Y:S02]  /*2930*/  SHF.L.U32 R7, R5.reuse, 0x5, RZ ;  /* 0x0000000505077819 */ /* 0x040fe400000006ff */
[----:B------:R-:W-:Y:S02]  /*2940*/  LOP3.LUT R8, R5, 0x1ffffffe, RZ, 0xc0, !PT ;  /* 0x1ffffffe05087812 */ /* 0x000fe400078ec0ff */
[----:B------:R-:W-:Y:S02]  /*2950*/  LOP3.LUT R5, R7, 0xffffffc0, RZ, 0xc0, !PT ;  /* 0xffffffc007057812 */ /* 0x000fe400078ec0ff */
[----:B------:R-:W-:Y:S01]  /*2960*/  IADD3.X R7, R20, c[0x0][0x1d0], RZ, PT, !PT ;  /* 0x0000740014077a10 */ /* 0x000fe20003ffe4ff */
[----:B------:R-:W-:Y:S01]  /*2970*/  IMAD.IADD R6, R6, 0x1, -R8 ;  /* 0x0000000106067824 */ /* 0x000fe200078e0a08 */
[----:B------:R-:W-:Y:S01]  /*2980*/  IADD3 R5, R5, R11, RZ ;  /* 0x0000000b05057210 */ /* 0x000fe20007ffe0ff */
[----:B------:R-:W-:-:S04]  /*2990*/  FMUL.FTZ R8, R65, c[0x0][0x320] ;  /* 0x0000c80041087a20 */ /* 0x000fc80000410000 */
[----:B------:R-:W-:Y:S02]  /*29a0*/  IMAD R24, R6, 0x8, R5 ;  /* 0x0000000806187824 */ /* 0x000fe400078e0205 */
[----:B------:R-:W-:Y:S02]  /*29b0*/  FMUL.FTZ R5, R84, c[0x0][0x320] ;  /* 0x0000c80054057a20 */ /* 0x000fe40000410000 */
[----:B------:R-:W-:Y:S01]  /*29c0*/  @P1 IMAD.HI.U32 R6, R24, c[0x0][0x2c8], RZ ;  /* 0x0000b20018061a27 */ /* 0x000fe200078e00ff */
[----:B------:R3:W-:Y:S01]  /*29d0*/  STL [R1+0x1c], R24 ;  /* 0x00001c1801007387 */ /* 0x0007e20000100800 */
[----:B------:R5:W1:Y:S02]  /*29e0*/  MUFU.TANH R12, R5 ;  /* 0x00000005000c7308 */ /* 0x000a640000002400 */
[----:B-----5:R-:W-:-:S06]  /*29f0*/  FMUL.FTZ R5, R85, c[0x0][0x320] ;  /* 0x0000c80055057a20 */ /* 0x020fcc0000410000 */
[----:B------:R5:W1:Y:S01]  /*2a00*/  MUFU.TANH R11, R5 ;  /* 0x00000005000b7308 */ /* 0x000a620000002400 */
[----:B---3--:R-:W-:Y:S02]  /*2a10*/  @P0 SHF.R.U32.HI R24, RZ, c[0x0][0x2cc], R6 ;  /* 0x0000b300ff180a19 */ /* 0x008fe40000011606 */
[----:B------:R-:W-:-:S03]  /*2a20*/  PLOP3.LUT P0, PT, PT, PT, UP1, 0x40, 0x0 ;  /* 0x000000000000781c */ /* 0x000fc60003f0e818 */
[----:B------:R-:W3:Y:S01]  /*2a30*/  SHFL.IDX PT, R6, R24, RZ, 0x1c1f ;  /* 0x001c1fff18067589 */ /* 0x000ee200000e0000 */
[----:B-----5:R-:W-:-:S04]  /*2a40*/  FMUL.FTZ R5, R64, c[0x0][0x320] ;  /* 0x0000c80040057a20 */ /* 0x020fc80000410000 */
[----:B------:R5:W1:Y:S02]  /*2a50*/  MUFU.TANH R10, R5 ;  /* 0x00000005000a7308 */ /* 0x000a640000002400 */
[----:B-----5:R-:W-:-:S06]  /*2a60*/  LOP3.LUT R5, R9, 0x7ffffffc, RZ, 0xc0, !PT ;  /* 0x7ffffffc09057812 */ /* 0x020fcc00078ec0ff */
[----:B------:R-:W1:Y:S01]  /*2a70*/  MUFU.TANH R9, R8 ;  /* 0x0000000800097308 */ /* 0x000e620000002400 */
[----:B------:R-:W-:Y:S01]  /*2a80*/  IADD3 R4, R4, -R5, RZ ;  /* 0x8000000504047210 */ /* 0x000fe20007ffe0ff */
[----:B------:R-:W-:-:S03]  /*2a90*/  FMUL.FTZ R5, R88, c[0x0][0x320] ;  /* 0x0000c80058057a20 */ /* 0x000fc60000410000 */
[----:B------:R-:W-:-:S03]  /*2aa0*/  SHF.L.U32 R36, R4, 0x1, RZ ;  /* 0x0000000104247819 */ /* 0x000fc600000006ff */
[----:B------:R5:W1:Y:S01]  /*2ab0*/  MUFU.TANH R8, R5 ;  /* 0x0000000500087308 */ /* 0x000a620000002400 */
[----:B------:R-:W-:Y:S01]  /*2ac0*/  IADD3 R4, R7, -c[0x0][0x168], -R36 ;  /* 0x80005a0007047a10 */ /* 0x000fe20007ffe824 */
[----:B------:R1:W-:Y:S01]  /*2ad0*/  STL [R1+0x18], R36 ;  /* 0x0000182401007387 */ /* 0x0003e20000100800 */
[----:B------:R-:W-:Y:S02]  /*2ae0*/  IADD3 R34, -R36, c[0x0][0x1d0], R20 ;  /* 0x0000740024227a10 */ /* 0x000fe40007ffe114 */
[C---:B------:R-:W-:Y:S02]  /*2af0*/  IADD3 R33, R4.reuse, c[0x0][0x328], RZ ;  /* 0x0000ca0004217a10 */ /* 0x040fe40007ffe0ff */
[----:B------:R-:W-:-:S04]  /*2b00*/  IADD3 R35, R4, UR11, RZ ;  /* 0x0000000b04237c10 */ /* 0x000fc8000fffe0ff */
[----:B---3--:R-:W-:Y:S01]  /*2b10*/  IADD3 R4, R35, R6, RZ ;  /* 0x0000000623047210 */ /* 0x008fe20007ffe0ff */
[----:B-----5:R-:W-:-:S05]  /*2b20*/  IMAD.IADD R5, R33, 0x1, R6 ;  /* 0x0000000121057824 */ /* 0x020fca00078e0206 */
[----:B------:R-:W-:Y:S02]  /*2b30*/  IMNMX R5, R5, R34, PT ;  /* 0x0000002205057217 */ /* 0x000fe40003800200 */
[----:B-1----:R-:W-:Y:S01]  /*2b40*/  IADD3 R36, R20, -R36, RZ ;  /* 0x8000002414247210 */ /* 0x002fe20007ffe0ff */
[----:B------:R-:W-:Y:S05]  /*2b50*/  @P0 BRA `(.L_x_145) ;  /* 0x0000015000000947 */ /* 0x000fea0003800000 */
[----:B--2-4-:R-:W-:Y:S01]  /*2b60*/  IADD3 R6, R6, c[0x0][0x1d0], RZ ;  /* 0x0000740006067a10 */ /* 0x014fe20007ffe0ff */
[----:B------:R-:W-:Y:S03]  /*2b70*/  BSSY B0, `(.L_x_146) ;  /* 0x000000f000007945 */ /* 0x000fe60003800000 */
[----:B------:R-:W-:-:S04]  /*2b80*/  IADD3 R6, R6, -c[0x0][0x168], RZ ;  /* 0x80005a0006067a10 */ /* 0x000fc80007ffe0ff */
[----:B------:R-:W-:-:S13]  /*2b90*/  ISETP.GT.AND P0, PT, R6, -0x1, PT ;  /* 0xffffffff0600780c */ /* 0x000fda0003f04270 */
[----:B------:R-:W-:Y:S05]  /*2ba0*/  @P0 BRA `(.L_x_147) ;  /* 0x0000007000000947 */ /* 0x000fea0003800000 */
[----:B------:R-:W-:Y:S01]  /*2bb0*/  IMAD.MOV.U32 R7, RZ, RZ, c[0x0][0x32c] ;  /* 0x0000cb00ff077624 */ /* 0x000fe200078e00ff */
[----:B------:R-:W-:-:S04]  /*2bc0*/  LOP3.LUT R6, RZ, R6, RZ, 0x33, !PT ;  /* 0x00000006ff067212 */ /* 0x000fc800078e33ff */
[----:B------:R-:W-:-:S13]  /*2bd0*/  ISETP.NE.AND P0, PT, R7, 0x1, PT ;  /* 0x000000010700780c */ /* 0x000fda0003f05270 */
[----:B------:R-:W-:-:S05]  /*2be0*/  @P0 IMAD.HI.U32 R7, R6, c[0x0][0x330], RZ ;  /* 0x0000cc0006070a27 */ /* 0x000fca00078e00ff */
[----:B------:R-:W-:-:S04]  /*2bf0*/  @P0 SHF.R.U32.HI R6, RZ, c[0x0][0x334], R7 ;  /* 0x0000cd00ff060a19 */ /* 0x000fc80000011607 */
[----:B------:R-:W-:Y:S01]  /*2c00*/  LOP3.LUT R6, RZ, R6, RZ, 0x33, !PT ;  /* 0x00000006ff067212 */ /* 0x000fe200078e33ff */
[----:B------:R-:W-:Y:S05]  /*2c10*/  BRA `(.L_x_148) ;  /* 0x0000004000007947 */ /* 0x000fea0003800000 */
.L_x_147:
[----:B------:R-:W-:-:S04]  /*2c20*/  MOV R7, c[0x0][0x32c] ;  /* 0x0000cb0000077a02 */ /* 0x000fc80000000f00 */
[----:B------:R-:W-:-:S13]  /*2c30*/  ISETP.NE.AND P0, PT, R7, 0x1, PT ;  /* 0x000000010700780c */ /* 0x000fda0003f05270 */
[----:B------:R-:W-:-:S05]  /*2c40*/  @P0 IMAD.HI.U32 R7, R6, c[0x0][0x330], RZ ;  /* 0x0000cc0006070a27 */ /* 0x000fca00078e00ff */
[----:B------:R-:W-:Y:S02]  /*2c50*/  @P0 SHF.R.U32.HI R6, RZ, c[0x0][0x334], R7 ;  /* 0x0000cd00ff060a19 */ /* 0x000fe40000011607 */
.L_x_148:
[----:B------:R-:W-:Y:S05]  /*2c60*/  BSYNC B0 ;  /* 0x0000000000007941 */ /* 0x000fea0003800000 */
.L_x_146:
[----:B------:R-:W-:-:S05]  /*2c70*/  IMAD R6, R6, c[0x0][0x32c], R36 ;  /* 0x0000cb0006067a24 */ /* 0x000fca00078e0224 */
[----:B------:R-:W-:Y:S02]  /*2c80*/  IADD3 R7, R6, c[0x0][0x32c], RZ ;  /* 0x0000cb0006077a10 */ /* 0x000fe40007ffe0ff */
[----:B------:R-:W-:Y:S02]  /*2c90*/  IMNMX R4, R4, R6, !PT ;  /* 0x0000000604047217 */ /* 0x000fe40007800200 */
[----:B------:R-:W-:Y:S02]  /*2ca0*/  IMNMX R5, R5, R7, PT ;  /* 0x0000000705057217 */ /* 0x000fe40003800200 */
.L_x_145:
[C---:B--2-4-:R-:W-:Y:S01]  /*2cb0*/  ISETP.GE.AND P0, PT, R20.reuse, 0x9, PT ;  /* 0x000000091400780c */ /* 0x054fe20003f06270 */
[----:B------:R-:W1:Y:S01]  /*2cc0*/  SHFL.IDX PT, R6, R24, 0x1, 0x1c1f ;  /* 0x003c1f0018067f89 */ /* 0x000e6200000e0000 */
[----:B------:R-:W-:Y:S02]  /*2cd0*/  ISETP.GE.AND P1, PT, R20, 0x2, PT ;  /* 0x000000021400780c */ /* 0x000fe40003f26270 */
[----:B------:R-:W-:Y:S02]  /*2ce0*/  P2R R54, PR, RZ, 0x1 ;  /* 0x00000001ff367803 */ /* 0x000fe40000000000 */
[----:B------:R-:W-:-:S02]  /*2cf0*/  ISETP.GT.AND P0, PT, R4, 0x8, !P0 ;  /* 0x000000080400780c */ /* 0x000fc40004704270 */
[----:B------:R-:W-:Y:S02]  /*2d00*/  P2R R55, PR, RZ, 0x2 ;  /* 0x00000002ff377803 */ /* 0x000fe40000000000 */
[----:B------:R-:W-:Y:S02]  /*2d10*/  ISETP.LT.OR P0, PT, R5, 0x9, P0 ;  /* 0x000000090500780c */ /* 0x000fe40000701670 */
[----:B------:R-:W-:Y:S02]  /*2d20*/  ISETP.GT.AND P1, PT, R4, 0x1, !P1 ;  /* 0x000000010400780c */ /* 0x000fe40004f24270 */
[----:B------:R-:W-:Y:S02]  /*2d30*/  ISETP.GE.AND P2, PT, R20, 0x11, PT ;  /* 0x000000111400780c */ /* 0x000fe40003f46270 */
[----:B------:R-:W-:Y:S02]  /*2d40*/  FSEL R69, R31, -INF , !P0 ;  /* 0xff8000001f457808 */ /* 0x000fe40004000000 */
[----:B------:R-:W-:-:S02]  /*2d50*/  ISETP.LT.OR P1, PT, R5, 0x2, P1 ;  /* 0x000000020500780c */ /* 0x000fc40000f21670 */
[----:B------:R-:W-:Y:S02]  /*2d60*/  ISETP.GT.AND P0, PT, R4, 0x10, !P2 ;  /* 0x000000100400780c */ /* 0x000fe40005704270 */
[----:B------:R-:W-:Y:S02]  /*2d70*/  ISETP.GE.AND P3, PT, R20, 0xa, PT ;  /* 0x0000000a1400780c */ /* 0x000fe40003f66270 */
[----:B------:R-:W-:Y:S02]  /*2d80*/  FSEL R61, R32, -INF , !P1 ;  /* 0xff800000203d7808 */ /* 0x000fe40004800000 */
[----:B------:R-:W-:Y:S02]  /*2d90*/  P2R R52, PR, RZ, 0x4 ;  /* 0x00000004ff347803 */ /* 0x000fe40000000000 */
[----:B------:R-:W-:Y:S02]  /*2da0*/  ISETP.LT.OR P0, PT, R5, 0x11, P0 ;  /* 0x000000110500780c */ /* 0x000fe40000701670 */
[----:B------:R-:W-:-:S02]  /*2db0*/  ISETP.GT.AND P1, PT, R4, 0x9, !P3 ;  /* 0x000000090400780c */ /* 0x000fc40005f24270 */
[----:B------:R-:W-:Y:S02]  /*2dc0*/  ISETP.GE.AND P2, PT, R20, 0x12, PT ;  /* 0x000000121400780c */ /* 0x000fe40003f46270 */
[----:B------:R-:W-:Y:S02]  /*2dd0*/  FSEL R76, R29, -INF , !P0 ;  /* 0xff8000001d4c7808 */ /* 0x000fe40004000000 */
[C---:B------:R-:W-:Y:S02]  /*2de0*/  ISETP.LT.OR P1, PT, R5.reuse, 0xa, P1 ;  /* 0x0000000a0500780c */ /* 0x040fe40000f21670 */
[----:B------:R-:W-:Y:S02]  /*2df0*/  ISETP.GT.AND P0, PT, R4, 0x11, !P2 ;  /* 0x000000110400780c */ /* 0x000fe40005704270 */
[----:B------:R-:W-:Y:S02]  /*2e00*/  FSEL R68, R30, -INF , !P1 ;  /* 0xff8000001e447808 */ /* 0x000fe40004800000 */
[----:B------:R-:W-:-:S02]  /*2e10*/  ISETP.LT.OR P0, PT, R5, 0x12, P0 ;  /* 0x000000120500780c */ /* 0x000fc40000701670 */
[----:B------:R-:W-:Y:S02]  /*2e20*/  ISETP.GE.AND P1, PT, R20, 0x19, PT ;  /* 0x000000191400780c */ /* 0x000fe40003f26270 */
[----:B------:R-:W-:Y:S02]  /*2e30*/  FSEL R77, R28, -INF , !P0 ;  /* 0xff8000001c4d7808 */ /* 0x000fe40004000000 */
[----:B------:R-:W-:Y:S02]  /*2e40*/  ISETP.GT.AND P0, PT, R4, 0x18, !P1 ;  /* 0x000000180400780c */ /* 0x000fe40004f04270 */
[----:B------:R-:W-:Y:S02]  /*2e50*/  P2R R50, PR, RZ, 0x2 ;  /* 0x00000002ff327803 */ /* 0x000fe40000000000 */
[----:B------:R-:W-:Y:S02]  /*2e60*/  ISETP.LT.OR P0, PT, R5, 0x19, P0 ;  /* 0x000000190500780c */ /* 0x000fe40000701670 */
[----:B------:R-:W-:-:S02]  /*2e70*/  ISETP.GE.AND P1, PT, R20, 0x1a, PT ;  /* 0x0000001a1400780c */ /* 0x000fc40003f26270 */
[----:B------:R-:W-:Y:S02]  /*2e80*/  FSEL R84, R27, -INF , !P0 ;  /* 0xff8000001b547808 */ /* 0x000fe40004000000 */
[----:B------:R-:W-:Y:S02]  /*2e90*/  ISETP.GT.AND P0, PT, R4, 0x19, !P1 ;  /* 0x000000190400780c */ /* 0x000fe40004f04270 */
[----:B------:R-:W-:Y:S02]  /*2ea0*/  P2R R49, PR, RZ, 0x2 ;  /* 0x00000002ff317803 */ /* 0x000fe40000000000 */
[----:B------:R-:W-:Y:S02]  /*2eb0*/  ISETP.LT.OR P0, PT, R5, 0x1a, P0 ;  /* 0x0000001a0500780c */ /* 0x000fe40000701670 */
[----:B------:R-:W-:Y:S02]  /*2ec0*/  ISETP.GE.AND P1, PT, R20, 0x21, PT ;  /* 0x000000211400780c */ /* 0x000fe40003f26270 */
[----:B------:R-:W-:-:S02]  /*2ed0*/  FSEL R85, R26, -INF , !P0 ;  /* 0xff8000001a557808 */ /* 0x000fc40004000000 */
[----:B------:R-:W-:Y:S02]  /*2ee0*/  ISETP.GT.AND P0, PT, R4, 0x20, !P1 ;  /* 0x000000200400780c */ /* 0x000fe40004f04270 */
[----:B------:R-:W-:Y:S02]  /*2ef0*/  P2R R48, PR, RZ, 0x2 ;  /* 0x00000002ff307803 */ /* 0x000fe40000000000 */
[----:B------:R-:W-:Y:S02]  /*2f00*/  ISETP.LT.OR P0, PT, R5, 0x21, P0 ;  /* 0x000000210500780c */ /* 0x000fe40000701670 */
[----:B------:R-:W-:Y:S02]  /*2f10*/  ISETP.GE.AND P1, PT, R20, 0x22, PT ;  /* 0x000000221400780c */ /* 0x000fe40003f26270 */
[----:B------:R-:W-:Y:S02]  /*2f20*/  FSEL R108, R25, -INF , !P0 ;  /* 0xff800000196c7808 */ /* 0x000fe40004000000 */
[----:B------:R-:W-:-:S02]  /*2f30*/  ISETP.GT.AND P0, PT, R4, 0x21, !P1 ;  /* 0x000000210400780c */ /* 0x000fc40004f04270 */
[----:B------:R-:W-:Y:S02]  /*2f40*/  P2R R47, PR, RZ, 0x2 ;  /* 0x00000002ff2f7803 */ /* 0x000fe40000000000 */
[----:B------:R-:W-:Y:S02]  /*2f50*/  ISETP.LT.OR P0, PT, R5, 0x22, P0 ;  /* 0x000000220500780c */ /* 0x000fe40000701670 */
[----:B------:R-:W-:Y:S02]  /*2f60*/  ISETP.GE.AND P1, PT, R20, 0x29, PT ;  /* 0x000000291400780c */ /* 0x000fe40003f26270 */
[----:B------:R-:W-:Y:S02]  /*2f70*/  FSEL R120, R23, -INF , !P0 ;  /* 0xff80000017787808 */ /* 0x000fe40004000000 */
[----:B------:R-:W-:Y:S02]  /*2f80*/  ISETP.GT.AND P0, PT, R4, 0x28, !P1 ;  /* 0x000000280400780c */ /* 0x000fe40004f04270 */
[----:B------:R-:W-:-:S02]  /*2f90*/  P2R R46, PR, RZ, 0x2 ;  /* 0x00000002ff2e7803 */ /* 0x000fc40000000000 */
[C---:B------:R-:W-:Y:S02]  /*2fa0*/  ISETP.LT.OR P0, PT, R5.reuse, 0x29, P0 ;  /* 0x000000290500780c */ /* 0x040fe40000701670 */
[----:B------:R-:W-:Y:S02]  /*2fb0*/  ISETP.GE.AND P1, PT, R20, 0x2a, PT ;  /* 0x0000002a1400780c */ /* 0x000fe40003f26270 */
[----:B------:R-:W-:Y:S02]  /*2fc0*/  FSEL R121, R22, -INF , !P0 ;  /* 0xff80000016797808 */ /* 0x000fe40004000000 */
[----:B------:R-:W-:Y:S02]  /*2fd0*/  ISETP.GT.AND P0, PT, R4, 0x29, !P1 ;  /* 0x000000290400780c */ /* 0x000fe40004f04270 */
[----:B------:R-:W-:Y:S02]  /*2fe0*/  P2R R45, PR, RZ, 0x2 ;  /* 0x00000002ff2d7803 */ /* 0x000fe40000000000 */
        /* <DEDUP_REMOVED lines=14> */
[----:B------:R-:W-:Y:S02]  /*30d0*/  ISETP.GE.AND P5, PT, R20, 0x3a, PT ;  /* 0x0000003a1400780c */ /* 0x000fe40003fa6270 */
[----:B------:R-:W-:Y:S02]  /*30e0*/  ISETP.LT.OR P0, PT, R5, 0x39, P0 ;  /* 0x000000390500780c */ /* 0x000fe40000701670 */
[----:B------:R-:W-:Y:S02]  /*30f0*/  P2R R53, PR, RZ, 0x8 ;  /* 0x00000008ff357803 */ /* 0x000fe40000000000 */
[----:B------:R-:W-:Y:S02]  /*3100*/  FSEL R146, R18, -INF , !P0 ;  /* 0xff80000012927808 */ /* 0x000fe40004000000 */
[----:B------:R-:W-:-:S02]  /*3110*/  ISETP.GT.AND P0, PT, R4, 0x39, !P5 ;  /* 0x000000390400780c */ /* 0x000fc40006f04270 */
[----:B------:R-:W-:Y:S02]  /*3120*/  ISETP.GE.AND P3, PT, R20, 0x41, PT ;  /* 0x000000411400780c */ /* 0x000fe40003f66270 */
[----:B------:R-:W-:Y:S02]  /*3130*/  ISETP.LT.OR P0, PT, R5, 0x3a, P0 ;  /* 0x0000003a0500780c */ /* 0x000fe40000701670 */
[----:B------:R-:W-:Y:S02]  /*3140*/  P2R R51, PR, RZ, 0x4 ;  /* 0x00000004ff337803 */ /* 0x000fe40000000000 */
[----:B------:R-:W-:Y:S02]  /*3150*/  FSEL R147, R17, -INF , !P0 ;  /* 0xff80000011937808 */ /* 0x000fe40004000000 */
[----:B------:R-:W-:Y:S02]  /*3160*/  ISETP.GT.AND P0, PT, R4, 0x40, !P3 ;  /* 0x000000400400780c */ /* 0x000fe40005f04270 */
[----:B------:R-:W-:-:S02]  /*3170*/  ISETP.GE.AND P2, PT, R20, 0x42, PT ;  /* 0x000000421400780c */ /* 0x000fc40003f46270 */
[C---:B------:R-:W-:Y:S02]  /*3180*/  ISETP.LT.OR P0, PT, R5.reuse, 0x41, P0 ;  /* 0x000000410500780c */ /* 0x040fe40000701670 */
[----:B------:R-:W-:Y:S02]  /*3190*/  P2R R42, PR, RZ, 0x2 ;  /* 0x00000002ff2a7803 */ /* 0x000fe40000000000 */
[----:B------:R-:W-:Y:S02]  /*31a0*/  FSEL R207, R16, -INF , !P0 ;  /* 0xff80000010cf7808 */ /* 0x000fe40004000000 */
[----:B------:R-:W-:Y:S02]  /*31b0*/  ISETP.GT.AND P0, PT, R4, 0x41, !P2 ;  /* 0x000000410400780c */ /* 0x000fe40005704270 */
[----:B------:R-:W-:Y:S02]  /*31c0*/  ISETP.GE.AND P1, PT, R20, 0x49, PT ;  /* 0x000000491400780c */ /* 0x000fe40003f26270 */
[----:B------:R-:W-:-:S02]  /*31d0*/  ISETP.LT.OR P0, PT, R5, 0x42, P0 ;  /* 0x000000420500780c */ /* 0x000fc40000701670 */
[----:B------:R-:W-:Y:S02]  /*31e0*/  P2R R41, PR, RZ, 0x2 ;  /* 0x00000002ff297803 */ /* 0x000fe40000000000 */
[----:B------:R-:W-:Y:S02]  /*31f0*/  FSEL R228, R15, -INF , !P0 ;  /* 0xff8000000fe47808 */ /* 0x000fe40004000000 */
[----:B------:R-:W-:Y:S02]  /*3200*/  ISETP.GT.AND P0, PT, R4, 0x48, !P1 ;  /* 0x000000480400780c */ /* 0x000fe40004f04270 */
[----:B------:R-:W-:Y:S02]  /*3210*/  ISETP.GE.AND P1, PT, R20, 0x4a, PT ;  /* 0x0000004a1400780c */ /* 0x000fe40003f26270 */
[----:B------:R-:W-:Y:S02]  /*3220*/  ISETP.LT.OR P0, PT, R5, 0x49, P0 ;  /* 0x000000490500780c */ /* 0x000fe40000701670 */
[----:B------:R-:W-:-:S02]  /*3230*/  P2R R40, PR, RZ, 0x2 ;  /* 0x00000002ff287803 */ /* 0x000fc40000000000 */
[----:B------:R-:W-:Y:S02]  /*3240*/  FSEL R226, R14, -INF , !P0 ;  /* 0xff8000000ee27808 */ /* 0x000fe40004000000 */
[----:B------:R-:W-:Y:S02]  /*3250*/  ISETP.GT.AND P0, PT, R4, 0x49, !P1 ;  /* 0x000000490400780c */ /* 0x000fe40004f04270 */
[----:B------:R-:W-:Y:S02]  /*3260*/  ISETP.GE.AND P1, PT, R20, 0x51, PT ;  /* 0x000000511400780c */ /* 0x000fe40003f26270 */
[----:B------:R-:W-:Y:S02]  /*3270*/  ISETP.LT.OR P0, PT, R5, 0x4a, P0 ;  /* 0x0000004a0500780c */ /* 0x000fe40000701670 */
[----:B------:R-:W-:Y:S02]  /*3280*/  P2R R39, PR, RZ, 0x2 ;  /* 0x00000002ff277803 */ /* 0x000fe40000000000 */
[----:B------:R-:W-:-:S02]  /*3290*/  FSEL R229, R13, -INF , !P0 ;  /* 0xff8000000de57808 */ /* 0x000fc40004000000 */
[----:B------:R-:W-:Y:S02]  /*32a0*/  ISETP.GT.AND P0, PT, R4, 0x50, !P1 ;  /* 0x000000500400780c */ /* 0x000fe40004f04270 */
[C---:B------:R-:W-:Y:S02]  /*32b0*/  ISETP.GE.AND P1, PT, R20.reuse, 0x52, PT ;  /* 0x000000521400780c */ /* 0x040fe40003f26270 */
        /* <DEDUP_REMOVED lines=8> */
[----:B------:R-:W-:-:S04]  /*3340*/  ISETP.GT.AND P0, PT, R4, 0x58, !P4 ;  /* 0x000000580400780c */ /* 0x000fc80006704270 */
[----:B------:R-:W-:-:S04]  /*3350*/  ISETP.LT.OR P0, PT, R5, 0x59, P0 ;  /* 0x000000590500780c */ /* 0x000fc80000701670 */
[----:B------:R-:W-:Y:S02]  /*3360*/  FSEL R238, R10, -INF , !P0 ;  /* 0xff8000000aee7808 */ /* 0x000fe40004000000 */
[----:B------:R-:W-:-:S04]  /*3370*/  ISETP.GT.AND P0, PT, R4, RZ, !P1 ;  /* 0x000000ff0400720c */ /* 0x000fc80004f04270 */
[----:B------:R-:W-:-:S04]  /*3380*/  ISETP.LT.OR P0, PT, R5, 0x1, P0 ;  /* 0x000000010500780c */ /* 0x000fc80000701670 */
[----:B------:R-:W-:Y:S02]  /*3390*/  FSEL R60, R37, -INF , !P0 ;  /* 0xff800000253c7808 */ /* 0x000fe40004000000 */
[----:B------:R-:W-:-:S04]  /*33a0*/  ISETP.GE.AND P0, PT, R20, 0x5a, PT ;  /* 0x0000005a1400780c */ /* 0x000fc80003f06270 */
[----:B------:R-:W-:Y:S02]  /*33b0*/  P2R R37, PR, RZ, 0x1 ;  /* 0x00000001ff257803 */ /* 0x000fe40000000000 */
[----:B------:R-:W-:Y:S01]  /*33c0*/  ISETP.GT.AND P0, PT, R4, 0x59, !P0 ;  /* 0x000000590400780c */ /* 0x000fe20004704270 */
[----:B------:R-:W-:-:S03]  /*33d0*/  FMUL.FTZ R4, R59, c[0x0][0x320] ;  /* 0x0000c8003b047a20 */ /* 0x000fc60000410000 */
[----:B------:R-:W-:Y:S01]  /*33e0*/  ISETP.LT.OR P0, PT, R5, 0x5a, P0 ;  /* 0x0000005a0500780c */ /* 0x000fe20000701670 */
[----:B------:R2:W3:Y:S01]  /*33f0*/  MUFU.TANH R32, R4 ;  /* 0x0000000400207308 */ /* 0x0004e20000002400 */
[----:B------:R-:W-:Y:S02]  /*3400*/  FMUL.FTZ R5, R103, c[0x0][0x320] ;  /* 0x0000c80067057a20 */ /* 0x000fe40000410000 */
[----:B------:R-:W-:Y:S02]  /*3410*/  FSEL R240, R9, -INF , !P0 ;  /* 0xff80000009f07808 */ /* 0x000fe40004000000 */
[----:B------:R-:W-:-:S03]  /*3420*/  PLOP3.LUT P0, PT, PT, PT, UP1, 0x40, 0x0 ;  /* 0x000000000000781c */ /* 0x000fc60003f0e818 */
[----:B------:R1:W4:Y:S01]  /*3430*/  MUFU.TANH R12, R5 ;  /* 0x00000005000c7308 */ /* 0x0003220000002400 */
[----:B--2---:R-:W-:-:S07]  /*3440*/  FMUL.FTZ R4, R82, c[0x0][0x320] ;  /* 0x0000c80052047a20 */ /* 0x004fce0000410000 */
[----:B------:R2:W2:Y:S01]  /*3450*/  MUFU.TANH R31, R4 ;  /* 0x00000004001f7308 */ /* 0x0004a20000002400 */
[----:B-1----:R-:W-:-:S05]  /*3460*/  IMAD.IADD R5, R33, 0x1, R6 ;  /* 0x0000000121057824 */ /* 0x002fca00078e0206 */
[----:B------:R-:W-:Y:S01]  /*3470*/  IMNMX R5, R5, R34, PT ;  /* 0x0000002205057217 */ /* 0x000fe20003800200 */
[----:B--2---:R-:W-:-:S04]  /*3480*/  FMUL.FTZ R4, R83, c[0x0][0x320] ;  /* 0x0000c80053047a20 */ /* 0x004fc80000410000 */
[----:B------:R1:W2:Y:S02]  /*3490*/  MUFU.TANH R30, R4 ;  /* 0x00000004001e7308 */ /* 0x0002a40000002400 */
        /* <DEDUP_REMOVED lines=40> */
[----:B-1----:R-:W-:Y:S01]  /*3720*/  IMAD.IADD R4, R35, 0x1, R6 ;  /* 0x0000000123047824 */ /* 0x002fe200078e0206 */
[----:B------:R-:W-:Y:S05]  /*3730*/  @P0 BRA `(.L_x_149) ;  /* 0x0000015000000947 */ /* 0x000fea0003800000 */
[----:B--234-:R-:W-:Y:S01]  /*3740*/  IADD3 R6, R6, c[0x0][0x1d0], RZ ;  /* 0x0000740006067a10 */ /* 0x01cfe20007ffe0ff */
        /* <DEDUP_REMOVED lines=11> */
.L_x_151:
[----:B------:R-:W-:-:S04]  /*3800*/  MOV R7, c[0x0][0x32c] ;  /* 0x0000cb0000077a02 */ /* 0x000fc80000000f00 */
[----:B------:R-:W-:-:S13]  /*3810*/  ISETP.NE.AND P0, PT, R7, 0x1, PT ;  /* 0x000000010700780c */ /* 0x000fda0003f05270 */
[----:B------:R-:W-:-:S05]  /*3820*/  @P0 IMAD.HI.U32 R7, R6, c[0x0][0x330], RZ ;  /* 0x0000cc0006070a27 */ /* 0x000fca00078e00ff */
[----:B------:R-:W-:Y:S02]  /*3830*/  @P0 SHF.R.U32.HI R6, RZ, c[0x0][0x334], R7 ;  /* 0x0000cd00ff060a19 */ /* 0x000fe40000011607 */
.L_x_152:
[----:B------:R-:W-:Y:S05]  /*3840*/  BSYNC B0 ;  /* 0x0000000000007941 */ /* 0x000fea0003800000 */
.L_x_150:
[----:B------:R-:W-:-:S05]  /*3850*/  IMAD R6, R6, c[0x0][0x32c], R36 ;  /* 0x0000cb0006067a24 */ /* 0x000fca00078e0224 */
[----:B------:R-:W-:Y:S02]  /*3860*/  IADD3 R7, R6, c[0x0][0x32c], RZ ;  /* 0x0000cb0006077a10 */ /* 0x000fe40007ffe0ff */
[----:B------:R-:W-:Y:S02]  /*3870*/  IMNMX R4, R4, R6, !PT ;  /* 0x0000000604047217 */ /* 0x000fe40007800200 */
[----:B------:R-:W-:Y:S02]  /*3880*/  IMNMX R5, R5, R7, PT ;  /* 0x0000000705057217 */ /* 0x000fe40003800200 */
.L_x_149:
[----:B--234-:R-:W-:Y:S01]  /*3890*/  ISETP.NE.AND P0, PT, R55, RZ, PT ;  /* 0x000000ff3700720c */ /* 0x01cfe20003f05270 */
[----:B------:R-:W1:Y:S03]  /*38a0*/  SHFL.IDX PT, R6, R24, 0x2, 0x1c1f ;  /* 0x005c1f0018067f89 */ /* 0x000e6600000e0000 */
[----:B------:R-:W-:-:S04]  /*38b0*/  ISETP.GT.AND P0, PT, R4, 0x1, !P0 ;  /* 0x000000010400780c */ /* 0x000fc80004704270 */
[----:B------:R-:W-:-:S04]  /*38c0*/  ISETP.LT.OR P0, PT, R5, 0x2, P0 ;  /* 0x000000020500780c */ /* 0x000fc80000701670 */
[----:B------:R-:W-:Y:S02]  /*38d0*/  FSEL R57, R16, -INF , !P0 ;  /* 0xff80000010397808 */ /* 0x000fe40004000000 */
[----:B------:R-:W-:-:S04]  /*38e0*/  ISETP.NE.AND P0, PT, R54, RZ, PT ;  /* 0x000000ff3600720c */ /* 0x000fc80003f05270 */
        /* <DEDUP_REMOVED lines=79> */
[----:B------:R-:W-:-:S04]  /*3de0*/  ISETP.GT.AND P0, PT, R4, RZ, !P1 ;  /* 0x000000ff0400720c */ /* 0x000fc80004f04270 */
[----:B------:R-:W-:-:S04]  /*3df0*/  ISETP.LT.OR P0, PT, R5, 0x1, P0 ;  /* 0x000000010500780c */ /* 0x000fc80000701670 */
[----:B------:R-:W-:Y:S02]  /*3e00*/  FSEL R56, R27, -INF , !P0 ;  /* 0xff8000001b387808 */ /* 0x000fe40004000000 */
[----:B------:R-:W-:-:S04]  /*3e10*/  ISETP.NE.AND P0, PT, R37, RZ, PT ;  /* 0x000000ff2500720c */ /* 0x000fc80003f05270 */
        /* <DEDUP_REMOVED lines=68> */
.L_x_155:
[----:B------:R-:W-:-:S04]  /*4260*/  MOV R7, c[0x0][0x32c] ;  /* 0x0000cb0000077a02 */ /* 0x000fc80000000f00 */
[----:B------:R-:W-:-:S13]  /*4270*/  ISETP.NE.AND P0, PT, R7, 0x1, PT ;  /* 0x000000010700780c */ /* 0x000fda0003f05270 */
[----:B------:R-:W-:-:S05]  /*4280*/  @P0 IMAD.HI.U32 R7, R6, c[0x0][0x330], RZ ;  /* 0x0000cc0006070a27 */ /* 0x000fca00078e00ff */
[----:B------:R-:W-:Y:S02]  /*4290*/  @P0 SHF.R.U32.HI R6, RZ, c[0x0][0x334], R7 ;  /* 0x0000cd00ff060a19 */ /* 0x000fe40000011607 */
.L_x_156:
[----:B------:R-:W-:Y:S05]  /*42a0*/  BSYNC B0 ;  /* 0x0000000000007941 */ /* 0x000fea0003800000 */
.L_x_154:
[----:B------:R-:W-:-:S05]  /*42b0*/  IMAD R6, R6, c[0x0][0x32c], R36 ;  /* 0x0000cb0006067a24 */ /* 0x000fca00078e0224 */
[----:B------:R-:W-:Y:S02]  /*42c0*/  IADD3 R7, R6, c[0x0][0x32c], RZ ;  /* 0x0000cb0006077a10 */ /* 0x000fe40007ffe0ff */
[----:B------:R-:W-:Y:S02]  /*42d0*/  IMNMX R4, R4, R6, !PT ;  /* 0x0000000604047217 */ /* 0x000fe40007800200 */
[----:B------:R-:W-:Y:S02]  /*42e0*/  IMNMX R5, R5, R7, PT ;  /* 0x0000000705057217 */ /* 0x000fe40003800200 */
.L_x_153:
        /* <DEDUP_REMOVED lines=93> */
[----:B-1----:R-:W-:Y:S02]  /*48c0*/  IMAD.IADD R5, R33, 0x1, R6 ;  /* 0x0000000121057824 */ /* 0x002fe400078e0206 */
[----:B------:R-:W-:Y:S02]  /*48d0*/  FSEL R239, R8, -INF , !P0 ;  /* 0xff80000008ef7808 */ /* 0x000fe40004000000 */
[----:B------:R-:W-:Y:S02]  /*48e0*/  PLOP3.LUT P0, PT, PT, PT, UP1, 0x40, 0x0 ;  /* 0x000000000000781c */ /* 0x000fe40003f0e818 */
[----:B------:R-:W-:Y:S01]  /*48f0*/  IMNMX R5, R5, R34, PT ;  /* 0x0000002205057217 */ /* 0x000fe20003800200 */
[----:B--2---:R-:W-:-:S04]  /*4900*/  FMUL.FTZ R4, R151, c[0x0][0x320] ;  /* 0x0000c80097047a20 */ /* 0x004fc80000410000 */
[----:B------:R1:W2:Y:S02]  /*4910*/  MUFU.TANH R25, R4 ;  /* 0x0000000400197308 */ /* 0x0002a40000002400 */
[----:B-1----:R-:W-:-:S06]  /*4920*/  FMUL.FTZ R4, R150, c[0x0][0x320] ;  /* 0x0000c80096047a20 */ /* 0x002fcc0000410000 */
[----:B------:R1:W4:Y:S02]  /*4930*/  MUFU.TANH R23, R4 ;  /* 0x0000000400177308 */ /* 0x0003240000002400 */
        /* <DEDUP_REMOVED lines=56> */
.L_x_159:
[----:B------:R-:W-:-:S04]  /*4cc0*/  MOV R7, c[0x0][0x32c] ;  /* 0x0000cb0000077a02 */ /* 0x000fc80000000f00 */
[----:B------:R-:W-:-:S13]  /*4cd0*/  ISETP.NE.AND P0, PT, R7, 0x1, PT ;  /* 0x000000010700780c */ /* 0x000fda0003f05270 */
[----:B------:R-:W-:-:S05]  /*4ce0*/  @P0 IMAD.HI.U32 R7, R6, c[0x0][0x330], RZ ;  /* 0x0000cc0006070a27 */ /* 0x000fca00078e00ff */
[----:B------:R-:W-:Y:S02]  /*4cf0*/  @P0 SHF.R.U32.HI R6, RZ, c[0x0][0x334], R7 ;  /* 0x0000cd00ff060a19 */ /* 0x000fe40000011607 */
.L_x_160:
[----:B------:R-:W-:Y:S05]  /*4d00*/  BSYNC B0 ;  /* 0x0000000000007941 */ /* 0x000fea0003800000 */
.L_x_158:
[----:B------:R-:W-:-:S05]  /*4d10*/  IMAD R6, R6, c[0x0][0x32c], R36 ;  /* 0x0000cb0006067a24 */ /* 0x000fca00078e0224 */
[----:B------:R-:W-:Y:S02]  /*4d20*/  IADD3 R7, R6, c[0x0][0x32c], RZ ;  /* 0x0000cb0006077a10 */ /* 0x000fe40007ffe0ff */
[----:B------:R-:W-:Y:S02]  /*4d30*/  IMNMX R4, R4, R6, !PT ;  /* 0x0000000604047217 */ /* 0x000fe40007800200 */
[----:B------:R-:W-:Y:S02]  /*4d40*/  IMNMX R5, R5, R7, PT ;  /* 0x0000000705057217 */ /* 0x000fe40003800200 */
.L_x_157:
[----:B--234-:R-:W-:Y:S01]  /*4d50*/  ISETP.NE.AND P0, PT, R55, RZ, PT ;  /* 0x000000ff3700720c */ /* 0x01cfe20003f05270 */
[----:B------:R-:W-:Y:S01]  /*4d60*/  IMAD.SHL.U32 R209, R0, 0x2, RZ ;  /* 0x0000000200d17824 */ /* 0x000fe200078e00ff */
[----:B------:R-:W-:Y:S01]  /*4d70*/  FMNMX.FTZ R72, R60, R61, !PT ;  /* 0x0000003d3c487209 */ /* 0x000fe20007810000 */
[----:B------:R-:W-:Y:S01]  /*4d80*/  STL [R1+0x50], R216 ;  /* 0x000050d801007387 */ /* 0x000fe20000100800 */
[----:B------:R-:W-:Y:S01]  /*4d90*/  ISETP.GT.AND P0, PT, R4, 0x1, !P0 ;  /* 0x000000010400780c */ /* 0x000fe20004704270 */
[--C-:B------:R-:W-:Y:S01]  /*4da0*/  IMAD R210, R3, 0x2, R209.reuse ;  /* 0x0000000203d27824 */ /* 0x100fe200078e02d1 */
[----:B------:R-:W-:Y:S01]  /*4db0*/  FMNMX.FTZ R72, R69, R72, !PT ;  /* 0x0000004845487209 */ /* 0x000fe20007810000 */
[----:B------:R-:W-:Y:S01]  /*4dc0*/  IMAD R212, R2, 0x2, R209 ;  /* 0x0000000202d47824 */ /* 0x000fe200078e02d1 */
[----:B------:R-:W-:Y:S01]  /*4dd0*/  ISETP.LT.OR P0, PT, R5, 0x2, P0 ;  /* 0x000000020500780c */ /* 0x000fe20000701670 */
[----:B------:R-:W-:Y:S01]  /*4de0*/  STL [R1+0x4c], R215 ;  /* 0x00004cd701007387 */ /* 0x000fe20000100800 */
[----:B------:R-:W-:Y:S01]  /*4df0*/  FMNMX.FTZ R72, R68, R72, !PT ;  /* 0x0000004844487209 */ /* 0x000fe20007810000 */
[----:B------:R-:W-:Y:S01]  /*4e00*/  ULDC.64 UR4, c[0x0][0x2c8] ;  /* 0x0000b20000047ab9 */ /* 0x000fe20000000a00 */
[----:B------:R-:W-:Y:S01]  /*4e10*/  FSEL R74, R14, -INF , !P0 ;  /* 0xff8000000e4a7808 */ /* 0x000fe20004000000 */
[----:B------:R-:W-:Y:S01]  /*4e20*/  STL [R1+0x48], R214 ;  /* 0x000048d601007387 */ /* 0x000fe20000100800 */
[----:B------:R-:W-:-:S02]  /*4e30*/  ISETP.NE.AND P0, PT, R54, RZ, PT ;  /* 0x000000ff3600720c */ /* 0x000fc40003f05270 */
[----:B------:R-:W-:Y:S01]  /*4e40*/  P2R R123, PR, RZ, 0x40 ;  /* 0x00000040ff7b7803 */ /* 0x000fe20000000000 */
[----:B------:R-:W-:Y:S01]  /*4e50*/  LDSM.16.MT88.4 R80, [R212+0x100] ;  /* 0x00010000d450783b */ /* 0x000fe20000004200 */
[----:B------:R-:W-:Y:S02]  /*4e60*/  ISETP.GT.AND P0, PT, R4, 0x8, !P0 ;  /* 0x000000080400780c */ /* 0x000fe40004704270 */
[----:B------:R-:W-:Y:S01]  /*4e70*/  FMNMX.FTZ R72, R76, R72, !PT ;  /* 0x000000484c487209 */ /* 0x000fe20007810000 */
[----:B------:R-:W-:Y:S01]  /*4e80*/  LDSM.16.MT88.4 R88, [R210+0x100] ;  /* 0x00010000d258783b */ /* 0x000fe20000004200 */
[----:B------:R-:W-:Y:S02]  /*4e90*/  ISETP.LT.OR P0, PT, R5, 0x9, P0 ;  /* 0x000000090500780c */ /* 0x000fe40000701670 */
[----:B------:R-:W-:Y:S01]  /*4ea0*/  ISETP.NE.AND P6, PT, R53, RZ, PT ;  /* 0x000000ff3500720c */ /* 0x000fe20003fc5270 */
[----:B------:R-:W-:Y:S01]  /*4eb0*/  LDSM.16.MT88.4 R104, [R209+0x900] ;  /* 0x00090000d168783b */ /* 0x000fe20000004200 */
[----:B------:R-:W-:-:S02]  /*4ec0*/  FSEL R112, R17, -INF , !P0 ;  /* 0xff80000011707808 */ /* 0x000fc40004000000 */
[----:B------:R-:W-:Y:S01]  /*4ed0*/  FMNMX.FTZ R72, R77, R72, !PT ;  /* 0x000000484d487209 */ /* 0x000fe20007810000 */
[----:B------:R-:W-:Y:S01]  /*4ee0*/  LDSM.16.MT88.4 R100, [R212+0x900] ;  /* 0x00090000d464783b */ /* 0x000fe20000004200 */
[----:B------:R-:W-:Y:S02]  /*4ef0*/  ISETP.GT.AND P0, PT, R4, 0x9, !P6 ;  /* 0x000000090400780c */ /* 0x000fe40007704270 */
[----:B------:R-:W-:Y:S01]  /*4f00*/  FMNMX.FTZ R72, R84, R72, !PT ;  /* 0x0000004854487209 */ /* 0x000fe20007810000 */
[----:B------:R-:W-:Y:S01]  /*4f10*/  LDSM.16.MT88.4 R96, [R210+0x900] ;  /* 0x00090000d260783b */ /* 0x000fe20000004200 */
[----:B------:R-:W-:Y:S02]  /*4f20*/  ISETP.LT.OR P0, PT, R5, 0xa, P0 ;  /* 0x0000000a0500780c */ /* 0x000fe40000701670 */
[----:B------:R-:W-:Y:S01]  /*4f30*/  FMNMX.FTZ R72, R85, R72, !PT ;  /* 0x0000004855487209 */ /* 0x000fe20007810000 */
[----:B------:R-:W-:Y:S01]  /*4f40*/  STL [R1+0x44], R213 ;  /* 0x000044d501007387 */ /* 0x000fe20000100800 */
[----:B------:R-:W-:-:S02]  /*4f50*/  FSEL R75, R16, -INF , !P0 ;  /* 0xff800000104b7808 */ /* 0x000fc40004000000 */
[----:B------:R-:W-:Y:S01]  /*4f60*/  ISETP.NE.AND P0, PT, R52, RZ, PT ;  /* 0x000000ff3400720c */ /* 0x000fe20003f05270 */
[----:B------:R-:W-:Y:S01]  /*4f70*/  STL [R1+0x40], R208 ;  /* 0x000040d001007387 */ /* 0x000fe20000100800 */
[----:B------:R-:W-:Y:S02]  /*4f80*/  FMNMX.FTZ R72, R108, R72, !PT ;  /* 0x000000486c487209 */ /* 0x000fe40007810000 */
[----:B------:R-:W-:Y:S01]  /*4f90*/  ISETP.GT.AND P0, PT, R4, 0x10, !P0 ;  /* 0x000000100400780c */ /* 0x000fe20004704270 */
[----:B------:R-:W-:Y:S01]  /*4fa0*/  LDSM.16.MT88.4 R160, [R212+0x1900] ;  /* 0x00190000d4a0783b */ /* 0x000fe20000004200 */
[----:B------:R-:W-:Y:S02]  /*4fb0*/  FMNMX.FTZ R72, R120, R72, !PT ;  /* 0x0000004878487209 */ /* 0x000fe40007810000 */
[----:B------:R-:W-:Y:S02]  /*4fc0*/  ISETP.LT.OR P0, PT, R5, 0x11, P0 ;  /* 0x000000110500780c */ /* 0x000fe40000701670 */
[----:B------:R-:W-:-:S02]  /*4fd0*/  FMNMX.FTZ R72, R121, R72, !PT ;  /* 0x0000004879487209 */ /* 0x000fc40007810000 */
[----:B------:R-:W-:Y:S02]  /*4fe0*/  FSEL R113, R8, -INF , !P0 ;  /* 0xff80000008717808 */ /* 0x000fe40004000000 */
[----:B------:R-:W-:Y:S02]  /*4ff0*/  ISETP.NE.AND P0, PT, R51, RZ, PT ;  /* 0x000000ff3300720c */ /* 0x000fe40003f05270 */
[----:B------:R-:W-:Y:S02]  /*5000*/  FMNMX.FTZ R72, R124, R72, !PT ;  /* 0x000000487c487209 */ /* 0x000fe40007810000 */
[----:B------:R-:W-:Y:S02]  /*5010*/  ISETP.GT.AND P0, PT, R4, 0x11, !P0 ;  /* 0x000000110400780c */ /* 0x000fe40004704270 */
[----:B------:R-:W-:Y:S02]  /*5020*/  FMNMX.FTZ R72, R129, R72, !PT ;  /* 0x0000004881487209 */ /* 0x000fe40007810000 */
[----:B------:R-:W-:-:S02]  /*5030*/  ISETP.LT.OR P0, PT, R5, 0x12, P0 ;  /* 0x000000120500780c */ /* 0x000fc40000701670 */
[----:B------:R-:W-:Y:S02]  /*5040*/  FMNMX.FTZ R72, R137, R72, !PT ;  /* 0x0000004889487209 */ /* 0x000fe40007810000 */
[----:B------:R-:W-:Y:S02]  /*5050*/  FSEL R115, R20, -INF , !P0 ;  /* 0xff80000014737808 */ /* 0x000fe40004000000 */
[----:B------:R-:W-:Y:S02]  /*5060*/  ISETP.NE.AND P0, PT, R50, RZ, PT ;  /* 0x000000ff3200720c */ /* 0x000fe40003f05270 */
[----:B------:R-:W-:Y:S02]  /*5070*/  FMNMX.FTZ R72, R146, R72, !PT ;  /* 0x0000004892487209 */ /* 0x000fe40007810000 */
[----:B------:R-:W-:Y:S02]  /*5080*/  FMNMX.FTZ R71, R56, R57, !PT ;  /* 0x0000003938477209 */ /* 0x000fe40007810000 */
[----:B------:R-:W-:-:S02]  /*5090*/  ISETP.GT.AND P0, PT, R4, 0x18, !P0 ;  /* 0x000000180400780c */ /* 0x000fc40004704270 */
[----:B------:R-:W-:Y:S02]  /*50a0*/  FMNMX.FTZ R72, R147, R72, !PT ;  /* 0x0000004893487209 */ /* 0x000fe40007810000 */
[----:B------:R-:W-:Y:S02]  /*50b0*/  FMNMX.FTZ R71, R58, R71, !PT ;  /* 0x000000473a477209 */ /* 0x000fe40007810000 */
[----:B------:R-:W-:Y:S02]  /*50c0*/  ISETP.LT.OR P0, PT, R5, 0x19, P0 ;  /* 0x000000190500780c */ /* 0x000fe40000701670 */
[----:B------:R-:W-:Y:S02]  /*50d0*/  FMNMX.FTZ R72, R207, R72, !PT ;  /* 0x00000048cf487209 */ /* 0x000fe40007810000 */
[----:B------:R-:W-:Y:S02]  /*50e0*/  FMNMX.FTZ R71, R59, R71, !PT ;  /* 0x000000473b477209 */ /* 0x000fe40007810000 */
[----:B------:R-:W-:-:S02]  /*50f0*/  FSEL R116, R21, -INF , !P0 ;  /* 0xff80000015747808 */ /* 0x000fc40004000000 */
[----:B------:R-:W-:Y:S02]  /*5100*/  FMNMX.FTZ R72, R228, R72, !PT ;  /* 0x00000048e4487209 */ /* 0x000fe40007810000 */
[----:B------:R-:W-:Y:S02]  /*5110*/  ISETP.NE.AND P0, PT, R49, RZ, PT ;  /* 0x000000ff3100720c */ /* 0x000fe40003f05270 */
[----:B------:R-:W-:Y:S02]  /*5120*/  FMNMX.FTZ R71, R64, R71, !PT ;  /* 0x0000004740477209 */ /* 0x000fe40007810000 */
[----:B------:R-:W-:Y:S02]  /*5130*/  FMNMX.FTZ R72, R226, R72, !PT ;  /* 0x00000048e2487209 */ /* 0x000fe40007810000 */
[----:B------:R-:W-:Y:S02]  /*5140*/  ISETP.GT.AND P0, PT, R4, 0x19, !P0 ;  /* 0x000000190400780c */ /* 0x000fe40004704270 */
[----:B------:R-:W-:-:S02]  /*5150*/  FMNMX.FTZ R71, R65, R71, !PT ;  /* 0x0000004741477209 */ /* 0x000fc40007810000 */
[----:B------:R-:W-:Y:S02]  /*5160*/  FMNMX.FTZ R72, R229, R72, !PT ;  /* 0x00000048e5487209 */ /* 0x000fe40007810000 */
[----:B------:R-:W-:Y:S02]  /*5170*/  ISETP.LT.OR P0, PT, R5, 0x1a, P0 ;  /* 0x0000001a0500780c */ /* 0x000fe40000701670 */
[----:B------:R-:W-:Y:S02]  /*5180*/  FMNMX.FTZ R71, R66, R71, !PT ;  /* 0x0000004742477209 */ /* 0x000fe40007810000 */
[----:B------:R-:W-:Y:S02]  /*5190*/  FMNMX.FTZ R72, R230, R72, !PT ;  /* 0x00000048e6487209 */ /* 0x000fe40007810000 */
[----:B------:R-:W-:Y:S02]  /*51a0*/  FSEL R118, R15, -INF , !P0 ;  /* 0xff8000000f767808 */ /* 0x000fe40004000000 */
[----:B------:R-:W-:-:S02]  /*51b0*/  ISETP.NE.AND P0, PT, R48, RZ, PT ;  /* 0x000000ff3000720c */ /* 0x000fc40003f05270 */
[----:B------:R-:W-:Y:S02]  /*51c0*/  FMNMX.FTZ R71, R67, R71, !PT ;  /* 0x0000004743477209 */ /* 0x000fe40007810000 */
[----:B------:R-:W-:Y:S02]  /*51d0*/  FMNMX.FTZ R72, R231, R72, !PT ;  /* 0x00000048e7487209 */ /* 0x000fe40007810000 */
[----:B------:R-:W-:Y:S02]  /*51e0*/  ISETP.GT.AND P0, PT, R4, 0x20, !P0 ;  /* 0x000000200400780c */ /* 0x000fe40004704270 */
[----:B------:R-:W-:Y:S02]  /*51f0*/  FMNMX.FTZ R71, R70, R71, !PT ;  /* 0x0000004746477209 */ /* 0x000fe40007810000 */
[----:B------:R-:W-:Y:S02]  /*5200*/  FMNMX.FTZ R72, R238, R72, !PT ;  /* 0x00000048ee487209 */ /* 0x000fe40007810000 */
[----:B------:R-:W-:-:S02]  /*5210*/  ISETP.LT.OR P0, PT, R5, 0x21, P0 ;  /* 0x000000210500780c */ /* 0x000fc40000701670 */
[----:B------:R-:W-:Y:S02]  /*5220*/  FMNMX.FTZ R71, R78, R71, !PT ;  /* 0x000000474e477209 */ /* 0x000fe40007810000 */
[----:B------:R-:W-:Y:S02]  /*5230*/  FMNMX.FTZ R72, R240, R72, !PT ;  /* 0x00000048f0487209 */ /* 0x000fe40007810000 */
[----:B------:R-:W-:Y:S02]  /*5240*/  FSEL R145, R13, -INF , !P0 ;  /* 0xff8000000d917808 */ /* 0x000fe40004000000 */
[----:B------:R-:W-:Y:S01]  /*5250*/  FMNMX.FTZ R71, R79, R71, !PT ;  /* 0x000000474f477209 */ /* 0x000fe20007810000 */
[----:B------:R-:W1:Y:S01]  /*5260*/  SHFL.BFLY PT, R6, R72, 0x2, 0x1f ;  /* 0x0c401f0048067f89 */ /* 0x000e6200000e0000 */
[----:B------:R-:W-:Y:S02]  /*5270*/  ISETP.NE.AND P0, PT, R47, RZ, PT ;  /* 0x000000ff2f00720c */ /* 0x000fe40003f05270 */
[----:B------:R-:W-:-:S02]  /*5280*/  FMNMX.FTZ R71, R117, R71, !PT ;  /* 0x0000004775477209 */ /* 0x000fc40007810000 */
[----:B------:R-:W-:Y:S02]  /*5290*/  ISETP.GT.AND P0, PT, R4, 0x21, !P0 ;  /* 0x000000210400780c */ /* 0x000fe40004704270 */
[----:B------:R-:W-:Y:S02]  /*52a0*/  FMNMX.FTZ R71, R125, R71, !PT ;  /* 0x000000477d477209 */ /* 0x000fe40007810000 */
[----:B------:R-:W-:Y:S02]  /*52b0*/  ISETP.LT.OR P0, PT, R5, 0x22, P0 ;  /* 0x000000220500780c */ /* 0x000fe40000701670 */
[----:B------:R-:W-:Y:S02]  /*52c0*/  FMNMX.FTZ R71, R126, R71, !PT ;  /* 0x000000477e477209 */ /* 0x000fe40007810000 */
[----:B------:R-:W-:Y:S02]  /*52d0*/  FSEL R144, R26, -INF , !P0 ;  /* 0xff8000001a907808 */ /* 0x000fe40004000000 */
[----:B------:R-:W-:-:S02]  /*52e0*/  ISETP.NE.AND P0, PT, R46, RZ, PT ;  /* 0x000000ff2e00720c */ /* 0x000fc40003f05270 */
[----:B------:R-:W-:Y:S02]  /*52f0*/  FMNMX.FTZ R71, R127, R71, !PT ;  /* 0x000000477f477209 */ /* 0x000fe40007810000 */
[----:B------:R-:W-:Y:S02]  /*5300*/  ISETP.GT.AND P0, PT, R4, 0x28, !P0 ;  /* 0x000000280400780c */ /* 0x000fe40004704270 */
[----:B------:R-:W-:Y:S02]  /*5310*/  FMNMX.FTZ R71, R132, R71, !PT ;  /* 0x0000004784477209 */ /* 0x000fe40007810000 */
[----:B------:R-:W-:Y:S02]  /*5320*/  ISETP.LT.OR P0, PT, R5, 0x29, P0 ;  /* 0x000000290500780c */ /* 0x000fe40000701670 */
[----:B------:R-:W-:Y:S02]  /*5330*/  FMNMX.FTZ R71, R196, R71, !PT ;  /* 0x00000047c4477209 */ /* 0x000fe40007810000 */
[----:B------:R-:W-:-:S02]  /*5340*/  FSEL R143, R23, -INF , !P0 ;  /* 0xff800000178f7808 */ /* 0x000fc40004000000 */
[----:B------:R-:W-:Y:S02]  /*5350*/  ISETP.NE.AND P0, PT, R45, RZ, PT ;  /* 0x000000ff2d00720c */ /* 0x000fe40003f05270 */
[----:B-1----:R-:W-:Y:S02]  /*5360*/  FMNMX.FTZ R72, R72, R6, !PT ;  /* 0x0000000648487209 */ /* 0x002fe40007810000 */
[----:B------:R-:W-:Y:S02]  /*5370*/  FMNMX.FTZ R71, R202, R71, !PT ;  /* 0x00000047ca477209 */ /* 0x000fe40007810000 */
[----:B------:R-:W-:Y:S01]  /*5380*/  ISETP.GT.AND P0, PT, R4, 0x29, !P0 ;  /* 0x000000290400780c */ /* 0x000fe20004704270 */
[----:B------:R-:W1:Y:S01]  /*5390*/  SHFL.BFLY PT, R6, R72, 0x1, 0x1f ;  /* 0x0c201f0048067f89 */ /* 0x000e6200000e0000 */
[----:B------:R-:W-:Y:S02]  /*53a0*/  FMNMX.FTZ R71, R201, R71, !PT ;  /* 0x00000047c9477209 */ /* 0x000fe40007810000 */
[----:B------:R-:W-:-:S02]  /*53b0*/  ISETP.LT.OR P0, PT, R5, 0x2a, P0 ;  /* 0x0000002a0500780c */ /* 0x000fc40000701670 */
[----:B------:R-:W-:Y:S02]  /*53c0*/  FMNMX.FTZ R71, R203, R71, !PT ;  /* 0x00000047cb477209 */ /* 0x000fe40007810000 */
[----:B------:R-:W-:Y:S02]  /*53d0*/  FSEL R142, R25, -INF , !P0 ;  /* 0xff800000198e7808 */ /* 0x000fe40004000000 */
[----:B------:R-:W-:Y:S02]  /*53e0*/  ISETP.NE.AND P0, PT, R44, RZ, PT ;  /* 0x000000ff2c00720c */ /* 0x000fe40003f05270 */
[----:B------:R-:W-:Y:S02]  /*53f0*/  FMNMX.FTZ R71, R204, R71, !PT ;  /* 0x00000047cc477209 */ /* 0x000fe40007810000 */
[----:B------:R-:W-:Y:S02]  /*5400*/  ISETP.GT.AND P0, PT, R4, 0x30, !P0 ;  /* 0x000000300400780c */ /* 0x000fe40004704270 */
[----:B------:R-:W-:-:S02]  /*5410*/  FMNMX.FTZ R71, R205, R71, !PT ;  /* 0x00000047cd477209 */ /* 0x000fc40007810000 */
[----:B------:R-:W-:Y:S02]  /*5420*/  ISETP.LT.OR P0, PT, R5, 0x31, P0 ;  /* 0x000000310500780c */ /* 0x000fe40000701670 */
[----:B------:R-:W-:Y:S02]  /*5430*/  FMNMX.FTZ R71, R206, R71, !PT ;  /* 0x00000047ce477209 */ /* 0x000fe40007810000 */
[----:B------:R-:W-:Y:S02]  /*5440*/  FSEL R190, R12, -INF , !P0 ;  /* 0xff8000000cbe7808 */ /* 0x000fe40004000000 */
[----:B------:R-:W-:Y:S02]  /*5450*/  FMNMX.FTZ R71, R225, R71, !PT ;  /* 0x00000047e1477209 */ /* 0x000fe40007810000 */
[----:B------:R-:W-:Y:S02]  /*5460*/  ISETP.NE.AND P0, PT, R43, RZ, PT ;  /* 0x000000ff2b00720c */ /* 0x000fe40003f05270 */
[----:B-1----:R-:W-:-:S02]  /*5470*/  FMNMX.FTZ R72, R72, R6, !PT ;  /* 0x0000000648487209 */ /* 0x002fc40007810000 */
[----:B------:R-:W-:Y:S01]  /*5480*/  ISETP.GT.AND P0, PT, R4, 0x31, !P0 ;  /* 0x000000310400780c */ /* 0x000fe20004704270 */
[----:B------:R-:W1:Y:S01]  /*5490*/  SHFL.BFLY PT, R6, R71, 0x2, 0x1f ;  /* 0x0c401f0047067f89 */ /* 0x000e6200000e0000 */
[----:B------:R-:W-:Y:S01]  /*54a0*/  ISETP.NE.AND P6, PT, R42, RZ, PT ;  /* 0x000000ff2a00720c */ /* 0x000fe20003fc5270 */
[----:B------:R-:W-:Y:S01]  /*54b0*/  FMUL.FTZ R7, R72, c[0x0][0x2d0] ;  /* 0x0000b40048077a20 */ /* 0x000fe20000410000 */
[----:B------:R-:W-:Y:S02]  /*54c0*/  ISETP.LT.OR P0, PT, R5, 0x32, P0 ;  /* 0x000000320500780c */ /* 0x000fe40000701670 */
[----:B------:R-:W-:Y:S02]  /*54d0*/  LEA R211, R2, R210, 0x1 ;  /* 0x000000d202d37211 */ /* 0x000fe400078e08ff */
[----:B------:R-:W-:Y:S02]  /*54e0*/  FSEL R191, R9, -INF , !P0 ;  /* 0xff80000009bf7808 */ /* 0x000fe40004000000 */
[----:B------:R-:W-:Y:S01]  /*54f0*/  ISETP.GT.AND P0, PT, R4, 0x38, !P6 ;  /* 0x000000380400780c */ /* 0x000fe20007704270 */
[----:B------:R-:W-:Y:S01]  /*5500*/  LDSM.16.MT88.4 R92, [R211+0x100] ;  /* 0x00010000d35c783b */ /* 0x000fe20000004200 */
[----:B------:R-:W-:-:S02]  /*5510*/  FMNMX.FTZ R2, R114, R119, !PT ;  /* 0x0000007772027209 */ /* 0x000fc40007810000 */
[----:B------:R-:W-:Y:S02]  /*5520*/  ISETP.LT.OR P0, PT, R5, 0x39, P0 ;  /* 0x000000390500780c */ /* 0x000fe40000701670 */
[----:B------:R-:W-:Y:S02]  /*5530*/  FMNMX.FTZ R2, R122, R2, !PT ;  /* 0x000000027a027209 */ /* 0x000fe40007810000 */
[----:B------:R-:W-:Y:S02]  /*5540*/  FSEL R192, R19, -INF , !P0 ;  /* 0xff80000013c07808 */ /* 0x000fe40004000000 */
[----:B------:R-:W-:Y:S02]  /*5550*/  ISETP.GT.AND P0, PT, R4, 0x39, !P5 ;  /* 0x000000390400780c */ /* 0x000fe40006f04270 */
[----:B------:R-:W-:Y:S02]  /*5560*/  ISETP.NE.AND P5, PT, R38, RZ, PT ;  /* 0x000000ff2600720c */ /* 0x000fe40003fa5270 */
[----:B------:R-:W-:-:S02]  /*5570*/  ISETP.LT.OR P0, PT, R5, 0x3a, P0 ;  /* 0x0000003a0500780c */ /* 0x000fc40000701670 */
[----:B-1----:R-:W-:Y:S02]  /*5580*/  FMNMX.FTZ R71, R71, R6, !PT ;  /* 0x0000000647477209 */ /* 0x002fe40007810000 */
[----:B------:R-:W-:Y:S02]  /*5590*/  FSEL R193, R18, -INF , !P0 ;  /* 0xff80000012c17808 */ /* 0x000fe40004000000 */
[----:B------:R-:W-:Y:S01]  /*55a0*/  ISETP.GT.AND P0, PT, R4, 0x40, !P3 ;  /* 0x000000400400780c */ /* 0x000fe20005f04270 */
[----:B------:R-:W1:Y:S01]  /*55b0*/  SHFL.BFLY PT, R6, R71, 0x1, 0x1f ;  /* 0x0c201f0047067f89 */ /* 0x000e6200000e0000 */
[----:B------:R-:W-:Y:S02]  /*55c0*/  ISETP.NE.AND P6, PT, R37, RZ, PT ;  /* 0x000000ff2500720c */ /* 0x000fe40003fc5270 */
[----:B------:R-:W-:Y:S02]  /*55d0*/  ISETP.LT.OR P0, PT, R5, 0x41, P0 ;  /* 0x000000410500780c */ /* 0x000fe40000701670 */
[----:B------:R-:W-:-:S02]  /*55e0*/  ISETP.NE.AND P3, PT, R41, RZ, PT ;  /* 0x000000ff2900720c */ /* 0x000fc40003f65270 */
[----:B------:R-:W-:Y:S02]  /*55f0*/  FSEL R199, R11, -INF , !P0 ;  /* 0xff8000000bc77808 */ /* 0x000fe40004000000 */
[----:B------:R-:W-:Y:S02]  /*5600*/  ISETP.GT.AND P0, PT, R4, 0x41, !P2 ;  /* 0x000000410400780c */ /* 0x000fe40005704270 */
[----:B------:R-:W-:Y:S02]  /*5610*/  ISETP.NE.AND P2, PT, R40, RZ, PT ;  /* 0x000000ff2800720c */ /* 0x000fe40003f45270 */
[----:B------:R-:W-:Y:S02]  /*5620*/  ISETP.LT.OR P0, PT, R5, 0x42, P0 ;  /* 0x000000420500780c */ /* 0x000fe40000701670 */
[----:B------:R-:W-:Y:S02]  /*5630*/  ISETP.GT.AND P3, PT, R4, 0x48, !P3 ;  /* 0x000000480400780c */ /* 0x000fe40005f64270 */
[----:B------:R-:W-:-:S02]  /*5640*/  FSEL R198, R10, -INF , !P0 ;  /* 0xff8000000ac67808 */ /* 0x000fc40004000000 */
[----:B------:R-:W-:Y:S02]  /*5650*/  ISETP.GT.AND P0, PT, R4, RZ, !P1 ;  /* 0x000000ff0400720c */ /* 0x000fe40004f04270 */
[----:B------:R-:W-:Y:S02]  /*5660*/  ISETP.NE.AND P1, PT, R39, RZ, PT ;  /* 0x000000ff2700720c */ /* 0x000fe40003f25270 */
[----:B------:R-:W-:Y:S02]  /*5670*/  ISETP.LT.OR P0, PT, R5, 0x1, P0 ;  /* 0x000000010500780c */ /* 0x000fe40000701670 */
[----:B-1----:R-:W-:Y:S02]  /*5680*/  FMNMX.FTZ R71, R71, R6, !PT ;  /* 0x0000000647477209 */ /* 0x002fe40007810000 */
[----:B------:R-:W-:Y:S02]  /*5690*/  FSEL R73, R22, -INF , !P0 ;  /* 0xff80000016497808 */ /* 0x000fe40004000000 */
[----:B------:R-:W-:Y:S01]  /*56a0*/  FSETP.NEU.FTZ.AND P0, PT, R72, -INF , PT ;  /* 0xff8000004800780b */ /* 0x000fe20003f1d000 */
[----:B------:R-:W-:Y:S01]  /*56b0*/  FMUL.FTZ R6, R71, c[0x0][0x2d0] ;  /* 0x0000b40047067a20 */ /* 0x000fe20000410000 */
[----:B------:R-:W-:-:S02]  /*56c0*/  FMNMX.FTZ R3, R73, R74, !PT ;  /* 0x0000004a49037209 */ /* 0x000fc40007810000 */
[----:B------:R-:W-:Y:S02]  /*56d0*/  FSEL R7, R7, RZ, P0 ;  /* 0x000000ff07077208 */ /* 0x000fe40000000000 */
[----:B------:R-:W-:Y:S02]  /*56e0*/  FSETP.NEU.FTZ.AND P0, PT, R71, -INF , PT ;  /* 0xff8000004700780b */ /* 0x000fe40003f1d000 */
[----:B------:R-:W-:Y:S01]  /*56f0*/  FMNMX.FTZ R3, R112, R3, !PT ;  /* 0x0000000370037209 */ /* 0x000fe20007810000 */
[----:B------:R-:W-:Y:S01]  /*5700*/  FFMA.FTZ R8, R60, c[0x0][0x2d0], -R7 ;  /* 0x0000b4003c087a23 */ /* 0x000fe20000010807 */
[----:B------:R-:W-:Y:S02]  /*5710*/  FSEL R6, R6, RZ, P0 ;  /* 0x000000ff06067208 */ /* 0x000fe40000000000 */
[----:B------:R-:W-:Y:S01]  /*5720*/  FMNMX.FTZ R3, R75, R3, !PT ;  /* 0x000000034b037209 */ /* 0x000fe20007810000 */
[----:B------:R1:W-:Y:S01]  /*5730*/  MUFU.EX2 R152, R8 ;  /* 0x0000000800987308 */ /* 0x0003e20000000800 */
[C---:B------:R-:W-:Y:S01]  /*5740*/  ISETP.GT.AND P0, PT, R4.reuse, 0x51, !P5 ;  /* 0x000000510400780c */ /* 0x040fe20006f04270 */
[----:B------:R-:W-:Y:S01]  /*5750*/  FFMA.FTZ R0, R57, c[0x0][0x2d0], -R6 ;  /* 0x0000b40039007a23 */ /* 0x000fe20000010806 */
[----:B------:R-:W-:-:S02]  /*5760*/  ISETP.GT.AND P5, PT, R4, 0x59, !P6 ;  /* 0x000000590400780c */ /* 0x000fc400077a4270 */
[C---:B------:R-:W-:Y:S02]  /*5770*/  ISETP.GT.AND P2, PT, R4.reuse, 0x49, !P2 ;  /* 0x000000490400780c */ /* 0x040fe40005744270 */
[C---:B------:R-:W-:Y:S01]  /*5780*/  ISETP.GT.AND P1, PT, R4.reuse, 0x50, !P1 ;  /* 0x000000500400780c */ /* 0x040fe20004f24270 */
[----:B------:R2:W-:Y:S01]  /*5790*/  MUFU.EX2 R154, R0 ;  /* 0x00000000009a7308 */ /* 0x0005e20000000800 */
[----:B------:R-:W-:Y:S02]  /*57a0*/  ISETP.GT.AND P4, PT, R4, 0x58, !P4 ;  /* 0x000000580400780c */ /* 0x000fe40006784270 */
[----:B------:R-:W-:Y:S02]  /*57b0*/  P2R R4, PR, RZ, 0x20 ;  /* 0x00000020ff047803 */ /* 0x000fe40000000000 */
[C---:B------:R-:W-:Y:S02]  /*57c0*/  ISETP.LT.OR P5, PT, R5.reuse, 0x4a, P2 ;  /* 0x0000004a0500780c */ /* 0x040fe400017a1670 */
[----:B------:R-:W-:Y:S01]  /*57d0*/  ISETP.LT.OR P2, PT, R5, 0x52, P0 ;  /* 0x000000520500780c */ /* 0x000fe20000741670 */
[----:B-1----:R-:W-:Y:S01]  /*57e0*/  FFMA.FTZ R8, R61, c[0x0][0x2d0], -R7 ;  /* 0x0000b4003d087a23 */ /* 0x002fe20000010807 */
[----:B------:R-:W-:Y:S01]  /*57f0*/  ISETP.NE.AND P0, PT, R4, RZ, PT ;  /* 0x000000ff0400720c */ /* 0x000fe20003f05270 */
[----:B------:R-:W1:Y:S01]  /*5800*/  LDSM.16.MT88.4 R60, [R209+0x100] ;  /* 0x00010000d13c783b */ /* 0x000e620000004200 */
[C---:B------:R-:W-:Y:S01]  /*5810*/  ISETP.LT.OR P6, PT, R5.reuse, 0x49, P3 ;  /* 0x000000490500780c */ /* 0x040fe20001fc1670 */
[----:B------:R3:W4:Y:S01]  /*5820*/  MUFU.EX2 R164, R8 ;  /* 0x0000000800a47308 */ /* 0x0007220000000800 */
[----:B------:R-:W-:-:S02]  /*5830*/  ISETP.LT.OR P3, PT, R5, 0x51, P1 ;  /* 0x000000510500780c */ /* 0x000fc40000f61670 */
[----:B------:R-:W-:Y:S01]  /*5840*/  FSEL R181, R136, -INF , !P6 ;  /* 0xff80000088b57808 */ /* 0x000fe20007000000 */
[----:B--2---:R-:W-:Y:S01]  /*5850*/  FFMA.FTZ R0, R58, c[0x0][0x2d0], -R6 ;  /* 0x0000b4003a007a23 */ /* 0x004fe20000010806 */
[----:B------:R-:W-:Y:S02]  /*5860*/  FSEL R180, R135, -INF , !P5 ;  /* 0xff80000087b47808 */ /* 0x000fe40006800000 */
[----:B------:R-:W-:Y:S01]  /*5870*/  FSEL R184, R133, -INF , !P3 ;  /* 0xff80000085b87808 */ /* 0x000fe20005800000 */
[----:B------:R2:W-:Y:S01]  /*5880*/  MUFU.EX2 R155, R0 ;  /* 0x00000000009b7308 */ /* 0x0005e20000000800 */
[C---:B------:R-:W-:Y:S02]  /*5890*/  ISETP.LT.OR P1, PT, R5.reuse, 0x59, P4 ;  /* 0x000000590500780c */ /* 0x040fe40002721670 */
[----:B------:R-:W-:Y:S02]  /*58a0*/  FSEL R183, R138, -INF , !P2 ;  /* 0xff8000008ab77808 */ /* 0x000fe40005000000 */
[----:B------:R-:W-:-:S02]  /*58b0*/  ISETP.LT.OR P0, PT, R5, 0x5a, P0 ;  /* 0x0000005a0500780c */ /* 0x000fc40000701670 */
[----:B------:R-:W-:Y:S01]  /*58c0*/  FSEL R185, R134, -INF , !P1 ;  /* 0xff80000086b97808 */ /* 0x000fe20004800000 */
[----:B---3--:R-:W-:Y:S01]  /*58d0*/  FFMA.FTZ R8, R69, c[0x0][0x2d0], -R7 ;  /* 0x0000b40045087a23 */ /* 0x008fe20000010807 */
[----:B----4-:R-:W-:Y:S02]  /*58e0*/  F2FP.BF16.PACK_AB R12, R164, R152 ;  /* 0x00000098a40c723e */ /* 0x010fe400000010ff */
[----:B------:R-:W-:Y:S01]  /*58f0*/  FSEL R182, R139, -INF , !P0 ;  /* 0xff8000008bb67808 */ /* 0x000fe20004000000 */
[----:B------:R3:W-:Y:S01]  /*5900*/  MUFU.EX2 R216, R8 ;  /* 0x0000000800d87308 */ /* 0x0007e20000000800 */
[----:B------:R-:W-:Y:S01]  /*5910*/  ISETP.NE.AND P6, PT, R123, RZ, PT ;  /* 0x000000ff7b00720c */ /* 0x000fe20003fc5270 */
[----:B--2---:R-:W-:-:S06]  /*5920*/  FFMA.FTZ R0, R59, c[0x0][0x2d0], -R6 ;  /* 0x0000b4003b007a23 */ /* 0x004fcc0000010806 */
[----:B------:R2:W4:Y:S01]  /*5930*/  MUFU.EX2 R151, R0 ;  /* 0x0000000000977308 */ /* 0x0005220000000800 */
[----:B---3--:R-:W-:-:S07]  /*5940*/  FFMA.FTZ R8, R68, c[0x0][0x2d0], -R7 ;  /* 0x0000b40044087a23 */ /* 0x008fce0000010807 */
[----:B------:R3:W1:Y:S01]  /*5950*/  MUFU.EX2 R158, R8 ;  /* 0x00000008009e7308 */ /* 0x0006620000000800 */
[----:B--2---:R-:W-:Y:S01]  /*5960*/  FFMA.FTZ R0, R76, c[0x0][0x2d0], -R7 ;  /* 0x0000b4004c007a23 */ /* 0x004fe20000010807 */
[----:B----4-:R-:W-:-:S06]  /*5970*/  F2FP.BF16.PACK_AB R15, R151, R155 ;  /* 0x0000009b970f723e */ /* 0x010fcc00000010ff */
[----:B------:R2:W-:Y:S01]  /*5980*/  MUFU.EX2 R243, R0 ;  /* 0x0000000000f37308 */ /* 0x0005e20000000800 */
[----:B---3--:R-:W-:Y:S01]  /*5990*/  FFMA.FTZ R8, R56, c[0x0][0x2d0], -R6 ;  /* 0x0000b40038087a23 */ /* 0x008fe20000010806 */
[----:B-1----:R-:W-:Y:S01]  /*59a0*/  F2FP.BF16.PACK_AB R14, R158, R216 ;  /* 0x000000d89e0e723e */ /* 0x002fe200000010ff */
[----:B------:R-:W-:Y:S05]  /*59b0*/  LDSM.16.MT88.4 R56, [R211+0x1100] ;  /* 0x00110000d338783b */ /* 0x000fea0000004200 */
[----:B------:R-:W1:Y:S01]  /*59c0*/  MUFU.EX2 R149, R8 ;  /* 0x0000000800957308 */ /* 0x000e620000000800 */
[----:B--2---:R-:W-:-:S07]  /*59d0*/  FFMA.FTZ R0, R77, c[0x0][0x2d0], -R7 ;  /* 0x0000b4004d007a23 */ /* 0x004fce0000010807 */
[----:B------:R2:W3:Y:S01]  /*59e0*/  MUFU.EX2 R248, R0 ;  /* 0x0000000000f87308 */ /* 0x0004e20000000800 */
[----:B-1----:R-:W-:-:S07]  /*59f0*/  F2FP.BF16.PACK_AB R13, R154, R149 ;  /* 0x000000959a0d723e */ /* 0x002fce00000010ff */
[----:B------:R-:W-:Y:S01]  /*5a00*/  HMMA.16816.F32.BF16 R16, R12, R60, RZ ;  /* 0x0000003c0c10723c */ /* 0x000fe200000418ff */
[----:B--2---:R-:W-:Y:S01]  /*5a10*/  FFMA.FTZ R0, R84, c[0x0][0x2d0], -R7 ;  /* 0x0000b40054007a23 */ /* 0x004fe20000010807 */
[----:B---3--:R-:W-:-:S03]  /*5a20*/  F2FP.BF16.PACK_AB R8, R248, R243 ;  /* 0x000000f3f808723e */ /* 0x008fc600000010ff */
[----:B------:R1:W-:Y:S03]  /*5a30*/  MUFU.EX2 R214, R0 ;  /* 0x0000000000d67308 */ /* 0x0003e60000000800 */
[C---:B------:R-:W-:Y:S08]  /*5a40*/  HMMA.16816.F32.BF16 R20, R12.reuse, R80, RZ ;  /* 0x000000500c14723c */ /* 0x040ff000000418ff */
[----:B------:R-:W-:Y:S01]  /*5a50*/  HMMA.16816.F32.BF16 R24, R12, R88, RZ ;  /* 0x000000580c18723c */ /* 0x000fe200000418ff */
[----:B-1----:R-:W-:Y:S01]  /*5a60*/  FMNMX.FTZ R0, R128, R2, !PT ;  /* 0x0000000280007209 */ /* 0x002fe20007810000 */
[----:B------:R-:W-:-:S02]  /*5a70*/  FFMA.FTZ R2, R85, c[0x0][0x2d0], -R7 ;  /* 0x0000b40055027a23 */ /* 0x000fc40000010807 */
[----:B------:R-:W-:Y:S01]  /*5a80*/  LDSM.16.MT88.4 R84, [R209+0x1100] ;  /* 0x00110000d154783b */ /* 0x000fe20000004200 */
[----:B------:R-:W-:Y:S01]  /*5a90*/  FMNMX.FTZ R0, R130, R0, !PT ;  /* 0x0000000082007209 */ /* 0x000fe20007810000 */
[----:B------:R1:W2:Y:S02]  /*5aa0*/  MUFU.EX2 R165, R2 ;  /* 0x0000000200a57308 */ /* 0x0002a40000000800 */
[----:B------:R-:W-:Y:S01]  /*5ab0*/  HMMA.16816.F32.BF16 R32, R12, R92, RZ ;  /* 0x0000005c0c20723c */ /* 0x000fe200000418ff */
[----:B------:R-:W-:-:S04]  /*5ac0*/  FMNMX.FTZ R0, R131, R0, !PT ;  /* 0x0000000083007209 */ /* 0x000fc80007810000 */
[----:B------:R-:W-:-:S03]  /*5ad0*/  FMNMX.FTZ R0, R140, R0, !PT ;  /* 0x000000008c007209 */ /* 0x000fc60007810000 */
[----:B------:R-:W-:Y:S01]  /*5ae0*/  HMMA.16816.F32.BF16 R36, R12, R62, RZ ;  /* 0x0000003e0c24723c */ /* 0x000fe200000418ff */
[----:B------:R-:W-:-:S04]  /*5af0*/  FMNMX.FTZ R0, R141, R0, !PT ;  /* 0x000000008d007209 */ /* 0x000fc80007810000 */
[----:B------:R-:W-:Y:S01]  /*5b00*/  FMNMX.FTZ R0, R189, R0, !PT ;  /* 0x00000000bd007209 */ /* 0x000fe20007810000 */
[----:B-1----:R-:W-:Y:S02]  /*5b10*/  FFMA.FTZ R2, R64, c[0x0][0x2d0], -R6 ;  /* 0x0000b40040027a23 */ /* 0x002fe40000010806 */
[----:B------:R-:W-:Y:S01]  /*5b20*/  HMMA.16816.F32.BF16 R40, R12, R82, RZ ;  /* 0x000000520c28723c */ /* 0x000fe200000418ff */
[----:B--2---:R-:W-:Y:S01]  /*5b30*/  F2FP.BF16.PACK_AB R10, R165, R214 ;  /* 0x000000d6a50a723e */ /* 0x004fe200000010ff */
[----:B------:R1:W-:Y:S01]  /*5b40*/  MUFU.EX2 R166, R2 ;  /* 0x0000000200a67308 */ /* 0x0003e20000000800 */
[----:B------:R-:W-:-:S04]  /*5b50*/  FMNMX.FTZ R0, R188, R0, !PT ;  /* 0x00000000bc007209 */ /* 0x000fc80007810000 */
[----:B------:R-:W-:Y:S01]  /*5b60*/  FMNMX.FTZ R0, R187, R0, !PT ;  /* 0x00000000bb007209 */ /* 0x000fe20007810000 */
[----:B------:R-:W-:Y:S03]  /*5b70*/  HMMA.16816.F32.BF16 R48, R12, R90, RZ ;  /* 0x0000005a0c30723c */ /* 0x000fe600000418ff */
[----:B------:R-:W-:-:S04]  /*5b80*/  FMNMX.FTZ R0, R186, R0, !PT ;  /* 0x00000000ba007209 */ /* 0x000fc80007810000 */
[----:B------:R-:W-:Y:S01]  /*5b90*/  FMNMX.FTZ R0, R194, R0, !PT ;  /* 0x00000000c2007209 */ /* 0x000fe20007810000 */
[----:B------:R-:W-:Y:S01]  /*5ba0*/  HMMA.16816.F32.BF16 R44, R12, R94, RZ ;  /* 0x0000005e0c2c723c */ /* 0x000fe200000418ff */
[----:B-1----:R-:W-:Y:S02]  /*5bb0*/  FFMA.FTZ R2, R65, c[0x0][0x2d0], -R6 ;  /* 0x0000b40041027a23 */ /* 0x002fe40000010806 */
[----:B------:R-:W-:Y:S02]  /*5bc0*/  FMNMX.FTZ R0, R195, R0, !PT ;  /* 0x00000000c3007209 */ /* 0x000fe40007810000 */
[----:B------:R1:W2:Y:S02]  /*5bd0*/  MUFU.EX2 R244, R2 ;  /* 0x0000000200f47308 */ /* 0x0002a40000000800 */
[----:B------:R-:W-:-:S04]  /*5be0*/  FMNMX.FTZ R0, R197, R0, !PT ;  /* 0x00000000c5007209 */ /* 0x000fc80007810000 */
[----:B------:R-:W-:-:S04]  /*5bf0*/  FMNMX.FTZ R0, R200, R0, !PT ;  /* 0x00000000c8007209 */ /* 0x000fc80007810000 */
[----:B------:R-:W-:Y:S01]  /*5c00*/  FMNMX.FTZ R0, R232, R0, !PT ;  /* 0x00000000e8007209 */ /* 0x000fe20007810000 */
[----:B-1----:R-:W-:Y:S01]  /*5c10*/  FFMA.FTZ R2, R66, c[0x0][0x2d0], -R6 ;  /* 0x0000b40042027a23 */ /* 0x002fe20000010806 */
[----:B--2---:R-:W-:-:S03]  /*5c20*/  F2FP.BF16.PACK_AB R9, R244, R166 ;  /* 0x000000a6f409723e */ /* 0x004fc600000010ff */
[----:B------:R1:W-:Y:S02]  /*5c30*/  MUFU.EX2 R168, R2 ;  /* 0x0000000200a87308 */ /* 0x0003e40000000800 */
[----:B-1----:R-:W-:Y:S01]  /*5c40*/  FMNMX.FTZ R2, R113, R3, !PT ;  /* 0x0000000371027209 */ /* 0x002fe20007810000 */
[----:B------:R-:W-:Y:S02]  /*5c50*/  FFMA.FTZ R3, R67, c[0x0][0x2d0], -R6 ;  /* 0x0000b40043037a23 */ /* 0x000fe40000010806 */
[----:B------:R-:W-:Y:S01]  /*5c60*/  LDSM.16.MT88.4 R64, [R210+0x1100] ;  /* 0x00110000d240783b */ /* 0x000fe20000004200 */
[----:B------:R-:W-:Y:S02]  /*5c70*/  FMNMX.FTZ R2, R115, R2, !PT ;  /* 0x0000000273027209 */ /* 0x000fe40007810000 */
[----:B------:R1:W2:Y:S02]  /*5c80*/  MUFU.EX2 R167, R3 ;  /* 0x0000000300a77308 */ /* 0x0002a40000000800 */
[----:B------:R-:W-:-:S04]  /*5c90*/  FMNMX.FTZ R2, R116, R2, !PT ;  /* 0x0000000274027209 */ /* 0x000fc80007810000 */
[----:B------:R-:W-:Y:S01]  /*5ca0*/  FMNMX.FTZ R2, R118, R2, !PT ;  /* 0x0000000276027209 */ /* 0x000fe20007810000 */
[--C-:B-1----:R-:W-:Y:S01]  /*5cb0*/  FFMA.FTZ R3, R108, c[0x0][0x2d0], -R7.reuse ;  /* 0x0000b4006c037a23 */ /* 0x102fe20000010807 */
[----:B--2---:R-:W-:Y:S01]  /*5cc0*/  F2FP.BF16.PACK_AB R11, R167, R168 ;  /* 0x000000a8a70b723e */ /* 0x004fe200000010ff */
[----:B------:R-:W1:Y:S02]  /*5cd0*/  LDSM.16.MT88.4 R108, [R211+0x900] ;  /* 0x00090000d36c783b */ /* 0x000e640000004200 */
[----:B------:R2:W-:Y:S04]  /*5ce0*/  MUFU.EX2 R153, R3 ;  /* 0x0000000300997308 */ /* 0x0005e80000000800 */
[C---:B------:R-:W-:Y:S08]  /*5cf0*/  HMMA.16816.F32.BF16 R52, R8.reuse, R104, R16 ;  /* 0x000000680834723c */ /* 0x040ff00000041810 */
[----:B------:R-:W-:Y:S01]  /*5d00*/  HMMA.16816.F32.BF16 R28, R8, R100, R20 ;  /* 0x00000064081c723c */ /* 0x000fe20000041814 */
[----:B--2---:R-:W-:Y:S01]  /*5d10*/  FMNMX.FTZ R3, R145, R2, !PT ;  /* 0x0000000291037209 */ /* 0x004fe20007810000 */
[----:B------:R-:W-:-:S03]  /*5d20*/  FFMA.FTZ R2, R120, c[0x0][0x2d0], -R7 ;  /* 0x0000b40078027a23 */ /* 0x000fc60000010807 */
[----:B------:R-:W-:Y:S01]  /*5d30*/  FMNMX.FTZ R3, R144, R3, !PT ;  /* 0x0000000390037209 */ /* 0x000fe20007810000 */
[----:B------:R2:W-:Y:S02]  /*5d40*/  MUFU.EX2 R247, R2 ;  /* 0x0000000200f77308 */ /* 0x0005e40000000800 */
[C---:B------:R-:W-:Y:S08]  /*5d50*/  HMMA.16816.F32.BF16 R20, R8.reuse, R96, R24 ;  /* 0x000000600814723c */ /* 0x040ff00000041818 */
[----:B------:R-:W-:Y:S01]  /*5d60*/  HMMA.16816.F32.BF16 R16, R8, R106, R36 ;  /* 0x0000006a0810723c */ /* 0x000fe20000041824 */
[----:B--2---:R-:W-:Y:S01]  /*5d70*/  FMNMX.FTZ R2, R233, R0, !PT ;  /* 0x00000000e9027209 */ /* 0x004fe20007810000 */
[----:B------:R-:W-:-:S06]  /*5d80*/  FFMA.FTZ R0, R121, c[0x0][0x2d0], -R7 ;  /* 0x0000b40079007a23 */ /* 0x000fcc0000010807 */
[C---:B-1----:R-:W-:Y:S01]  /*5d90*/  HMMA.16816.F32.BF16 R12, R8.reuse, R108, R32 ;  /* 0x0000006c080c723c */ /* 0x042fe20000041820 */
[----:B------:R1:W-:Y:S07]  /*5da0*/  MUFU.EX2 R150, R0 ;  /* 0x0000000000967308 */ /* 0x0003ee0000000800 */
[C---:B------:R-:W-:Y:S08]  /*5db0*/  HMMA.16816.F32.BF16 R36, R8.reuse, R102, R40 ;  /* 0x000000660824723c */ /* 0x040ff00000041828 */
[----:B------:R-:W-:Y:S01]  /*5dc0*/  HMMA.16816.F32.BF16 R24, R8, R98, R48 ;  /* 0x000000620818723c */ /* 0x000fe20000041830 */
[----:B-1----:R-:W-:-:S02]  /*5dd0*/  FMNMX.FTZ R0, R234, R2, !PT ;  /* 0x00000002ea007209 */ /* 0x002fc40007810000 */
[----:B------:R-:W-:Y:S01]  /*5de0*/  FMNMX.FTZ R2, R143, R3, !PT ;  /* 0x000000038f027209 */ /* 0x000fe20007810000 */
[----:B------:R-:W-:Y:S01]  /*5df0*/  FFMA.FTZ R3, R124, c[0x0][0x2d0], -R7 ;  /* 0x0000b4007c037a23 */ /* 0x000fe20000010807 */
[----:B------:R-:W-:-:S03]  /*5e00*/  FMNMX.FTZ R0, R235, R0, !PT ;  /* 0x00000000eb007209 */ /* 0x000fc60007810000 */
[----:B------:R-:W-:Y:S01]  /*5e10*/  HMMA.16816.F32.BF16 R32, R8, R110, R44 ;  /* 0x0000006e0820723c */ /* 0x000fe2000004182c */
[----:B------:R-:W-:Y:S01]  /*5e20*/  FMNMX.FTZ R2, R142, R2, !PT ;  /* 0x000000028e027209 */ /* 0x000fe20007810000 */
[----:B------:R1:W2:Y:S01]  /*5e30*/  MUFU.EX2 R156, R3 ;  /* 0x00000003009c7308 */ /* 0x0002a20000000800 */
[----:B------:R-:W-:Y:S02]  /*5e40*/  FMNMX.FTZ R0, R236, R0, !PT ;  /* 0x00000000ec007209 */ /* 0x000fe40007810000 */
[----:B------:R-:W-:Y:S02]  /*5e50*/  FMNMX.FTZ R2, R190, R2, !PT ;  /* 0x00000002be027209 */ /* 0x000fe40007810000 */
[----:B------:R-:W-:Y:S02]  /*5e60*/  FMNMX.FTZ R0, R237, R0, !PT ;  /* 0x00000000ed007209 */ /* 0x000fe40007810000 */
[----:B------:R-:W-:Y:S02]  /*5e70*/  FMNMX.FTZ R2, R191, R2, !PT ;  /* 0x00000002bf027209 */ /* 0x000fe40007810000 */
[----:B------:R-:W-:-:S04]  /*5e80*/  FMNMX.FTZ R0, R241, R0, !PT ;  /* 0x00000000f1007209 */ /* 0x000fc80007810000 */
[----:B------:R-:W-:Y:S01]  /*5e90*/  FMNMX.FTZ R0, R239, R0, !PT ;  /* 0x00000000ef007209 */ /* 0x000fe20007810000 */
[----:B-1----:R-:W-:Y:S01]  /*5ea0*/  FFMA.FTZ R3, R129, c[0x0][0x2d0], -R7 ;  /* 0x0000b40081037a23 */ /* 0x002fe20000010807 */
[----:B--2---:R-:W-:-:S03]  /*5eb0*/  F2FP.BF16.PACK_AB R10, R156, R150 ;  /* 0x000000969c0a723e */ /* 0x004fc600000010ff */
[----:B------:R-:W1:Y:S01]  /*5ec0*/  SHFL.BFLY PT, R4, R0, 0x2, 0x1f ;  /* 0x0c401f0000047f89 */ /* 0x000e6200000e0000 */
[----:B------:R2:W-:Y:S02]  /*5ed0*/  MUFU.EX2 R157, R3 ;  /* 0x00000003009d7308 */ /* 0x0005e40000000800 */
[----:B--2---:R-:W-:Y:S01]  /*5ee0*/  FMNMX.FTZ R3, R192, R2, !PT ;  /* 0x00000002c0037209 */ /* 0x004fe20007810000 */
[----:B------:R-:W-:-:S03]  /*5ef0*/  FFMA.FTZ R2, R70, c[0x0][0x2d0], -R6 ;  /* 0x0000b40046027a23 */ /* 0x000fc60000010806 */
[----:B------:R-:W-:Y:S02]  /*5f00*/  FMNMX.FTZ R3, R193, R3, !PT ;  /* 0x00000003c1037209 */ /* 0x000fe40007810000 */
[----:B------:R2:W-:Y:S01]  /*5f10*/  MUFU.EX2 R129, R2 ;  /* 0x0000000200817308 */ /* 0x0005e20000000800 */
[----:B-1----:R-:W-:Y:S02]  /*5f20*/  FMNMX.FTZ R0, R0, R4, !PT ;  /* 0x0000000400007209 */ /* 0x002fe40007810000 */
[----:B------:R-:W-:-:S03]  /*5f30*/  FMNMX.FTZ R3, R199, R3, !PT ;  /* 0x00000003c7037209 */ /* 0x000fc60007810000 */
[----:B------:R-:W1:Y:S01]  /*5f40*/  SHFL.BFLY PT, R5, R0, 0x1, 0x1f ;  /* 0x0c201f0000057f89 */ /* 0x000e6200000e0000 */
[----:B------:R-:W-:-:S04]  /*5f50*/  FMNMX.FTZ R3, R198, R3, !PT ;  /* 0x00000003c6037209 */ /* 0x000fc80007810000 */
[----:B------:R-:W-:-:S04]  /*5f60*/  FMNMX.FTZ R3, R181, R3, !PT ;  /* 0x00000003b5037209 */ /* 0x000fc80007810000 */
[----:B------:R-:W-:Y:S01]  /*5f70*/  FMNMX.FTZ R3, R180, R3, !PT ;  /* 0x00000003b4037209 */ /* 0x000fe20007810000 */
[----:B--2---:R-:W-:-:S03]  /*5f80*/  FFMA.FTZ R2, R78, c[0x0][0x2d0], -R6 ;  /* 0x0000b4004e027a23 */ /* 0x004fc60000010806 */
[----:B------:R-:W-:Y:S01]  /*5f90*/  FMNMX.FTZ R3, R184, R3, !PT ;  /* 0x00000003b8037209 */ /* 0x000fe20007810000 */
[----:B------:R2:W3:Y:S03]  /*5fa0*/  MUFU.EX2 R148, R2 ;  /* 0x0000000200947308 */ /* 0x0004e60000000800 */
[----:B------:R-:W-:-:S04]  /*5fb0*/  FMNMX.FTZ R3, R183, R3, !PT ;  /* 0x00000003b7037209 */ /* 0x000fc80007810000 */
[----:B------:R-:W-:Y:S02]  /*5fc0*/  FMNMX.FTZ R3, R185, R3, !PT ;  /* 0x00000003b9037209 */ /* 0x000fe40007810000 */
[----:B-1----:R-:W-:Y:S01]  /*5fd0*/  FMNMX.FTZ R70, R0, R5, !PT ;  /* 0x0000000500467209 */ /* 0x002fe20007810000 */
[--C-:B------:R-:W-:Y:S01]  /*5fe0*/  FFMA.FTZ R0, R127, c[0x0][0x2d0], -R6.reuse ;  /* 0x0000b4007f007a23 */ /* 0x100fe20000010806 */
[----:B------:R-:W-:Y:S02]  /*5ff0*/  FMNMX.FTZ R3, R182, R3, !PT ;  /* 0x00000003b6037209 */ /* 0x000fe40007810000 */
[----:B------:R-:W-:Y:S01]  /*6000*/  FSETP.NEU.FTZ.AND P0, PT, R70, -INF , PT ;  /* 0xff8000004600780b */ /* 0x000fe20003f1d000 */
[----:B------:R1:W-:Y:S01]  /*6010*/  MUFU.EX2 R246, R0 ;  /* 0x0000000000f67308 */ /* 0x0003e20000000800 */
[----:B--2---:R-:W-:Y:S01]  /*6020*/  FFMA.FTZ R2, R79, c[0x0][0x2d0], -R6 ;  /* 0x0000b4004f027a23 */ /* 0x004fe20000010806 */
[----:B------:R-:W2:Y:S01]  /*6030*/  SHFL.BFLY PT, R4, R3, 0x2, 0x1f ;  /* 0x0c401f0003047f89 */ /* 0x000ea200000e0000 */
[----:B---3--:R-:W-:-:S03]  /*6040*/  F2FP.BF16.PACK_AB R9, R148, R129 ;  /* 0x000000819409723e */ /* 0x008fc600000010ff */
[----:B------:R-:W-:Y:S02]  /*6050*/  LDSM.16.MT88.4 R76, [R212+0x1100] ;  /* 0x00110000d44c783b */ /* 0x000fe40000004200 */
[----:B------:R3:W-:Y:S01]  /*6060*/  MUFU.EX2 R215, R2 ;  /* 0x0000000200d77308 */ /* 0x0007e20000000800 */
[--C-:B-1----:R-:W-:Y:S02]  /*6070*/  FFMA.FTZ R0, R132, c[0x0][0x2d0], -R6.reuse ;  /* 0x0000b40084007a23 */ /* 0x102fe40000010806 */
[----:B---3--:R-:W-:Y:S02]  /*6080*/  FFMA.FTZ R2, R117, c[0x0][0x2d0], -R6 ;  /* 0x0000b40075027a23 */ /* 0x008fe40000010806 */
[----:B------:R-:W-:Y:S01]  /*6090*/  IMAD.MOV.U32 R117, RZ, RZ, R153 ;  /* 0x000000ffff757224 */ /* 0x000fe200078e0099 */
[----:B--2---:R-:W-:Y:S02]  /*60a0*/  FMNMX.FTZ R3, R3, R4, !PT ;  /* 0x0000000403037209 */ /* 0x004fe40007810000 */
[----:B------:R1:W2:Y:S02]  /*60b0*/  MUFU.EX2 R68, R2 ;  /* 0x0000000200447308 */ /* 0x0002a40000000800 */
[----:B------:R-:W-:Y:S01]  /*60c0*/  F2FP.BF16.PACK_AB R8, R247, R117 ;  /* 0x00000075f708723e */ /* 0x000fe200000010ff */
[----:B------:R-:W3:Y:S01]  /*60d0*/  SHFL.BFLY PT, R4, R3, 0x1, 0x1f ;  /* 0x0c201f0003047f89 */ /* 0x000ee200000e0000 */
[----:B-1----:R-:W-:Y:S01]  /*60e0*/  FFMA.FTZ R2, R137, c[0x0][0x2d0], -R7 ;  /* 0x0000b40089027a23 */ /* 0x002fe20000010807 */
[----:B--2---:R-:W-:-:S03]  /*60f0*/  F2FP.BF16.PACK_AB R11, R68, R215 ;  /* 0x000000d7440b723e */ /* 0x004fc600000010ff */
[----:B------:R1:W-:Y:S04]  /*6100*/  MUFU.EX2 R69, R2 ;  /* 0x0000000200457308 */ /* 0x0003e80000000800 */
[----:B------:R-:W-:Y:S01]  /*6110*/  HMMA.16816.F32.BF16 R48, R8, R84, R52 ;  /* 0x000000540830723c */ /* 0x000fe20000041834 */
[----:B---3--:R-:W-:-:S06]  /*6120*/  FMNMX.FTZ R3, R3, R4, !PT ;  /* 0x0000000403037209 */ /* 0x008fcc0007810000 */
[----:B------:R-:W-:Y:S01]  /*6130*/  MOV R54, R68 ;  /* 0x0000004400367202 */ /* 0x000fe20000000f00 */
[C---:B------:R-:W-:Y:S01]  /*6140*/  HMMA.16816.F32.BF16 R44, R8.reuse, R76, R28 ;  /* 0x0000004c082c723c */ /* 0x040fe2000004181c */
[----:B------:R-:W-:Y:S01]  /*6150*/  MUFU.EX2 R68, R0 ;  /* 0x0000000000447308 */ /* 0x000fe20000000800 */
[----:B------:R-:W-:Y:S02]  /*6160*/  IMAD.MOV.U32 R55, RZ, RZ, R157 ;  /* 0x000000ffff377224 */ /* 0x000fe400078e009d */
[--C-:B-1----:R-:W-:Y:S02]  /*6170*/  FFMA.FTZ R2, R146, c[0x0][0x2d0], -R7.reuse ;  /* 0x0000b40092027a23 */ /* 0x102fe40000010807 */
[----:B------:R-:W-:Y:S02]  /*6180*/  IMAD.MOV.U32 R53, RZ, RZ, R156 ;  /* 0x000000ffff357224 */ /* 0x000fe400078e009c */
[C---:B------:R-:W-:Y:S01]  /*6190*/  HMMA.16816.F32.BF16 R28, R8.reuse, R56, R12 ;  /* 0x00000038081c723c */ /* 0x040fe2000004180c */
[----:B------:R1:W-:Y:S07]  /*61a0*/  MUFU.EX2 R153, R2 ;  /* 0x0000000200997308 */ /* 0x0003ee0000000800 */
[C---:B------:R-:W-:Y:S08]  /*61b0*/  HMMA.16816.F32.BF16 R12, R8.reuse, R58, R32 ;  /* 0x0000003a080c723c */ /* 0x040ff00000041820 */
[----:B------:R-:W-:Y:S01]  /*61c0*/  HMMA.16816.F32.BF16 R16, R8, R86, R16 ;  /* 0x000000560810723c */ /* 0x000fe20000041810 */
[----:B-1----:R-:W-:-:S02]  /*61d0*/  FFMA.FTZ R2, R147, c[0x0][0x2d0], -R7 ;  /* 0x0000b40093027a23 */ /* 0x002fc40000010807 */
[----:B------:R-:W-:Y:S02]  /*61e0*/  IMAD.MOV.U32 R147, RZ, RZ, R158 ;  /* 0x000000ffff937224 */ /* 0x000fe400078e009e */
[----:B------:R1:W2:Y:S01]  /*61f0*/  MUFU.EX2 R40, R2 ;  /* 0x0000000200287308 */ /* 0x0002a20000000800 */
[----:B------:R-:W3:Y:S02]  /*6200*/  LDSM.16.MT88.4 R156, [R210+0x1900] ;  /* 0x00190000d29c783b */ /* 0x000ee40000004200 */
[C---:B------:R-:W-:Y:S01]  /*6210*/  HMMA.16816.F32.BF16 R24, R8.reuse, R66, R24 ;  /* 0x000000420818723c */ /* 0x040fe20000041818 */
[----:B-1----:R-:W-:Y:S02]  /*6220*/  FFMA.FTZ R2, R125, c[0x0][0x2d0], -R6 ;  /* 0x0000b4007d027a23 */ /* 0x002fe40000010806 */
[----:B--2---:R-:W-:Y:S02]  /*6230*/  IMAD.MOV.U32 R5, RZ, RZ, R40 ;  /* 0x000000ffff057224 */ /* 0x004fe400078e0028 */
[----:B------:R1:W-:Y:S03]  /*6240*/  MUFU.EX2 R52, R2 ;  /* 0x0000000200347308 */ /* 0x0003e60000000800 */
[C---:B------:R-:W-:Y:S08]  /*6250*/  HMMA.16816.F32.BF16 R40, R8.reuse, R64, R20 ;  /* 0x000000400828723c */ /* 0x040ff00000041814 */
[----:B------:R-:W-:Y:S01]  /*6260*/  HMMA.16816.F32.BF16 R20, R8, R78, R36 ;  /* 0x0000004e0814723c */ /* 0x000fe20000041824 */
[----:B-1----:R-:W-:-:S06]  /*6270*/  FFMA.FTZ R2, R126, c[0x0][0x2d0], -R6 ;  /* 0x0000b4007e027a23 */ /* 0x002fcc0000010806 */
[----:B------:R-:W-:Y:S01]  /*6280*/  F2FP.BF16.PACK_AB R10, R5, R153 ;  /* 0x00000099050a723e */ /* 0x000fe200000010ff */
[----:B------:R-:W1:Y:S01]  /*6290*/  LDSM.16.MT88.4 R124, [R209+0x1900] ;  /* 0x00190000d17c783b */ /* 0x000e620000004200 */
[----:B------:R-:W-:Y:S01]  /*62a0*/  IMAD.MOV.U32 R37, RZ, RZ, R69 ;  /* 0x000000ffff257224 */ /* 0x000fe200078e0045 */
[----:B------:R2:W4:Y:S01]  /*62b0*/  MUFU.EX2 R245, R2 ;  /* 0x0000000200f57308 */ /* 0x0005220000000800 */
[----:B------:R-:W-:Y:S01]  /*62c0*/  F2FP.BF16.PACK_AB R11, R68, R246 ;  /* 0x000000f6440b723e */ /* 0x000fe200000010ff */
[----:B------:R-:W-:Y:S01]  /*62d0*/  IMAD.MOV.U32 R39, RZ, RZ, R166 ;  /* 0x000000ffff277224 */ /* 0x000fe200078e00a6 */
[----:B------:R-:W-:Y:S01]  /*62e0*/  MOV R36, R167 ;  /* 0x000000a700247202 */ /* 0x000fe20000000f00 */
[----:B------:R-:W-:Y:S01]  /*62f0*/  IMAD.MOV.U32 R38, RZ, RZ, R165 ;  /* 0x000000ffff267224 */ /* 0x000fe200078e00a5 */
[----:B------:R-:W-:Y:S01]  /*6300*/  F2FP.BF16.PACK_AB R8, R37, R55 ;  /* 0x000000372508723e */ /* 0x000fe200000010ff */
[----:B--2---:R-:W-:Y:S01]  /*6310*/  FMUL.FTZ R2, R70, c[0x0][0x2d0] ;  /* 0x0000b40046027a20 */ /* 0x004fe20000410000 */
[----:B----4-:R-:W-:-:S04]  /*6320*/  F2FP.BF16.PACK_AB R9, R245, R52 ;  /* 0x00000034f509723e */ /* 0x010fc800000010ff */
[----:B------:R-:W-:Y:S02]  /*6330*/  FSEL R2, R2, RZ, P0 ;  /* 0x000000ff02027208 */ /* 0x000fe40000000000 */
[----:B------:R-:W-:Y:S01]  /*6340*/  FSETP.NEU.FTZ.AND P0, PT, R3, -INF , PT ;  /* 0xff8000000300780b */ /* 0x000fe20003f1d000 */
[C---:B------:R-:W-:Y:S02]  /*6350*/  HMMA.16816.F32.BF16 R132, R8.reuse, R162, R20 ;  /* 0x000000a20884723c */ /* 0x040fe40000041814 */
[--C-:B------:R-:W-:Y:S02]  /*6360*/  FFMA.FTZ R0, R114, c[0x0][0x2d0], -R2.reuse ;  /* 0x0000b40072007a23 */ /* 0x100fe40000010802 */
[----:B------:R-:W-:Y:S02]  /*6370*/  FFMA.FTZ R4, R131, c[0x0][0x2d0], -R2 ;  /* 0x0000b40083047a23 */ /* 0x000fe40000010802 */
[----:B------:R2:W-:Y:S01]  /*6380*/  MUFU.EX2 R208, R0 ;  /* 0x0000000000d07308 */ /* 0x0005e20000000800 */
[----:B------:R-:W-:Y:S01]  /*6390*/  IMAD.MOV.U32 R131, RZ, RZ, R68 ;  /* 0x000000ffff837224 */ /* 0x000fe200078e0044 */
[----:B---3--:R-:W-:Y:S01]  /*63a0*/  HMMA.16816.F32.BF16 R136, R8, R156, R40 ;  /* 0x0000009c0888723c */ /* 0x008fe20000041828 */
[----:B------:R-:W-:-:S05]  /*63b0*/  IMAD.MOV.U32 R114, RZ, RZ, R150 ;  /* 0x000000ffff727224 */ /* 0x000fca00078e0096 */
[----:B------:R-:W-:Y:S02]  /*63c0*/  MUFU.EX2 R251, R4 ;  /* 0x0000000400fb7308 */ /* 0x000fe40000000800 */
[----:B-1----:R-:W-:Y:S01]  /*63d0*/  HMMA.16816.F32.BF16 R172, R8, R126, R16 ;  /* 0x0000007e08ac723c */ /* 0x002fe20000041810 */
[----:B--2---:R-:W-:Y:S01]  /*63e0*/  FFMA.FTZ R0, R119, c[0x0][0x2d0], -R2 ;  /* 0x0000b40077007a23 */ /* 0x004fe20000010802 */
[----:B------:R-:W-:-:S05]  /*63f0*/  MOV R119, R117 ;  /* 0x0000007500777202 */ /* 0x000fca0000000f00 */
[----:B------:R-:W-:Y:S01]  /*6400*/  IMAD.MOV.U32 R19, RZ, RZ, R248 ;  /* 0x000000ffff137224 */ /* 0x000fe200078e00f8 */
[----:B------:R-:W-:Y:S01]  /*6410*/  HMMA.16816.F32.BF16 R176, R8, R124, R48 ;  /* 0x0000007c08b0723c */ /* 0x000fe20000041830 */
[----:B------:R1:W-:Y:S01]  /*6420*/  MUFU.EX2 R213, R0 ;  /* 0x0000000000d57308 */ /* 0x0003e20000000800 */
[----:B------:R-:W-:Y:S01]  /*6430*/  MOV R18, R149 ;  /* 0x0000009500127202 */ /* 0x000fe20000000f00 */
[----:B------:R-:W-:Y:S02]  /*6440*/  IMAD.MOV.U32 R17, RZ, RZ, R148 ;  /* 0x000000ffff117224 */ /* 0x000fe400078e0094 */
[----:B------:R-:W-:Y:S02]  /*6450*/  IMAD.MOV.U32 R117, RZ, RZ, R154 ;  /* 0x000000ffff757224 */ /* 0x000fe400078e009a */
[----:B------:R-:W-:Y:S01]  /*6460*/  IMAD.MOV.U32 R48, RZ, RZ, R155 ;  /* 0x000000ffff307224 */ /* 0x000fe200078e009b */
[----:B------:R-:W-:Y:S01]  /*6470*/  MOV R49, R153 ;  /* 0x0000009900317202 */ /* 0x000fe20000000f00 */
[----:B------:R-:W-:-:S02]  /*6480*/  IMAD.MOV.U32 R50, RZ, RZ, R152 ;  /* 0x000000ffff327224 */ /* 0x000fc400078e0098 */
[----:B------:R-:W-:Y:S02]  /*6490*/  IMAD.MOV.U32 R51, RZ, RZ, R245 ;  /* 0x000000ffff337224 */ /* 0x000fe400078e00f5 */
[--C-:B-1----:R-:W-:Y:S02]  /*64a0*/  FFMA.FTZ R0, R122, c[0x0][0x2d0], -R2.reuse ;  /* 0x0000b4007a007a23 */ /* 0x102fe40000010802 */
[----:B------:R-:W-:Y:S02]  /*64b0*/  HMMA.16816.F32.BF16 R120, R8, R160, R44 ;  /* 0x000000a00878723c */ /* 0x000fe4000004182c */
[----:B------:R1:W-:Y:S02]  /*64c0*/  MUFU.EX2 R146, R0 ;  /* 0x0000000000927308 */ /* 0x0003e40000000800 */
[--C-:B-1----:R-:W-:Y:S01]  /*64d0*/  FFMA.FTZ R0, R128, c[0x0][0x2d0], -R2.reuse ;  /* 0x0000b40080007a23 */ /* 0x102fe20000010802 */
[----:B------:R-:W-:Y:S02]  /*64e0*/  MOV R128, R168 ;  /* 0x000000a800807202 */ /* 0x000fe40000000f00 */
[----:B------:R-:W1:Y:S03]  /*64f0*/  LDSM.16.MT88.4 R168, [R211+0x1900] ;  /* 0x00190000d3a8783b */ /* 0x000e660000004200 */
[----:B------:R2:W-:Y:S02]  /*6500*/  MUFU.EX2 R252, R0 ;  /* 0x0000000000fc7308 */ /* 0x0005e40000000800 */
[----:B--2---:R-:W-:-:S02]  /*6510*/  FFMA.FTZ R0, R130, c[0x0][0x2d0], -R2 ;  /* 0x0000b40082007a23 */ /* 0x004fc40000010802 */
[----:B------:R-:W-:-:S04]  /*6520*/  IMAD.MOV.U32 R130, RZ, RZ, R151 ;  /* 0x000000ffff827224 */ /* 0x000fc800078e0097 */
[----:B------:R2:W3:Y:S01]  /*6530*/  MUFU.EX2 R32, R0 ;  /* 0x0000000000207308 */ /* 0x0004e20000000800 */
[----:B------:R-:W-:Y:S01]  /*6540*/  HMMA.16816.F32.BF16 R148, R8, R158, R24 ;  /* 0x0000009e0894723c */ /* 0x000fe20000041818 */
[----:B--2---:R-:W-:Y:S02]  /*6550*/  FMUL.FTZ R0, R3, c[0x0][0x2d0] ;  /* 0x0000b40003007a20 */ /* 0x004fe40000410000 */
[----:B---3--:R-:W-:-:S05]  /*6560*/  IMAD.MOV.U32 R16, RZ, RZ, R32 ;  /* 0x000000ffff107224 */ /* 0x008fca00078e0020 */
[----:B-1----:R-:W-:Y:S01]  /*6570*/  HMMA.16816.F32.BF16 R152, R8, R168, R28 ;  /* 0x000000a80898723c */ /* 0x002fe2000004181c */
[----:B------:R-:W-:-:S05]  /*6580*/  FSEL R0, R0, RZ, P0 ;  /* 0x000000ff00007208 */ /* 0x000fca0000000000 */
[----:B------:R-:W-:Y:S01]  /*6590*/  FFMA.FTZ R4, R73, c[0x0][0x2d0], -R0 ;  /* 0x0000b40049047a23 */ /* 0x000fe20000010800 */
[----:B------:R-:W-:-:S03]  /*65a0*/  MOV R73, R50 ;  /* 0x0000003200497202 */ /* 0x000fc60000000f00 */
[----:B------:R1:W-:Y:S02]  /*65b0*/  MUFU.EX2 R69, R4 ;  /* 0x0000000400457308 */ /* 0x0003e40000000800 */
[----:B-1----:R-:W-:Y:S02]  /*65c0*/  FFMA.FTZ R4, R74, c[0x0][0x2d0], -R0 ;  /* 0x0000b4004a047a23 */ /* 0x002fe40000010800 */
[----:B------:R-:W-:Y:S01]  /*65d0*/  IMAD.MOV.U32 R74, RZ, RZ, R114 ;  /* 0x000000ffff4a7224 */ /* 0x000fe200078e0072 */
[----:B------:R-:W-:-:S03]  /*65e0*/  MOV R114, R244 ;  /* 0x000000f400727202 */ /* 0x000fc60000000f00 */
[----:B------:R1:W2:Y:S02]  /*65f0*/  MUFU.EX2 R249, R4 ;  /* 0x0000000400f97308 */ /* 0x0002a40000000800 */
[----:B-1----:R-:W-:-:S06]  /*6600*/  FFMA.FTZ R4, R112, c[0x0][0x2d0], -R0 ;  /* 0x0000b40070047a23 */ /* 0x002fcc0000010800 */
[----:B------:R1:W-:Y:S02]  /*6610*/  MUFU.EX2 R250, R4 ;  /* 0x0000000400fa7308 */ /* 0x0003e40000000800 */
[----:B-1----:R-:W-:Y:S02]  /*6620*/  FFMA.FTZ R4, R75, c[0x0][0x2d0], -R0 ;  /* 0x0000b4004b047a23 */ /* 0x002fe40000010800 */
[----:B------:R-:W-:-:S04]  /*6630*/  IMAD.MOV.U32 R75, RZ, RZ, R18 ;  /* 0x000000ffff4b7224 */ /* 0x000fc800078e0012 */
[----:B------:R1:W3:Y:S02]  /*6640*/  MUFU.EX2 R68, R4 ;  /* 0x0000000400447308 */ /* 0x0002e40000000800 */
[----:B-1----:R-:W-:Y:S02]  /*6650*/  FFMA.FTZ R4, R140, c[0x0][0x2d0], -R2 ;  /* 0x0000b4008c047a23 */ /* 0x002fe40000010802 */
[----:B------:R-:W-:-:S04]  /*6660*/  IMAD.MOV.U32 R140, RZ, RZ, R5 ;  /* 0x000000ffff8c7224 */ /* 0x000fc800078e0005 */
[----:B------:R1:W-:Y:S01]  /*6670*/  MUFU.EX2 R248, R4 ;  /* 0x0000000400f87308 */ /* 0x0003e20000000800 */
[----:B------:R-:W-:Y:S02]  /*6680*/  IMAD.MOV.U32 R5, RZ, RZ, R164 ;  /* 0x000000ffff057224 */ /* 0x000fe400078e00a4 */
[----:B------:R-:W-:Y:S07]  /*6690*/  HMMA.16816.F32.BF16 R164, R8, R170, R12 ;  /* 0x000000aa08a4723c */ /* 0x000fee000004180c */
[----:B------:R-:W-:-:S02]  /*66a0*/  F2FP.BF16.PACK_AB R8, R213, R208 ;  /* 0x000000d0d508723e */ /* 0x000fc400000010ff */
[----:B------:R-:W-:Y:S02]  /*66b0*/  F2FP.BF16.PACK_AB R10, R252, R146 ;  /* 0x00000092fc0a723e */ /* 0x000fe400000010ff */
[----:B--2---:R-:W-:Y:S01]  /*66c0*/  F2FP.BF16.PACK_AB R9, R249, R69 ;  /* 0x00000045f909723e */ /* 0x004fe200000010ff */
[----:B-1----:R-:W-:Y:S01]  /*66d0*/  FFMA.FTZ R4, R141, c[0x0][0x2d0], -R2 ;  /* 0x0000b4008d047a23 */ /* 0x002fe20000010802 */
[----:B---3--:R-:W-:Y:S01]  /*66e0*/  F2FP.BF16.PACK_AB R11, R68, R250 ;  /* 0x000000fa440b723e */ /* 0x008fe200000010ff */
[----:B------:R-:W-:Y:S02]  /*66f0*/  IMAD.MOV.U32 R141, RZ, RZ, R247 ;  /* 0x000000ffff8d7224 */ /* 0x000fe400078e00f7 */
[----:B------:R1:W2:Y:S04]  /*6700*/  MUFU.EX2 R247, R4 ;  /* 0x0000000400f77308 */ /* 0x0002a80000000800 */
[C---:B------:R-:W-:Y:S07]  /*6710*/  HMMA.16816.F32.BF16 R24, R8.reuse, R80, RZ ;  /* 0x000000500818723c */ /* 0x040fee00000418ff */
[----:B------:R-:W-:Y:S01]  /*6720*/  IMAD.MOV.U32 R80, RZ, RZ, R246 ;  /* 0x000000ffff507224 */ /* 0x000fe200078e00f6 */
[----:B------:R-:W-:Y:S01]  /*6730*/  HMMA.16816.F32.BF16 R20, R8, R82, RZ ;  /* 0x000000520814723c */ /* 0x000fe200000418ff */
[----:B------:R-:W-:-:S02]  /*6740*/  IMAD.MOV.U32 R81, RZ, RZ, R243 ;  /* 0x000000ffff517224 */ /* 0x000fc400078e00f3 */
[----:B-1----:R-:W-:-:S04]  /*6750*/  FFMA.FTZ R4, R113, c[0x0][0x2d0], -R0 ;  /* 0x0000b40071047a23 */ /* 0x002fc80000010800 */
[----:B------:R-:W-:Y:S01]  /*6760*/  IMAD.MOV.U32 R82, RZ, RZ, R36 ;  /* 0x000000ffff527224 */ /* 0x000fe200078e0024 */
[----:B------:R1:W-:Y:S01]  /*6770*/  MUFU.EX2 R245, R4 ;  /* 0x0000000400f57308 */ /* 0x0003e20000000800 */
[----:B------:R-:W-:Y:S01]  /*6780*/  HMMA.16816.F32.BF16 R32, R8, R60, RZ ;  /* 0x0000003c0820723c */ /* 0x000fe200000418ff */
[----:B------:R-:W-:-:S06]  /*6790*/  IMAD.MOV.U32 R83, RZ, RZ, R51 ;  /* 0x000000ffff537224 */ /* 0x000fcc00078e0033 */
[----:B------:R-:W-:Y:S01]  /*67a0*/  MOV R60, R16 ;  /* 0x00000010003c7202 */ /* 0x000fe20000000f00 */
[----:B------:R-:W-:Y:S01]  /*67b0*/  HMMA.16816.F32.BF16 R28, R8, R62, RZ ;  /* 0x0000003e081c723c */ /* 0x000fe200000418ff */
[----:B------:R-:W-:Y:S02]  /*67c0*/  IMAD.MOV.U32 R61, RZ, RZ, R17 ;  /* 0x000000ffff3d7224 */ /* 0x000fe400078e0011 */
[----:B-1----:R-:W-:-:S05]  /*67d0*/  FFMA.FTZ R4, R115, c[0x0][0x2d0], -R0 ;  /* 0x0000b40073047a23 */ /* 0x002fca0000010800 */
[----:B------:R-:W-:Y:S01]  /*67e0*/  HMMA.16816.F32.BF16 R12, R8, R92, RZ ;  /* 0x0000005c080c723c */ /* 0x000fe200000418ff */
[----:B------:R-:W-:Y:S01]  /*67f0*/  IMAD.MOV.U32 R63, RZ, RZ, R19 ;  /* 0x000000ffff3f7224 */ /* 0x000fe200078e0013 */
[----:B------:R1:W3:Y:S01]  /*6800*/  MUFU.EX2 R244, R4 ;  /* 0x0000000400f47308 */ /* 0x0002e20000000800 */
[----:B------:R-:W-:-:S05]  /*6810*/  IMAD.MOV.U32 R62, RZ, RZ, R48 ;  /* 0x000000ffff3e7224 */ /* 0x000fca00078e0030 */
[C---:B------:R-:W-:Y:S07]  /*6820*/  HMMA.16816.F32.BF16 R16, R8.reuse, R88, RZ ;  /* 0x000000580810723c */ /* 0x040fee00000418ff */
[----:B------:R-:W-:Y:S01]  /*6830*/  IMAD.MOV.U32 R89, RZ, RZ, R38 ;  /* 0x000000ffff597224 */ /* 0x000fe200078e0026 */
[----:B------:R-:W-:Y:S01]  /*6840*/  HMMA.16816.F32.BF16 R40, R8, R94, RZ ;  /* 0x0000005e0828723c */ /* 0x000fe200000418ff */
[----:B------:R-:W-:Y:S02]  /*6850*/  IMAD.MOV.U32 R88, RZ, RZ, R39 ;  /* 0x000000ffff587224 */ /* 0x000fe400078e0027 */
[----:B-1----:R-:W-:-:S02]  /*6860*/  FFMA.FTZ R4, R116, c[0x0][0x2d0], -R0 ;  /* 0x0000b40074047a23 */ /* 0x002fc40000010800 */
[----:B------:R-:W-:Y:S02]  /*6870*/  IMAD.MOV.U32 R116, RZ, RZ, R49 ;  /* 0x000000ffff747224 */ /* 0x000fe400078e0031 */
[----:B------:R1:W-:Y:S02]  /*6880*/  MUFU.EX2 R246, R4 ;  /* 0x0000000400f67308 */ /* 0x0003e40000000800 */
[----:B-1----:R-:W-:Y:S01]  /*6890*/  FFMA.FTZ R4, R118, c[0x0][0x2d0], -R0 ;  /* 0x0000b40076047a23 */ /* 0x002fe20000010800 */
[----:B------:R-:W-:Y:S02]  /*68a0*/  MOV R118, R37 ;  /* 0x0000002500767202 */ /* 0x000fe40000000f00 */
[----:B------:R-:W-:Y:S03]  /*68b0*/  HMMA.16816.F32.BF16 R36, R8, R90, RZ ;  /* 0x0000005a0824723c */ /* 0x000fe600000418ff */
[----:B------:R-:W1:Y:S04]  /*68c0*/  MUFU.EX2 R243, R4 ;  /* 0x0000000400f37308 */ /* 0x000e680000000800 */
[----:B------:R-:W-:-:S02]  /*68d0*/  F2FP.BF16.PACK_AB R8, R251, R60 ;  /* 0x0000003cfb08723e */ /* 0x000fc400000010ff */
[----:B--2---:R-:W-:Y:S02]  /*68e0*/  F2FP.BF16.PACK_AB R10, R247, R248 ;  /* 0x000000f8f70a723e */ /* 0x004fe400000010ff */
[----:B---3--:R-:W-:Y:S02]  /*68f0*/  F2FP.BF16.PACK_AB R9, R244, R245 ;  /* 0x000000f5f409723e */ /* 0x008fe400000010ff */
[----:B-1----:R-:W-:Y:S01]  /*6900*/  F2FP.BF16.PACK_AB R11, R243, R246 ;  /* 0x000000f6f30b723e */ /* 0x002fe200000010ff */
[----:B------:R-:W-:Y:S02]  /*6910*/  FFMA.FTZ R4, R207, c[0x0][0x2d0], -R7 ;  /* 0x0000b400cf047a23 */ /* 0x000fe40000010807 */
[----:B------:R-:W-:Y:S02]  /*6920*/  IMAD.MOV.U32 R207, RZ, RZ, R216 ;  /* 0x000000ffffcf7224 */ /* 0x000fe400078e00d8 */
[----:B------:R1:W5:Y:S02]  /*6930*/  LDL.LU R216, [R1+0x50] ;  /* 0x0000500001d87983 */ /* 0x0003640000300800 */
[C---:B------:R-:W-:Y:S01]  /*6940*/  HMMA.16816.F32.BF16 R20, R8.reuse, R102, R20 ;  /* 0x000000660814723c */ /* 0x040fe20000041814 */
[----:B------:R2:W-:Y:S07]  /*6950*/  MUFU.EX2 R103, R4 ;  /* 0x0000000400677308 */ /* 0x0005ee0000000800 */
[C---:B------:R-:W-:Y:S07]  /*6960*/  HMMA.16816.F32.BF16 R48, R8.reuse, R104, R32 ;  /* 0x000000680830723c */ /* 0x040fee0000041820 */
[----:B------:R-:W-:Y:S01]  /*6970*/  MOV R105, R114 ;  /* 0x0000007200697202 */ /* 0x000fe20000000f00 */
[----:B------:R-:W-:Y:S01]  /*6980*/  HMMA.16816.F32.BF16 R32, R8, R96, R16 ;  /* 0x000000600820723c */ /* 0x000fe20000041810 */
[----:B--2---:R-:W-:Y:S01]  /*6990*/  FFMA.FTZ R4, R189, c[0x0][0x2d0], -R2 ;  /* 0x0000b400bd047a23 */ /* 0x004fe20000010802 */
[----:B------:R-:W-:-:S03]  /*69a0*/  MOV R189, R129 ;  /* 0x0000008100bd7202 */ /* 0x000fc60000000f00 */
[----:B------:R2:W-:Y:S03]  /*69b0*/  MUFU.EX2 R90, R4 ;  /* 0x00000004005a7308 */ /* 0x0005e60000000800 */
[C---:B------:R-:W-:Y:S01]  /*69c0*/  HMMA.16816.F32.BF16 R16, R8.reuse, R98, R36 ;  /* 0x000000620810723c */ /* 0x040fe20000041824 */
[----:B------:R-:W3:Y:S07]  /*69d0*/  LDSM.16.MT88.4 R36, [R209+0x2100] ;  /* 0x00210000d124783b */ /* 0x000eee0000004200 */
[----:B------:R-:W-:Y:S01]  /*69e0*/  HMMA.16816.F32.BF16 R44, R8, R100, R24 ;  /* 0x00000064082c723c */ /* 0x000fe20000041818 */
[----:B--2---:R-:W-:-:S02]  /*69f0*/  FFMA.FTZ R4, R188, c[0x0][0x2d0], -R2 ;  /* 0x0000b400bc047a23 */ /* 0x004fc40000010802 */
[----:B------:R-:W-:-:S05]  /*6a00*/  IMAD.MOV.U32 R188, RZ, RZ, R80 ;  /* 0x000000ffffbc7224 */ /* 0x000fca00078e0050 */
[----:B------:R-:W-:Y:S01]  /*6a10*/  HMMA.16816.F32.BF16 R28, R8, R106, R28 ;  /* 0x0000006a081c723c */ /* 0x000fe2000004181c */
[----:B------:R2:W4:Y:S01]  /*6a20*/  MUFU.EX2 R92, R4 ;  /* 0x00000004005c7308 */ /* 0x0005220000000800 */
[----:B------:R-:W-:-:S06]  /*6a30*/  IMAD.MOV.U32 R80, RZ, RZ, R52 ;  /* 0x000000ffff507224 */ /* 0x000fcc00078e0034 */
[C---:B------:R-:W-:Y:S08]  /*6a40*/  HMMA.16816.F32.BF16 R24, R8.reuse, R108, R12 ;  /* 0x0000006c0818723c */ /* 0x040ff0000004180c */
[----:B------:R-:W-:Y:S01]  /*6a50*/  HMMA.16816.F32.BF16 R12, R8, R110, R40 ;  /* 0x0000006e080c723c */ /* 0x000fe20000041828 */
[----:B--2---:R-:W-:Y:S01]  /*6a60*/  FFMA.FTZ R4, R187, c[0x0][0x2d0], -R2 ;  /* 0x0000b400bb047a23 */ /* 0x004fe20000010802 */
[----:B------:R-:W-:Y:S01]  /*6a70*/  MOV R187, R116 ;  /* 0x0000007400bb7202 */ /* 0x000fe20000000f00 */
[----:B------:R-:W-:-:S02]  /*6a80*/  IMAD.MOV.U32 R116, RZ, RZ, R131 ;  /* 0x000000ffff747224 */ /* 0x000fc400078e0083 */
[----:B------:R2:W-:Y:S02]  /*6a90*/  MUFU.EX2 R96, R4 ;  /* 0x0000000400607308 */ /* 0x0005e40000000800 */
[----:B------:R-:W-:Y:S01]  /*6aa0*/  IMAD.MOV.U32 R42, RZ, RZ, R89 ;  /* 0x000000ffff2a7224 */ /* 0x000fe200078e0059 */
[----:B----4-:R-:W-:Y:S01]  /*6ab0*/  F2FP.BF16.PACK_AB R8, R92, R90 ;  /* 0x0000005a5c08723e */ /* 0x010fe200000010ff */
[----:B------:R-:W-:Y:S02]  /*6ac0*/  IMAD.MOV.U32 R43, RZ, RZ, R88 ;  /* 0x000000ffff2b7224 */ /* 0x000fe400078e0058 */
[----:B------:R-:W-:Y:S01]  /*6ad0*/  IMAD.MOV.U32 R41, RZ, RZ, R82 ;  /* 0x000000ffff297224 */ /* 0x000fe200078e0052 */
[----:B------:R-:W-:Y:S01]  /*6ae0*/  MOV R82, R54 ;  /* 0x0000003600527202 */ /* 0x000fe20000000f00 */
[----:B------:R-:W-:Y:S02]  /*6af0*/  IMAD.MOV.U32 R40, RZ, RZ, R62 ;  /* 0x000000ffff287224 */ /* 0x000fe400078e003e */
[----:B------:R-:W-:-:S02]  /*6b00*/  IMAD.MOV.U32 R62, RZ, RZ, R53 ;  /* 0x000000ffff3e7224 */ /* 0x000fc400078e0035 */
[----:B--2---:R-:W-:Y:S02]  /*6b10*/  FFMA.FTZ R4, R186, c[0x0][0x2d0], -R2 ;  /* 0x0000b400ba047a23 */ /* 0x004fe40000010802 */
[----:B------:R-:W-:Y:S02]  /*6b20*/  IMAD.MOV.U32 R186, RZ, RZ, R83 ;  /* 0x000000ffffba7224 */ /* 0x000fe400078e0053 */
[----:B------:R2:W4:Y:S02]  /*6b30*/  MUFU.EX2 R98, R4 ;  /* 0x0000000400627308 */ /* 0x0005240000000800 */
[----:B--2---:R-:W-:Y:S01]  /*6b40*/  FFMA.FTZ R4, R145, c[0x0][0x2d0], -R0 ;  /* 0x0000b40091047a23 */ /* 0x004fe20000010800 */
[----:B----4-:R-:W-:-:S05]  /*6b50*/  F2FP.BF16.PACK_AB R10, R98, R96 ;  /* 0x00000060620a723e */ /* 0x010fca00000010ff */
[----:B------:R2:W-:Y:S02]  /*6b60*/  MUFU.EX2 R91, R4 ;  /* 0x00000004005b7308 */ /* 0x0005e40000000800 */
[----:B--2---:R-:W-:-:S06]  /*6b70*/  FFMA.FTZ R4, R144, c[0x0][0x2d0], -R0 ;  /* 0x0000b40090047a23 */ /* 0x004fcc0000010800 */
[----:B------:R2:W4:Y:S02]  /*6b80*/  MUFU.EX2 R93, R4 ;  /* 0x00000004005d7308 */ /* 0x0005240000000800 */
[----:B--2---:R-:W-:Y:S01]  /*6b90*/  FFMA.FTZ R4, R143, c[0x0][0x2d0], -R0 ;  /* 0x0000b4008f047a23 */ /* 0x004fe20000010800 */
[----:B----4-:R-:W-:-:S05]  /*6ba0*/  F2FP.BF16.PACK_AB R9, R93, R91 ;  /* 0x0000005b5d09723e */ /* 0x010fca00000010ff */
[----:B------:R2:W-:Y:S02]  /*6bb0*/  MUFU.EX2 R94, R4 ;  /* 0x00000004005e7308 */ /* 0x0005e40000000800 */
[----:B--2---:R-:W-:-:S06]  /*6bc0*/  FFMA.FTZ R4, R142, c[0x0][0x2d0], -R0 ;  /* 0x0000b4008e047a23 */ /* 0x004fcc0000010800 */
[----:B------:R2:W4:Y:S02]  /*6bd0*/  MUFU.EX2 R95, R4 ;  /* 0x00000004005f7308 */ /* 0x0005240000000800 */
[----:B--2---:R-:W-:Y:S01]  /*6be0*/  FFMA.FTZ R4, R228, c[0x0][0x2d0], -R7 ;  /* 0x0000b400e4047a23 */ /* 0x004fe20000010807 */
[----:B----4-:R-:W-:Y:S02]  /*6bf0*/  F2FP.BF16.PACK_AB R11, R95, R94 ;  /* 0x0000005e5f0b723e */ /* 0x010fe400000010ff */
[----:B------:R-:W-:-:S03]  /*6c00*/  MOV R228, R118 ;  /* 0x0000007600e47202 */ /* 0x000fc60000000f00 */
[----:B------:R2:W4:Y:S01]  /*6c10*/  MUFU.EX2 R102, R4 ;  /* 0x0000000400667308 */ /* 0x0005220000000800 */
[----:B------:R-:W-:Y:S01]  /*6c20*/  IMAD.MOV.U32 R118, RZ, RZ, R55 ;  /* 0x000000ffff767224 */ /* 0x000fe200078e0037 */
[C---:B------:R-:W-:Y:S01]  /*6c30*/  HMMA.16816.F32.BF16 R112, R8.reuse, R86, R28 ;  /* 0x000000560870723c */ /* 0x040fe2000004181c */
[----:B------:R-:W-:Y:S07]  /*6c40*/  LDSM.16.MT88.4 R28, [R210+0x2100] ;  /* 0x00210000d21c783b */ /* 0x000fee0000004200 */
[----:B------:R-:W-:Y:S01]  /*6c50*/  HMMA.16816.F32.BF16 R108, R8, R84, R48 ;  /* 0x00000054086c723c */ /* 0x000fe20000041830 */
[----:B--2---:R-:W-:-:S02]  /*6c60*/  FFMA.FTZ R4, R226, c[0x0][0x2d0], -R7 ;  /* 0x0000b400e2047a23 */ /* 0x004fc40000010807 */
[----:B------:R-:W-:-:S04]  /*6c70*/  IMAD.MOV.U32 R226, RZ, RZ, R146 ;  /* 0x000000ffffe27224 */ /* 0x000fc800078e0092 */
[----:B------:R-:W-:Y:S01]  /*6c80*/  MOV R50, R61 ;  /* 0x0000003d00327202 */ /* 0x000fe20000000f00 */
[----:B------:R2:W-:Y:S01]  /*6c90*/  MUFU.EX2 R100, R4 ;  /* 0x0000000400647308 */ /* 0x0005e20000000800 */
[----:B------:R-:W-:Y:S01]  /*6ca0*/  IMAD.MOV.U32 R51, RZ, RZ, R60 ;  /* 0x000000ffff337224 */ /* 0x000fe200078e003c */
[----:B------:R-:W-:Y:S01]  /*6cb0*/  MOV R60, R130 ;  /* 0x00000082003c7202 */ /* 0x000fe20000000f00 */
[----:B------:R-:W-:Y:S01]  /*6cc0*/  IMAD.MOV.U32 R49, RZ, RZ, R141 ;  /* 0x000000ffff317224 */ /* 0x000fe200078e008d */
[----:B------:R-:W-:Y:S01]  /*6cd0*/  HMMA.16816.F32.BF16 R44, R8, R76, R44 ;  /* 0x0000004c082c723c */ /* 0x000fe2000004182c */
[----:B------:R-:W-:Y:S02]  /*6ce0*/  IMAD.MOV.U32 R61, RZ, RZ, R140 ;  /* 0x000000ffff3d7224 */ /* 0x000fe400078e008c */
[----:B------:R-:W-:Y:S02]  /*6cf0*/  IMAD.MOV.U32 R48, RZ, RZ, R147 ;  /* 0x000000ffff307224 */ /* 0x000fe400078e0093 */
[----:B--2---:R-:W-:-:S02]  /*6d00*/  FFMA.FTZ R4, R229, c[0x0][0x2d0], -R7 ;  /* 0x0000b400e5047a23 */ /* 0x004fc40000010807 */
[----:B------:R-:W-:Y:S02]  /*6d10*/  IMAD.MOV.U32 R229, RZ, RZ, R63 ;  /* 0x000000ffffe57224 */ /* 0x000fe400078e003f */
[----:B------:R2:W-:Y:S01]  /*6d20*/  MUFU.EX2 R101, R4 ;  /* 0x0000000400657308 */ /* 0x0005e20000000800 */
[----:B------:R-:W-:Y:S02]  /*6d30*/  IMAD.MOV.U32 R63, RZ, RZ, R128 ;  /* 0x000000ffff3f7224 */ /* 0x000fe400078e0080 */
[----:B--2---:R-:W-:-:S05]  /*6d40*/  FFMA.FTZ R4, R230, c[0x0][0x2d0], -R7 ;  /* 0x0000b400e6047a23 */ /* 0x004fca0000010807 */
[----:B------:R2:W-:Y:S02]  /*6d50*/  MUFU.EX2 R99, R4 ;  /* 0x0000000400637308 */ /* 0x0005e40000000800 */
[----:B--2---:R-:W-:-:S06]  /*6d60*/  FFMA.FTZ R4, R231, c[0x0][0x2d0], -R7 ;  /* 0x0000b400e7047a23 */ /* 0x004fcc0000010807 */
[----:B------:R2:W-:Y:S02]  /*6d70*/  MUFU.EX2 R97, R4 ;  /* 0x0000000400617308 */ /* 0x0005e40000000800 */
[----:B--2---:R-:W-:Y:S01]  /*6d80*/  FFMA.FTZ R4, R196, c[0x0][0x2d0], -R6 ;  /* 0x0000b400c4047a23 */ /* 0x004fe20000010806 */
[----:B------:R-:W-:Y:S01]  /*6d90*/  HMMA.16816.F32.BF16 R128, R8, R78, R20 ;  /* 0x0000004e0880723c */ /* 0x000fe20000041814 */
[----:B------:R-:W-:Y:S01]  /*6da0*/  LDSM.16.MT88.4 R20, [R211+0x2100] ;  /* 0x00210000d314783b */ /* 0x000fe20000004200 */
[----:B------:R-:W-:-:S03]  /*6db0*/  IMAD.MOV.U32 R196, RZ, RZ, R105 ;  /* 0x000000ffffc47224 */ /* 0x000fc600078e0069 */
[----:B------:R2:W-:Y:S02]  /*6dc0*/  MUFU.EX2 R89, R4 ;  /* 0x0000000400597308 */ /* 0x0005e40000000800 */
[----:B--2---:R-:W-:-:S06]  /*6dd0*/  FFMA.FTZ R4, R202, c[0x0][0x2d0], -R6 ;  /* 0x0000b400ca047a23 */ /* 0x004fcc0000010806 */
[----:B------:R2:W1:Y:S02]  /*6de0*/  MUFU.EX2 R88, R4 ;  /* 0x0000000400587308 */ /* 0x0004640000000800 */
[----:B--2---:R-:W-:-:S06]  /*6df0*/  FFMA.FTZ R4, R201, c[0x0][0x2d0], -R6 ;  /* 0x0000b400c9047a23 */ /* 0x004fcc0000010806 */
[----:B------:R2:W-:Y:S01]  /*6e00*/  MUFU.EX2 R87, R4 ;  /* 0x0000000400577308 */ /* 0x0005e20000000800 */
[----:B------:R-:W-:Y:S01]  /*6e10*/  HMMA.16816.F32.BF16 R140, R8, R64, R32 ;  /* 0x00000040088c723c */ /* 0x000fe20000041820 */
[----:B------:R-:W1:Y:S01]  /*6e20*/  LDSM.16.MT88.4 R32, [R212+0x2100] ;  /* 0x00210000d420783b */ /* 0x000e620000004200 */
[----:B--2---:R-:W-:-:S05]  /*6e30*/  FFMA.FTZ R4, R203, c[0x0][0x2d0], -R6 ;  /* 0x0000b400cb047a23 */ /* 0x004fca0000010806 */
[----:B------:R2:W1:Y:S01]  /*6e40*/  MUFU.EX2 R85, R4 ;  /* 0x0000000400557308 */ /* 0x0004620000000800 */
[C---:B------:R-:W-:Y:S08]  /*6e50*/  HMMA.16816.F32.BF16 R52, R8.reuse, R56, R24 ;  /* 0x000000380834723c */ /* 0x040ff00000041818 */
[----:B------:R-:W-:Y:S01]  /*6e60*/  HMMA.16816.F32.BF16 R144, R8, R66, R16 ;  /* 0x000000420890723c */ /* 0x000fe20000041810 */
[----:B------:R-:W-:Y:S01]  /*6e70*/  MOV R201, R50 ;  /* 0x0000003200c97202 */ /* 0x000fe20000000f00 */
[----:B--2---:R-:W-:-:S06]  /*6e80*/  FFMA.FTZ R4, R238, c[0x0][0x2d0], -R7 ;  /* 0x0000b400ee047a23 */ /* 0x004fcc0000010807 */
[----:B------:R-:W-:Y:S01]  /*6e90*/  HMMA.16816.F32.BF16 R56, R8, R58, R12 ;  /* 0x0000003a0838723c */ /* 0x000fe2000004180c */
[----:B------:R-:W-:Y:S01]  /*6ea0*/  IMAD.MOV.U32 R203, RZ, RZ, R49 ;  /* 0x000000ffffcb7224 */ /* 0x000fe200078e0031 */
[----:B------:R-:W2:Y:S01]  /*6eb0*/  LDSM.16.MT88.4 R16, [R209+0x2900] ;  /* 0x00290000d110783b */ /* 0x000ea20000004200 */
[----:B------:R3:W-:Y:S03]  /*6ec0*/  MUFU.EX2 R86, R4 ;  /* 0x0000000400567308 */ /* 0x0007e60000000800 */
[----:B------:R-:W2:Y:S01]  /*6ed0*/  LDSM.16.MT88.4 R24, [R212+0x2900] ;  /* 0x00290000d418783b */ /* 0x000ea20000004200 */
[----:B----4-:R-:W-:Y:S02]  /*6ee0*/  F2FP.BF16.PACK_AB R8, R102, R103 ;  /* 0x000000676608723e */ /* 0x010fe400000010ff */
[----:B-1----:R-:W-:Y:S02]  /*6ef0*/  F2FP.BF16.PACK_AB R9, R88, R89 ;  /* 0x000000595809723e */ /* 0x002fe400000010ff */
[----:B------:R-:W-:-:S02]  /*6f00*/  F2FP.BF16.PACK_AB R10, R101, R100 ;  /* 0x00000064650a723e */ /* 0x000fc400000010ff */
[----:B------:R-:W-:Y:S01]  /*6f10*/  F2FP.BF16.PACK_AB R11, R85, R87 ;  /* 0x00000057550b723e */ /* 0x000fe200000010ff */
[----:B------:R-:W-:Y:S02]  /*6f20*/  IMAD.MOV.U32 R50, RZ, RZ, R51 ;  /* 0x000000ffff327224 */ /* 0x000fe400078e0033 */
[----:B---3--:R-:W-:-:S04]  /*6f30*/  FFMA.FTZ R4, R204, c[0x0][0x2d0], -R6 ;  /* 0x0000b400cc047a23 */ /* 0x008fc80000010806 */
[----:B------:R-:W-:Y:S01]  /*6f40*/  HMMA.16816.F32.BF16 R104, R8, R36, R176 ;  /* 0x000000240868723c */ /* 0x000fe200000418b0 */
[----:B------:R-:W-:Y:S01]  /*6f50*/  IMAD.MOV.U32 R51, RZ, RZ, R40 ;  /* 0x000000ffff337224 */ /* 0x000fe200078e0028 */
[----:B------:R1:W-:Y:S01]  /*6f60*/  MUFU.EX2 R83, R4 ;  /* 0x0000000400537308 */ /* 0x0003e20000000800 */
[----:B------:R-:W-:-:S04]  /*6f70*/  IMAD.MOV.U32 R40, RZ, RZ, R42 ;  /* 0x000000ffff287224 */ /* 0x000fc800078e002a */
[----:B------:R-:W-:Y:S01]  /*6f80*/  IMAD.MOV.U32 R176, RZ, RZ, R229 ;  /* 0x000000ffffb07224 */ /* 0x000fe200078e00e5 */
[----:B------:R-:W-:Y:S01]  /*6f90*/  MOV R229, R41 ;  /* 0x0000002900e57202 */ /* 0x000fe20000000f00 */
[----:B------:R-:W-:Y:S01]  /*6fa0*/  IMAD.MOV.U32 R41, RZ, RZ, R43 ;  /* 0x000000ffff297224 */ /* 0x000fe200078e002b */
[----:B------:R-:W-:Y:S01]  /*6fb0*/  MOV R238, R189 ;  /* 0x000000bd00ee7202 */ /* 0x000fe20000000f00 */
[----:B------:R-:W-:Y:S02]  /*6fc0*/  IMAD.MOV.U32 R42, RZ, RZ, R207 ;  /* 0x000000ffff2a7224 */ /* 0x000fe400078e00cf */
[----:B------:R-:W-:Y:S01]  /*6fd0*/  IMAD.MOV.U32 R43, RZ, RZ, R118 ;  /* 0x000000ffff2b7224 */ /* 0x000fe200078e0076 */
[----:B------:R-:W-:Y:S01]  /*6fe0*/  MOV R207, R116 ;  /* 0x0000007400cf7202 */ /* 0x000fe20000000f00 */
[----:B------:R-:W-:Y:S02]  /*6ff0*/  FFMA.FTZ R7, R240, c[0x0][0x2d0], -R7 ;  /* 0x0000b400f0077a23 */ /* 0x000fe40000010807 */
[----:B-1----:R-:W-:-:S02]  /*7000*/  FFMA.FTZ R4, R205, c[0x0][0x2d0], -R6 ;  /* 0x0000b400cd047a23 */ /* 0x002fc40000010806 */
[----:B------:R-:W-:Y:S02]  /*7010*/  IMAD.MOV.U32 R205, RZ, RZ, R226 ;  /* 0x000000ffffcd7224 */ /* 0x000fe400078e00e2 */
[----:B------:R-:W-:Y:S02]  /*7020*/  IMAD.MOV.U32 R226, RZ, RZ, R82 ;  /* 0x000000ffffe27224 */ /* 0x000fe400078e0052 */
[----:B------:R-:W-:Y:S01]  /*7030*/  IMAD.MOV.U32 R189, RZ, RZ, R61 ;  /* 0x000000ffffbd7224 */ /* 0x000fe200078e003d */
[----:B------:R1:W3:Y:S01]  /*7040*/  MUFU.EX2 R82, R4 ;  /* 0x0000000400527308 */ /* 0x0002e20000000800 */
[----:B------:R-:W-:Y:S02]  /*7050*/  IMAD.MOV.U32 R240, RZ, RZ, R119 ;  /* 0x000000fffff07224 */ /* 0x000fe400078e0077 */
[----:B------:R-:W-:Y:S02]  /*7060*/  IMAD.MOV.U32 R61, RZ, RZ, R117 ;  /* 0x000000ffff3d7224 */ /* 0x000fe400078e0075 */
[----:B------:R-:W-:Y:S01]  /*7070*/  HMMA.16816.F32.BF16 R116, R8, R38, R172 ;  /* 0x000000260874723c */ /* 0x000fe200000418ac */
[----:B------:R-:W-:-:S02]  /*7080*/  IMAD.MOV.U32 R204, RZ, RZ, R229 ;  /* 0x000000ffffcc7224 */ /* 0x000fc400078e00e5 */
[----:B------:R-:W-:Y:S02]  /*7090*/  IMAD.MOV.U32 R177, RZ, RZ, R48 ;  /* 0x000000ffffb17224 */ /* 0x000fe400078e0030 */
[----:B------:R-:W-:Y:S02]  /*70a0*/  IMAD.MOV.U32 R179, RZ, RZ, R40 ;  /* 0x000000ffffb37224 */ /* 0x000fe400078e0028 */
[----:B------:R-:W-:Y:S01]  /*70b0*/  MOV R175, R50 ;  /* 0x0000003200af7202 */ /* 0x000fe20000000f00 */
[----:B------:R-:W-:Y:S01]  /*70c0*/  IMAD.MOV.U32 R229, RZ, RZ, R43 ;  /* 0x000000ffffe57224 */ /* 0x000fe200078e002b */
[----:B------:R-:W-:Y:S01]  /*70d0*/  MOV R174, R41 ;  /* 0x0000002900ae7202 */ /* 0x000fe20000000f00 */
[--C-:B-1----:R-:W-:Y:S02]  /*70e0*/  FFMA.FTZ R4, R206, c[0x0][0x2d0], -R6.reuse ;  /* 0x0000b400ce047a23 */ /* 0x102fe40000010806 */
[----:B------:R-:W-:Y:S02]  /*70f0*/  FFMA.FTZ R6, R225, c[0x0][0x2d0], -R6 ;  /* 0x0000b400e1067a23 */ /* 0x000fe40000010806 */
[----:B------:R-:W-:-:S02]  /*7100*/  IMAD.MOV.U32 R206, RZ, RZ, R51 ;  /* 0x000000ffffce7224 */ /* 0x000fc400078e0033 */
[----:B------:R-:W-:Y:S01]  /*7110*/  IMAD.MOV.U32 R225, RZ, RZ, R42 ;  /* 0x000000ffffe17224 */ /* 0x000fe200078e002a */
[----:B------:R-:W-:Y:S04]  /*7120*/  LDSM.16.MT88.4 R48, [R211+0x2900] ;  /* 0x00290000d330783b */ /* 0x000fe80000004200 */
[----:B------:R-:W1:Y:S01]  /*7130*/  LDSM.16.MT88.4 R40, [R210+0x2900] ;  /* 0x00290000d228783b */ /* 0x000e620000004200 */
[----:B------:R-:W-:Y:S02]  /*7140*/  IMAD.MOV.U32 R173, RZ, RZ, R81 ;  /* 0x000000ffffad7224 */ /* 0x000fe400078e0051 */
[----:B------:R4:W-:Y:S01]  /*7150*/  MUFU.EX2 R81, R4 ;  /* 0x0000000400517308 */ /* 0x0009e20000000800 */
[----:B------:R-:W-:Y:S01]  /*7160*/  MOV R230, R226 ;  /* 0x000000e200e67202 */ /* 0x000fe20000000f00 */
[----:B------:R-:W-:Y:S01]  /*7170*/  HMMA.16816.F32.BF16 R120, R8, R32, R120 ;  /* 0x000000200878723c */ /* 0x000fe20000041878 */
[----:B------:R-:W-:-:S05]  /*7180*/  IMAD.MOV.U32 R226, RZ, RZ, R80 ;  /* 0x000000ffffe27224 */ /* 0x000fca00078e0050 */
[----:B------:R-:W1:Y:S02]  /*7190*/  MUFU.EX2 R84, R7 ;  /* 0x0000000700547308 */ /* 0x000e640000000800 */
[----:B------:R-:W-:Y:S01]  /*71a0*/  HMMA.16816.F32.BF16 R132, R8, R34, R132 ;  /* 0x000000220884723c */ /* 0x000fe20000041884 */
[----:B----4-:R-:W-:-:S05]  /*71b0*/  FFMA.FTZ R4, R194, c[0x0][0x2d0], -R2 ;  /* 0x0000b400c2047a23 */ /* 0x010fca0000010802 */
[----:B------:R-:W4:Y:S02]  /*71c0*/  MUFU.EX2 R80, R6 ;  /* 0x0000000600507308 */ /* 0x000f240000000800 */
[C---:B------:R-:W-:Y:S06]  /*71d0*/  HMMA.16816.F32.BF16 R136, R8.reuse, R28, R136 ;  /* 0x0000001c0888723c */ /* 0x040fec0000041888 */
[----:B------:R1:W-:Y:S02]  /*71e0*/  MUFU.EX2 R79, R4 ;  /* 0x00000004004f7308 */ /* 0x0003e40000000800 */
[C---:B------:R-:W-:Y:S08]  /*71f0*/  HMMA.16816.F32.BF16 R148, R8.reuse, R30, R148 ;  /* 0x0000001e0894723c */ /* 0x040ff00000041894 */
[----:B------:R-:W-:Y:S01]  /*7200*/  HMMA.16816.F32.BF16 R152, R8, R20, R152 ;  /* 0x000000140898723c */ /* 0x000fe20000041898 */
[----:B-1----:R-:W-:-:S07]  /*7210*/  FFMA.FTZ R4, R195, c[0x0][0x2d0], -R2 ;  /* 0x0000b400c3047a23 */ /* 0x002fce0000010802 */
[----:B------:R-:W-:Y:S01]  /*7220*/  HMMA.16816.F32.BF16 R8, R8, R22, R164 ;  /* 0x000000160808723c */ /* 0x000fe200000418a4 */
[----:B------:R1:W1:Y:S01]  /*7230*/  MUFU.EX2 R78, R4 ;  /* 0x00000004004e7308 */ /* 0x0002620000000800 */
[----:B------:R-:W-:-:S05]  /*7240*/  IMAD.MOV.U32 R202, RZ, RZ, R74 ;  /* 0x000000ffffca7224 */ /* 0x000fca00078e004a */
[----:B------:R-:W-:Y:S01]  /*7250*/  F2FP.BF16.PACK_AB R164, R97, R99 ;  /* 0x0000006361a4723e */ /* 0x000fe200000010ff */
[----:B-1----:R-:W-:-:S04]  /*7260*/  FFMA.FTZ R4, R197, c[0x0][0x2d0], -R2 ;  /* 0x0000b400c5047a23 */ /* 0x002fc80000010802 */
[----:B------:R1:W-:Y:S01]  /*7270*/  MUFU.EX2 R77, R4 ;  /* 0x00000004004d7308 */ /* 0x0003e20000000800 */
[----:B---3--:R-:W-:Y:S02]  /*7280*/  F2FP.BF16.PACK_AB R165, R82, R83 ;  /* 0x0000005352a5723e */ /* 0x008fe400000010ff */
[----:B------:R-:W-:Y:S02]  /*7290*/  F2FP.BF16.PACK_AB R166, R84, R86 ;  /* 0x0000005654a6723e */ /* 0x000fe400000010ff */
[----:B----4-:R-:W-:Y:S01]  /*72a0*/  F2FP.BF16.PACK_AB R167, R80, R81 ;  /* 0x0000005150a7723e */ /* 0x010fe200000010ff */
[----:B-1----:R-:W-:-:S04]  /*72b0*/  FFMA.FTZ R4, R200, c[0x0][0x2d0], -R2 ;  /* 0x0000b400c8047a23 */ /* 0x002fc80000010802 */
[----:B------:R1:W3:Y:S01]  /*72c0*/  MUFU.EX2 R76, R4 ;  /* 0x00000004004c7308 */ /* 0x0002e20000000800 */
[----:B------:R-:W-:Y:S01]  /*72d0*/  IMAD.MOV.U32 R195, RZ, RZ, R75 ;  /* 0x000000ffffc37224 */ /* 0x000fe200078e004b */
[----:B--2---:R-:W-:Y:S01]  /*72e0*/  HMMA.16816.F32.BF16 R104, R164, R16, R104 ;  /* 0x00000010a468723c */ /* 0x004fe20000041868 */
[----:B------:R-:W-:Y:S02]  /*72f0*/  IMAD.MOV.U32 R231, RZ, RZ, R62 ;  /* 0x000000ffffe77224 */ /* 0x000fe400078e003e */
[----:B-1----:R-:W-:-:S04]  /*7300*/  FFMA.FTZ R4, R190, c[0x0][0x2d0], -R0 ;  /* 0x0000b400be047a23 */ /* 0x002fc80000010800 */
[----:B------:R1:W-:Y:S01]  /*7310*/  MUFU.EX2 R74, R4 ;  /* 0x00000004004a7308 */ /* 0x0003e20000000800 */
[----:B------:R-:W-:Y:S01]  /*7320*/  HMMA.16816.F32.BF16 R116, R164, R18, R116 ;  /* 0x00000012a474723c */ /* 0x000fe20000041874 */
[----:B------:R-:W-:-:S07]  /*7330*/  IMAD.MOV.U32 R194, RZ, RZ, R61 ;  /* 0x000000ffffc27224 */ /* 0x000fce00078e003d */
[----:B------:R-:W-:Y:S01]  /*7340*/  HMMA.16816.F32.BF16 R120, R164, R24, R120 ;  /* 0x00000018a478723c */ /* 0x000fe20000041878 */
[----:B-1----:R-:W-:-:S07]  /*7350*/  FFMA.FTZ R4, R191, c[0x0][0x2d0], -R0 ;  /* 0x0000b400bf047a23 */ /* 0x002fce0000010800 */
[C---:B------:R-:W-:Y:S01]  /*7360*/  HMMA.16816.F32.BF16 R132, R164.reuse, R26, R132 ;  /* 0x0000001aa484723c */ /* 0x040fe20000041884 */
[----:B------:R1:W2:Y:S07]  /*7370*/  MUFU.EX2 R75, R4 ;  /* 0x00000004004b7308 */ /* 0x0002ae0000000800 */
[C---:B------:R-:W-:Y:S08]  /*7380*/  HMMA.16816.F32.BF16 R136, R164.reuse, R40, R136 ;  /* 0x00000028a488723c */ /* 0x040ff00000041888 */
[----:B------:R-:W-:Y:S01]  /*7390*/  HMMA.16816.F32.BF16 R148, R164, R42, R148 ;  /* 0x0000002aa494723c */ /* 0x000fe20000041894 */
[----:B-1----:R-:W-:-:S07]  /*73a0*/  FFMA.FTZ R4, R192, c[0x0][0x2d0], -R0 ;  /* 0x0000b400c0047a23 */ /* 0x002fce0000010800 */
[C---:B------:R-:W-:Y:S01]  /*73b0*/  HMMA.16816.F32.BF16 R152, R164.reuse, R48, R152 ;  /* 0x00000030a498723c */ /* 0x040fe20000041898 */
[----:B------:R1:W-:Y:S07]  /*73c0*/  MUFU.EX2 R61, R4 ;  /* 0x00000004003d7308 */ /* 0x0003ee0000000800 */
[----:B------:R-:W-:Y:S07]  /*73d0*/  HMMA.16816.F32.BF16 R164, R164, R50, R8 ;  /* 0x00000032a4a4723c */ /* 0x000fee0000041808 */
[----:B------:R-:W-:-:S02]  /*73e0*/  FFMA.FTZ R8, R232, c[0x0][0x2d0], -R2 ;  /* 0x0000b400e8087a23 */ /* 0x000fc40000010802 */
[----:B-1----:R-:W-:Y:S02]  /*73f0*/  FFMA.FTZ R4, R193, c[0x0][0x2d0], -R0 ;  /* 0x0000b400c1047a23 */ /* 0x002fe40000010800 */
[----:B------:R1:W-:Y:S01]  /*7400*/  MUFU.EX2 R62, R8 ;  /* 0x00000008003e7308 */ /* 0x0003e20000000800 */
[----:B------:R-:W-:Y:S01]  /*7410*/  IMAD.MOV.U32 R178, RZ, RZ, R63 ;  /* 0x000000ffffb27224 */ /* 0x000fe200078e003f */
[----:B------:R-:W-:-:S06]  /*7420*/  MOV R172, R60 ;  /* 0x0000003c00ac7202 */ /* 0x000fcc0000000f00 */
[----:B------:R-:W4:Y:S01]  /*7430*/  MUFU.EX2 R60, R4 ;  /* 0x00000004003c7308 */ /* 0x000f220000000800 */
[----:B-1----:R-:W-:-:S07]  /*7440*/  FFMA.FTZ R8, R233, c[0x0][0x2d0], -R2 ;  /* 0x0000b400e9087a23 */ /* 0x002fce0000010802 */
[----:B------:R1:W1:Y:S01]  /*7450*/  MUFU.EX2 R63, R8 ;  /* 0x00000008003f7308 */ /* 0x0002620000000800 */
[----:B------:R-:W-:Y:S02]  /*7460*/  IMAD.MOV.U32 R200, RZ, RZ, R5 ;  /* 0x000000ffffc87224 */ /* 0x000fe400078e0005 */
[----:B-1----:R-:W-:-:S05]  /*7470*/  FFMA.FTZ R8, R234, c[0x0][0x2d0], -R2 ;  /* 0x0000b400ea087a23 */ /* 0x002fca0000010802 */
[----:B------:R1:W-:Y:S01]  /*7480*/  MUFU.EX2 R65, R8 ;  /* 0x0000000800417308 */ /* 0x0003e20000000800 */
[----:B------:R-:W-:Y:S02]  /*7490*/  F2FP.BF16.PACK_AB R4, R78, R79 ;  /* 0x0000004f4e04723e */ /* 0x000fe400000010ff */
[----:B---3--:R-:W-:Y:S02]  /*74a0*/  F2FP.BF16.PACK_AB R6, R76, R77 ;  /* 0x0000004d4c06723e */ /* 0x008fe400000010ff */
[----:B--2---:R-:W-:Y:S01]  /*74b0*/  F2FP.BF16.PACK_AB R5, R75, R74 ;  /* 0x0000004a4b05723e */ /* 0x004fe200000010ff */
[----:B-1----:R-:W-:-:S04]  /*74c0*/  FFMA.FTZ R8, R235, c[0x0][0x2d0], -R2 ;  /* 0x0000b400eb087a23 */ /* 0x002fc80000010802 */
[----:B------:R1:W2:Y:S01]  /*74d0*/  MUFU.EX2 R66, R8 ;  /* 0x0000000800427308 */ /* 0x0002a20000000800 */
[----:B----4-:R-:W-:Y:S02]  /*74e0*/  F2FP.BF16.PACK_AB R7, R60, R61 ;  /* 0x0000003d3c07723e */ /* 0x010fe400000010ff */
[----:B------:R-:W-:Y:S01]  /*74f0*/  MOV R197, R73 ;  /* 0x0000004900c57202 */ /* 0x000fe20000000f00 */
[----:B-1----:R-:W-:-:S04]  /*7500*/  FFMA.FTZ R8, R236, c[0x0][0x2d0], -R2 ;  /* 0x0000b400ec087a23 */ /* 0x002fc80000010802 */
[----:B------:R1:W-:Y:S01]  /*7510*/  MUFU.EX2 R67, R8 ;  /* 0x0000000800437308 */ /* 0x0003e20000000800 */
[C---:B------:R-:W-:Y:S08]  /*7520*/  HMMA.16816.F32.BF16 R108, R4.reuse, R124, R108 ;  /* 0x0000007c046c723c */ /* 0x040ff0000004186c */
[----:B------:R-:W-:Y:S01]  /*7530*/  HMMA.16816.F32.BF16 R112, R4, R126, R112 ;  /* 0x0000007e0470723c */ /* 0x000fe20000041870 */
[----:B-1----:R-:W-:-:S04]  /*7540*/  FFMA.FTZ R8, R237, c[0x0][0x2d0], -R2 ;  /* 0x0000b400ed087a23 */ /* 0x002fc80000010802 */
[----:B------:R1:W-:Y:S03]  /*7550*/  MUFU.EX2 R73, R8 ;  /* 0x0000000800497308 */ /* 0x0003e60000000800 */
[----:B------:R-:W-:Y:S01]  /*7560*/  HMMA.16816.F32.BF16 R124, R4, R160, R44 ;  /* 0x000000a0047c723c */ /* 0x000fe2000004182c */
[----:B-1----:R-:W-:-:S04]  /*7570*/  FFMA.FTZ R8, R199, c[0x0][0x2d0], -R0 ;  /* 0x0000b400c7087a23 */ /* 0x002fc80000010800 */
[----:B------:R1:W-:Y:S02]  /*7580*/  MUFU.EX2 R44, R8 ;  /* 0x00000008002c7308 */ /* 0x0003e40000000800 */
[----:B-1----:R-:W-:-:S06]  /*7590*/  FFMA.FTZ R8, R198, c[0x0][0x2d0], -R0 ;  /* 0x0000b400c6087a23 */ /* 0x002fcc0000010800 */
[----:B------:R1:W3:Y:S02]  /*75a0*/  MUFU.EX2 R45, R8 ;  /* 0x00000008002d7308 */ /* 0x0002e40000000800 */
[----:B-1----:R-:W-:-:S06]  /*75b0*/  FFMA.FTZ R8, R181, c[0x0][0x2d0], -R0 ;  /* 0x0000b400b5087a23 */ /* 0x002fcc0000010800 */
[----:B------:R1:W-:Y:S02]  /*75c0*/  MUFU.EX2 R64, R8 ;  /* 0x0000000800407308 */ /* 0x0003e40000000800 */
[----:B-1----:R-:W-:-:S06]  /*75d0*/  FFMA.FTZ R8, R180, c[0x0][0x2d0], -R0 ;  /* 0x0000b400b4087a23 */ /* 0x002fcc0000010800 */
[----:B------:R1:W4:Y:S01]  /*75e0*/  MUFU.EX2 R47, R8 ;  /* 0x00000008002f7308 */ /* 0x0003220000000800 */
[C---:B------:R-:W-:Y:S08]  /*75f0*/  HMMA.16816.F32.BF16 R12, R4.reuse, R168, R52 ;  /* 0x000000a8040c723c */ /* 0x040ff00000041834 */
[----:B------:R-:W-:Y:S01]  /*7600*/  HMMA.16816.F32.BF16 R128, R4, R162, R128 ;  /* 0x000000a20480723c */ /* 0x000fe20000041880 */
[----:B-1----:R-:W-:-:S02]  /*7610*/  FFMA.FTZ R8, R241, c[0x0][0x2d0], -R2 ;  /* 0x0000b400f1087a23 */ /* 0x002fc40000010802 */
[----:B------:R-:W-:-:S05]  /*7620*/  FFMA.FTZ R2, R239, c[0x0][0x2d0], -R2 ;  /* 0x0000b400ef027a23 */ /* 0x000fca0000010802 */
[C---:B------:R-:W-:Y:S01]  /*7630*/  HMMA.16816.F32.BF16 R140, R4.reuse, R156, R140 ;  /* 0x0000009c048c723c */ /* 0x040fe2000004188c */
[----:B------:R1:W-:Y:S07]  /*7640*/  MUFU.EX2 R53, R8 ;  /* 0x0000000800357308 */ /* 0x0003ee0000000800 */
[C---:B------:R-:W-:Y:S01]  /*7650*/  HMMA.16816.F32.BF16 R144, R4.reuse, R158, R144 ;  /* 0x0000009e0490723c */ /* 0x040fe20000041890 */
[----:B------:R2:W-:Y:S07]  /*7660*/  MUFU.EX2 R52, R2 ;  /* 0x0000000200347308 */ /* 0x0005ee0000000800 */
[----:B-1----:R-:W-:Y:S07]  /*7670*/  HMMA.16816.F32.BF16 R8, R4, R170, R56 ;  /* 0x000000aa0408723c */ /* 0x002fee0000041838 */
[----:B------:R-:W-:Y:S01]  /*7680*/  F2FP.BF16.PACK_AB R4, R63, R62 ;  /* 0x0000003e3f04723e */ /* 0x000fe200000010ff */
[----:B--2---:R-:W-:Y:S01]  /*7690*/  FFMA.FTZ R2, R184, c[0x0][0x2d0], -R0 ;  /* 0x0000b400b8027a23 */ /* 0x004fe20000010800 */
[----:B------:R-:W-:-:S02]  /*76a0*/  F2FP.BF16.PACK_AB R6, R66, R65 ;  /* 0x000000414206723e */ /* 0x000fc400000010ff */
[----:B---3--:R-:W-:Y:S02]  /*76b0*/  F2FP.BF16.PACK_AB R5, R45, R44 ;  /* 0x0000002c2d05723e */ /* 0x008fe400000010ff */
[----:B----4-:R-:W-:Y:S01]  /*76c0*/  F2FP.BF16.PACK_AB R7, R47, R64 ;  /* 0x000000402f07723e */ /* 0x010fe200000010ff */
[----:B------:R1:W2:Y:S06]  /*76d0*/  MUFU.EX2 R46, R2 ;  /* 0x00000002002e7308 */ /* 0x0002ac0000000800 */
[----:B------:R-:W-:Y:S01]  /*76e0*/  HMMA.16816.F32.BF16 R108, R4, R36, R108 ;  /* 0x00000024046c723c */ /* 0x000fe2000004186c */
[----:B-1----:R-:W-:-:S04]  /*76f0*/  FFMA.FTZ R2, R183, c[0x0][0x2d0], -R0 ;  /* 0x0000b400b7027a23 */ /* 0x002fc80000010800 */
[----:B------:R1:W3:Y:S03]  /*7700*/  MUFU.EX2 R37, R2 ;  /* 0x0000000200257308 */ /* 0x0002e60000000800 */
[C---:B------:R-:W-:Y:S01]  /*7710*/  HMMA.16816.F32.BF16 R124, R4.reuse, R32, R124 ;  /* 0x00000020047c723c */ /* 0x040fe2000004187c */
[--C-:B-1----:R-:W-:Y:S02]  /*7720*/  FFMA.FTZ R2, R185, c[0x0][0x2d0], -R0.reuse ;  /* 0x0000b400b9027a23 */ /* 0x102fe40000010800 */
[----:B------:R-:W-:Y:S02]  /*7730*/  FFMA.FTZ R0, R182, c[0x0][0x2d0], -R0 ;  /* 0x0000b400b6007a23 */ /* 0x000fe40000010800 */
[----:B------:R1:W4:Y:S03]  /*7740*/  MUFU.EX2 R36, R2 ;  /* 0x0000000200247308 */ /* 0x0003260000000800 */
[----:B------:R-:W-:Y:S05]  /*7750*/  HMMA.16816.F32.BF16 R112, R4, R38, R112 ;  /* 0x000000260470723c */ /* 0x000fea0000041870 */
[----:B------:R2:W2:Y:S01]  /*7760*/  MUFU.EX2 R32, R0 ;  /* 0x0000000000207308 */ /* 0x0004a20000000800 */
[----:B-1----:R-:W-:-:S02]  /*7770*/  FADD.FTZ R2, R197, R200 ;  /* 0x000000c8c5027221 */ /* 0x002fc40000010000 */
[----:B------:R-:W-:Y:S02]  /*7780*/  IMAD.MOV.U32 R197, RZ, RZ, R195 ;  /* 0x000000ffffc57224 */ /* 0x000fe400078e00c3 */
[----:B------:R-:W-:Y:S01]  /*7790*/  IMAD.MOV.U32 R200, RZ, RZ, R194 ;  /* 0x000000ffffc87224 */ /* 0x000fe200078e00c2 */
[----:B------:R-:W-:Y:S01]  /*77a0*/  MOV R195, R225 ;  /* 0x000000e100c37202 */ /* 0x000fe20000000f00 */
[----:B------:R-:W-:Y:S02]  /*77b0*/  IMAD.MOV.U32 R194, RZ, RZ, R206 ;  /* 0x000000ffffc27224 */ /* 0x000fe400078e00ce */
[----:B--2---:R-:W-:Y:S02]  /*77c0*/  FADD.FTZ R0, R197, R200 ;  /* 0x000000c8c5007221 */ /* 0x004fe40000010000 */
[----:B------:R-:W-:Y:S02]  /*77d0*/  IMAD.MOV.U32 R206, RZ, RZ, R177 ;  /* 0x000000ffffce7224 */ /* 0x000fe400078e00b1 */
[----:B------:R-:W-:-:S02]  /*77e0*/  FADD.FTZ R2, R195, R2 ;  /* 0x00000002c3027221 */ /* 0x000fc40000010000 */
[----:B------:R-:W-:Y:S01]  /*77f0*/  FADD.FTZ R0, R194, R0 ;  /* 0x00000000c2007221 */ /* 0x000fe20000010000 */
[----:B------:R-:W-:Y:S01]  /*7800*/  HMMA.16816.F32.BF16 R128, R4, R34, R128 ;  /* 0x000000220480723c */ /* 0x000fe20000041880 */
[----:B------:R-:W-:Y:S02]  /*7810*/  IMAD.MOV.U32 R225, RZ, RZ, R205 ;  /* 0x000000ffffe17224 */ /* 0x000fe400078e00cd */
[----:B------:R-:W-:Y:S02]  /*7820*/  FADD.FTZ R2, R206, R2 ;  /* 0x00000002ce027221 */ /* 0x000fe40000010000 */
[----:B------:R-:W-:-:S03]  /*7830*/  FADD.FTZ R0, R172, R0 ;  /* 0x00000000ac007221 */ /* 0x000fc60000010000 */
[----:B------:R-:W-:Y:S01]  /*7840*/  HMMA.16816.F32.BF16 R140, R4, R28, R140 ;  /* 0x0000001c048c723c */ /* 0x000fe2000004188c */
[----:B------:R-:W-:Y:S01]  /*7850*/  MOV R205, R176 ;  /* 0x000000b000cd7202 */ /* 0x000fe20000000f00 */
[----:B------:R-:W-:-:S06]  /*7860*/  FADD.FTZ R2, R173, R2 ;  /* 0x00000002ad027221 */ /* 0x000fcc0000010000 */
[C---:B------:R-:W-:Y:S08]  /*7870*/  HMMA.16816.F32.BF16 R144, R4.reuse, R30, R144 ;  /* 0x0000001e0490723c */ /* 0x040ff00000041890 */
[C---:B------:R-:W-:Y:S08]  /*7880*/  HMMA.16816.F32.BF16 R12, R4.reuse, R20, R12 ;  /* 0x00000014040c723c */ /* 0x040ff0000004180c */
[----:B------:R-:W-:Y:S07]  /*7890*/  HMMA.16816.F32.BF16 R8, R4, R22, R8 ;  /* 0x000000160408723c */ /* 0x000fee0000041808 */
[----:B------:R-:W-:-:S02]  /*78a0*/  FADD.FTZ R6, R208, R213 ;  /* 0x000000d5d0067221 */ /* 0x000fc40000010000 */
[----:B------:R-:W-:Y:S02]  /*78b0*/  FADD.FTZ R5, R174, R0 ;  /* 0x00000000ae057221 */ /* 0x000fe40000010000 */
[----:B------:R-:W-:Y:S02]  /*78c0*/  FADD.FTZ R6, R225, R6 ;  /* 0x00000006e1067221 */ /* 0x000fe40000010000 */
[----:B------:R-:W-:Y:S02]  /*78d0*/  FADD.FTZ R0, R69, R249 ;  /* 0x000000f945007221 */ /* 0x000fe40000010000 */
[----:B------:R-:W-:Y:S02]  /*78e0*/  FADD.FTZ R6, R252, R6 ;  /* 0x00000006fc067221 */ /* 0x000fe40000010000 */
[----:B------:R-:W-:Y:S02]  /*78f0*/  IMAD.MOV.U32 R176, RZ, RZ, R196 ;  /* 0x000000ffffb07224 */ /* 0x000fe400078e00c4 */
        /* <DEDUP_REMOVED lines=19> */
[----:B------:R-:W-:Y:S01]  /*7a30*/  FADD.FTZ R7, R201, R4 ;  /* 0x00000004c9077221 */ /* 0x000fe20000010000 */
[----:B------:R-:W-:Y:S01]  /*7a40*/  MOV R196, R215 ;  /* 0x000000d700c47202 */ /* 0x000fe20000000f00 */
[----:B------:R-:W-:Y:S01]  /*7a50*/  FADD.FTZ R4, R243, R2 ;  /* 0x00000002f3047221 */ /* 0x000fe20000010000 */
[----:B------:R1:W5:Y:S01]  /*7a60*/  LDL.LU R215, [R1+0x4c] ;  /* 0x00004c0001d77983 */ /* 0x0003620000300800 */
[----:B------:R-:W-:Y:S02]  /*7a70*/  FADD.FTZ R6, R203, R5 ;  /* 0x00000005cb067221 */ /* 0x000fe40000010000 */
[----:B------:R-:W-:Y:S01]  /*7a80*/  FADD.FTZ R5, R92, R0 ;  /* 0x000000005c057221 */ /* 0x000fe20000010000 */
[----:B------:R1:W5:Y:S01]  /*7a90*/  LDL.LU R214, [R1+0x48] ;  /* 0x0000480001d67983 */ /* 0x0003620000300800 */
[----:B------:R-:W-:Y:S02]  /*7aa0*/  FADD.FTZ R4, R91, R4 ;  /* 0x000000045b047221 */ /* 0x000fe40000010000 */
[----:B------:R-:W-:Y:S01]  /*7ab0*/  FADD.FTZ R2, R202, R6 ;  /* 0x00000006ca027221 */ /* 0x000fe20000010000 */
[----:B------:R1:W5:Y:S01]  /*7ac0*/  LDL.LU R213, [R1+0x44] ;  /* 0x0000440001d57983 */ /* 0x0003620000300800 */
[----:B------:R-:W-:-:S02]  /*7ad0*/  FADD.FTZ R0, R196, R7 ;  /* 0x00000007c4007221 */ /* 0x000fc40000010000 */
[----:B------:R-:W-:Y:S01]  /*7ae0*/  FADD.FTZ R5, R96, R5 ;  /* 0x0000000560057221 */ /* 0x000fe20000010000 */
[----:B------:R1:W5:Y:S01]  /*7af0*/  LDL.LU R208, [R1+0x40] ;  /* 0x0000400001d07983 */ /* 0x0003620000300800 */
        /* <DEDUP_REMOVED lines=45> */
[----:B---3--:R-:W-:Y:S02]  /*7dd0*/  FADD.FTZ R0, R37, R0 ;  /* 0x0000000025007221 */ /* 0x008fe40000010000 */
[----:B------:R-:W-:-:S02]  /*7de0*/  FADD.FTZ R5, R86, R4 ;  /* 0x0000000456057221 */ /* 0x000fc40000010000 */
[----:B------:R-:W-:Y:S02]  /*7df0*/  FADD.FTZ R4, R81, R7 ;  /* 0x0000000751047221 */ /* 0x000fe40000010000 */
[----:B------:R-:W-:Y:S02]  /*7e00*/  FADD.FTZ R2, R53, R6 ;  /* 0x0000000635027221 */ /* 0x000fe40000010000 */
[----:B----4-:R-:W-:Y:S02]  /*7e10*/  FADD.FTZ R0, R36, R0 ;  /* 0x0000000024007221 */ /* 0x010fe40000010000 */
[----:B------:R-:W-:Y:S02]  /*7e20*/  FADD.FTZ R5, R84, R5 ;  /* 0x0000000554057221 */ /* 0x000fe40000010000 */
[----:B------:R-:W-:Y:S02]  /*7e30*/  FADD.FTZ R4, R80, R4 ;  /* 0x0000000450047221 */ /* 0x000fe40000010000 */
[----:B------:R-:W-:-:S02]  /*7e40*/  FADD.FTZ R2, R52, R2 ;  /* 0x0000000234027221 */ /* 0x000fc40000010000 */
[----:B------:R-:W-:Y:S01]  /*7e50*/  FADD.FTZ R0, R32, R0 ;  /* 0x0000000020007221 */ /* 0x000fe20000010000 */
[----:B------:R1:W-:Y:S04]  /*7e60*/  STL [R1+0x8], R5 ;  /* 0x0000080501007387 */ /* 0x0003e80000100800 */
[----:B------:R1:W-:Y:S04]  /*7e70*/  STL [R1+0xc], R4 ;  /* 0x00000c0401007387 */ /* 0x0003e80000100800 */
[----:B------:R1:W-:Y:S04]  /*7e80*/  STL [R1+0x10], R2 ;  /* 0x0000100201007387 */ /* 0x0003e80000100800 */
[----:B------:R1:W-:Y:S01]  /*7e90*/  STL [R1+0x14], R0 ;  /* 0x0000140001007387 */ /* 0x0003e20000100800 */
[----:B------:R-:W-:Y:S01]  /*7ea0*/  UIMAD.WIDE.U32 UR14, UR7, UR4, URZ ;  /* 0x00000004070e72a5 */ /* 0x000fe2000f8e003f */
[----:B------:R-:W-:-:S02]  /*7eb0*/  PLOP3.LUT P0, PT, PT, PT, UP1, 0x40, 0x0 ;  /* 0x000000000000781c */ /* 0x000fc40003f0e818 */
[----:B------:R-:W-:Y:S01]  /*7ec0*/  F2FP.BF16.PACK_AB R160, R73, R67 ;  /* 0x0000004349a0723e */ /* 0x000fe200000010ff */
[----:B------:R-:W-:Y:S01]  /*7ed0*/  @UP2 USHF.R.U32.HI UR7, URZ, UR5, UR15 ;  /* 0x000000053f072299 */ /* 0x000fe2000801160f */
[----:B------:R-:W-:Y:S02]  /*7ee0*/  F2FP.BF16.PACK_AB R162, R52, R53 ;  /* 0x0000003534a2723e */ /* 0x000fe400000010ff */
[----:B------:R-:W-:Y:S02]  /*7ef0*/  F2FP.BF16.PACK_AB R161, R37, R46 ;  /* 0x0000002e25a1723e */ /* 0x000fe400000010ff */
[----:B------:R-:W-:Y:S01]  /*7f00*/  F2FP.BF16.PACK_AB R163, R32, R36 ;  /* 0x0000002420a3723e */ /* 0x000fe200000010ff */
[----:B------:R-:W-:-:S03]  /*7f10*/  UIADD3 UR4, UR6, UR7, URZ ;  /* 0x0000000706047290 */ /* 0x000fc6000fffe03f */
[----:B------:R-:W-:Y:S02]  /*7f20*/  ULDC UR7, c[0x0][0x328] ;  /* 0x0000ca0000077ab9 */ /* 0x000fe40000000800 */
[----:B------:R-:W-:Y:S01]  /*7f30*/  UIADD3 UR7, UR4, UR7, URZ ;  /* 0x0000000704077290 */ /* 0x000fe2000fffe03f */
[----:B------:R-:W-:Y:S01]  /*7f40*/  HMMA.16816.F32.BF16 R108, R160, R16, R108 ;  /* 0x00000010a06c723c */ /* 0x000fe2000004186c */
[----:B------:R-:W-:-:S07]  /*7f50*/  IADD3 R225, R242, -0x2, RZ ;  /* 0xfffffffef2e17810 */ /* 0x000fce0007ffe0ff */
[C---:B------:R-:W-:Y:S08]  /*7f60*/  HMMA.16816.F32.BF16 R112, R160.reuse, R18, R112 ;  /* 0x00000012a070723c */ /* 0x040ff00000041870 */
[C---:B------:R-:W-:Y:S08]  /*7f70*/  HMMA.16816.F32.BF16 R124, R160.reuse, R24, R124 ;  /* 0x00000018a07c723c */ /* 0x040ff0000004187c */
[C---:B------:R-:W-:Y:S08]  /*7f80*/  HMMA.16816.F32.BF16 R128, R160.reuse, R26, R128 ;  /* 0x0000001aa080723c */ /* 0x040ff00000041880 */
[C---:B------:R-:W-:Y:S08]  /*7f90*/  HMMA.16816.F32.BF16 R140, R160.reuse, R40, R140 ;  /* 0x00000028a08c723c */ /* 0x040ff0000004188c */
[C---:B------:R-:W-:Y:S08]  /*7fa0*/  HMMA.16816.F32.BF16 R144, R160.reuse, R42, R144 ;  /* 0x0000002aa090723c */ /* 0x040ff00000041890 */
[C---:B------:R-:W-:Y:S08]  /*7fb0*/  HMMA.16816.F32.BF16 R156, R160.reuse, R48, R12 ;  /* 0x00000030a09c723c */ /* 0x040ff0000004180c */
[----:B------:R-:W-:Y:S01]  /*7fc0*/  HMMA.16816.F32.BF16 R160, R160, R50, R8 ;  /* 0x00000032a0a0723c */ /* 0x000fe20000041808 */
[----:B------:R-:W-:Y:S07]  /*7fd0*/  @P0 BRA `(.L_x_161) ;  /* 0x0000015000000947 */ /* 0x000fee0003800000 */
[----:B-1----:R-:W-:Y:S01]  /*7fe0*/  ISETP.LT.AND P0, PT, RZ, UR4, PT ;  /* 0x00000004ff007c0c */ /* 0x002fe2000bf01270 */
[----:B------:R-:W-:-:S02]  /*7ff0*/  UIADD3 UR14, UR4, -0x1, URZ ;  /* 0xffffffff040e7890 */ /* 0x000fc4000fffe03f */
[----:B------:R-:W-:-:S10]  /*8000*/  ULDC UR6, c[0x0][0x32c] ;  /* 0x0000cb0000067ab9 */ /* 0x000fd40000000800 */
[----:B------:R-:W-:Y:S05]  /*8010*/  @P0 BRA `(.L_x_162) ;  /* 0x0000008000000947 */ /* 0x000fea0003800000 */
[----:B------:R-:W-:Y:S02]  /*8020*/  UISETP.NE.AND UP0, UPT, UR6, 0x1, UPT ;  /* 0x000000010600788c */ /* 0x000fe4000bf05270 */
[----:B------:R-:W-:-:S03]  /*8030*/  UIADD3 UR14, -UR4, URZ, URZ ;  /* 0x0000003f040e7290 */ /* 0x000fc6000fffe13f */
[----:B------:R-:W-:Y:S02]  /*8040*/  ULDC.64 UR4, c[0x0][0x330] ;  /* 0x0000cc0000047ab9 */ /* 0x000fe40000000a00 */
[----:B------:R-:W-:-:S07]  /*8050*/  UIMAD.WIDE.U32 UR16, UR14, UR4, URZ ;  /* 0x000000040e1072a5 */ /* 0x000fce000f8e003f */
[----:B------:R-:W-:Y:S02]  /*8060*/  @UP0 UMOV UR15, UR17 ;  /* 0x00000011000f0c82 */ /* 0x000fe40008000000 */
[----:B------:R-:W-:-:S04]  /*8070*/  @UP0 USHF.R.U32.HI UR14, URZ, UR5, UR15 ;  /* 0x000000053f0e0299 */ /* 0x000fc8000801160f */
[----:B------:R-:W-:Y:S01]  /*8080*/  ULOP3.LUT UR14, URZ, UR14, URZ, 0x33, !UPT ;  /* 0x0000000e3f0e7292 */ /* 0x000fe2000f8e333f */
[----:B------:R-:W-:Y:S05]  /*8090*/  BRA `(.L_x_163) ;  /* 0x0000005000007947 */ /* 0x000fea0003800000 */
.L_x_162:
[----:B------:R-:W-:Y:S02]  /*80a0*/  UISETP.NE.AND UP0, UPT, UR6, 0x1, UPT ;  /* 0x000000010600788c */ /* 0x000fe4000bf05270 */
[----:B------:R-:W-:Y:S02]  /*80b0*/  ULDC.64 UR4, c[0x0][0x330] ;  /* 0x0000cc0000047ab9 */ /* 0x000fe40000000a00 */
[----:B------:R-:W-:-:S07]  /*80c0*/  UIMAD.WIDE.U32 UR16, UR14, UR4, URZ ;  /* 0x000000040e1072a5 */ /* 0x000fce000f8e003f */
[----:B------:R-:W-:Y:S02]  /*80d0*/  @UP0 UMOV UR15, UR17 ;  /* 0x00000011000f0c82 */ /* 0x000fe40008000000 */
[----:B------:R-:W-:Y:S02]  /*80e0*/  @UP0 USHF.R.U32.HI UR14, URZ, UR5, UR15 ;  /* 0x000000053f0e0299 */ /* 0x000fe4000801160f */
.L_x_163:
[----:B------:R-:W-:Y:S02]  /*80f0*/  ULDC UR4, c[0x0][0x32c] ;  /* 0x0000cb0000047ab9 */ /* 0x000fe40000000800 */
[----:B------:R-:W-:-:S04]  /*8100*/  UIMAD UR4, UR14, UR6, UR4 ;  /* 0x000000060e0472a4 */ /* 0x000fc8000f8e0204 */
[----:B------:R-:W-:-:S04]  /*8110*/  UISETP.LT.AND UP0, UPT, UR7, UR4, UPT ;  /* 0x000000040700728c */ /* 0x000fc8000bf01270 */
[----:B------:R-:W-:-:S04]  /*8120*/  USEL UR7, UR7, UR4, UP0 ;  /* 0x0000000407077287 */ /* 0x000fc80008000000 */
.L_x_161:
[----:B-1----:R-:W-:-:S04]  /*8130*/  UIMAD.WIDE UR4, UR7, 0x2aaaaaab, URZ ;  /* 0x2aaaaaab070478a5 */ /* 0x002fc8000f8e023f */
[----:B------:R-:W-:-:S04]  /*8140*/  USHF.R.U32.HI UR4, URZ, 0x1f, UR5 ;  /* 0x0000001f3f047899 */ /* 0x000fc80008011605 */
[----:B------:R-:W-:-:S04]  /*8150*/  ULEA.HI.SX32 UR4, UR5, UR4, 0x1c ;  /* 0x0000000405047291 */ /* 0x000fc8000f8fe23f */
[----:B------:R-:W-:-:S04]  /*8160*/  UISETP.LT.AND UP0, UPT, UR8, UR4, UPT ;  /* 0x000000040800728c */ /* 0x000fc8000bf01270 */
[----:B------:R-:W-:-:S06]  /*8170*/  USEL UR4, UR8, UR4, !UP0 ;  /* 0x0000000408047287 */ /* 0x000fcc000c000000 */
[----:B------:R-:W-:-:S13]  /*8180*/  ISETP.GE.AND P0, PT, R225, UR4, PT ;  /* 0x00000004e1007c0c */ /* 0x000fda000bf06270 */
[----:B------:R-:W-:Y:S05]  /*8190*/  @!P0 BRA `(.L_x_164) ;  /* 0x000067b000008947 */ /* 0x000fea0003800000 */
[----:B------:R-:W2:Y:S01]  /*81a0*/  LDL R0, [R1+0x1c] ;  /* 0x00001c0001007983 */ /* 0x000ea20000100800 */
[----:B------:R-:W-:Y:S01]  /*81b0*/  PLOP3.LUT P1, PT, PT, PT, UP2, 0x80, 0x0 ;  /* 0x000000000000781c */ /* 0x000fe20003f2f028 */
[----:B------:R-:W-:Y:S01]  /*81c0*/  IMAD.MOV.U32 R101, RZ, RZ, R71 ;  /* 0x000000ffff657224 */ /* 0x000fe200078e0047 */
[----:B------:R-:W-:Y:S01]  /*81d0*/  PLOP3.LUT P0, PT, PT, PT, UP2, 0x80, 0x0 ;  /* 0x000000000000781c */ /* 0x000fe20003f0f028 */
[----:B------:R-:W-:Y:S01]  /*81e0*/  IMAD.MOV.U32 R100, RZ, RZ, R72 ;  /* 0x000000ffff647224 */ /* 0x000fe200078e0048 */
[----:B------:R-:W-:Y:S01]  /*81f0*/  MOV R103, R3 ;  /* 0x0000000300677202 */ /* 0x000fe20000000f00 */
[----:B------:R-:W-:-:S08]  /*8200*/  IMAD.MOV.U32 R102, RZ, RZ, R70 ;  /* 0x000000ffff667224 */ /* 0x000fd000078e0046 */
[----:B--2---:R-:W-:-:S05]  /*8210*/  @P1 IMAD.HI.U32 R0, R0, c[0x0][0x2c8], RZ ;  /* 0x0000b20000001a27 */ /* 0x004fca00078e00ff */
[----:B------:R-:W-:-:S05]  /*8220*/  @P0 SHF.R.U32.HI R0, RZ, c[0x0][0x2cc], R0 ;  /* 0x0000b300ff000a19 */ /* 0x000fca0000011600 */
[----:B------:R1:W-:Y:S02]  /*8230*/  @P0 STL [R1], R0 ;  /* 0x0000000001000387 */ /* 0x0003e40000100800 */
.L_x_181:
[----:B------:R-:W-:Y:S04]  /*8240*/  DEPBAR.LE SB0, 0x0 ;  /* 0x000080000000791a */ /* 0x000fe80000000000 */
[----:B------:R-:W-:Y:S01]  /*8250*/  BAR.SYNC.DEFER_BLOCKING 0x0 ;  /* 0x0000000000007b1d */ /* 0x000fe20000010000 */
[C---:B------:R-:W-:Y:S02]  /*8260*/  ISETP.LT.AND P0, PT, R225.reuse, UR8, PT ;  /* 0x00000008e1007c0c */ /* 0x040fe4000bf01270 */
[----:B------:R-:W-:Y:S02]  /*8270*/  MOV R228, c[0x0][0x1e0] ;  /* 0x0000780000e47a02 */ /* 0x000fe40000000f00 */
[----:B------:R-:W-:Y:S09]  /*8280*/  MOV R230, c[0x0][0x1e4] ;  /* 0x0000790000e67a02 */ /* 0x000ff20000000f00 */
[----:B-1----:R-:W-:Y:S05]  /*8290*/  @!P0 SHF.R.S32.HI R0, RZ, 0x1f, R225 ;  /* 0x0000001fff008819 */ /* 0x002fea00000114e1 */
[----:B------:R-:W-:Y:S04]  /*82a0*/  @!P0 IMAD R0, R0, c[0x0][0x208], RZ ;  /* 0x0000820000008a24 */ /* 0x000fe800078e02ff */
[C---:B------:R-:W-:Y:S01]  /*82b0*/  @!P0 IMAD R0, R225.reuse, c[0x0][0x20c], R0 ;  /* 0x00008300e1008a24 */ /* 0x040fe200078e0200 */
[----:B-----5:R-:W-:Y:S08]  /*82c0*/  LDSM.16.M88.4 R96, [R215+0x6100] ;  /* 0x00610000d760783b */ /* 0x020ff00000000200 */
[----:B------:R-:W1:Y:S08]  /*82d0*/  LDSM.16.M88.4 R16, [R208+0x3100] ;  /* 0x00310000d010783b */ /* 0x000e700000000200 */
[----:B------:R-:W2:Y:S08]  /*82e0*/  LDSM.16.M88.4 R92, [R215+0x8100] ;  /* 0x00810000d75c783b */ /* 0x000eb00000000200 */
[----:B------:R-:W3:Y:S06]  /*82f0*/  LDL.64 R194, [R1+0x30] ;  /* 0x0000300001c27983 */ /* 0x000eec0000100a00 */
[----:B------:R-:W3:Y:S06]  /*8300*/  LDL.64 R2, [R1+0x38] ;  /* 0x0000380001027983 */ /* 0x000eec0000100a00 */
[----:B------:R-:W4:Y:S08]  /*8310*/  LDSM.16.M88.4 R32, [R208+0x3900] ;  /* 0x00390000d020783b */ /* 0x000f300000000200 */
[----:B------:R-:W1:Y:S08]  /*8320*/  LDSM.16.M88.4 R48, [R208+0x4100] ;  /* 0x00410000d030783b */ /* 0x000e700000000200 */
[----:B------:R-:W1:Y:S08]  /*8330*/  LDSM.16.M88.4 R64, [R208+0x4900] ;  /* 0x00490000d040783b */ /* 0x000e700000000200 */
[----:B------:R-:W1:Y:S08]  /*8340*/  LDSM.16.M88.4 R80, [R208+0x5100] ;  /* 0x00510000d050783b */ /* 0x000e700000000200 */
[----:B------:R-:W1:Y:S08]  /*8350*/  LDSM.16.M88.4 R168, [R208+0x5900] ;  /* 0x00590000d0a8783b */ /* 0x000e700000000200 */
[----:B------:R-:W-:Y:S08]  /*8360*/  LDSM.16.M88.4 R172, [R218+0x6100] ;  /* 0x00610000daac783b */ /* 0x000ff00000000200 */
[----:B------:R-:W4:Y:S08]  /*8370*/  LDSM.16.M88.4 R176, [R219] ;  /* 0x00000000dbb0783b */ /* 0x000f300000000200 */
[----:B------:R-:W4:Y:S08]  /*8380*/  LDSM.16.M88.4 R180, [R218+0x8100] ;  /* 0x00810000dab4783b */ /* 0x000f300000000200 */
[----:B------:R-:W3:Y:S08]  /*8390*/  LDSM.16.M88.4 R184, [R224] ;  /* 0x00000000e0b8783b */ /* 0x000ef00000000200 */
[----:B------:R-:W3:Y:S06]  /*83a0*/  LDL.64 R242, [R1+0x28] ;  /* 0x0000280001f27983 */ /* 0x000eec0000100a00 */
[----:B------:R-:W3:Y:S01]  /*83b0*/  LDSM.16.M88.4 R188, [R223] ;  /* 0x00000000dfbc783b */ /* 0x000ee20000000200 */
[-C--:B-1----:R-:W-:Y:S08]  /*83c0*/  HMMA.16816.F32.BF16 R4, R96, R16.reuse, RZ ;  /* 0x000000106004723c */ /* 0x082ff000000418ff */
[C---:B--2---:R-:W-:Y:S08]  /*83d0*/  HMMA.16816.F32.BF16 R8, R92.reuse, R16, RZ ;  /* 0x000000105c08723c */ /* 0x044ff000000418ff */
[-C--:B------:R-:W-:Y:S08]  /*83e0*/  HMMA.16816.F32.BF16 R12, R92, R18.reuse, RZ ;  /* 0x000000125c0c723c */ /* 0x080ff000000418ff */
[C---:B------:R-:W-:Y:S08]  /*83f0*/  HMMA.16816.F32.BF16 R16, R96.reuse, R18, RZ ;  /* 0x000000126010723c */ /* 0x040ff000000418ff */
[-C--:B----4-:R-:W-:Y:S08]  /*8400*/  HMMA.16816.F32.BF16 R20, R96, R32.reuse, RZ ;  /* 0x000000206014723c */ /* 0x090ff000000418ff */
        /* <DEDUP_REMOVED lines=18> */
[----:B------:R-:W-:Y:S01]  /*8530*/  HMMA.16816.F32.BF16 R96, R96, R170, RZ ;  /* 0x000000aa6060723c */ /* 0x000fe200000418ff */
[----:B------:R-:W1:Y:S07]  /*8540*/  LDSM.16.M88.4 R168, [R222] ;  /* 0x00000000dea8783b */ /* 0x000e6e0000000200 */
[-C--:B------:R-:W-:Y:S08]  /*8550*/  HMMA.16816.F32.BF16 R4, R172, R176.reuse, R4 ;  /* 0x000000b0ac04723c */ /* 0x080ff00000041804 */
[C---:B------:R-:W-:Y:S07]  /*8560*/  HMMA.16816.F32.BF16 R8, R180.reuse, R176, R8 ;  /* 0x000000b0b408723c */ /* 0x040fee0000041808 */
[----:B------:R-:W-:Y:S01]  /*8570*/  @!P0 IMAD.WIDE.U32 R176, R225, c[0x0][0x208], RZ ;  /* 0x00008200e1b08a25 */ /* 0x000fe200078e00ff */
[-C--:B------:R-:W-:Y:S04]  /*8580*/  HMMA.16816.F32.BF16 R12, R180, R178.reuse, R12 ;  /* 0x000000b2b40c723c */ /* 0x080fe8000004180c */
[----:B------:R-:W-:Y:S02]  /*8590*/  @!P0 IADD3 R0, R177, R0, RZ ;  /* 0x00000000b1008210 */ /* 0x000fe40007ffe0ff */
[----:B---3--:R-:W-:Y:S02]  /*85a0*/  @!P0 MOV R3, R195 ;  /* 0x000000c300038202 */ /* 0x008fe40000000f00 */
[C---:B------:R-:W-:Y:S04]  /*85b0*/  HMMA.16816.F32.BF16 R16, R172.reuse, R178, R16 ;  /* 0x000000b2ac10723c */ /* 0x040fe80000041810 */
[----:B------:R-:W-:Y:S02]  /*85c0*/  @!P0 IMAD.WIDE.U32 R2, R176, 0x60, R2 ;  /* 0x00000060b0028825 */ /* 0x000fe400078e0002 */
[----:B------:R-:W2:Y:S02]  /*85d0*/  LDSM.16.M88.4 R176, [R221] ;  /* 0x00000000ddb0783b */ /* 0x000ea40000000200 */
[-C--:B------:R-:W-:Y:S04]  /*85e0*/  HMMA.16816.F32.BF16 R20, R172, R184.reuse, R20 ;  /* 0x000000b8ac14723c */ /* 0x080fe80000041814 */
[----:B------:R-:W-:Y:S01]  /*85f0*/  @!P0 LEA R192, P1, R2, c[0x0][0x1f8], 0x1 ;  /* 0x00007e0002c08a11 */ /* 0x000fe200078208ff */
[----:B------:R-:W-:Y:S03]  /*8600*/  @!P0 IMAD R0, R0, 0x60, RZ ;  /* 0x0000006000008824 */ /* 0x000fe600078e02ff */
[C---:B------:R-:W-:Y:S04]  /*8610*/  HMMA.16816.F32.BF16 R24, R180.reuse, R184, R24 ;  /* 0x000000b8b418723c */ /* 0x040fe80000041818 */
[----:B------:R-:W-:Y:S04]  /*8620*/  @!P0 IADD3 R0, R3, R0, RZ ;  /* 0x0000000003008210 */ /* 0x000fe80007ffe0ff */
[-C--:B------:R-:W-:Y:S04]  /*8630*/  HMMA.16816.F32.BF16 R28, R180, R186.reuse, R28 ;  /* 0x000000bab41c723c */ /* 0x080fe8000004181c */
[----:B------:R-:W-:Y:S04]  /*8640*/  @!P0 LEA.HI.X R193, R2, c[0x0][0x1fc], R0, 0x1, P1 ;  /* 0x00007f0002c18a11 */ /* 0x000fe800008f0c00 */
[C---:B------:R-:W-:Y:S01]  /*8650*/  HMMA.16816.F32.BF16 R32, R172.reuse, R186, R32 ;  /* 0x000000baac20723c */ /* 0x040fe20000041820 */
[----:B------:R-:W3:Y:S07]  /*8660*/  LDSM.16.M88.4 R184, [R220] ;  /* 0x00000000dcb8783b */ /* 0x000eee0000000200 */
[-C--:B------:R-:W-:Y:S01]  /*8670*/  HMMA.16816.F32.BF16 R36, R172, R188.reuse, R36 ;  /* 0x000000bcac24723c */ /* 0x080fe20000041824 */
[----:B------:R-:W-:Y:S01]  /*8680*/  @!PT LDS RZ, [RZ] ;  /* 0x00000000fffff984 */ /* 0x000fe20000000800 */
[----:B------:R-:W-:Y:S01]  /*8690*/  @!PT LDS RZ, [RZ] ;  /* 0x00000000fffff984 */ /* 0x000fe20000000800 */
[----:B------:R-:W-:Y:S01]  /*86a0*/  @!PT LDS RZ, [RZ] ;  /* 0x00000000fffff984 */ /* 0x000fe20000000800 */
[----:B------:R4:W-:Y:S07]  /*86b0*/  @!P0 LDGSTS.E.BYPASS.LTC128B.128 [R227+0x100], [R192.64], !P6 ;  /* 0x00100000c0e38fae */ /* 0x0009ee000f101d4c */
[C---:B------:R-:W-:Y:S08]  /*86c0*/  HMMA.16816.F32.BF16 R40, R180.reuse, R188, R40 ;  /* 0x000000bcb428723c */ /* 0x040ff00000041828 */
[-C--:B------:R-:W-:Y:S08]  /*86d0*/  HMMA.16816.F32.BF16 R44, R180, R190.reuse, R44 ;  /* 0x000000beb42c723c */ /* 0x080ff0000004182c */
[C---:B------:R-:W-:Y:S07]  /*86e0*/  HMMA.16816.F32.BF16 R48, R172.reuse, R190, R48 ;  /* 0x000000beac30723c */ /* 0x040fee0000041830 */
[----:B------:R-:W-:Y:S01]  /*86f0*/  @!P0 IADD3 R190, P2, R192, UR10, RZ ;  /* 0x0000000ac0be8c10 */ /* 0x000fe2000ff5e0ff */
[-C--:B-1----:R-:W-:Y:S04]  /*8700*/  HMMA.16816.F32.BF16 R52, R172, R168.reuse, R52 ;  /* 0x000000a8ac34723c */ /* 0x082fe80000041834 */
[----:B------:R-:W-:Y:S02]  /*8710*/  @!P0 IADD3.X R191, R193, UR9, RZ, P2, !PT ;  /* 0x00000009c1bf8c10 */ /* 0x000fe400097fe4ff */
[----:B------:R-:W-:Y:S02]  /*8720*/  @!P0 IADD3 R188, P1, R190, UR10, RZ ;  /* 0x0000000abebc8c10 */ /* 0x000fe4000ff3e0ff */
[C---:B------:R-:W-:Y:S01]  /*8730*/  HMMA.16816.F32.BF16 R56, R180.reuse, R168, R56 ;  /* 0x000000a8b438723c */ /* 0x040fe20000041838 */
[----:B------:R1:W-:Y:S03]  /*8740*/  @!P0 LDGSTS.E.BYPASS.LTC128B.128 [R227+0x900], [R190.64], !P6 ;  /* 0x00900000bee38fae */ /* 0x0003e6000f101d4c */
[----:B------:R-:W-:Y:S03]  /*8750*/  @!P0 IADD3.X R189, R191, UR9, RZ, P1, !PT ;  /* 0x00000009bfbd8c10 */ /* 0x000fe60008ffe4ff */
[----:B------:R-:W-:Y:S01]  /*8760*/  @!P0 IADD3 R168, P3, R188, UR10, RZ ;  /* 0x0000000abca88c10 */ /* 0x000fe2000ff7e0ff */
[-C--:B------:R-:W-:Y:S01]  /*8770*/  HMMA.16816.F32.BF16 R60, R180, R170.reuse, R60 ;  /* 0x000000aab43c723c */ /* 0x080fe2000004183c */
[----:B------:R1:W-:Y:S03]  /*8780*/  @!P0 LDGSTS.E.BYPASS.LTC128B.128 [R227+0x1100], [R188.64], !P6 ;  /* 0x01100000bce38fae */ /* 0x0003e6000f101d4c */
[----:B------:R-:W-:Y:S02]  /*8790*/  @!P0 IADD3.X R169, R189, UR9, RZ, P3, !PT ;  /* 0x00000009bda98c10 */ /* 0x000fe40009ffe4ff */
[----:B------:R-:W-:Y:S02]  /*87a0*/  @!P0 IADD3 R2, P2, R168, UR10, RZ ;  /* 0x0000000aa8028c10 */ /* 0x000fe4000ff5e0ff */
[C---:B------:R-:W-:Y:S01]  /*87b0*/  HMMA.16816.F32.BF16 R64, R172.reuse, R170, R64 ;  /* 0x000000aaac40723c */ /* 0x040fe20000041840 */
[----:B------:R3:W-:Y:S01]  /*87c0*/  @!P0 LDGSTS.E.BYPASS.LTC128B.128 [R227+0x1900], [R168.64], !P6 ;  /* 0x01900000a8e38fae */ /* 0x0007e2000f101d4c */
[----:B------:R-:W-:Y:S02]  /*87d0*/  PLOP3.LUT P3, PT, PT, PT, UP2, 0x80, 0x0 ;  /* 0x000000000000781c */ /* 0x000fe40003f6f028 */
[----:B------:R-:W-:Y:S02]  /*87e0*/  @!P0 IADD3.X R3, R169, UR9, RZ, P2, !PT ;  /* 0x00000009a9038c10 */ /* 0x000fe400097fe4ff */
[----:B----4-:R-:W-:Y:S02]  /*87f0*/  @!P0 IADD3 R192, P1, R2, UR10, RZ ;  /* 0x0000000a02c08c10 */ /* 0x010fe4000ff3e0ff */
[-C--:B--2---:R-:W-:Y:S01]  /*8800*/  HMMA.16816.F32.BF16 R68, R172, R176.reuse, R68 ;  /* 0x000000b0ac44723c */ /* 0x084fe20000041844 */
[----:B------:R2:W-:Y:S03]  /*8810*/  @!P0 LDGSTS.E.BYPASS.LTC128B.128 [R227+0x2100], [R2.64], !P6 ;  /* 0x0210000002e38fae */ /* 0x0005e6000f101d4c */
[----:B------:R-:W-:Y:S04]  /*8820*/  @!P0 IADD3.X R193, R3, UR9, RZ, P1, !PT ;  /* 0x0000000903c18c10 */ /* 0x000fe80008ffe4ff */
[C---:B------:R-:W-:Y:S01]  /*8830*/  HMMA.16816.F32.BF16 R72, R180.reuse, R176, R72 ;  /* 0x000000b0b448723c */ /* 0x040fe20000041848 */
[----:B------:R4:W-:Y:S03]  /*8840*/  @!P0 LDGSTS.E.BYPASS.LTC128B.128 [R227+0x2900], [R192.64], !P6 ;  /* 0x02900000c0e38fae */ /* 0x0009e6000f101d4c */
[C---:B------:R-:W-:Y:S04]  /*8850*/  ISETP.GT.AND P0, PT, R225.reuse, UR8, PT ;  /* 0x00000008e1007c0c */ /* 0x040fe8000bf04270 */
[-C--:B------:R-:W-:Y:S01]  /*8860*/  HMMA.16816.F32.BF16 R76, R180, R178.reuse, R76 ;  /* 0x000000b2b44c723c */ /* 0x080fe2000004184c */
[----:B-1----:R-:W-:Y:S07]  /*8870*/  LDSM.16.M88.4 R188, [R214+0x3100] ;  /* 0x00310000d6bc783b */ /* 0x002fee0000000200 */
[C---:B------:R-:W-:Y:S01]  /*8880*/  HMMA.16816.F32.BF16 R80, R172.reuse, R178, R80 ;  /* 0x000000b2ac50723c */ /* 0x040fe20000041850 */
[----:B------:R-:W0:Y:S03]  /*8890*/  LDGDEPBAR ;  /* 0x00000000000079af */ /* 0x000e260000000000 */
[----:B------:R-:W-:Y:S04]  /*88a0*/  @P0 IADD3 R0, R225, -0x1, RZ ;  /* 0xffffffffe1000810 */ /* 0x000fe80007ffe0ff */
[-C--:B---3--:R-:W-:Y:S01]  /*88b0*/  HMMA.16816.F32.BF16 R84, R172, R184.reuse, R84 ;  /* 0x000000b8ac54723c */ /* 0x088fe20000041854 */
[----:B------:R-:W1:Y:S03]  /*88c0*/  LDSM.16.M88.4 R168, [R216+0x6100] ;  /* 0x00610000d8a8783b */ /* 0x000e660000000200 */
[----:B--2---:R-:W-:Y:S04]  /*88d0*/  @P0 SHF.R.S32.HI R2, RZ, 0x1f, R0 ;  /* 0x0000001fff020819 */ /* 0x004fe80000011400 */
[C---:B------:R-:W-:Y:S01]  /*88e0*/  HMMA.16816.F32.BF16 R88, R180.reuse, R184, R88 ;  /* 0x000000b8b458723c */ /* 0x040fe20000041858 */
[----:B----4-:R-:W2:Y:S03]  /*88f0*/  LDSM.16.M88.4 R192, [R216+0x8100] ;  /* 0x00810000d8c0783b */ /* 0x010ea60000000200 */
[----:B------:R-:W-:Y:S04]  /*8900*/  @P0 IMAD R2, R2, c[0x0][0x1e0], RZ ;  /* 0x0000780002020a24 */ /* 0x000fe800078e02ff */
[-C--:B------:R-:W-:Y:S01]  /*8910*/  HMMA.16816.F32.BF16 R92, R180, R186.reuse, R92 ;  /* 0x000000bab45c723c */ /* 0x080fe2000004185c */
[----:B------:R-:W3:Y:S03]  /*8920*/  LDSM.16.M88.4 R196, [R214+0x3900] ;  /* 0x00390000d6c4783b */ /* 0x000ee60000000200 */
[----:B------:R-:W-:Y:S04]  /*8930*/  @P0 IMAD R2, R0, c[0x0][0x1e4], R2 ;  /* 0x0000790000020a24 */ /* 0x000fe800078e0202 */
[----:B------:R-:W-:Y:S01]  /*8940*/  HMMA.16816.F32.BF16 R96, R172, R186, R96 ;  /* 0x000000baac60723c */ /* 0x000fe20000041860 */
[----:B------:R-:W4:Y:S08]  /*8950*/  LDSM.16.M88.4 R200, [R214+0x4100] ;  /* 0x00410000d6c8783b */ /* 0x000f300000000200 */
[----:B------:R-:W3:Y:S08]  /*8960*/  LDSM.16.M88.4 R176, [R214+0x4900] ;  /* 0x00490000d6b0783b */ /* 0x000ef00000000200 */
[----:B------:R-:W4:Y:S01]  /*8970*/  LDSM.16.M88.4 R180, [R214+0x5100] ;  /* 0x00510000d6b4783b */ /* 0x000f220000000200 */
[-C--:B-1----:R-:W-:Y:S07]  /*8980*/  HMMA.16816.F32.BF16 R4, R168, R188.reuse, R4 ;  /* 0x000000bca804723c */ /* 0x082fee0000041804 */
[----:B------:R-:W1:Y:S01]  /*8990*/  LDSM.16.M88.4 R204, [R214+0x5900] ;  /* 0x00590000d6cc783b */ /* 0x000e620000000200 */
[C---:B--2---:R-:W-:Y:S07]  /*89a0*/  HMMA.16816.F32.BF16 R8, R192.reuse, R188, R8 ;  /* 0x000000bcc008723c */ /* 0x044fee0000041808 */
[----:B------:R-:W-:Y:S01]  /*89b0*/  LDSM.16.M88.4 R172, [R217+0x6100] ;  /* 0x00610000d9ac783b */ /* 0x000fe20000000200 */
[-C--:B------:R-:W-:Y:S07]  /*89c0*/  HMMA.16816.F32.BF16 R12, R192, R190.reuse, R12 ;  /* 0x000000bec00c723c */ /* 0x080fee000004180c */
[----:B------:R-:W2:Y:S01]  /*89d0*/  LDSM.16.M88.4 R184, [R213] ;  /* 0x00000000d5b8783b */ /* 0x000ea20000000200 */
[C---:B------:R-:W-:Y:S07]  /*89e0*/  HMMA.16816.F32.BF16 R16, R168.reuse, R190, R16 ;  /* 0x000000bea810723c */ /* 0x040fee0000041810 */
[----:B------:R-:W1:Y:S01]  /*89f0*/  LDSM.16.M88.4 R188, [R217+0x8100] ;  /* 0x00810000d9bc783b */ /* 0x000e620000000200 */
[-C--:B---3--:R-:W-:Y:S08]  /*8a00*/  HMMA.16816.F32.BF16 R20, R168, R196.reuse, R20 ;  /* 0x000000c4a814723c */ /* 0x088ff00000041814 */
[C---:B------:R-:W-:Y:S08]  /*8a10*/  HMMA.16816.F32.BF16 R24, R192.reuse, R196, R24 ;  /* 0x000000c4c018723c */ /* 0x040ff00000041818 */
[-C--:B------:R-:W-:Y:S08]  /*8a20*/  HMMA.16816.F32.BF16 R28, R192, R198.reuse, R28 ;  /* 0x000000c6c01c723c */ /* 0x080ff0000004181c */
[C---:B------:R-:W-:Y:S08]  /*8a30*/  HMMA.16816.F32.BF16 R32, R168.reuse, R198, R32 ;  /* 0x000000c6a820723c */ /* 0x040ff00000041820 */
[-C--:B----4-:R-:W-:Y:S08]  /*8a40*/  HMMA.16816.F32.BF16 R36, R168, R200.reuse, R36 ;  /* 0x000000c8a824723c */ /* 0x090ff00000041824 */
        /* <DEDUP_REMOVED lines=11> */
[-C--:B-1----:R-:W-:Y:S08]  /*8b00*/  HMMA.16816.F32.BF16 R84, R168, R204.reuse, R84 ;  /* 0x000000cca854723c */ /* 0x082ff00000041854 */
[C---:B------:R-:W-:Y:S08]  /*8b10*/  HMMA.16816.F32.BF16 R88, R192.reuse, R204, R88 ;  /* 0x000000ccc058723c */ /* 0x040ff00000041858 */
[-C--:B------:R-:W-:Y:S08]  /*8b20*/  HMMA.16816.F32.BF16 R92, R192, R206.reuse, R92 ;  /* 0x000000cec05c723c */ /* 0x080ff0000004185c */
[----:B------:R-:W-:Y:S08]  /*8b30*/  HMMA.16816.F32.BF16 R96, R168, R206, R96 ;  /* 0x000000cea860723c */ /* 0x000ff00000041860 */
[-C--:B--2---:R-:W-:Y:S08]  /*8b40*/  HMMA.16816.F32.BF16 R4, R172, R184.reuse, R4 ;  /* 0x000000b8ac04723c */ /* 0x084ff00000041804 */
[C---:B------:R-:W-:Y:S08]  /*8b50*/  HMMA.16816.F32.BF16 R8, R188.reuse, R184, R8 ;  /* 0x000000b8bc08723c */ /* 0x040ff00000041808 */
        /* <DEDUP_REMOVED lines=14> */
[----:B------:R-:W3:Y:S01]  /*8c40*/  MUFU.TANH R245, R14 ;  /* 0x0000000e00f57308 */ /* 0x000ee20000002400 */
[----:B------:R-:W-:Y:S02]  /*8c50*/  FMUL.FTZ R12, R12, c[0x0][0x320] ;  /* 0x0000c8000c0c7a20 */ /* 0x000fe40000410000 */
[----:B------:R-:W-:Y:S02]  /*8c60*/  FMUL.FTZ R13, R13, c[0x0][0x320] ;  /* 0x0000c8000d0d7a20 */ /* 0x000fe40000410000 */
[----:B------:R-:W-:Y:S02]  /*8c70*/  FMUL.FTZ R16, R16, c[0x0][0x320] ;  /* 0x0000c80010107a20 */ /* 0x000fe40000410000 */
[----:B------:R-:W-:Y:S02]  /*8c80*/  FMUL.FTZ R17, R17, c[0x0][0x320] ;  /* 0x0000c80011117a20 */ /* 0x000fe40000410000 */
[----:B------:R-:W-:Y:S01]  /*8c90*/  FMUL.FTZ R18, R18, c[0x0][0x320] ;  /* 0x0000c80012127a20 */ /* 0x000fe20000410000 */
[----:B------:R-:W4:Y:S01]  /*8ca0*/  MUFU.TANH R239, R6 ;  /* 0x0000000600ef7308 */ /* 0x000f220000002400 */
[----:B------:R-:W-:Y:S09]  /*8cb0*/  FMUL.FTZ R19, R19, c[0x0][0x320] ;  /* 0x0000c80013137a20 */ /* 0x000ff20000410000 */
[----:B------:R1:W1:Y:S10]  /*8cc0*/  MUFU.TANH R244, R15 ;  /* 0x0000000f00f47308 */ /* 0x0002740000002400 */
[----:B------:R2:W2:Y:S10]  /*8cd0*/  MUFU.TANH R229, R7 ;  /* 0x0000000700e57308 */ /* 0x0004b40000002400 */
[----:B------:R-:W3:Y:S01]  /*8ce0*/  MUFU.TANH R246, R8 ;  /* 0x0000000800f67308 */ /* 0x000ee20000002400 */
[----:B-1----:R-:W3:Y:S09]  /*8cf0*/  LDL.64 R14, [R1+0x20] ;  /* 0x00002000010e7983 */ /* 0x002ef20000100a00 */
[----:B------:R-:W1:Y:S01]  /*8d00*/  MUFU.TANH R240, R9 ;  /* 0x0000000900f07308 */ /* 0x000e620000002400 */
[----:B--2---:R-:W2:Y:S09]  /*8d10*/  LDSM.16.M88.4 R4, [R213+0x800] ;  /* 0x00080000d504783b */ /* 0x004eb20000000200 */
[----:B------:R-:W1:Y:S10]  /*8d20*/  MUFU.TANH R251, R10 ;  /* 0x0000000a00fb7308 */ /* 0x000e740000002400 */
[----:B------:R1:W1:Y:S10]  /*8d30*/  MUFU.TANH R249, R11 ;  /* 0x0000000b00f97308 */ /* 0x0002740000002400 */
[----:B------:R-:W3:Y:S10]  /*8d40*/  MUFU.TANH R238, R12 ;  /* 0x0000000c00ee7308 */ /* 0x000ef40000002400 */
[----:B------:R-:W3:Y:S01]  /*8d50*/  MUFU.TANH R237, R13 ;  /* 0x0000000d00ed7308 */ /* 0x000ee20000002400 */
[----:B-1----:R-:W1:Y:S01]  /*8d60*/  LDSM.16.M88.4 R8, [R213+0x1000] ;  /* 0x00100000d508783b */ /* 0x002e620000000200 */
[-C--:B--2---:R-:W-:Y:S08]  /*8d70*/  HMMA.16816.F32.BF16 R20, R172, R4.reuse, R20 ;  /* 0x00000004ac14723c */ /* 0x084ff00000041814 */
[----:B------:R-:W2:Y:S01]  /*8d80*/  MUFU.TANH R16, R16 ;  /* 0x0000001000107308 */ /* 0x000ea20000002400 */
[C---:B------:R-:W-:Y:S09]  /*8d90*/  HMMA.16816.F32.BF16 R24, R188.reuse, R4, R24 ;  /* 0x00000004bc18723c */ /* 0x040ff20000041818 */
[----:B------:R-:W1:Y:S01]  /*8da0*/  MUFU.TANH R17, R17 ;  /* 0x0000001100117308 */ /* 0x000e620000002400 */
[-C--:B------:R-:W-:Y:S08]  /*8db0*/  HMMA.16816.F32.BF16 R28, R188, R6.reuse, R28 ;  /* 0x00000006bc1c723c */ /* 0x080ff0000004181c */
[C---:B------:R-:W-:Y:S01]  /*8dc0*/  HMMA.16816.F32.BF16 R32, R172.reuse, R6, R32 ;  /* 0x00000006ac20723c */ /* 0x040fe20000041820 */
[----:B------:R-:W2:Y:S01]  /*8dd0*/  MUFU.TANH R205, R18 ;  /* 0x0000001200cd7308 */ /* 0x000ea20000002400 */
[----:B------:R-:W2:Y:S02]  /*8de0*/  LDSM.16.M88.4 R4, [R213+0x1800] ;  /* 0x00180000d504783b */ /* 0x000ea40000000200 */
[----:B------:R-:W-:Y:S02]  /*8df0*/  FMUL.FTZ R20, R20, c[0x0][0x320] ;  /* 0x0000c80014147a20 */ /* 0x000fe40000410000 */
[----:B------:R-:W-:Y:S02]  /*8e00*/  FMUL.FTZ R21, R21, c[0x0][0x320] ;  /* 0x0000c80015157a20 */ /* 0x000fe40000410000 */
[----:B------:R-:W-:Y:S03]  /*8e10*/  FMUL.FTZ R27, R27, c[0x0][0x320] ;  /* 0x0000c8001b1b7a20 */ /* 0x000fe60000410000 */
[----:B------:R-:W2:Y:S01]  /*8e20*/  MUFU.TANH R203, R19 ;  /* 0x0000001300cb7308 */ /* 0x000ea20000002400 */
[----:B------:R-:W-:Y:S02]  /*8e30*/  FMUL.FTZ R22, R22, c[0x0][0x320] ;  /* 0x0000c80016167a20 */ /* 0x000fe40000410000 */
[----:B------:R-:W-:Y:S01]  /*8e40*/  FMUL.FTZ R23, R23, c[0x0][0x320] ;  /* 0x0000c80017177a20 */ /* 0x000fe20000410000 */
[-C--:B-1----:R-:W-:Y:S03]  /*8e50*/  HMMA.16816.F32.BF16 R36, R172, R8.reuse, R36 ;  /* 0x00000008ac24723c */ /* 0x082fe60000041824 */
[----:B------:R-:W-:Y:S02]  /*8e60*/  FMUL.FTZ R29, R29, c[0x0][0x320] ;  /* 0x0000c8001d1d7a20 */ /* 0x000fe40000410000 */
[----:B------:R-:W-:Y:S01]  /*8e70*/  FMUL.FTZ R30, R30, c[0x0][0x320] ;  /* 0x0000c8001e1e7a20 */ /* 0x000fe20000410000 */
[----:B------:R-:W1:Y:S01]  /*8e80*/  MUFU.TANH R234, R27 ;  /* 0x0000001b00ea7308 */ /* 0x000e620000002400 */
[----:B------:R-:W-:Y:S01]  /*8e90*/  FMUL.FTZ R31, R31, c[0x0][0x320] ;  /* 0x0000c8001f1f7a20 */ /* 0x000fe20000410000 */
[C---:B------:R-:W-:Y:S04]  /*8ea0*/  HMMA.16816.F32.BF16 R40, R188.reuse, R8, R40 ;  /* 0x00000008bc28723c */ /* 0x040fe80000041828 */
[----:B------:R-:W-:Y:S02]  /*8eb0*/  FMUL.FTZ R33, R33, c[0x0][0x320] ;  /* 0x0000c80021217a20 */ /* 0x000fe40000410000 */
[----:B------:R-:W-:Y:S02]  /*8ec0*/  FMUL.FTZ R35, R35, c[0x0][0x320] ;  /* 0x0000c80023237a20 */ /* 0x000fe40000410000 */
[----:B------:R-:W1:Y:S01]  /*8ed0*/  MUFU.TANH R201, R29 ;  /* 0x0000001d00c97308 */ /* 0x000e620000002400 */
[-C--:B------:R-:W-:Y:S03]  /*8ee0*/  HMMA.16816.F32.BF16 R44, R188, R10.reuse, R44 ;  /* 0x0000000abc2c723c */ /* 0x080fe6000004182c */
[----:B------:R-:W-:Y:S02]  /*8ef0*/  FMUL.FTZ R24, R24, c[0x0][0x320] ;  /* 0x0000c80018187a20 */ /* 0x000fe40000410000 */
[----:B------:R-:W-:Y:S02]  /*8f00*/  FMUL.FTZ R25, R25, c[0x0][0x320] ;  /* 0x0000c80019197a20 */ /* 0x000fe40000410000 */
[----:B------:R-:W-:Y:S01]  /*8f10*/  FMUL.FTZ R37, R37, c[0x0][0x320] ;  /* 0x0000c80025257a20 */ /* 0x000fe20000410000 */
[C---:B------:R-:W-:Y:S01]  /*8f20*/  HMMA.16816.F32.BF16 R48, R172.reuse, R10, R48 ;  /* 0x0000000aac30723c */ /* 0x040fe20000041830 */
[----:B------:R-:W1:Y:S01]  /*8f30*/  MUFU.TANH R232, R30 ;  /* 0x0000001e00e87308 */ /* 0x000e620000002400 */
[----:B------:R-:W1:Y:S02]  /*8f40*/  LDSM.16.M88.4 R8, [R213+0x2000] ;  /* 0x00200000d508783b */ /* 0x000e640000000200 */
[----:B------:R-:W-:Y:S02]  /*8f50*/  FMUL.FTZ R26, R26, c[0x0][0x320] ;  /* 0x0000c8001a1a7a20 */ /* 0x000fe40000410000 */
[----:B------:R-:W-:Y:S02]  /*8f60*/  FMUL.FTZ R28, R28, c[0x0][0x320] ;  /* 0x0000c8001c1c7a20 */ /* 0x000fe40000410000 */
[-C--:B--2---:R-:W-:Y:S03]  /*8f70*/  HMMA.16816.F32.BF16 R52, R172, R4.reuse, R52 ;  /* 0x00000004ac34723c */ /* 0x084fe60000041834 */
[----:B------:R-:W2:Y:S01]  /*8f80*/  MUFU.TANH R231, R31 ;  /* 0x0000001f00e77308 */ /* 0x000ea20000002400 */
[----:B------:R-:W-:Y:S02]  /*8f90*/  FMUL.FTZ R32, R32, c[0x0][0x320] ;  /* 0x0000c80020207a20 */ /* 0x000fe40000410000 */
[----:B------:R-:W-:Y:S02]  /*8fa0*/  FMUL.FTZ R34, R34, c[0x0][0x320] ;  /* 0x0000c80022227a20 */ /* 0x000fe40000410000 */
[C---:B------:R-:W-:Y:S04]  /*8fb0*/  HMMA.16816.F32.BF16 R56, R188.reuse, R4, R56 ;  /* 0x00000004bc38723c */ /* 0x040fe80000041838 */
[----:B------:R-:W-:Y:S01]  /*8fc0*/  FMUL.FTZ R46, R46, c[0x0][0x320] ;  /* 0x0000c8002e2e7a20 */ /* 0x000fe20000410000 */
[----:B------:R-:W2:Y:S01]  /*8fd0*/  MUFU.TANH R20, R20 ;  /* 0x0000001400147308 */ /* 0x000ea20000002400 */
[----:B------:R-:W-:Y:S02]  /*8fe0*/  FMUL.FTZ R36, R36, c[0x0][0x320] ;  /* 0x0000c80024247a20 */ /* 0x000fe40000410000 */
[-C--:B------:R-:W-:Y:S04]  /*8ff0*/  HMMA.16816.F32.BF16 R60, R188, R6.reuse, R60 ;  /* 0x00000006bc3c723c */ /* 0x080fe8000004183c */
[----:B------:R-:W-:Y:S02]  /*9000*/  FMUL.FTZ R48, R48, c[0x0][0x320] ;  /* 0x0000c80030307a20 */ /* 0x000fe40000410000 */
[----:B------:R-:W-:Y:S01]  /*9010*/  FMUL.FTZ R49, R49, c[0x0][0x320] ;  /* 0x0000c80031317a20 */ /* 0x000fe20000410000 */
[----:B------:R2:W2:Y:S01]  /*9020*/  MUFU.TANH R197, R46 ;  /* 0x0000002e00c57308 */ /* 0x0004a20000002400 */
[C---:B------:R-:W-:Y:S01]  /*9030*/  HMMA.16816.F32.BF16 R64, R172.reuse, R6, R64 ;  /* 0x00000006ac40723c */ /* 0x040fe20000041840 */
[----:B------:R-:W4:Y:S01]  /*9040*/  LDSM.16.M88.4 R4, [R213+0x2800] ;  /* 0x00280000d504783b */ /* 0x000f220000000200 */
[----:B------:R-:W-:Y:S04]  /*9050*/  DEPBAR.LE SB0, 0x0 ;  /* 0x000080000000791a */ /* 0x000fe80000000000 */
[----:B------:R-:W-:Y:S02]  /*9060*/  FMUL.FTZ R50, R50, c[0x0][0x320] ;  /* 0x0000c80032327a20 */ /* 0x000fe40000410000 */
[----:B------:R-:W-:Y:S01]  /*9070*/  FMUL.FTZ R51, R51, c[0x0][0x320] ;  /* 0x0000c80033337a20 */ /* 0x000fe20000410000 */
[----:B------:R-:W3:Y:S01]  /*9080*/  MUFU.TANH R21, R21 ;  /* 0x0000001500157308 */ /* 0x000ee20000002400 */
[----:B------:R-:W-:Y:S01]  /*9090*/  BAR.SYNC.DEFER_BLOCKING 0x0 ;  /* 0x0000000000007b1d */ /* 0x000fe20000010000 */
[-C--:B-1----:R-:W-:Y:S05]  /*90a0*/  HMMA.16816.F32.BF16 R68, R172, R8.reuse, R68 ;  /* 0x00000008ac44723c */ /* 0x082fea0000041844 */
[----:B------:R-:W-:Y:S02]  /*90b0*/  FMUL.FTZ R52, R52, c[0x0][0x320] ;  /* 0x0000c80034347a20 */ /* 0x000fe40000410000 */
[----:B------:R-:W-:Y:S01]  /*90c0*/  FMUL.FTZ R53, R53, c[0x0][0x320] ;  /* 0x0000c80035357a20 */ /* 0x000fe20000410000 */
[----:B------:R1:W1:Y:S01]  /*90d0*/  MUFU.TANH R193, R22 ;  /* 0x0000001600c17308 */ /* 0x0002620000002400 */
[C---:B------:R-:W-:Y:S01]  /*90e0*/  HMMA.16816.F32.BF16 R72, R188.reuse, R8, R72 ;  /* 0x00000008bc48723c */ /* 0x040fe20000041848 */
[----:B--2---:R-:W2:Y:S03]  /*90f0*/  LDL R46, [R1+0x18] ;  /* 0x00001800012e7983 */ /* 0x004ea60000100800 */
[----:B------:R-:W-:Y:S02]  /*9100*/  FMUL.FTZ R54, R54, c[0x0][0x320] ;  /* 0x0000c80036367a20 */ /* 0x000fe40000410000 */
[----:B------:R-:W-:Y:S02]  /*9110*/  FMUL.FTZ R55, R55, c[0x0][0x320] ;  /* 0x0000c80037377a20 */ /* 0x000fe40000410000 */
[-C--:B------:R-:W-:Y:S01]  /*9120*/  HMMA.16816.F32.BF16 R76, R188, R10.reuse, R76 ;  /* 0x0000000abc4c723c */ /* 0x080fe2000004184c */
[----:B------:R1:W1:Y:S03]  /*9130*/  MUFU.TANH R185, R23 ;  /* 0x0000001700b97308 */ /* 0x0002660000002400 */
[----:B------:R-:W-:Y:S02]  /*9140*/  FMUL.FTZ R56, R56, c[0x0][0x320] ;  /* 0x0000c80038387a20 */ /* 0x000fe40000410000 */
[----:B------:R-:W-:Y:S02]  /*9150*/  FMUL.FTZ R59, R59, c[0x0][0x320] ;  /* 0x0000c8003b3b7a20 */ /* 0x000fe40000410000 */
[C---:B------:R-:W-:Y:S01]  /*9160*/  HMMA.16816.F32.BF16 R80, R172.reuse, R10, R80 ;  /* 0x0000000aac50723c */ /* 0x040fe20000041850 */
[----:B------:R-:W2:Y:S02]  /*9170*/  LDL R10, [R1] ;  /* 0x00000000010a7983 */ /* 0x000ea40000100800 */
[----:B------:R1:W1:Y:S01]  /*9180*/  MUFU.TANH R207, R24 ;  /* 0x0000001800cf7308 */ /* 0x0002620000002400 */
[----:B------:R-:W-:Y:S02]  /*9190*/  FMUL.FTZ R60, R60, c[0x0][0x320] ;  /* 0x0000c8003c3c7a20 */ /* 0x000fe40000410000 */
[----:B------:R-:W-:Y:S02]  /*91a0*/  FMUL.FTZ R61, R61, c[0x0][0x320] ;  /* 0x0000c8003d3d7a20 */ /* 0x000fe40000410000 */
[-C--:B----4-:R-:W-:Y:S04]  /*91b0*/  HMMA.16816.F32.BF16 R84, R172, R4.reuse, R84 ;  /* 0x00000004ac54723c */ /* 0x090fe80000041854 */
[----:B------:R-:W-:Y:S01]  /*91c0*/  FMUL.FTZ R63, R63, c[0x0][0x320] ;  /* 0x0000c8003f3f7a20 */ /* 0x000fe20000410000 */
[----:B------:R4:W1:Y:S01]  /*91d0*/  MUFU.TANH R206, R25 ;  /* 0x0000001900ce7308 */ /* 0x0008620000002400 */
[----:B------:R-:W-:Y:S02]  /*91e0*/  FMUL.FTZ R64, R64, c[0x0][0x320] ;  /* 0x0000c80040407a20 */ /* 0x000fe40000410000 */
[C---:B------:R-:W-:Y:S04]  /*91f0*/  HMMA.16816.F32.BF16 R88, R188.reuse, R4, R88 ;  /* 0x00000004bc58723c */ /* 0x040fe80000041858 */
[----:B------:R-:W-:Y:S02]  /*9200*/  FMUL.FTZ R65, R65, c[0x0][0x320] ;  /* 0x0000c80041417a20 */ /* 0x000fe40000410000 */
[----:B------:R-:W-:Y:S01]  /*9210*/  FMUL.FTZ R66, R66, c[0x0][0x320] ;  /* 0x0000c80042427a20 */ /* 0x000fe20000410000 */
[----:B------:R4:W1:Y:S01]  /*9220*/  MUFU.TANH R235, R26 ;  /* 0x0000001a00eb7308 */ /* 0x0008620000002400 */
[-C--:B------:R-:W-:Y:S04]  /*9230*/  HMMA.16816.F32.BF16 R92, R188, R6.reuse, R92 ;  /* 0x00000006bc5c723c */ /* 0x080fe8000004185c */
[----:B------:R-:W-:Y:S04]  /*9240*/  @P0 IMAD.WIDE.U32 R4, R0, c[0x0][0x1e0], RZ ;  /* 0x0000780000040a25 */ /* 0x000fe800078e00ff */
[----:B------:R-:W-:Y:S01]  /*9250*/  HMMA.16816.F32.BF16 R96, R172, R6, R96 ;  /* 0x00000006ac60723c */ /* 0x000fe20000041860 */
[----:B------:R4:W1:Y:S01]  /*9260*/  MUFU.TANH R202, R28 ;  /* 0x0000001c00ca7308 */ /* 0x0008620000002400 */
[----:B------:R4:W4:Y:S02]  /*9270*/  LDL R6, [R1+0x1c] ;  /* 0x00001c0001067983 */ /* 0x0009240000100800 */
[----:B------:R-:W-:Y:S01]  /*9280*/  @P0 IADD3 R0, R5, R2, RZ ;  /* 0x0000000205000210 */ /* 0x000fe20007ffe0ff */
[----:B------:R-:W-:Y:S01]  /*9290*/  FMUL.FTZ R67, R67, c[0x0][0x320] ;  /* 0x0000c80043437a20 */ /* 0x000fe20000410000 */
[----:B------:R-:W-:Y:S01]  /*92a0*/  @P0 MOV R2, R242 ;  /* 0x000000f200020202 */ /* 0x000fe20000000f00 */
[----:B------:R-:W-:Y:S01]  /*92b0*/  FMUL.FTZ R68, R68, c[0x0][0x320] ;  /* 0x0000c80044447a20 */ /* 0x000fe20000410000 */
[----:B------:R-:W-:Y:S01]  /*92c0*/  @P0 SHF.L.U64.HI R7, R228, 0x5, R230 ;  /* 0x00000005e4070819 */ /* 0x000fe200000102e6 */
[----:B------:R-:W-:Y:S02]  /*92d0*/  @P0 IMAD R0, R0, 0x60, RZ ;  /* 0x0000006000000824 */ /* 0x000fe400078e02ff */
[----:B------:R1:W1:Y:S01]  /*92e0*/  MUFU.TANH R13, R32 ;  /* 0x00000020000d7308 */ /* 0x0002620000002400 */
[----:B------:R-:W-:Y:S02]  /*92f0*/  FMUL.FTZ R69, R69, c[0x0][0x320] ;  /* 0x0000c80045457a20 */ /* 0x000fe40000410000 */
[----:B------:R-:W-:Y:S02]  /*9300*/  FMUL.FTZ R70, R70, c[0x0][0x320] ;  /* 0x0000c80046467a20 */ /* 0x000fe40000410000 */
[----:B------:R-:W-:Y:S02]  /*9310*/  FMUL.FTZ R71, R71, c[0x0][0x320] ;  /* 0x0000c80047477a20 */ /* 0x000fe40000410000 */
[----:B------:R-:W-:Y:S02]  /*9320*/  FMUL.FTZ R72, R72, c[0x0][0x320] ;  /* 0x0000c80048487a20 */ /* 0x000fe40000410000 */
[----:B------:R-:W-:Y:S01]  /*9330*/  FMUL.FTZ R73, R73, c[0x0][0x320] ;  /* 0x0000c80049497a20 */ /* 0x000fe20000410000 */
[----:B------:R-:W1:Y:S01]  /*9340*/  MUFU.TANH R33, R33 ;  /* 0x0000002100217308 */ /* 0x000e620000002400 */
[----:B------:R-:W-:Y:S02]  /*9350*/  FMUL.FTZ R74, R74, c[0x0][0x320] ;  /* 0x0000c8004a4a7a20 */ /* 0x000fe40000410000 */
[----:B------:R-:W-:Y:S02]  /*9360*/  FMUL.FTZ R75, R75, c[0x0][0x320] ;  /* 0x0000c8004b4b7a20 */ /* 0x000fe40000410000 */
[----:B------:R-:W-:Y:S02]  /*9370*/  FMUL.FTZ R76, R76, c[0x0][0x320] ;  /* 0x0000c8004c4c7a20 */ /* 0x000fe40000410000 */
[----:B------:R-:W-:Y:S02]  /*9380*/  FMUL.FTZ R77, R77, c[0x0][0x320] ;  /* 0x0000c8004d4d7a20 */ /* 0x000fe40000410000 */
[----:B------:R-:W-:Y:S01]  /*9390*/  FMUL.FTZ R78, R78, c[0x0][0x320] ;  /* 0x0000c8004e4e7a20 */ /* 0x000fe20000410000 */
[----:B------:R1:W1:Y:S01]  /*93a0*/  MUFU.TANH R183, R34 ;  /* 0x0000002200b77308 */ /* 0x0002620000002400 */
        /* <DEDUP_REMOVED lines=31> */
[----:B------:R-:W-:Y:S01]  /*95a0*/  FMUL.FTZ R47, R47, c[0x0][0x320] ;  /* 0x0000c8002f2f7a20 */ /* 0x000fe20000410000 */
[----:B---3--:R-:W-:Y:S01]  /*95b0*/  @P0 MOV R3, R15 ;  /* 0x0000000f00030202 */ /* 0x008fe20000000f00 */
[----:B------:R-:W-:Y:S02]  /*95c0*/  FMUL.FTZ R57, R57, c[0x0][0x320] ;  /* 0x0000c80039397a20 */ /* 0x000fe40000410000 */
[----:B------:R-:W-:Y:S02]  /*95d0*/  FMUL.FTZ R58, R58, c[0x0][0x320] ;  /* 0x0000c8003a3a7a20 */ /* 0x000fe40000410000 */
[----:B------:R-:W-:Y:S01]  /*95e0*/  @P0 IMAD.WIDE.U32 R2, R4, 0x60, R2 ;  /* 0x0000006004020825 */ /* 0x000fe200078e0002 */
[----:B------:R3:W1:Y:S03]  /*95f0*/  MUFU.TANH R35, R39 ;  /* 0x0000002700237308 */ /* 0x0006660000002400 */
[----:B------:R-:W-:Y:S01]  /*9600*/  FMUL.FTZ R62, R62, c[0x0][0x320] ;  /* 0x0000c8003e3e7a20 */ /* 0x000fe20000410000 */
[----:B------:R-:W-:Y:S01]  /*9610*/  @P0 LEA R4, P1, R2, c[0x0][0x1c8], 0x1 ;  /* 0x0000720002040a11 */ /* 0x000fe200078208ff */
[----:B------:R-:W-:Y:S01]  /*9620*/  FMUL.FTZ R90, R90, c[0x0][0x320] ;  /* 0x0000c8005a5a7a20 */ /* 0x000fe20000410000 */
[----:B------:R-:W-:Y:S01]  /*9630*/  @P0 IADD3 R3, R3, R0, RZ ;  /* 0x0000000003030210 */ /* 0x000fe20007ffe0ff */
[----:B------:R-:W-:Y:S01]  /*9640*/  FMUL.FTZ R94, R94, c[0x0][0x320] ;  /* 0x0000c8005e5e7a20 */ /* 0x000fe20000410000 */
[----:B------:R-:W-:Y:S01]  /*9650*/  @P0 SHF.L.U32 R0, R228, 0x5, RZ ;  /* 0x00000005e4000819 */ /* 0x000fe200000006ff */
[----:B------:R-:W-:Y:S01]  /*9660*/  FMUL.FTZ R95, R95, c[0x0][0x320] ;  /* 0x0000c8005f5f7a20 */ /* 0x000fe20000410000 */
[----:B------:R3:W1:Y:S01]  /*9670*/  MUFU.TANH R194, R40 ;  /* 0x0000002800c27308 */ /* 0x0006620000002400 */
[----:B------:R-:W-:Y:S02]  /*9680*/  @P0 LEA.HI.X R5, R2, c[0x0][0x1cc], R3, 0x1, P1 ;  /* 0x0000730002050a11 */ /* 0x000fe400008f0c03 */
[-C--:B------:R-:W-:Y:S03]  /*9690*/  @P0 IADD3 R2, P1, R4, R0.reuse, RZ ;  /* 0x0000000004020210 */ /* 0x080fe60007f3e0ff */
[----:B------:R-:W-:Y:S01]  /*96a0*/  @!PT LDS RZ, [RZ] ;  /* 0x00000000fffff984 */ /* 0x000fe20000000800 */
[----:B------:R-:W-:Y:S01]  /*96b0*/  @!PT LDS RZ, [RZ] ;  /* 0x00000000fffff984 */ /* 0x000fe20000000800 */
[----:B------:R-:W-:Y:S01]  /*96c0*/  @!PT LDS RZ, [RZ] ;  /* 0x00000000fffff984 */ /* 0x000fe20000000800 */
[----:B------:R1:W-:Y:S01]  /*96d0*/  @P0 LDGSTS.E.BYPASS.LTC128B.128 [R227+0x3100], [R4.64], !P6 ;  /* 0x0310000004e30fae */ /* 0x0003e2000f101d4c */
[-C--:B------:R-:W-:Y:S02]  /*96e0*/  @P0 IADD3.X R3, R5, R7.reuse, RZ, P1, !PT ;  /* 0x0000000705030210 */ /* 0x080fe40000ffe4ff */
[-C--:B------:R-:W-:Y:S01]  /*96f0*/  @P0 IADD3 R8, P2, R2, R0.reuse, RZ ;  /* 0x0000000002080210 */ /* 0x080fe20007f5e0ff */
[----:B------:R3:W2:Y:S03]  /*9700*/  MUFU.TANH R192, R41 ;  /* 0x0000002900c07308 */ /* 0x0006a60000002400 */
[-C--:B------:R-:W-:Y:S01]  /*9710*/  @P0 IADD3.X R9, R3, R7.reuse, RZ, P2, !PT ;  /* 0x0000000703090210 */ /* 0x080fe200017fe4ff */
[----:B------:R3:W-:Y:S06]  /*9720*/  @P0 LDGSTS.E.BYPASS.LTC128B.128 [R227+0x3900], [R2.64], !P6 ;  /* 0x0390000002e30fae */ /* 0x0007ec000f101d4c */
[----:B------:R2:W2:Y:S02]  /*9730*/  MUFU.TANH R200, R42 ;  /* 0x0000002a00c87308 */ /* 0x0004a40000002400 */
[----:B------:R3:W-:Y:S08]  /*9740*/  @P0 LDGSTS.E.BYPASS.LTC128B.128 [R227+0x4100], [R8.64], !P6 ;  /* 0x0410000008e30fae */ /* 0x0007f0000f101d4c */
[----:B------:R2:W2:Y:S01]  /*9750*/  MUFU.TANH R199, R43 ;  /* 0x0000002b00c77308 */ /* 0x0004a20000002400 */
[-C--:B-1----:R-:W-:Y:S04]  /*9760*/  @P0 IADD3 R4, P1, R8, R0.reuse, RZ ;  /* 0x0000000008040210 */ /* 0x082fe80007f3e0ff */
[-C--:B------:R-:W-:Y:S05]  /*9770*/  @P0 IADD3.X R5, R9, R7.reuse, RZ, P1, !PT ;  /* 0x0000000709050210 */ /* 0x080fea0000ffe4ff */
[----:B------:R1:W1:Y:S01]  /*9780*/  MUFU.TANH R184, R44 ;  /* 0x0000002c00b87308 */ /* 0x0002620000002400 */
[-C--:B---3--:R-:W-:Y:S01]  /*9790*/  @P0 IADD3 R2, P2, R4, R0.reuse, RZ ;  /* 0x0000000004020210 */ /* 0x088fe20007f5e0ff */
[----:B------:R3:W-:Y:S03]  /*97a0*/  @P0 LDGSTS.E.BYPASS.LTC128B.128 [R227+0x4900], [R4.64], !P6 ;  /* 0x0490000004e30fae */ /* 0x0007e6000f101d4c */
[-C--:B------:R-:W-:Y:S02]  /*97b0*/  @P0 IADD3.X R3, R5, R7.reuse, RZ, P2, !PT ;  /* 0x0000000705030210 */ /* 0x080fe400017fe4ff */
[----:B------:R-:W-:Y:S03]  /*97c0*/  @P0 IADD3 R8, P1, R2, R0, RZ ;  /* 0x0000000002080210 */ /* 0x000fe60007f3e0ff */
[----:B------:R1:W1:Y:S01]  /*97d0*/  MUFU.TANH R170, R45 ;  /* 0x0000002d00aa7308 */ /* 0x0002620000002400 */
[----:B------:R1:W-:Y:S01]  /*97e0*/  @P0 LDGSTS.E.BYPASS.LTC128B.128 [R227+0x5100], [R2.64], !P6 ;  /* 0x0510000002e30fae */ /* 0x0003e2000f101d4c */
[----:B------:R-:W-:Y:S01]  /*97f0*/  IMAD R0, R225, -0x60, RZ ;  /* 0xffffffa0e1007824 */ /* 0x000fe200078e02ff */
[----:B------:R-:W-:Y:S06]  /*9800*/  @P0 IADD3.X R9, R3, R7, RZ, P1, !PT ;  /* 0x0000000703090210 */ /* 0x000fec0000ffe4ff */
[----:B------:R2:W-:Y:S01]  /*9810*/  @P0 LDGSTS.E.BYPASS.LTC128B.128 [R227+0x5900], [R8.64], !P6 ;  /* 0x0590000008e30fae */ /* 0x0005e2000f101d4c */
[----:B------:R1:W1:Y:S01]  /*9820*/  MUFU.TANH R196, R47 ;  /* 0x0000002f00c47308 */ /* 0x0002620000002400 */
[----:B------:R-:W-:Y:S06]  /*9830*/  PLOP3.LUT P0, PT, PT, PT, UP1, 0x40, 0x0 ;  /* 0x000000000000781c */ /* 0x000fec0003f0e818 */
[----:B------:R-:W0:Y:S03]  /*9840*/  LDGDEPBAR ;  /* 0x00000000000079af */ /* 0x000e260000000000 */
[----:B------:R-:W1:Y:S10]  /*9850*/  MUFU.TANH R49, R49 ;  /* 0x0000003100317308 */ /* 0x000e740000002400 */
[----:B------:R-:W1:Y:S10]  /*9860*/  MUFU.TANH R50, R50 ;  /* 0x0000003200327308 */ /* 0x000e740000002400 */
[----:B------:R-:W1:Y:S10]  /*9870*/  MUFU.TANH R51, R51 ;  /* 0x0000003300337308 */ /* 0x000e740000002400 */
[----:B------:R-:W1:Y:S10]  /*9880*/  MUFU.TANH R52, R52 ;  /* 0x0000003400347308 */ /* 0x000e740000002400 */
[----:B------:R-:W1:Y:S10]  /*9890*/  MUFU.TANH R53, R53 ;  /* 0x0000003500357308 */ /* 0x000e740000002400 */
[----:B------:R-:W1:Y:S10]  /*98a0*/  MUFU.TANH R54, R54 ;  /* 0x0000003600367308 */ /* 0x000e740000002400 */
[----:B------:R-:W1:Y:S10]  /*98b0*/  MUFU.TANH R55, R55 ;  /* 0x0000003700377308 */ /* 0x000e740000002400 */
[----:B------:R1:W1:Y:S10]  /*98c0*/  MUFU.TANH R168, R56 ;  /* 0x0000003800a87308 */ /* 0x0002740000002400 */
[----:B------:R1:W1:Y:S01]  /*98d0*/  MUFU.TANH R56, R57 ;  /* 0x0000003900387308 */ /* 0x0002620000002400 */
[----:B--2---:R-:W-:Y:S04]  /*98e0*/  IADD3 R9, -R46, 0x1, R0 ;  /* 0x000000012e097810 */ /* 0x004fe80007ffe100 */
[----:B---3--:R-:W-:Y:S05]  /*98f0*/  IADD3 R5, R9, c[0x0][0x1d0], RZ ;  /* 0x0000740009057a10 */ /* 0x008fea0007ffe0ff */
[----:B------:R2:W3:Y:S01]  /*9900*/  MUFU.TANH R181, R58 ;  /* 0x0000003a00b57308 */ /* 0x0004e20000002400 */
[----:B------:R-:W-:Y:S04]  /*9910*/  IADD3 R5, R5, -c[0x0][0x168], RZ ;  /* 0x80005a0005057a10 */ /* 0x000fe80007ffe0ff */
[C---:B------:R-:W-:Y:S02]  /*9920*/  IADD3 R7, R5.reuse, c[0x0][0x328], RZ ;  /* 0x0000ca0005077a10 */ /* 0x040fe40007ffe0ff */
[----:B------:R-:W-:Y:S03]  /*9930*/  IADD3 R8, R5, UR11, RZ ;  /* 0x0000000b05087c10 */ /* 0x000fe6000fffe0ff */
[----:B------:R2:W1:Y:S10]  /*9940*/  MUFU.TANH R180, R59 ;  /* 0x0000003b00b47308 */ /* 0x0004740000002400 */
[----:B------:R-:W1:Y:S10]  /*9950*/  MUFU.TANH R60, R60 ;  /* 0x0000003c003c7308 */ /* 0x000e740000002400 */
[----:B------:R-:W1:Y:S10]  /*9960*/  MUFU.TANH R61, R61 ;  /* 0x0000003d003d7308 */ /* 0x000e740000002400 */
[----:B------:R2:W1:Y:S01]  /*9970*/  MUFU.TANH R179, R62 ;  /* 0x0000003e00b37308 */ /* 0x0004620000002400 */
[----:B----4-:R-:W-:Y:S05]  /*9980*/  @P3 MOV R6, R10 ;  /* 0x0000000a00063202 */ /* 0x010fea0000000f00 */
[----:B------:R-:W1:Y:S04]  /*9990*/  SHFL.IDX PT, R4, R6, RZ, 0x1c1f ;  /* 0x001c1fff06047589 */ /* 0x000e6800000e0000 */
[----:B------:R2:W4:Y:S10]  /*99a0*/  MUFU.TANH R178, R63 ;  /* 0x0000003f00b27308 */ /* 0x0005340000002400 */
[----:B------:R-:W2:Y:S10]  /*99b0*/  MUFU.TANH R64, R64 ;  /* 0x0000004000407308 */ /* 0x000eb40000002400 */
[----:B------:R-:W2:Y:S01]  /*99c0*/  MUFU.TANH R65, R65 ;  /* 0x0000004100417308 */ /* 0x000ea20000002400 */
[----:B-1----:R-:W-:Y:S02]  /*99d0*/  IADD3 R3, R7, R4, RZ ;  /* 0x0000000407037210 */ /* 0x002fe40007ffe0ff */
[----:B------:R-:W-:Y:S07]  /*99e0*/  IADD3 R2, R4, R8, RZ ;  /* 0x0000000804027210 */ /* 0x000fee0007ffe0ff */
[----:B------:R-:W1:Y:S10]  /*99f0*/  MUFU.TANH R66, R66 ;  /* 0x0000004200427308 */ /* 0x000e740000002400 */
        /* <DEDUP_REMOVED lines=27> */
[----:B------:R1:W1:Y:S10]  /*9bb0*/  MUFU.TANH R63, R94 ;  /* 0x0000005e003f7308 */ /* 0x0002740000002400 */
[----:B------:R1:W1:Y:S10]  /*9bc0*/  MUFU.TANH R59, R95 ;  /* 0x0000005f003b7308 */ /* 0x0002740000002400 */
[----:B------:R-:W1:Y:S10]  /*9bd0*/  MUFU.TANH R30, R30 ;  /* 0x0000001e001e7308 */ /* 0x000e740000002400 */
[----:B------:R-:W1:Y:S10]  /*9be0*/  MUFU.TANH R27, R27 ;  /* 0x0000001b001b7308 */ /* 0x000e740000002400 */
[----:B------:R-:W1:Y:S10]  /*9bf0*/  MUFU.TANH R31, R31 ;  /* 0x0000001f001f7308 */ /* 0x000e740000002400 */
[----:B------:R-:W1:Y:S01]  /*9c00*/  MUFU.TANH R29, R29 ;  /* 0x0000001d001d7308 */ /* 0x000e620000002400 */
[----:B------:R-:W-:-:S05]  /*9c10*/  @P0 BRA `(.L_x_165) ;  /* 0x0000019000000947 */ /* 0x000fca0003800000 */
[----:B--234-:R-:W-:Y:S01]  /*9c20*/  IADD3 R4, R4, c[0x0][0x1d0], RZ ;  /* 0x0000740004047a10 */ /* 0x01cfe20007ffe0ff */
[----:B------:R-:W-:Y:S03]  /*9c30*/  BSSY B0, `(.L_x_166) ;  /* 0x0000012000007945 */ /* 0x000fe60003800000 */
[----:B------:R-:W-:Y:S04]  /*9c40*/  IADD3 R4, R4, -c[0x0][0x168], RZ ;  /* 0x80005a0004047a10 */ /* 0x000fe80007ffe0ff */
[----:B------:R-:W-:Y:S11]  /*9c50*/  ISETP.GT.AND P0, PT, R4, -0x1, PT ;  /* 0xffffffff0400780c */ /* 0x000ff60003f04270 */
[----:B------:R-:W-:Y:S02]  /*9c60*/  @!UPT UIADD3 URZ, URZ, URZ, URZ ;  /* 0x0000003f3f3ff290 */ /* 0x000fe4000fffe03f */
[----:B------:R-:W-:-:S05]  /*9c70*/  @P0 BRA `(.L_x_167) ;  /* 0x0000008000000947 */ /* 0x000fca0003800000 */
[----:B------:R-:W-:Y:S01]  /*9c80*/  LOP3.LUT R4, RZ, R4, RZ, 0x33, !PT ;  /* 0x00000004ff047212 */ /* 0x000fe200078e33ff */
[----:B------:R-:W-:Y:S05]  /*9c90*/  IMAD.MOV.U32 R10, RZ, RZ, c[0x0][0x32c] ;  /* 0x0000cb00ff0a7624 */ /* 0x000fea00078e00ff */
[----:B------:R-:W-:Y:S11]  /*9ca0*/  ISETP.NE.AND P0, PT, R10, 0x1, PT ;  /* 0x000000010a00780c */ /* 0x000ff60003f05270 */
[----:B------:R-:W-:Y:S02]  /*9cb0*/  @!UPT UIADD3 URZ, URZ, URZ, URZ ;  /* 0x0000003f3f3ff290 */ /* 0x000fe4000fffe03f */
[----:B------:R-:W-:Y:S05]  /*9cc0*/  @P0 IMAD.HI.U32 R10, R4, c[0x0][0x330], RZ ;  /* 0x0000cc00040a0a27 */ /* 0x000fea00078e00ff */
[----:B------:R-:W-:Y:S04]  /*9cd0*/  @P0 SHF.R.U32.HI R4, RZ, c[0x0][0x334], R10 ;  /* 0x0000cd00ff040a19 */ /* 0x000fe8000001160a */
[----:B------:R-:W-:Y:S01]  /*9ce0*/  LOP3.LUT R4, RZ, R4, RZ, 0x33, !PT ;  /* 0x00000004ff047212 */ /* 0x000fe200078e33ff */
[----:B------:R-:W-:-:S05]  /*9cf0*/  BRA `(.L_x_168) ;  /* 0x0000005000007947 */ /* 0x000fca0003800000 */
.L_x_167:
[----:B------:R-:W-:Y:S04]  /*9d00*/  MOV R10, c[0x0][0x32c] ;  /* 0x0000cb00000a7a02 */ /* 0x000fe80000000f00 */
[----:B------:R-:W-:Y:S11]  /*9d10*/  ISETP.NE.AND P0, PT, R10, 0x1, PT ;  /* 0x000000010a00780c */ /* 0x000ff60003f05270 */
[----:B------:R-:W-:Y:S02]  /*9d20*/  @!UPT UIADD3 URZ, URZ, URZ, URZ ;  /* 0x0000003f3f3ff290 */ /* 0x000fe4000fffe03f */
[----:B------:R-:W-:Y:S05]  /*9d30*/  @P0 IMAD.HI.U32 R10, R4, c[0x0][0x330], RZ ;  /* 0x0000cc00040a0a27 */ /* 0x000fea00078e00ff */
[----:B------:R-:W-:Y:S02]  /*9d40*/  @P0 SHF.R.U32.HI R4, RZ, c[0x0][0x334], R10 ;  /* 0x0000cd00ff040a19 */ /* 0x000fe4000001160a */
.L_x_168:
[----:B------:R-:W-:Y:S05]  /*9d50*/  BSYNC B0 ;  /* 0x0000000000007941 */ /* 0x000fea0003800000 */
.L_x_166:
[----:B------:R-:W-:Y:S04]  /*9d60*/  IMAD.IADD R10, R0, 0x1, -R46 ;  /* 0x00000001000a7824 */ /* 0x000fe800078e0a2e */
[----:B------:R-:W-:Y:S05]  /*9d70*/  IMAD R4, R4, c[0x0][0x32c], R10 ;  /* 0x0000cb0004047a24 */ /* 0x000fea00078e020a */
[----:B------:R-:W-:Y:S02]  /*9d80*/  IADD3 R10, R4, c[0x0][0x32c], RZ ;  /* 0x0000cb00040a7a10 */ /* 0x000fe40007ffe0ff */
[----:B------:R-:W-:Y:S02]  /*9d90*/  IMNMX R2, R2, R4, !PT ;  /* 0x0000000402027217 */ /* 0x000fe40007800200 */
[----:B------:R-:W-:Y:S02]  /*9da0*/  IMNMX R3, R3, R10, PT ;  /* 0x0000000a03037217 */ /* 0x000fe40003800200 */
.L_x_165:
[C---:B--234-:R-:W-:Y:S02]  /*9db0*/  ISETP.GE.AND P0, PT, R0.reuse, 0x9, PT ;  /* 0x000000090000780c */ /* 0x05cfe40003f06270 */
[----:B------:R-:W-:Y:S02]  /*9dc0*/  ISETP.GE.AND P1, PT, R0, 0x2, PT ;  /* 0x000000020000780c */ /* 0x000fe40003f26270 */
[----:B------:R-:W-:Y:S02]  /*9dd0*/  P2R R25, PR, RZ, 0x1 ;  /* 0x00000001ff197803 */ /* 0x000fe40000000000 */
[C---:B------:R-:W-:Y:S02]  /*9de0*/  ISETP.GT.AND P0, PT, R2.reuse, 0x8, !P0 ;  /* 0x000000080200780c */ /* 0x040fe40004704270 */
[----:B------:R-:W-:Y:S02]  /*9df0*/  P2R R26, PR, RZ, 0x2 ;  /* 0x00000002ff1a7803 */ /* 0x000fe40000000000 */
[----:B------:R-:W-:Y:S02]  /*9e00*/  ISETP.GT.AND P1, PT, R2, 0x1, !P1 ;  /* 0x000000010200780c */ /* 0x000fe40004f24270 */
[C---:B------:R-:W-:Y:S02]  /*9e10*/  ISETP.GE.AND P2, PT, R0.reuse, 0x11, PT ;  /* 0x000000110000780c */ /* 0x040fe40003f46270 */
[C---:B------:R-:W-:Y:S02]  /*9e20*/  ISETP.LT.OR P0, PT, R3.reuse, 0x9, P0 ;  /* 0x000000090300780c */ /* 0x040fe40000701670 */
[C---:B------:R-:W-:Y:S02]  /*9e30*/  ISETP.LT.OR P1, PT, R3.reuse, 0x2, P1 ;  /* 0x000000020300780c */ /* 0x040fe40000f21670 */
[----:B------:R-:W-:Y:S02]  /*9e40*/  ISETP.GE.AND P3, PT, R0, 0xa, PT ;  /* 0x0000000a0000780c */ /* 0x000fe40003f66270 */
[----:B------:R-:W-:Y:S02]  /*9e50*/  FSEL R36, R16, -INF , !P0 ;  /* 0xff80000010247808 */ /* 0x000fe40004000000 */
[----:B------:R-:W-:Y:S02]  /*9e60*/  ISETP.GT.AND P0, PT, R2, 0x10, !P2 ;  /* 0x000000100200780c */ /* 0x000fe40005704270 */
[----:B------:R-:W-:Y:S02]  /*9e70*/  FSEL R32, R176, -INF , !P1 ;  /* 0xff800000b0207808 */ /* 0x000fe40004800000 */
[----:B------:R-:W-:Y:S02]  /*9e80*/  ISETP.GT.AND P1, PT, R2, 0x9, !P3 ;  /* 0x000000090200780c */ /* 0x000fe40005f24270 */
[----:B------:R-:W-:Y:S02]  /*9e90*/  P2R R23, PR, RZ, 0x4 ;  /* 0x00000004ff177803 */ /* 0x000fe40000000000 */
[C---:B------:R-:W-:Y:S02]  /*9ea0*/  ISETP.LT.OR P0, PT, R3.reuse, 0x11, P0 ;  /* 0x000000110300780c */ /* 0x040fe40000701670 */
[----:B------:R-:W-:Y:S02]  /*9eb0*/  ISETP.GE.AND P2, PT, R0, 0x12, PT ;  /* 0x000000120000780c */ /* 0x000fe40003f46270 */
[----:B------:R-:W-:Y:S02]  /*9ec0*/  ISETP.LT.OR P1, PT, R3, 0xa, P1 ;  /* 0x0000000a0300780c */ /* 0x000fe40000f21670 */
[----:B------:R-:W-:Y:S02]  /*9ed0*/  FSEL R40, R20, -INF , !P0 ;  /* 0xff80000014287808 */ /* 0x000fe40004000000 */
[----:B------:R-:W-:Y:S02]  /*9ee0*/  ISETP.GT.AND P0, PT, R2, 0x11, !P2 ;  /* 0x000000110200780c */ /* 0x000fe40005704270 */
[----:B------:R-:W-:Y:S02]  /*9ef0*/  FSEL R38, R17, -INF , !P1 ;  /* 0xff80000011267808 */ /* 0x000fe40004800000 */
[----:B------:R-:W-:Y:S02]  /*9f00*/  ISETP.LT.OR P0, PT, R3, 0x12, P0 ;  /* 0x000000120300780c */ /* 0x000fe40000701670 */
[----:B------:R-:W-:Y:S02]  /*9f10*/  ISETP.GE.AND P1, PT, R0, 0x19, PT ;  /* 0x000000190000780c */ /* 0x000fe40003f26270 */
[----:B------:R-:W-:Y:S02]  /*9f20*/  FSEL R42, R21, -INF , !P0 ;  /* 0xff800000152a7808 */ /* 0x000fe40004000000 */
[----:B------:R-:W-:Y:S02]  /*9f30*/  ISETP.GT.AND P0, PT, R2, 0x18, !P1 ;  /* 0x000000180200780c */ /* 0x000fe40004f04270 */
[----:B------:R-:W-:Y:S02]  /*9f40*/  P2R R21, PR, RZ, 0x2 ;  /* 0x00000002ff157803 */ /* 0x000fe40000000000 */
        /* <DEDUP_REMOVED lines=10> */
[C---:B------:R-:W-:Y:S02]  /*9ff0*/  ISETP.LT.OR P0, PT, R3.reuse, 0x21, P0 ;  /* 0x000000210300780c */ /* 0x040fe40000701670 */
[----:B------:R-:W-:Y:S02]  /*a000*/  ISETP.GE.AND P1, PT, R0, 0x22, PT ;  /* 0x000000220000780c */ /* 0x000fe40003f26270 */
[----:B------:R-:W-:Y:S02]  /*a010*/  FSEL R57, R12, -INF , !P0 ;  /* 0xff8000000c397808 */ /* 0x000fe40004000000 */
[----:B------:R-:W-:Y:S02]  /*a020*/  ISETP.GT.AND P0, PT, R2, 0x21, !P1 ;  /* 0x000000210200780c */ /* 0x000fe40004f04270 */
[----:B------:R-:W-:Y:S02]  /*a030*/  P2R R18, PR, RZ, 0x2 ;  /* 0x00000002ff127803 */ /* 0x000fe40000000000 */
[----:B------:R-:W-:Y:S02]  /*a040*/  ISETP.LT.OR P0, PT, R3, 0x22, P0 ;  /* 0x000000220300780c */ /* 0x000fe40000701670 */
[----:B------:R-:W-:Y:S02]  /*a050*/  ISETP.GE.AND P1, PT, R0, 0x29, PT ;  /* 0x000000290000780c */ /* 0x000fe40003f26270 */
[----:B-1----:R-:W-:Y:S02]  /*a060*/  FSEL R90, R37, -INF , !P0 ;  /* 0xff800000255a7808 */ /* 0x002fe40004000000 */
        /* <DEDUP_REMOVED lines=26> */
[----:B------:R-:W-:Y:S02]  /*a210*/  ISETP.GE.AND P4, PT, R0, 0x41, PT ;  /* 0x000000410000780c */ /* 0x000fe40003f86270 */
[----:B------:R-:W-:Y:S02]  /*a220*/  ISETP.LT.OR P0, PT, R3, 0x3a, P0 ;  /* 0x0000003a0300780c */ /* 0x000fe40000701670 */
[----:B------:R-:W-:Y:S02]  /*a230*/  P2R R24, PR, RZ, 0x8 ;  /* 0x00000008ff187803 */ /* 0x000fe40000000000 */
[----:B------:R-:W-:Y:S02]  /*a240*/  FSEL R198, R65, -INF , !P0 ;  /* 0xff80000041c67808 */ /* 0x000fe40004000000 */
[----:B------:R-:W-:Y:S02]  /*a250*/  ISETP.GT.AND P0, PT, R2, 0x40, !P4 ;  /* 0x000000400200780c */ /* 0x000fe40006704270 */
[----:B------:R-:W-:Y:S02]  /*a260*/  ISETP.GE.AND P3, PT, R0, 0x42, PT ;  /* 0x000000420000780c */ /* 0x000fe40003f66270 */
[C---:B------:R-:W-:Y:S02]  /*a270*/  ISETP.LT.OR P0, PT, R3.reuse, 0x41, P0 ;  /* 0x000000410300780c */ /* 0x040fe40000701670 */
[----:B------:R-:W-:Y:S02]  /*a280*/  P2R R22, PR, RZ, 0x4 ;  /* 0x00000004ff167803 */ /* 0x000fe40000000000 */
        /* <DEDUP_REMOVED lines=17> */
[C---:B------:R-:W-:Y:S02]  /*a3a0*/  ISETP.GE.AND P1, PT, R0.reuse, 0x52, PT ;  /* 0x000000520000780c */ /* 0x040fe40003f26270 */
        /* <DEDUP_REMOVED lines=8> */
[----:B------:R-:W-:Y:S04]  /*a430*/  ISETP.GT.AND P0, PT, R2, 0x58, !P5 ;  /* 0x000000580200780c */ /* 0x000fe80006f04270 */
[C---:B------:R-:W-:Y:S04]  /*a440*/  ISETP.LT.OR P0, PT, R3.reuse, 0x59, P0 ;  /* 0x000000590300780c */ /* 0x040fe80000701670 */
[----:B------:R-:W-:Y:S02]  /*a450*/  FSEL R252, R30, -INF , !P0 ;  /* 0xff8000001efc7808 */ /* 0x000fe40004000000 */
[----:B------:R-:W-:Y:S04]  /*a460*/  ISETP.GT.AND P0, PT, R2, RZ, !P1 ;  /* 0x000000ff0200720c */ /* 0x000fe80004f04270 */
[C---:B------:R-:W-:Y:S04]  /*a470*/  ISETP.LT.OR P0, PT, R3.reuse, 0x1, P0 ;  /* 0x000000010300780c */ /* 0x040fe80000701670 */
[----:B------:R-:W-:Y:S02]  /*a480*/  FSEL R30, R226, -INF , !P0 ;  /* 0xff800000e21e7808 */ /* 0x000fe40004000000 */
[----:B------:R-:W-:Y:S04]  /*a490*/  ISETP.GE.AND P0, PT, R0, 0x5a, PT ;  /* 0x0000005a0000780c */ /* 0x000fe80003f06270 */
[----:B------:R-:W-:Y:S02]  /*a4a0*/  P2R R4, PR, RZ, 0x1 ;  /* 0x00000001ff047803 */ /* 0x000fe40000000000 */
[----:B------:R-:W-:Y:S04]  /*a4b0*/  ISETP.GT.AND P0, PT, R2, 0x59, !P0 ;  /* 0x000000590200780c */ /* 0x000fe80004704270 */
[----:B------:R-:W-:Y:S02]  /*a4c0*/  ISETP.LT.OR P0, PT, R3, 0x5a, P0 ;  /* 0x0000005a0300780c */ /* 0x000fe40000701670 */
[----:B------:R-:W1:Y:S02]  /*a4d0*/  SHFL.IDX PT, R3, R6, 0x1, 0x1c1f ;  /* 0x003c1f0006037f89 */ /* 0x000e6400000e0000 */
[----:B------:R-:W-:Y:S02]  /*a4e0*/  FSEL R84, R27, -INF , !P0 ;  /* 0xff8000001b547808 */ /* 0x000fe40004000000 */
[----:B------:R-:W-:Y:S01]  /*a4f0*/  PLOP3.LUT P0, PT, PT, PT, UP1, 0x40, 0x0 ;  /* 0x000000000000781c */ /* 0x000fe20003f0e818 */
[--C-:B-1----:R-:W-:Y:S02]  /*a500*/  IMAD.IADD R2, R7, 0x1, R3.reuse ;  /* 0x0000000107027824 */ /* 0x102fe400078e0203 */
[----:B------:R-:W-:Y:S10]  /*a510*/  IMAD.IADD R0, R8, 0x1, R3 ;  /* 0x0000000108007824 */ /* 0x000ff400078e0203 */
[----:B------:R-:W-:-:S05]  /*a520*/  @P0 BRA `(.L_x_169) ;  /* 0x000001b000000947 */ /* 0x000fca0003800000 */
[----:B------:R-:W-:Y:S01]  /*a530*/  IADD3 R0, R3, c[0x0][0x1d0], RZ ;  /* 0x0000740003007a10 */ /* 0x000fe20007ffe0ff */
        /* <DEDUP_REMOVED lines=13> */
.L_x_171:
[----:B------:R-:W-:Y:S04]  /*a610*/  MOV R2, c[0x0][0x32c] ;  /* 0x0000cb0000027a02 */ /* 0x000fe80000000f00 */
[----:B------:R-:W-:Y:S11]  /*a620*/  ISETP.NE.AND P0, PT, R2, 0x1, PT ;  /* 0x000000010200780c */ /* 0x000ff60003f05270 */
[----:B------:R-:W-:Y:S02]  /*a630*/  @!UPT UIADD3 URZ, URZ, URZ, URZ ;  /* 0x0000003f3f3ff290 */ /* 0x000fe4000fffe03f */
[----:B------:R-:W-:Y:S05]  /*a640*/  @P0 IMAD.HI.U32 R2, R0, c[0x0][0x330], RZ ;  /* 0x0000cc0000020a27 */ /* 0x000fea00078e00ff */
[----:B------:R-:W-:Y:S02]  /*a650*/  @P0 SHF.R.U32.HI R0, RZ, c[0x0][0x334], R2 ;  /* 0x0000cd00ff000a19 */ /* 0x000fe40000011602 */
.L_x_172:
[----:B------:R-:W-:Y:S05]  /*a660*/  BSYNC B0 ;  /* 0x0000000000007941 */ /* 0x000fea0003800000 */
.L_x_170:
[----:B------:R-:W-:Y:S02]  /*a670*/  IADD3 R2, R9, -0x1, RZ ;  /* 0xffffffff09027810 */ /* 0x000fe40007ffe0ff */
[C-C-:B------:R-:W-:Y:S02]  /*a680*/  IADD3 R27, R3.reuse, UR11, R5.reuse ;  /* 0x0000000b031b7c10 */ /* 0x140fe4000fffe005 */
[----:B------:R-:W-:Y:S01]  /*a690*/  IADD3 R3, R3, c[0x0][0x328], R5 ;  /* 0x0000ca0003037a10 */ /* 0x000fe20007ffe005 */
[----:B------:R-:W-:Y:S05]  /*a6a0*/  IMAD R0, R0, c[0x0][0x32c], R2 ;  /* 0x0000cb0000007a24 */ /* 0x000fea00078e0202 */
[----:B------:R-:W-:Y:S02]  /*a6b0*/  IADD3 R2, R0, c[0x0][0x32c], RZ ;  /* 0x0000cb0000027a10 */ /* 0x000fe40007ffe0ff */
[----:B------:R-:W-:Y:S02]  /*a6c0*/  IMNMX R0, R27, R0, !PT ;  /* 0x000000001b007217 */ /* 0x000fe40007800200 */
[----:B------:R-:W-:Y:S02]  /*a6d0*/  IMNMX R2, R3, R2, PT ;  /* 0x0000000203027217 */ /* 0x000fe40003800200 */
.L_x_169:
[----:B------:R-:W-:Y:S01]  /*a6e0*/  ISETP.NE.AND P0, PT, R26, RZ, PT ;  /* 0x000000ff1a00720c */ /* 0x000fe20003f05270 */
[----:B------:R-:W1:Y:S03]  /*a6f0*/  SHFL.IDX PT, R3, R6, 0x2, 0x1c1f ;  /* 0x005c1f0006037f89 */ /* 0x000e6600000e0000 */
[----:B------:R-:W-:Y:S04]  /*a700*/  ISETP.GT.AND P0, PT, R0, 0x1, !P0 ;  /* 0x000000010000780c */ /* 0x000fe80004704270 */
[----:B------:R-:W-:Y:S04]  /*a710*/  ISETP.LT.OR P0, PT, R2, 0x2, P0 ;  /* 0x000000020200780c */ /* 0x000fe80000701670 */
[----:B------:R-:W-:Y:S02]  /*a720*/  FSEL R34, R229, -INF , !P0 ;  /* 0xff800000e5227808 */ /* 0x000fe40004000000 */
[----:B------:R-:W-:Y:S04]  /*a730*/  ISETP.NE.AND P0, PT, R25, RZ, PT ;  /* 0x000000ff1900720c */ /* 0x000fe80003f05270 */
        /* <DEDUP_REMOVED lines=79> */
[----:B------:R-:W-:Y:S04]  /*ac30*/  ISETP.GT.AND P0, PT, R0, RZ, !P1 ;  /* 0x000000ff0000720c */ /* 0x000fe80004f04270 */
[----:B------:R-:W-:Y:S04]  /*ac40*/  ISETP.LT.OR P0, PT, R2, 0x1, P0 ;  /* 0x000000010200780c */ /* 0x000fe80000701670 */
[----:B------:R-:W-:Y:S02]  /*ac50*/  FSEL R31, R239, -INF , !P0 ;  /* 0xff800000ef1f7808 */ /* 0x000fe40004000000 */
[----:B------:R-:W-:Y:S04]  /*ac60*/  ISETP.NE.AND P0, PT, R4, RZ, PT ;  /* 0x000000ff0400720c */ /* 0x000fe80003f05270 */
[----:B------:R-:W-:Y:S01]  /*ac70*/  ISETP.GT.AND P0, PT, R0, 0x59, !P0 ;  /* 0x000000590000780c */ /* 0x000fe20004704270 */
[--C-:B-1----:R-:W-:Y:S03]  /*ac80*/  IMAD.IADD R0, R8, 0x1, R3.reuse ;  /* 0x0000000108007824 */ /* 0x102fe600078e0203 */
[----:B------:R-:W-:Y:S01]  /*ac90*/  ISETP.LT.OR P0, PT, R2, 0x5a, P0 ;  /* 0x0000005a0200780c */ /* 0x000fe20000701670 */
[----:B------:R-:W-:Y:S03]  /*aca0*/  IMAD.IADD R2, R7, 0x1, R3 ;  /* 0x0000000107027824 */ /* 0x000fe600078e0203 */
[----:B------:R-:W-:Y:S02]  /*acb0*/  FSEL R250, R29, -INF , !P0 ;  /* 0xff8000001dfa7808 */ /* 0x000fe40004000000 */
[----:B------:R-:W-:Y:S11]  /*acc0*/  PLOP3.LUT P0, PT, PT, PT, UP1, 0x40, 0x0 ;  /* 0x000000000000781c */ /* 0x000ff60003f0e818 */
[----:B------:R-:W-:Y:S02]  /*acd0*/  @!UPT UIADD3 URZ, URZ, URZ, URZ ;  /* 0x0000003f3f3ff290 */ /* 0x000fe4000fffe03f */
        /* <DEDUP_REMOVED lines=15> */
.L_x_175:
[----:B------:R-:W-:Y:S04]  /*add0*/  MOV R27, c[0x0][0x32c] ;  /* 0x0000cb00001b7a02 */ /* 0x000fe80000000f00 */
[----:B------:R-:W-:Y:S11]  /*ade0*/  ISETP.NE.AND P0, PT, R27, 0x1, PT ;  /* 0x000000011b00780c */ /* 0x000ff60003f05270 */
[----:B------:R-:W-:Y:S02]  /*adf0*/  @!UPT UIADD3 URZ, URZ, URZ, URZ ;  /* 0x0000003f3f3ff290 */ /* 0x000fe4000fffe03f */
[----:B------:R-:W-:Y:S05]  /*ae00*/  @P0 IMAD.HI.U32 R27, R3, c[0x0][0x330], RZ ;  /* 0x0000cc00031b0a27 */ /* 0x000fea00078e00ff */
[----:B------:R-:W-:Y:S02]  /*ae10*/  @P0 SHF.R.U32.HI R3, RZ, c[0x0][0x334], R27 ;  /* 0x0000cd00ff030a19 */ /* 0x000fe4000001161b */
.L_x_176:
[----:B------:R-:W-:Y:S05]  /*ae20*/  BSYNC B0 ;  /* 0x0000000000007941 */ /* 0x000fea0003800000 */
.L_x_174:
[----:B------:R-:W-:Y:S04]  /*ae30*/  IMAD R27, R225, -0x60, -R46 ;  /* 0xffffffa0e11b7824 */ /* 0x000fe800078e0a2e */
[----:B------:R-:W-:Y:S05]  /*ae40*/  IMAD R3, R3, c[0x0][0x32c], R27 ;  /* 0x0000cb0003037a24 */ /* 0x000fea00078e021b */
[----:B------:R-:W-:Y:S02]  /*ae50*/  IADD3 R27, R3, c[0x0][0x32c], RZ ;  /* 0x0000cb00031b7a10 */ /* 0x000fe40007ffe0ff */
[----:B------:R-:W-:Y:S02]  /*ae60*/  IMNMX R0, R0, R3, !PT ;  /* 0x0000000300007217 */ /* 0x000fe40007800200 */
[----:B------:R-:W-:Y:S02]  /*ae70*/  IMNMX R2, R2, R27, PT ;  /* 0x0000001b02027217 */ /* 0x000fe40003800200 */
.L_x_173:
        /* <DEDUP_REMOVED lines=111> */
.L_x_179:
[----:B------:R-:W-:Y:S04]  /*b570*/  MOV R2, c[0x0][0x32c] ;  /* 0x0000cb0000027a02 */ /* 0x000fe80000000f00 */
[----:B------:R-:W-:Y:S11]  /*b580*/  ISETP.NE.AND P0, PT, R2, 0x1, PT ;  /* 0x000000010200780c */ /* 0x000ff60003f05270 */
[----:B------:R-:W-:Y:S02]  /*b590*/  @!UPT UIADD3 URZ, URZ, URZ, URZ ;  /* 0x0000003f3f3ff290 */ /* 0x000fe4000fffe03f */
[----:B------:R-:W-:Y:S05]  /*b5a0*/  @P0 IMAD.HI.U32 R2, R0, c[0x0][0x330], RZ ;  /* 0x0000cc0000020a27 */ /* 0x000fea00078e00ff */
[----:B------:R-:W-:Y:S02]  /*b5b0*/  @P0 SHF.R.U32.HI R0, RZ, c[0x0][0x334], R2 ;  /* 0x0000cd00ff000a19 */ /* 0x000fe40000011602 */
.L_x_180:
[----:B------:R-:W-:Y:S05]  /*b5c0*/  BSYNC B0 ;  /* 0x0000000000007941 */ /* 0x000fea0003800000 */
.L_x_178:
[----:B------:R-:W-:Y:S02]  /*b5d0*/  IADD3 R9, R9, -0x1, RZ ;  /* 0xffffffff09097810 */ /* 0x000fe40007ffe0ff */
[C-C-:B------:R-:W-:Y:S02]  /*b5e0*/  IADD3 R6, R3.reuse, UR11, R5.reuse ;  /* 0x0000000b03067c10 */ /* 0x140fe4000fffe005 */
[----:B------:R-:W-:Y:S01]  /*b5f0*/  IADD3 R3, R3, c[0x0][0x328], R5 ;  /* 0x0000ca0003037a10 */ /* 0x000fe20007ffe005 */
[----:B------:R-:W-:Y:S05]  /*b600*/  IMAD R0, R0, c[0x0][0x32c], R9 ;  /* 0x0000cb0000007a24 */ /* 0x000fea00078e0209 */
[----:B------:R-:W-:Y:S02]  /*b610*/  IADD3 R2, R0, c[0x0][0x32c], RZ ;  /* 0x0000cb0000027a10 */ /* 0x000fe40007ffe0ff */
[----:B------:R-:W-:Y:S02]  /*b620*/  IMNMX R0, R6, R0, !PT ;  /* 0x0000000006007217 */ /* 0x000fe40007800200 */
[----:B------:R-:W-:Y:S02]  /*b630*/  IMNMX R2, R3, R2, PT ;  /* 0x0000000203027217 */ /* 0x000fe40003800200 */
.L_x_177:
[----:B------:R-:W-:Y:S02]  /*b640*/  ISETP.GT.AND P0, PT, R0, RZ, !P1 ;  /* 0x000000ff0000720c */ /* 0x000fe40004f04270 */
[----:B------:R-:W-:Y:S02]  /*b650*/  ISETP.NE.AND P1, PT, R23, RZ, PT ;  /* 0x000000ff1700720c */ /* 0x000fe40003f25270 */
[----:B------:R-:W-:Y:S02]  /*b660*/  ISETP.LT.OR P0, PT, R2, 0x1, P0 ;  /* 0x000000010200780c */ /* 0x000fe40000701670 */
[----:B------:R-:W-:Y:S02]  /*b670*/  FMNMX.FTZ R72, R30, R100, !PT ;  /* 0x000000641e487209 */ /* 0x000fe40007810000 */
[----:B------:R-:W-:Y:S02]  /*b680*/  FSEL R8, R251, -INF , !P0 ;  /* 0xff800000fb087808 */ /* 0x000fe40004000000 */
[----:B------:R-:W-:Y:S02]  /*b690*/  ISETP.NE.AND P0, PT, R26, RZ, PT ;  /* 0x000000ff1a00720c */ /* 0x000fe40003f05270 */
[----:B------:R-:W-:Y:S02]  /*b6a0*/  FMNMX.FTZ R72, R32, R72, !PT ;  /* 0x0000004820487209 */ /* 0x000fe40007810000 */
[----:B------:R-:W-:Y:S02]  /*b6b0*/  ISETP.GT.AND P0, PT, R0, 0x1, !P0 ;  /* 0x000000010000780c */ /* 0x000fe40004704270 */
[----:B------:R-:W-:Y:S02]  /*b6c0*/  FMNMX.FTZ R72, R36, R72, !PT ;  /* 0x0000004824487209 */ /* 0x000fe40007810000 */
        /* <DEDUP_REMOVED lines=37> */
[----:B------:R-:W-:Y:S01]  /*b920*/  FMNMX.FTZ R3, R49, R3, !PT ;  /* 0x0000000331037209 */ /* 0x000fe20007810000 */
[----:B------:R-:W-:Y:S01]  /*b930*/  LDSM.16.MT88.4 R20, [R209+0x100] ;  /* 0x00010000d114783b */ /* 0x000fe20000004200 */
[----:B------:R-:W-:Y:S02]  /*b940*/  ISETP.GT.AND P0, PT, R0, 0x19, !P0 ;  /* 0x000000190000780c */ /* 0x000fe40004704270 */
[----:B------:R-:W-:Y:S02]  /*b950*/  FMNMX.FTZ R72, R177, R72, !PT ;  /* 0x00000048b1487209 */ /* 0x000fe40007810000 */
[----:B------:R-:W-:Y:S02]  /*b960*/  ISETP.LT.OR P0, PT, R2, 0x1a, P0 ;  /* 0x0000001a0200780c */ /* 0x000fe40000701670 */
[----:B------:R-:W-:Y:S02]  /*b970*/  FMNMX.FTZ R3, R94, R3, !PT ;  /* 0x000000035e037209 */ /* 0x000fe40007810000 */
[----:B------:R-:W-:Y:S02]  /*b980*/  FSEL R88, R231, -INF , !P0 ;  /* 0xff800000e7587808 */ /* 0x000fe40004000000 */
[----:B------:R-:W-:Y:S02]  /*b990*/  FMNMX.FTZ R72, R182, R72, !PT ;  /* 0x00000048b6487209 */ /* 0x000fe40007810000 */
[----:B------:R-:W-:Y:S02]  /*b9a0*/  ISETP.NE.AND P0, PT, R19, RZ, PT ;  /* 0x000000ff1300720c */ /* 0x000fe40003f05270 */
[----:B------:R-:W-:Y:S02]  /*b9b0*/  FMNMX.FTZ R3, R95, R3, !PT ;  /* 0x000000035f037209 */ /* 0x000fe40007810000 */
[----:B------:R-:W-:Y:S02]  /*b9c0*/  ISETP.GT.AND P0, PT, R0, 0x20, !P0 ;  /* 0x000000200000780c */ /* 0x000fe40004704270 */
[----:B------:R-:W-:Y:S02]  /*b9d0*/  FMNMX.FTZ R72, R187, R72, !PT ;  /* 0x00000048bb487209 */ /* 0x000fe40007810000 */
[----:B------:R-:W-:Y:S02]  /*b9e0*/  FMNMX.FTZ R3, R173, R3, !PT ;  /* 0x00000003ad037209 */ /* 0x000fe40007810000 */
[----:B------:R-:W-:Y:S02]  /*b9f0*/  ISETP.LT.OR P0, PT, R2, 0x21, P0 ;  /* 0x000000210200780c */ /* 0x000fe40000701670 */
[----:B------:R-:W-:Y:S02]  /*ba00*/  FMNMX.FTZ R72, R195, R72, !PT ;  /* 0x00000048c3487209 */ /* 0x000fe40007810000 */
[----:B------:R-:W-:Y:S02]  /*ba10*/  FMNMX.FTZ R3, R175, R3, !PT ;  /* 0x00000003af037209 */ /* 0x000fe40007810000 */
[----:B------:R-:W-:Y:S02]  /*ba20*/  FSEL R98, R200, -INF , !P0 ;  /* 0xff800000c8627808 */ /* 0x000fe40004000000 */
[----:B------:R-:W-:Y:S02]  /*ba30*/  ISETP.NE.AND P0, PT, R18, RZ, PT ;  /* 0x000000ff1200720c */ /* 0x000fe40003f05270 */
[----:B------:R-:W-:Y:S02]  /*ba40*/  FMNMX.FTZ R72, R198, R72, !PT ;  /* 0x00000048c6487209 */ /* 0x000fe40007810000 */
[----:B------:R-:W-:Y:S02]  /*ba50*/  FMNMX.FTZ R3, R183, R3, !PT ;  /* 0x00000003b7037209 */ /* 0x000fe40007810000 */
[----:B------:R-:W-:Y:S02]  /*ba60*/  FMNMX.FTZ R72, R204, R72, !PT ;  /* 0x00000048cc487209 */ /* 0x000fe40007810000 */
[----:B------:R-:W-:Y:S02]  /*ba70*/  ISETP.GT.AND P0, PT, R0, 0x21, !P0 ;  /* 0x000000210000780c */ /* 0x000fe40004704270 */
        /* <DEDUP_REMOVED lines=15> */
[----:B------:R-:W-:Y:S02]  /*bb70*/  FMNMX.FTZ R72, R247, R72, !PT ;  /* 0x00000048f7487209 */ /* 0x000fe40007810000 */
[----:B------:R-:W-:Y:S02]  /*bb80*/  ISETP.NE.AND P0, PT, R16, RZ, PT ;  /* 0x000000ff1000720c */ /* 0x000fe40003f05270 */
[----:B------:R-:W-:Y:S02]  /*bb90*/  FMNMX.FTZ R3, R229, R3, !PT ;  /* 0x00000003e5037209 */ /* 0x000fe40007810000 */
[----:B------:R-:W-:Y:S02]  /*bba0*/  FMNMX.FTZ R72, R252, R72, !PT ;  /* 0x00000048fc487209 */ /* 0x000fe40007810000 */
[----:B------:R-:W-:Y:S02]  /*bbb0*/  ISETP.GT.AND P0, PT, R0, 0x29, !P0 ;  /* 0x000000290000780c */ /* 0x000fe40004704270 */
[----:B------:R-:W-:Y:S02]  /*bbc0*/  FMNMX.FTZ R3, R230, R3, !PT ;  /* 0x00000003e6037209 */ /* 0x000fe40007810000 */
[----:B------:R-:W-:Y:S02]  /*bbd0*/  FMNMX.FTZ R72, R84, R72, !PT ;  /* 0x0000004854487209 */ /* 0x000fe40007810000 */
[----:B------:R-:W-:Y:S02]  /*bbe0*/  ISETP.LT.OR P0, PT, R2, 0x2a, P0 ;  /* 0x0000002a0200780c */ /* 0x000fe40000701670 */
[----:B------:R-:W-:Y:S01]  /*bbf0*/  FMNMX.FTZ R3, R242, R3, !PT ;  /* 0x00000003f2037209 */ /* 0x000fe20007810000 */
[----:B------:R-:W-:Y:S01]  /*bc00*/  SHFL.BFLY PT, R5, R72, 0x2, 0x1f ;  /* 0x0c401f0048057f89 */ /* 0x000fe200000e0000 */
        /* <DEDUP_REMOVED lines=8> */
[----:B------:R-:W-:Y:S01]  /*bc90*/  ISETP.NE.AND P0, PT, R14, RZ, PT ;  /* 0x000000ff0e00720c */ /* 0x000fe20003f05270 */
[----:B------:R-:W1:Y:S01]  /*bca0*/  SHFL.BFLY PT, R6, R3, 0x2, 0x1f ;  /* 0x0c401f0003067f89 */ /* 0x000e6200000e0000 */
[----:B------:R-:W-:Y:S02]  /*bcb0*/  ISETP.NE.AND P1, PT, R12, RZ, PT ;  /* 0x000000ff0c00720c */ /* 0x000fe40003f25270 */
[C---:B------:R-:W-:Y:S02]  /*bcc0*/  ISETP.GT.AND P0, PT, R0.reuse, 0x31, !P0 ;  /* 0x000000310000780c */ /* 0x040fe40004704270 */
[----:B------:R-:W-:Y:S02]  /*bcd0*/  ISETP.GT.AND P5, PT, R0, 0x58, !P5 ;  /* 0x000000580000780c */ /* 0x000fe40006fa4270 */
[----:B------:R-:W-:Y:S04]  /*bce0*/  ISETP.LT.OR P0, PT, R2, 0x32, P0 ;  /* 0x000000320200780c */ /* 0x000fe80000701670 */
[----:B------:R-:W-:Y:S02]  /*bcf0*/  FSEL R180, R180, -INF , !P0 ;  /* 0xff800000b4b47808 */ /* 0x000fe40004000000 */
[----:B------:R-:W-:Y:S04]  /*bd00*/  ISETP.NE.AND P0, PT, R13, RZ, PT ;  /* 0x000000ff0d00720c */ /* 0x000fe80003f05270 */
[----:B------:R-:W-:Y:S04]  /*bd10*/  ISETP.GT.AND P0, PT, R0, 0x38, !P0 ;  /* 0x000000380000780c */ /* 0x000fe80004704270 */
[----:B------:R-:W-:Y:S02]  /*bd20*/  ISETP.LT.OR P0, PT, R2, 0x39, P0 ;  /* 0x000000390200780c */ /* 0x000fe40000701670 */
[----:B-1----:R-:W-:Y:S02]  /*bd30*/  FMNMX.FTZ R3, R3, R6, !PT ;  /* 0x0000000603037209 */ /* 0x002fe40007810000 */
[----:B------:R-:W-:Y:S02]  /*bd40*/  FMNMX.FTZ R72, R72, R5, !PT ;  /* 0x0000000548487209 */ /* 0x000fe40007810000 */
[----:B------:R-:W-:Y:S01]  /*bd50*/  FSEL R179, R179, -INF , !P0 ;  /* 0xff800000b3b37808 */ /* 0x000fe20004000000 */
[----:B------:R-:W-:Y:S01]  /*bd60*/  SHFL.BFLY PT, R71, R3, 0x1, 0x1f ;  /* 0x0c201f0003477f89 */ /* 0x000fe200000e0000 */
[----:B------:R-:W-:Y:S02]  /*bd70*/  ISETP.GT.AND P0, PT, R0, 0x39, !P1 ;  /* 0x000000390000780c */ /* 0x000fe40004f04270 */
[----:B------:R-:W-:Y:S02]  /*bd80*/  FMNMX.FTZ R5, R8, R103, !PT ;  /* 0x0000006708057209 */ /* 0x000fe40007810000 */
[----:B------:R-:W-:Y:S02]  /*bd90*/  ISETP.LT.OR P0, PT, R2, 0x3a, P0 ;  /* 0x0000003a0200780c */ /* 0x000fe40000701670 */
[----:B------:R-:W-:Y:S01]  /*bda0*/  FMNMX.FTZ R5, R9, R5, !PT ;  /* 0x0000000509057209 */ /* 0x000fe20007810000 */
[----:B------:R-:W1:Y:S01]  /*bdb0*/  SHFL.BFLY PT, R7, R72, 0x1, 0x1f ;  /* 0x0c201f0048077f89 */ /* 0x000e6200000e0000 */
[----:B------:R-:W-:Y:S02]  /*bdc0*/  FSEL R178, R178, -INF , !P0 ;  /* 0xff800000b2b27808 */ /* 0x000fe40004000000 */
[----:B------:R-:W-:Y:S02]  /*bdd0*/  ISETP.GT.AND P0, PT, R0, 0x40, !P4 ;  /* 0x000000400000780c */ /* 0x000fe40006704270 */
[----:B------:R-:W-:Y:S02]  /*bde0*/  ISETP.NE.AND P4, PT, R4, RZ, PT ;  /* 0x000000ff0400720c */ /* 0x000fe40003f85270 */
        /* <DEDUP_REMOVED lines=8> */
[----:B------:R-:W-:Y:S02]  /*be70*/  FMNMX.FTZ R4, R35, R4, !PT ;  /* 0x0000000423047209 */ /* 0x000fe40007810000 */
[----:B-1----:R-:W-:Y:S02]  /*be80*/  FMNMX.FTZ R72, R72, R7, !PT ;  /* 0x0000000748487209 */ /* 0x002fe40007810000 */
[----:B------:R-:W-:Y:S02]  /*be90*/  ISETP.GT.AND P0, PT, R0, 0x48, !P2 ;  /* 0x000000480000780c */ /* 0x000fe40005704270 */
[C---:B------:R-:W-:Y:S01]  /*bea0*/  FSETP.NEU.FTZ.AND P2, PT, R72.reuse, -INF , PT ;  /* 0xff8000004800780b */ /* 0x040fe20003f5d000 */
[----:B------:R-:W-:Y:S01]  /*beb0*/  FMUL.FTZ R74, R72, c[0x0][0x2d0] ;  /* 0x0000b400484a7a20 */ /* 0x000fe20000410000 */
[----:B------:R-:W-:Y:S02]  /*bec0*/  FMNMX.FTZ R4, R46, R4, !PT ;  /* 0x000000042e047209 */ /* 0x000fe40007810000 */
[----:B------:R-:W-:Y:S02]  /*bed0*/  FMNMX.FTZ R71, R3, R71, !PT ;  /* 0x0000004703477209 */ /* 0x000fe40007810000 */
[----:B------:R-:W-:Y:S02]  /*bee0*/  FSEL R74, R74, RZ, P2 ;  /* 0x000000ff4a4a7208 */ /* 0x000fe40001000000 */
[----:B------:R-:W-:Y:S01]  /*bef0*/  FMNMX.FTZ R4, R48, R4, !PT ;  /* 0x0000000430047209 */ /* 0x000fe20007810000 */
[----:B------:R-:W-:Y:S01]  /*bf00*/  FMUL.FTZ R75, R71, c[0x0][0x2d0] ;  /* 0x0000b400474b7a20 */ /* 0x000fe20000410000 */
[----:B------:R-:W-:Y:S01]  /*bf10*/  FMNMX.FTZ R5, R25, R5, !PT ;  /* 0x0000000519057209 */ /* 0x000fe20007810000 */
[--C-:B------:R-:W-:Y:S01]  /*bf20*/  FFMA.FTZ R3, R36, c[0x0][0x2d0], -R74.reuse ;  /* 0x0000b40024037a23 */ /* 0x100fe2000001084a */
[----:B------:R-:W-:Y:S01]  /*bf30*/  FMNMX.FTZ R4, R50, R4, !PT ;  /* 0x0000000432047209 */ /* 0x000fe20007810000 */
[--C-:B------:R-:W-:Y:S01]  /*bf40*/  FFMA.FTZ R16, R45, c[0x0][0x2d0], -R74.reuse ;  /* 0x0000b4002d107a23 */ /* 0x100fe2000001084a */
[----:B------:R-:W-:Y:S01]  /*bf50*/  ISETP.LT.OR P0, PT, R2, 0x49, P0 ;  /* 0x000000490200780c */ /* 0x000fe20000701670 */
[----:B------:R1:W-:Y:S01]  /*bf60*/  MUFU.EX2 R93, R3 ;  /* 0x00000003005d7308 */ /* 0x0003e20000000800 */
[----:B------:R-:W-:Y:S02]  /*bf70*/  FMNMX.FTZ R5, R24, R5, !PT ;  /* 0x0000000518057209 */ /* 0x000fe40007810000 */
        /* <DEDUP_REMOVED lines=9> */
[----:B------:R-:W-:Y:S01]  /*c010*/  FMNMX.FTZ R6, R98, R5, !PT ;  /* 0x0000000562067209 */ /* 0x000fe20007810000 */
[--C-:B------:R-:W-:Y:S01]  /*c020*/  FFMA.FTZ R5, R30, c[0x0][0x2d0], -R74.reuse ;  /* 0x0000b4001e057a23 */ /* 0x100fe2000001084a */
[----:B------:R-:W-:Y:S01]  /*c030*/  FMNMX.FTZ R4, R184, R4, !PT ;  /* 0x00000004b8047209 */ /* 0x000fe20007810000 */
[--C-:B-1----:R-:W-:Y:S01]  /*c040*/  FFMA.FTZ R3, R38, c[0x0][0x2d0], -R74.reuse ;  /* 0x0000b40026037a23 */ /* 0x102fe2000001084a */
[----:B------:R-:W-:Y:S01]  /*c050*/  FSEL R192, R186, -INF , !P0 ;  /* 0xff800000bac07808 */ /* 0x000fe20004000000 */
[----:B------:R1:W-:Y:S01]  /*c060*/  MUFU.EX2 R245, R5 ;  /* 0x0000000500f57308 */ /* 0x0003e20000000800 */
[----:B------:R-:W-:Y:S02]  /*c070*/  FMNMX.FTZ R4, R188, R4, !PT ;  /* 0x00000004bc047209 */ /* 0x000fe40007810000 */
[----:B------:R-:W-:Y:S02]  /*c080*/  ISETP.NE.AND P3, PT, R10, RZ, PT ;  /* 0x000000ff0a00720c */ /* 0x000fe40003f65270 */
[----:B------:R-:W-:Y:S02]  /*c090*/  FMNMX.FTZ R4, R189, R4, !PT ;  /* 0x00000004bd047209 */ /* 0x000fe40007810000 */
[----:B------:R-:W-:Y:S02]  /*c0a0*/  ISETP.GT.AND P3, PT, R0, 0x50, !P3 ;  /* 0x000000500000780c */ /* 0x000fe40005f64270 */
[----:B------:R-:W-:Y:S01]  /*c0b0*/  FMNMX.FTZ R4, R190, R4, !PT ;  /* 0x00000004be047209 */ /* 0x000fe20007810000 */
[----:B------:R2:W3:Y:S01]  /*c0c0*/  MUFU.EX2 R86, R3 ;  /* 0x0000000300567308 */ /* 0x0004e20000000800 */
[----:B------:R-:W-:Y:S02]  /*c0d0*/  ISETP.NE.AND P1, PT, R11, RZ, PT ;  /* 0x000000ff0b00720c */ /* 0x000fe40003f25270 */
[----:B------:R-:W-:Y:S02]  /*c0e0*/  FMNMX.FTZ R4, R202, R4, !PT ;  /* 0x00000004ca047209 */ /* 0x000fe40007810000 */
[----:B------:R-:W-:Y:S02]  /*c0f0*/  ISETP.GT.AND P0, PT, R0, 0x49, !P1 ;  /* 0x000000490000780c */ /* 0x000fe40004f04270 */
[----:B------:R-:W-:Y:S02]  /*c100*/  FSETP.NEU.FTZ.AND P1, PT, R71, -INF , PT ;  /* 0xff8000004700780b */ /* 0x000fe40003f3d000 */
[----:B------:R-:W-:Y:S02]  /*c110*/  FMNMX.FTZ R4, R206, R4, !PT ;  /* 0x00000004ce047209 */ /* 0x000fe40007810000 */
[----:B------:R-:W-:Y:S02]  /*c120*/  FMNMX.FTZ R6, R168, R6, !PT ;  /* 0x00000006a8067209 */ /* 0x000fe40007810000 */
[----:B------:R-:W-:Y:S02]  /*c130*/  FSEL R75, R75, RZ, P1 ;  /* 0x000000ff4b4b7208 */ /* 0x000fe40000800000 */
[----:B------:R-:W-:Y:S02]  /*c140*/  FMNMX.FTZ R4, R207, R4, !PT ;  /* 0x00000004cf047209 */ /* 0x000fe40007810000 */
[----:B-1----:R-:W-:Y:S01]  /*c150*/  FMNMX.FTZ R5, R169, R6, !PT ;  /* 0x00000006a9057209 */ /* 0x002fe20007810000 */
[----:B------:R-:W-:Y:S01]  /*c160*/  FFMA.FTZ R6, R32, c[0x0][0x2d0], -R74 ;  /* 0x0000b40020067a23 */ /* 0x000fe2000001084a */
[----:B------:R-:W-:Y:S01]  /*c170*/  FMNMX.FTZ R4, R226, R4, !PT ;  /* 0x00000004e2047209 */ /* 0x000fe20007810000 */
[--C-:B------:R-:W-:Y:S01]  /*c180*/  FFMA.FTZ R12, R43, c[0x0][0x2d0], -R75.reuse ;  /* 0x0000b4002b0c7a23 */ /* 0x100fe2000001084b */
[----:B------:R-:W-:Y:S01]  /*c190*/  FMNMX.FTZ R5, R170, R5, !PT ;  /* 0x00000005aa057209 */ /* 0x000fe20007810000 */
[----:B------:R-:W1:Y:S01]  /*c1a0*/  MUFU.EX2 R61, R6 ;  /* 0x00000006003d7308 */ /* 0x000e620000000800 */
[----:B------:R-:W-:Y:S01]  /*c1b0*/  FMNMX.FTZ R4, R237, R4, !PT ;  /* 0x00000004ed047209 */ /* 0x000fe20007810000 */
[--C-:B--2---:R-:W-:Y:S01]  /*c1c0*/  FFMA.FTZ R3, R31, c[0x0][0x2d0], -R75.reuse ;  /* 0x0000b4001f037a23 */ /* 0x104fe2000001084b */
[C---:B------:R-:W-:Y:S02]  /*c1d0*/  ISETP.LT.OR P0, PT, R2.reuse, 0x4a, P0 ;  /* 0x0000004a0200780c */ /* 0x040fe40000701670 */
[----:B------:R-:W-:Y:S02]  /*c1e0*/  ISETP.LT.OR P3, PT, R2, 0x51, P3 ;  /* 0x000000510200780c */ /* 0x000fe40001f61670 */
[----:B------:R-:W-:Y:S02]  /*c1f0*/  FSEL R186, R79, -INF , !P0 ;  /* 0xff8000004fba7808 */ /* 0x000fe40004000000 */
[----:B------:R-:W-:Y:S01]  /*c200*/  FSEL R194, R78, -INF , !P3 ;  /* 0xff8000004ec27808 */ /* 0x000fe20005800000 */
        /* <DEDUP_REMOVED lines=8> */
[----:B------:R-:W-:Y:S01]  /*c290*/  ISETP.NE.AND P0, PT, R28, RZ, PT ;  /* 0x000000ff1c00720c */ /* 0x000fe20003f05270 */
[----:B------:R-:W4:Y:S01]  /*c2a0*/  SHFL.BFLY PT, R7, R4, 0x2, 0x1f ;  /* 0x0c401f0004077f89 */ /* 0x000f2200000e0000 */
[----:B------:R-:W-:Y:S01]  /*c2b0*/  FMNMX.FTZ R5, R199, R5, !PT ;  /* 0x00000005c7057209 */ /* 0x000fe20007810000 */
[--C-:B------:R-:W-:Y:S01]  /*c2c0*/  FFMA.FTZ R28, R49, c[0x0][0x2d0], -R75.reuse ;  /* 0x0000b400311c7a23 */ /* 0x100fe2000001084b */
[C---:B------:R-:W-:Y:S02]  /*c2d0*/  ISETP.GT.AND P0, PT, R0.reuse, 0x51, !P0 ;  /* 0x000000510000780c */ /* 0x040fe40004704270 */
[----:B------:R-:W-:Y:S02]  /*c2e0*/  FMNMX.FTZ R5, R201, R5, !PT ;  /* 0x00000005c9057209 */ /* 0x000fe40007810000 */
[----:B------:R-:W-:Y:S02]  /*c2f0*/  ISETP.GT.AND P4, PT, R0, 0x59, !P4 ;  /* 0x000000590000780c */ /* 0x000fe40006784270 */
[----:B--2---:R-:W-:Y:S02]  /*c300*/  FMNMX.FTZ R3, R192, R5, !PT ;  /* 0x00000005c0037209 */ /* 0x004fe40007810000 */
[----:B------:R-:W-:Y:S02]  /*c310*/  ISETP.LT.OR P0, PT, R2, 0x52, P0 ;  /* 0x000000520200780c */ /* 0x000fe40000701670 */
[----:B------:R-:W-:Y:S01]  /*c320*/  FMNMX.FTZ R0, R186, R3, !PT ;  /* 0x00000003ba007209 */ /* 0x000fe20007810000 */
[--C-:B------:R-:W-:Y:S01]  /*c330*/  FFMA.FTZ R3, R34, c[0x0][0x2d0], -R75.reuse ;  /* 0x0000b40022037a23 */ /* 0x100fe2000001084b */
[----:B------:R-:W-:Y:S02]  /*c340*/  FSEL R196, R91, -INF , !P0 ;  /* 0xff8000005bc47808 */ /* 0x000fe40004000000 */
[----:B---3--:R-:W-:Y:S01]  /*c350*/  F2FP.BF16.PACK_AB R78, R86, R93 ;  /* 0x0000005d564e723e */ /* 0x008fe200000010ff */
[----:B------:R2:W3:Y:S01]  /*c360*/  MUFU.EX2 R60, R3 ;  /* 0x00000003003c7308 */ /* 0x0004e20000000800 */
[C---:B------:R-:W-:Y:S02]  /*c370*/  ISETP.LT.OR P0, PT, R2.reuse, 0x5a, P4 ;  /* 0x0000005a0200780c */ /* 0x040fe40002701670 */
[----:B------:R-:W-:Y:S01]  /*c380*/  ISETP.LT.OR P3, PT, R2, 0x59, P5 ;  /* 0x000000590200780c */ /* 0x000fe20002f61670 */
[--C-:B------:R-:W-:Y:S01]  /*c390*/  FFMA.FTZ R2, R37, c[0x0][0x2d0], -R75.reuse ;  /* 0x0000b40025027a23 */ /* 0x100fe2000001084b */
[----:B------:R-:W-:Y:S02]  /*c3a0*/  FSEL R73, R59, -INF , !P0 ;  /* 0xff8000003b497808 */ /* 0x000fe40004000000 */
[----:B----4-:R-:W-:Y:S02]  /*c3b0*/  FMNMX.FTZ R4, R4, R7, !PT ;  /* 0x0000000704047209 */ /* 0x010fe40007810000 */
[----:B------:R-:W-:Y:S01]  /*c3c0*/  FSEL R197, R63, -INF , !P3 ;  /* 0xff8000003fc57808 */ /* 0x000fe20005800000 */
[----:B------:R4:W-:Y:S01]  /*c3d0*/  MUFU.EX2 R92, R2 ;  /* 0x00000002005c7308 */ /* 0x0009e20000000800 */
[----:B------:R-:W-:Y:S01]  /*c3e0*/  FMNMX.FTZ R0, R194, R0, !PT ;  /* 0x00000000c2007209 */ /* 0x000fe20007810000 */
[----:B------:R-:W5:Y:S01]  /*c3f0*/  SHFL.BFLY PT, R70, R4, 0x1, 0x1f ;  /* 0x0c201f0004467f89 */ /* 0x000f6200000e0000 */
[----:B-1----:R-:W-:Y:S02]  /*c400*/  F2FP.BF16.PACK_AB R76, R61, R245 ;  /* 0x000000f53d4c723e */ /* 0x002fe400000010ff */
[----:B------:R-:W-:Y:S04]  /*c410*/  FMNMX.FTZ R0, R196, R0, !PT ;  /* 0x00000000c4007209 */ /* 0x000fe80007810000 */
[----:B------:R-:W-:Y:S01]  /*c420*/  FMNMX.FTZ R0, R197, R0, !PT ;  /* 0x00000000c5007209 */ /* 0x000fe20007810000 */
[----:B------:R-:W-:Y:S03]  /*c430*/  MUFU.EX2 R63, R28 ;  /* 0x0000001c003f7308 */ /* 0x000fe60000000800 */
[----:B------:R-:W-:Y:S01]  /*c440*/  FMNMX.FTZ R0, R73, R0, !PT ;  /* 0x0000000049007209 */ /* 0x000fe20007810000 */
[----:B--2---:R-:W-:Y:S01]  /*c450*/  FFMA.FTZ R3, R39, c[0x0][0x2d0], -R75 ;  /* 0x0000b40027037a23 */ /* 0x004fe2000001084b */
[----:B---3--:R-:W-:Y:S01]  /*c460*/  F2FP.BF16.PACK_AB R77, R60, R249 ;  /* 0x000000f93c4d723e */ /* 0x008fe200000010ff */
[----:B------:R-:W-:Y:S04]  /*c470*/  LDSM.16.MT88.4 R36, [R212+0x100] ;  /* 0x00010000d424783b */ /* 0x000fe80000004200 */
[----:B------:R-:W1:Y:S04]  /*c480*/  MUFU.EX2 R85, R3 ;  /* 0x0000000300557308 */ /* 0x000e680000000800 */
[----:B----4-:R-:W2:Y:S01]  /*c490*/  SHFL.BFLY PT, R2, R0, 0x2, 0x1f ;  /* 0x0c401f0000027f89 */ /* 0x010ea200000e0000 */
[----:B-----5:R-:W-:Y:S04]  /*c4a0*/  FMNMX.FTZ R70, R4, R70, !PT ;  /* 0x0000004604467209 */ /* 0x020fe80007810000 */
[C---:B------:R-:W-:Y:S01]  /*c4b0*/  FSETP.NEU.FTZ.AND P0, PT, R70.reuse, -INF , PT ;  /* 0xff8000004600780b */ /* 0x040fe20003f1d000 */
[----:B------:R-:W-:Y:S05]  /*c4c0*/  FMUL.FTZ R96, R70, c[0x0][0x2d0] ;  /* 0x0000b40046607a20 */ /* 0x000fea0000410000 */
[----:B------:R-:W-:Y:S05]  /*c4d0*/  FSEL R96, R96, RZ, P0 ;  /* 0x000000ff60607208 */ /* 0x000fea0000000000 */
[--C-:B------:R-:W-:Y:S02]  /*c4e0*/  FFMA.FTZ R4, R35, c[0x0][0x2d0], -R96.reuse ;  /* 0x0000b40023047a23 */ /* 0x100fe40000010860 */
[--C-:B------:R-:W-:Y:S01]  /*c4f0*/  FFMA.FTZ R32, R46, c[0x0][0x2d0], -R96.reuse ;  /* 0x0000b4002e207a23 */ /* 0x100fe20000010860 */
[----:B-1----:R-:W-:Y:S01]  /*c500*/  F2FP.BF16.PACK_AB R79, R85, R92 ;  /* 0x0000005c554f723e */ /* 0x002fe200000010ff */
[----:B------:R-:W-:Y:S01]  /*c510*/  MUFU.EX2 R52, R4 ;  /* 0x0000000400347308 */ /* 0x000fe20000000800 */
[--C-:B------:R-:W-:Y:S09]  /*c520*/  FFMA.FTZ R3, R27, c[0x0][0x2d0], -R96.reuse ;  /* 0x0000b4001b037a23 */ /* 0x100ff20000010860 */
[----:B------:R1:W-:Y:S02]  /*c530*/  MUFU.EX2 R251, R3 ;  /* 0x0000000300fb7308 */ /* 0x0003e40000000800 */
[--C-:B-1----:R-:W-:Y:S08]  /*c540*/  FFMA.FTZ R3, R29, c[0x0][0x2d0], -R96.reuse ;  /* 0x0000b4001d037a23 */ /* 0x102ff00000010860 */
[----:B------:R1:W3:Y:S02]  /*c550*/  MUFU.EX2 R246, R3 ;  /* 0x0000000300f67308 */ /* 0x0002e40000000800 */
[----:B-1----:R-:W-:Y:S01]  /*c560*/  FFMA.FTZ R3, R33, c[0x0][0x2d0], -R96 ;  /* 0x0000b40021037a23 */ /* 0x002fe20000010860 */
[----:B---3--:R-:W-:Y:S07]  /*c570*/  F2FP.BF16.PACK_AB R64, R246, R251 ;  /* 0x000000fbf640723e */ /* 0x008fee00000010ff */
[----:B------:R-:W-:Y:S10]  /*c580*/  MUFU.EX2 R33, R16 ;  /* 0x0000001000217308 */ /* 0x000ff40000000800 */
[----:B------:R2:W-:Y:S02]  /*c590*/  MUFU.EX2 R89, R3 ;  /* 0x0000000300597308 */ /* 0x0005e40000000800 */
[----:B--2---:R-:W-:Y:S01]  /*c5a0*/  FMNMX.FTZ R3, R0, R2, !PT ;  /* 0x0000000200037209 */ /* 0x004fe20007810000 */
[----:B------:R-:W-:Y:S01]  /*c5b0*/  FFMA.FTZ R2, R40, c[0x0][0x2d0], -R74 ;  /* 0x0000b40028027a23 */ /* 0x000fe2000001084a */
[----:B------:R-:W-:Y:S01]  /*c5c0*/  FSEL R0, R72, RZ, P2 ;  /* 0x000000ff48007208 */ /* 0x000fe20001000000 */
[----:B------:R-:W-:Y:S05]  /*c5d0*/  FFMA.FTZ R40, R50, c[0x0][0x2d0], -R96 ;  /* 0x0000b40032287a23 */ /* 0x000fea0000010860 */
[----:B------:R1:W-:Y:S01]  /*c5e0*/  MUFU.EX2 R80, R2 ;  /* 0x0000000200507308 */ /* 0x0003e20000000800 */
[----:B------:R-:W2:Y:S01]  /*c5f0*/  SHFL.BFLY PT, R4, R3, 0x1, 0x1f ;  /* 0x0c201f0003047f89 */ /* 0x000ea200000e0000 */
[----:B------:R-:W-:Y:S04]  /*c600*/  FADD.FTZ R0, -R0, R100 ;  /* 0x0000006400007221 */ /* 0x000fe80000010100 */
[----:B------:R-:W-:Y:S04]  /*c610*/  FMUL.FTZ R0, R0, c[0x0][0x2d0] ;  /* 0x0000b40000007a20 */ /* 0x000fe80000410000 */
[----:B------:R3:W4:Y:S01]  /*c620*/  MUFU.EX2 R69, R0 ;  /* 0x0000000000457308 */ /* 0x0007220000000800 */
[----:B-1----:R-:W-:Y:S02]  /*c630*/  FSEL R2, R71, RZ, P1 ;  /* 0x000000ff47027208 */ /* 0x002fe40000800000 */
[----:B--2---:R-:W-:Y:S03]  /*c640*/  FMNMX.FTZ R3, R3, R4, !PT ;  /* 0x0000000403037209 */ /* 0x004fe60007810000 */
[----:B------:R-:W-:Y:S02]  /*c650*/  FADD.FTZ R2, -R2, R101 ;  /* 0x0000006502027221 */ /* 0x000fe40000010100 */
[----:B------:R-:W-:Y:S02]  /*c660*/  FMUL.FTZ R97, R3, c[0x0][0x2d0] ;  /* 0x0000b40003617a20 */ /* 0x000fe40000410000 */
[----:B------:R-:W-:Y:S01]  /*c670*/  FMUL.FTZ R2, R2, c[0x0][0x2d0] ;  /* 0x0000b40002027a20 */ /* 0x000fe20000410000 */
[----:B---3--:R-:W-:Y:S01]  /*c680*/  FSEL R0, R70, RZ, P0 ;  /* 0x000000ff46007208 */ /* 0x008fe20000000000 */
[----:B----4-:R-:W-:Y:S01]  /*c690*/  FMUL.FTZ R16, R69, R116 ;  /* 0x0000007445107220 */ /* 0x010fe20000410000 */
[----:B------:R-:W-:Y:S01]  /*c6a0*/  FSETP.NEU.FTZ.AND P0, PT, R3, -INF , PT ;  /* 0xff8000000300780b */ /* 0x000fe20003f1d000 */
[----:B------:R-:W1:Y:S01]  /*c6b0*/  MUFU.EX2 R68, R2 ;  /* 0x0000000200447308 */ /* 0x000e620000000800 */
[----:B------:R-:W-:Y:S02]  /*c6c0*/  FMUL.FTZ R5, R69, R105 ;  /* 0x0000006945057220 */ /* 0x000fe40000410000 */
[----:B------:R-:W-:Y:S01]  /*c6d0*/  FADD.FTZ R0, -R0, R102 ;  /* 0x0000006600007221 */ /* 0x000fe20000010100 */
[----:B------:R-:W-:Y:S01]  /*c6e0*/  FSEL R97, R97, RZ, P0 ;  /* 0x000000ff61617208 */ /* 0x000fe20000000000 */
[----:B------:R-:W-:Y:S01]  /*c6f0*/  FMUL.FTZ R17, R69, R117 ;  /* 0x0000007545117220 */ /* 0x000fe20000410000 */
[----:B------:R-:W-:Y:S01]  /*c700*/  MOV R117, R249 ;  /* 0x000000f900757202 */ /* 0x000fe20000000f00 */
[----:B------:R-:W-:Y:S02]  /*c710*/  FMUL.FTZ R0, R0, c[0x0][0x2d0] ;  /* 0x0000b40000007a20 */ /* 0x000fe40000410000 */
[----:B------:R-:W-:Y:S02]  /*c720*/  IMAD.MOV.U32 R116, RZ, RZ, R245 ;  /* 0x000000ffff747224 */ /* 0x000fe400078e00f5 */
[----:B------:R2:W3:Y:S01]  /*c730*/  MUFU.EX2 R2, R0 ;  /* 0x0000000000027308 */ /* 0x0004e20000000800 */
[--C-:B------:R-:W-:Y:S02]  /*c740*/  FFMA.FTZ R4, R25, c[0x0][0x2d0], -R97.reuse ;  /* 0x0000b40019047a23 */ /* 0x100fe40000010861 */
[--C-:B------:R-:W-:Y:S02]  /*c750*/  FFMA.FTZ R58, R58, c[0x0][0x2d0], -R97.reuse ;  /* 0x0000b4003a3a7a23 */ /* 0x100fe40000010861 */
[--C-:B------:R-:W-:Y:S05]  /*c760*/  FFMA.FTZ R62, R62, c[0x0][0x2d0], -R97.reuse ;  /* 0x0000b4003e3e7a23 */ /* 0x100fea0000010861 */
[----:B------:R4:W-:Y:S01]  /*c770*/  MUFU.EX2 R54, R4 ;  /* 0x0000000400367308 */ /* 0x0009e20000000800 */
[C---:B-1----:R-:W-:Y:S02]  /*c780*/  FMUL.FTZ R6, R68.reuse, R106 ;  /* 0x0000006a44067220 */ /* 0x042fe40000410000 */
[C---:B------:R-:W-:Y:S01]  /*c790*/  FMUL.FTZ R7, R68.reuse, R107 ;  /* 0x0000006b44077220 */ /* 0x040fe20000410000 */
[----:B------:R-:W-:Y:S01]  /*c7a0*/  MOV R107, R52 ;  /* 0x00000034006b7202 */ /* 0x000fe20000000f00 */
[C---:B------:R-:W-:Y:S02]  /*c7b0*/  FMUL.FTZ R18, R68.reuse, R118 ;  /* 0x0000007644127220 */ /* 0x040fe40000410000 */
[C---:B------:R-:W-:Y:S01]  /*c7c0*/  FMUL.FTZ R19, R68.reuse, R119 ;  /* 0x0000007744137220 */ /* 0x040fe20000410000 */
[----:B------:R-:W-:Y:S01]  /*c7d0*/  F2FP.BF16.PACK_AB R66, R107, R89 ;  /* 0x000000596b42723e */ /* 0x000fe200000010ff */
[C---:B------:R-:W-:Y:S01]  /*c7e0*/  FMUL.FTZ R34, R68.reuse, R134 ;  /* 0x0000008644227220 */ /* 0x040fe20000410000 */
[----:B------:R-:W-:Y:S01]  /*c7f0*/  MOV R119, R246 ;  /* 0x000000f600777202 */ /* 0x000fe20000000f00 */
[----:B------:R-:W-:Y:S02]  /*c800*/  FMUL.FTZ R35, R68, R135 ;  /* 0x0000008744237220 */ /* 0x000fe40000410000 */
[----:B--2---:R-:W-:Y:S02]  /*c810*/  FFMA.FTZ R0, R8, c[0x0][0x2d0], -R97 ;  /* 0x0000b40008007a23 */ /* 0x004fe40000010861 */
[----:B------:R-:W-:Y:S02]  /*c820*/  IMAD.MOV.U32 R118, RZ, RZ, R251 ;  /* 0x000000ffff767224 */ /* 0x000fe400078e00fb */
[----:B------:R1:W-:Y:S01]  /*c830*/  MUFU.EX2 R200, R0 ;  /* 0x0000000000c87308 */ /* 0x0003e20000000800 */
[----:B------:R-:W-:Y:S02]  /*c840*/  FFMA.FTZ R8, R41, c[0x0][0x2d0], -R75 ;  /* 0x0000b40029087a23 */ /* 0x000fe4000001084b */
[----:B---3--:R-:W-:Y:S02]  /*c850*/  FMUL.FTZ R13, R2, R113 ;  /* 0x00000071020d7220 */ /* 0x008fe40000410000 */
[----:B----4-:R-:W-:Y:S02]  /*c860*/  FFMA.FTZ R4, R24, c[0x0][0x2d0], -R97 ;  /* 0x0000b40018047a23 */ /* 0x010fe40000010861 */
[----:B------:R-:W-:Y:S02]  /*c870*/  IMAD.MOV.U32 R113, RZ, RZ, R89 ;  /* 0x000000ffff717224 */ /* 0x000fe400078e0059 */
[----:B------:R-:W-:Y:S01]  /*c880*/  FMUL.FTZ R45, R2, R145 ;  /* 0x00000091022d7220 */ /* 0x000fe20000410000 */
[----:B------:R2:W-:Y:S01]  /*c890*/  MUFU.EX2 R87, R4 ;  /* 0x0000000400577308 */ /* 0x0005e20000000800 */
[----:B------:R-:W-:Y:S02]  /*c8a0*/  FMUL.FTZ R50, R68, R150 ;  /* 0x0000009644327220 */ /* 0x000fe40000410000 */
[C---:B------:R-:W-:Y:S02]  /*c8b0*/  FMUL.FTZ R25, R2.reuse, R125 ;  /* 0x0000007d02197220 */ /* 0x040fe40000410000 */
[C---:B------:R-:W-:Y:S02]  /*c8c0*/  FMUL.FTZ R28, R2.reuse, R128 ;  /* 0x00000080021c7220 */ /* 0x040fe40000410000 */
[C---:B------:R-:W-:Y:S02]  /*c8d0*/  FMUL.FTZ R29, R2.reuse, R129 ;  /* 0x00000081021d7220 */ /* 0x040fe40000410000 */
[----:B------:R-:W-:Y:S01]  /*c8e0*/  FMUL.FTZ R41, R2, R141 ;  /* 0x0000008d02297220 */ /* 0x000fe20000410000 */
[----:B------:R3:W4:Y:S01]  /*c8f0*/  MUFU.EX2 R31, R8 ;  /* 0x00000008001f7308 */ /* 0x0007220000000800 */
[----:B------:R-:W-:Y:S02]  /*c900*/  FFMA.FTZ R24, R44, c[0x0][0x2d0], -R75 ;  /* 0x0000b4002c187a23 */ /* 0x000fe4000001084b */
[----:B------:R-:W-:Y:S02]  /*c910*/  FFMA.FTZ R44, R51, c[0x0][0x2d0], -R96 ;  /* 0x0000b400332c7a23 */ /* 0x000fe40000010860 */
[----:B-1----:R-:W-:Y:S02]  /*c920*/  FFMA.FTZ R0, R9, c[0x0][0x2d0], -R97 ;  /* 0x0000b40009007a23 */ /* 0x002fe40000010861 */
[----:B------:R-:W-:Y:S02]  /*c930*/  FMUL.FTZ R51, R68, R151 ;  /* 0x0000009744337220 */ /* 0x000fe40000410000 */
[----:B------:R-:W-:Y:S01]  /*c940*/  FMUL.FTZ R9, R2, R109 ;  /* 0x0000006d02097220 */ /* 0x000fe20000410000 */
[----:B------:R1:W5:Y:S01]  /*c950*/  MUFU.EX2 R53, R0 ;  /* 0x0000000000357308 */ /* 0x0003620000000800 */
[----:B--2---:R-:W-:Y:S09]  /*c960*/  FFMA.FTZ R4, R42, c[0x0][0x2d0], -R74 ;  /* 0x0000b4002a047a23 */ /* 0x004ff2000001084a */
[----:B------:R-:W2:Y:S01]  /*c970*/  MUFU.EX2 R244, R4 ;  /* 0x0000000400f47308 */ /* 0x000ea20000000800 */
[----:B---3--:R-:W-:Y:S01]  /*c980*/  FMUL.FTZ R8, R2, R108 ;  /* 0x0000006c02087220 */ /* 0x008fe20000410000 */
[----:B------:R-:W-:Y:S01]  /*c990*/  MOV R108, R85 ;  /* 0x00000055006c7202 */ /* 0x000fe20000000f00 */
[----:B----4-:R-:W-:Y:S07]  /*c9a0*/  IMAD.MOV.U32 R125, RZ, RZ, R31 ;  /* 0x000000ffff7d7224 */ /* 0x010fee00078e001f */
[----:B------:R3:W4:Y:S01]  /*c9b0*/  MUFU.EX2 R30, R24 ;  /* 0x00000018001e7308 */ /* 0x0007220000000800 */
[----:B-1----:R-:W-:Y:S01]  /*c9c0*/  FSEL R0, R3, RZ, P0 ;  /* 0x000000ff03007208 */ /* 0x002fe20000000000 */
[----:B-----5:R-:W-:Y:S01]  /*c9d0*/  IMAD.MOV.U32 R106, RZ, RZ, R53 ;  /* 0x000000ffff6a7224 */ /* 0x020fe200078e0035 */
[C---:B------:R-:W-:Y:S02]  /*c9e0*/  ISETP.GT.AND P0, PT, R225.reuse, UR4, PT ;  /* 0x00000004e1007c0c */ /* 0x040fe4000bf04270 */
[----:B------:R-:W-:Y:S01]  /*c9f0*/  IADD3 R225, R225, -0x1, RZ ;  /* 0xffffffffe1e17810 */ /* 0x000fe20007ffe0ff */
[----:B------:R-:W-:Y:S01]  /*ca00*/  FADD.FTZ R0, -R0, R103 ;  /* 0x0000006700007221 */ /* 0x000fe20000010100 */
[----:B------:R-:W-:Y:S03]  /*ca10*/  F2FP.BF16.PACK_AB R65, R106, R200 ;  /* 0x000000c86a41723e */ /* 0x000fe600000010ff */
[----:B------:R1:W-:Y:S01]  /*ca20*/  MUFU.EX2 R49, R44 ;  /* 0x0000002c00317308 */ /* 0x0003e20000000800 */
[----:B------:R-:W-:Y:S01]  /*ca30*/  FMUL.FTZ R0, R0, c[0x0][0x2d0] ;  /* 0x0000b40000007a20 */ /* 0x000fe20000410000 */
[----:B--2---:R-:W-:Y:S01]  /*ca40*/  MOV R105, R244 ;  /* 0x000000f400697202 */ /* 0x004fe20000000f00 */
[----:B------:R-:W-:Y:S01]  /*ca50*/  FMUL.FTZ R4, R69, R104 ;  /* 0x0000006845047220 */ /* 0x000fe20000410000 */
[----:B------:R-:W-:Y:S02]  /*ca60*/  MOV R104, R54 ;  /* 0x0000003600687202 */ /* 0x000fe40000000f00 */
[----:B------:R-:W2:Y:S02]  /*ca70*/  LDSM.16.MT88.4 R52, [R210+0x100] ;  /* 0x00010000d234783b */ /* 0x000ea40000004200 */
[----:B------:R-:W-:Y:S02]  /*ca80*/  F2FP.BF16.PACK_AB R67, R87, R104 ;  /* 0x000000685743723e */ /* 0x000fe400000010ff */
[----:B------:R-:W5:Y:S01]  /*ca90*/  MUFU.EX2 R0, R0 ;  /* 0x0000000000007308 */ /* 0x000f620000000800 */
[-C--:B------:R-:W-:Y:S05]  /*caa0*/  HMMA.16816.F32.BF16 R4, R76, R20.reuse, R4 ;  /* 0x000000144c04723c */ /* 0x080fea0000041804 */
[C---:B---3--:R-:W-:Y:S02]  /*cab0*/  FMUL.FTZ R24, R2.reuse, R124 ;  /* 0x0000007c02187220 */ /* 0x048fe40000410000 */
[----:B----4-:R-:W-:Y:S02]  /*cac0*/  IMAD.MOV.U32 R129, RZ, RZ, R30 ;  /* 0x000000ffff817224 */ /* 0x010fe400078e001e */
[----:B------:R-:W-:Y:S03]  /*cad0*/  MUFU.EX2 R124, R32 ;  /* 0x00000020007c7308 */ /* 0x000fe60000000800 */
[----:B-1----:R-:W-:Y:S07]  /*cae0*/  FMUL.FTZ R44, R2, R144 ;  /* 0x00000090022c7220 */ /* 0x002fee0000410000 */
[----:B------:R-:W-:Y:S01]  /*caf0*/  MUFU.EX2 R151, R58 ;  /* 0x0000003a00977308 */ /* 0x000fe20000000800 */
[C---:B-----5:R-:W-:Y:S02]  /*cb00*/  FMUL.FTZ R11, R0.reuse, R111 ;  /* 0x0000006f000b7220 */ /* 0x060fe40000410000 */
[C---:B------:R-:W-:Y:S02]  /*cb10*/  FMUL.FTZ R10, R0.reuse, R110 ;  /* 0x0000006e000a7220 */ /* 0x040fe40000410000 */
[----:B------:R-:W-:Y:S05]  /*cb20*/  IMAD.MOV.U32 R110, RZ, RZ, R86 ;  /* 0x000000ffff6e7224 */ /* 0x000fea00078e0056 */
[----:B------:R1:W-:Y:S01]  /*cb30*/  MUFU.EX2 R111, R12 ;  /* 0x0000000c006f7308 */ /* 0x0003e20000000800 */
[C---:B------:R-:W-:Y:S01]  /*cb40*/  FMUL.FTZ R15, R0.reuse, R115 ;  /* 0x00000073000f7220 */ /* 0x040fe20000410000 */
[C---:B------:R-:W-:Y:S04]  /*cb50*/  HMMA.16816.F32.BF16 R8, R64.reuse, R20, R8 ;  /* 0x000000144008723c */ /* 0x040fe80000041808 */
[C---:B------:R-:W-:Y:S01]  /*cb60*/  FMUL.FTZ R14, R0.reuse, R114 ;  /* 0x00000072000e7220 */ /* 0x040fe20000410000 */
[----:B------:R-:W-:Y:S01]  /*cb70*/  MOV R114, R92 ;  /* 0x0000005c00727202 */ /* 0x000fe20000000f00 */
[C---:B------:R-:W-:Y:S01]  /*cb80*/  FMUL.FTZ R26, R0.reuse, R126 ;  /* 0x0000007e001a7220 */ /* 0x040fe20000410000 */
[----:B------:R-:W-:Y:S01]  /*cb90*/  MOV R126, R80 ;  /* 0x00000050007e7202 */ /* 0x000fe20000000f00 */
[----:B------:R-:W-:Y:S01]  /*cba0*/  FFMA.FTZ R20, R47, c[0x0][0x2d0], -R74 ;  /* 0x0000b4002f147a23 */ /* 0x000fe2000001084a */
[----:B------:R-:W3:Y:S03]  /*cbb0*/  LDSM.16.MT88.4 R80, [R211+0x100] ;  /* 0x00010000d350783b */ /* 0x000ee60000004200 */
[----:B------:R4:W5:Y:S01]  /*cbc0*/  MUFU.EX2 R59, R20 ;  /* 0x00000014003b7308 */ /* 0x0009620000000800 */
[C---:B------:R-:W-:Y:S02]  /*cbd0*/  FMUL.FTZ R21, R69.reuse, R121 ;  /* 0x0000007945157220 */ /* 0x040fe40000410000 */
[C---:B------:R-:W-:Y:S02]  /*cbe0*/  FMUL.FTZ R27, R0.reuse, R127 ;  /* 0x0000007f001b7220 */ /* 0x040fe40000410000 */
[C---:B------:R-:W-:Y:S02]  /*cbf0*/  FMUL.FTZ R31, R0.reuse, R131 ;  /* 0x00000083001f7220 */ /* 0x040fe40000410000 */
[----:B------:R-:W-:Y:S01]  /*cc00*/  FMUL.FTZ R30, R0, R130 ;  /* 0x00000082001e7220 */ /* 0x000fe20000410000 */
[----:B------:R-:W-:Y:S01]  /*cc10*/  MOV R130, R33 ;  /* 0x0000002100827202 */ /* 0x000fe20000000f00 */
[----:B-1----:R-:W-:Y:S01]  /*cc20*/  FMUL.FTZ R12, R2, R112 ;  /* 0x00000070020c7220 */ /* 0x002fe20000410000 */
[----:B------:R1:W-:Y:S01]  /*cc30*/  MUFU.EX2 R127, R40 ;  /* 0x00000028007f7308 */ /* 0x0003e20000000800 */
[C---:B------:R-:W-:Y:S01]  /*cc40*/  FMUL.FTZ R32, R69.reuse, R132 ;  /* 0x0000008445207220 */ /* 0x040fe20000410000 */
[----:B------:R-:W-:Y:S01]  /*cc50*/  MOV R112, R87 ;  /* 0x0000005700707202 */ /* 0x000fe20000000f00 */
[----:B------:R-:W-:Y:S02]  /*cc60*/  FMUL.FTZ R33, R69, R133 ;  /* 0x0000008545217220 */ /* 0x000fe40000410000 */
[----:B------:R-:W-:Y:S01]  /*cc70*/  LDSM.16.MT88.4 R132, [R212+0x2900] ;  /* 0x00290000d484783b */ /* 0x000fe20000004200 */
[-C--:B------:R-:W-:Y:S03]  /*cc80*/  HMMA.16816.F32.BF16 R12, R64, R22.reuse, R12 ;  /* 0x00000016400c723c */ /* 0x080fe6000004180c */
[----:B------:R-:W-:Y:S02]  /*cc90*/  IMAD.MOV.U32 R131, RZ, RZ, R84 ;  /* 0x000000ffff837224 */ /* 0x000fe400078e0054 */
[----:B------:R-:W-:Y:S02]  /*cca0*/  FFMA.FTZ R92, R95, c[0x0][0x2d0], -R75 ;  /* 0x0000b4005f5c7a23 */ /* 0x000fe4000001084b */
[----:B------:R-:W2:Y:S01]  /*ccb0*/  LDSM.16.MT88.4 R84, [R209+0x900] ;  /* 0x00090000d154783b */ /* 0x000ea20000004200 */
[C---:B------:R-:W-:Y:S04]  /*ccc0*/  HMMA.16816.F32.BF16 R16, R76.reuse, R22, R16 ;  /* 0x000000164c10723c */ /* 0x040fe80000041810 */
[C---:B----4-:R-:W-:Y:S02]  /*ccd0*/  FMUL.FTZ R20, R69.reuse, R120 ;  /* 0x0000007845147220 */ /* 0x050fe40000410000 */
[----:B------:R-:W-:Y:S01]  /*cce0*/  FMUL.FTZ R42, R0, R142 ;  /* 0x0000008e002a7220 */ /* 0x000fe20000410000 */
[----:B------:R4:W-:Y:S01]  /*ccf0*/  MUFU.EX2 R120, R62 ;  /* 0x0000003e00787308 */ /* 0x0009e20000000800 */
[C---:B------:R-:W-:Y:S01]  /*cd00*/  FMUL.FTZ R22, R68.reuse, R122 ;  /* 0x0000007a44167220 */ /* 0x040fe20000410000 */
[----:B------:R-:W-:Y:S03]  /*cd10*/  MOV R122, R60 ;  /* 0x0000003c007a7202 */ /* 0x000fe60000000f00 */
[----:B------:R-:W-:Y:S02]  /*cd20*/  FMUL.FTZ R23, R68, R123 ;  /* 0x0000007b44177220 */ /* 0x000fe40000410000 */
[----:B-----5:R-:W-:Y:S02]  /*cd30*/  IMAD.MOV.U32 R150, RZ, RZ, R59 ;  /* 0x000000ffff967224 */ /* 0x020fe400078e003b */
[C---:B------:R-:W-:Y:S02]  /*cd40*/  FMUL.FTZ R60, R2.reuse, R160 ;  /* 0x000000a0023c7220 */ /* 0x040fe40000410000 */
[----:B------:R-:W5:Y:S01]  /*cd50*/  LDL.LU R160, [R1+0x8] ;  /* 0x0000080001a07983 */ /* 0x000f620000300800 */
[-C--:B------:R-:W-:Y:S03]  /*cd60*/  HMMA.16816.F32.BF16 R20, R76, R36.reuse, R20 ;  /* 0x000000244c14723c */ /* 0x080fe60000041814 */
[----:B------:R-:W-:Y:S02]  /*cd70*/  IMAD.MOV.U32 R115, RZ, RZ, R93 ;  /* 0x000000ffff737224 */ /* 0x000fe400078e005d */
[----:B-1----:R-:W-:Y:S02]  /*cd80*/  FMUL.FTZ R40, R2, R140 ;  /* 0x0000008c02287220 */ /* 0x002fe40000410000 */
[----:B------:R-:W-:Y:S01]  /*cd90*/  FMUL.FTZ R59, R0, R159 ;  /* 0x0000009f003b7220 */ /* 0x000fe20000410000 */
[C---:B------:R-:W-:Y:S04]  /*cda0*/  HMMA.16816.F32.BF16 R24, R64.reuse, R36, R24 ;  /* 0x000000244018723c */ /* 0x040fe80000041818 */
[----:B------:R-:W-:Y:S02]  /*cdb0*/  IMAD.MOV.U32 R121, RZ, RZ, R61 ;  /* 0x000000ffff797224 */ /* 0x000fe400078e003d */
[----:B------:R-:W-:Y:S02]  /*cdc0*/  FMUL.FTZ R61, R2, R161 ;  /* 0x000000a1023d7220 */ /* 0x000fe40000410000 */
[-C--:B------:R-:W-:Y:S04]  /*cdd0*/  HMMA.16816.F32.BF16 R28, R64, R38.reuse, R28 ;  /* 0x00000026401c723c */ /* 0x080fe8000004181c */
[----:B------:R-:W-:Y:S02]  /*cde0*/  FFMA.FTZ R36, R48, c[0x0][0x2d0], -R96 ;  /* 0x0000b40030247a23 */ /* 0x000fe40000010860 */
[----:B------:R-:W-:Y:S02]  /*cdf0*/  IMAD.MOV.U32 R161, RZ, RZ, R116 ;  /* 0x000000ffffa17224 */ /* 0x000fe400078e0074 */
[C---:B------:R-:W-:Y:S01]  /*ce00*/  HMMA.16816.F32.BF16 R32, R76.reuse, R38, R32 ;  /* 0x000000264c20723c */ /* 0x040fe20000041820 */
[----:B------:R1:W-:Y:S03]  /*ce10*/  MUFU.EX2 R128, R36 ;  /* 0x0000002400807308 */ /* 0x0003e60000000800 */
[----:B------:R-:W-:Y:S02]  /*ce20*/  FMUL.FTZ R37, R69, R137 ;  /* 0x0000008945257220 */ /* 0x000fe40000410000 */
[----:B------:R-:W-:Y:S02]  /*ce30*/  FMUL.FTZ R43, R0, R143 ;  /* 0x0000008f002b7220 */ /* 0x000fe40000410000 */
[C---:B------:R-:W-:Y:S03]  /*ce40*/  FMUL.FTZ R38, R68.reuse, R138 ;  /* 0x0000008a44267220 */ /* 0x040fe60000410000 */
[----:B------:R-:W-:Y:S01]  /*ce50*/  MUFU.EX2 R138, R92 ;  /* 0x0000005c008a7308 */ /* 0x000fe20000000800 */
[----:B------:R-:W-:Y:S02]  /*ce60*/  FMUL.FTZ R39, R68, R139 ;  /* 0x0000008b44277220 */ /* 0x000fe40000410000 */
[--C-:B------:R-:W-:Y:S02]  /*ce70*/  FFMA.FTZ R48, R57, c[0x0][0x2d0], -R74.reuse ;  /* 0x0000b40039307a23 */ /* 0x100fe4000001084a */
[C---:B------:R-:W-:Y:S02]  /*ce80*/  FMUL.FTZ R46, R0.reuse, R146 ;  /* 0x00000092002e7220 */ /* 0x040fe40000410000 */
[----:B------:R-:W-:Y:S02]  /*ce90*/  FMUL.FTZ R47, R0, R147 ;  /* 0x00000093002f7220 */ /* 0x000fe40000410000 */
[----:B------:R-:W-:Y:S01]  /*cea0*/  FMUL.FTZ R57, R2, R157 ;  /* 0x0000009d02397220 */ /* 0x000fe20000410000 */
[----:B------:R3:W-:Y:S01]  /*ceb0*/  MUFU.EX2 R123, R48 ;  /* 0x00000030007b7308 */ /* 0x0007e20000000800 */
[C---:B------:R-:W-:Y:S02]  /*cec0*/  FMUL.FTZ R58, R0.reuse, R158 ;  /* 0x0000009e003a7220 */ /* 0x040fe40000410000 */
[----:B----4-:R-:W-:Y:S02]  /*ced0*/  FMUL.FTZ R62, R0, R162 ;  /* 0x000000a2003e7220 */ /* 0x010fe40000410000 */
[C---:B-1----:R-:W-:Y:S07]  /*cee0*/  FMUL.FTZ R36, R69.reuse, R136 ;  /* 0x0000008845247220 */ /* 0x042fee0000410000 */
[-C--:B--2---:R-:W-:Y:S08]  /*cef0*/  HMMA.16816.F32.BF16 R36, R76, R52.reuse, R36 ;  /* 0x000000344c24723c */ /* 0x084ff00000041824 */
[C---:B------:R-:W-:Y:S04]  /*cf00*/  HMMA.16816.F32.BF16 R40, R64.reuse, R52, R40 ;  /* 0x000000344028723c */ /* 0x040fe80000041828 */
[C---:B---3--:R-:W-:Y:S02]  /*cf10*/  FMUL.FTZ R48, R69.reuse, R148 ;  /* 0x0000009445307220 */ /* 0x048fe40000410000 */
[----:B------:R-:W-:Y:S02]  /*cf20*/  IMAD.MOV.U32 R148, RZ, RZ, R49 ;  /* 0x000000ffff947224 */ /* 0x000fe400078e0031 */
[-C--:B------:R-:W-:Y:S04]  /*cf30*/  HMMA.16816.F32.BF16 R44, R64, R54.reuse, R44 ;  /* 0x00000036402c723c */ /* 0x080fe8000004182c */
[--C-:B------:R-:W-:Y:S02]  /*cf40*/  FFMA.FTZ R52, R56, c[0x0][0x2d0], -R97.reuse ;  /* 0x0000b40038347a23 */ /* 0x100fe40000010861 */
[C---:B------:R-:W-:Y:S01]  /*cf50*/  FMUL.FTZ R49, R69.reuse, R149 ;  /* 0x0000009545317220 */ /* 0x040fe20000410000 */
[----:B------:R-:W-:Y:S01]  /*cf60*/  MOV R149, R63 ;  /* 0x0000003f00957202 */ /* 0x000fe20000000f00 */
[----:B------:R1:W2:Y:S01]  /*cf70*/  MUFU.EX2 R103, R52 ;  /* 0x0000003400677308 */ /* 0x0002a20000000800 */
[C---:B------:R-:W-:Y:S03]  /*cf80*/  FMUL.FTZ R53, R69.reuse, R153 ;  /* 0x0000009945357220 */ /* 0x040fe60000410000 */
[----:B------:R-:W-:Y:S01]  /*cf90*/  FMUL.FTZ R56, R2, R156 ;  /* 0x0000009c02387220 */ /* 0x000fe20000410000 */
[C---:B------:R-:W-:Y:S04]  /*cfa0*/  HMMA.16816.F32.BF16 R48, R76.reuse, R54, R48 ;  /* 0x000000364c30723c */ /* 0x040fe80000041830 */
[----:B------:R-:W-:Y:S03]  /*cfb0*/  FMUL.FTZ R63, R0, R163 ;  /* 0x000000a3003f7220 */ /* 0x000fe60000410000 */
[C---:B------:R-:W-:Y:S02]  /*cfc0*/  FMUL.FTZ R54, R68.reuse, R154 ;  /* 0x0000009a44367220 */ /* 0x040fe40000410000 */
[----:B------:R-:W-:Y:S03]  /*cfd0*/  FMUL.FTZ R55, R68, R155 ;  /* 0x0000009b44377220 */ /* 0x000fe60000410000 */
[----:B-1----:R-:W-:Y:S07]  /*cfe0*/  FMUL.FTZ R52, R69, R152 ;  /* 0x0000009845347220 */ /* 0x002fee0000410000 */
[-C--:B------:R-:W-:Y:S08]  /*cff0*/  HMMA.16816.F32.BF16 R52, R76, R80.reuse, R52 ;  /* 0x000000504c34723c */ /* 0x080ff00000041834 */
[C---:B------:R-:W-:Y:S07]  /*d000*/  HMMA.16816.F32.BF16 R56, R64.reuse, R80, R56 ;  /* 0x000000504038723c */ /* 0x040fee0000041838 */
[----:B------:R-:W-:Y:S01]  /*d010*/  FFMA.FTZ R80, R88, c[0x0][0x2d0], -R97 ;  /* 0x0000b40058507a23 */ /* 0x000fe20000010861 */
[-C--:B------:R-:W-:Y:S03]  /*d020*/  HMMA.16816.F32.BF16 R60, R64, R82.reuse, R60 ;  /* 0x00000052403c723c */ /* 0x080fe6000004183c */
[----:B------:R1:W3:Y:S01]  /*d030*/  MUFU.EX2 R109, R80 ;  /* 0x00000050006d7308 */ /* 0x0002e20000000800 */
[----:B--2---:R-:W-:Y:S03]  /*d040*/  F2FP.BF16.PACK_AB R81, R151, R103 ;  /* 0x000000679751723e */ /* 0x004fe600000010ff */
[C---:B------:R-:W-:Y:S02]  /*d050*/  FMUL.FTZ R64, R69.reuse, R164 ;  /* 0x000000a445407220 */ /* 0x040fe40000410000 */
[----:B------:R-:W-:Y:S03]  /*d060*/  FMUL.FTZ R65, R69, R165 ;  /* 0x000000a545417220 */ /* 0x000fe60000410000 */
[C---:B------:R-:W-:Y:S02]  /*d070*/  FMUL.FTZ R66, R68.reuse, R166 ;  /* 0x000000a644427220 */ /* 0x040fe40000410000 */
[----:B------:R-:W-:Y:S07]  /*d080*/  FMUL.FTZ R67, R68, R167 ;  /* 0x000000a744437220 */ /* 0x000fee0000410000 */
[----:B------:R-:W-:Y:S04]  /*d090*/  HMMA.16816.F32.BF16 R64, R76, R82, R64 ;  /* 0x000000524c40723c */ /* 0x000fe80000041840 */
[--C-:B-1----:R-:W-:Y:S03]  /*d0a0*/  FFMA.FTZ R80, R90, c[0x0][0x2d0], -R74.reuse ;  /* 0x0000b4005a507a23 */ /* 0x102fe6000001084a */
[----:B------:R-:W-:Y:S01]  /*d0b0*/  F2FP.BF16.PACK_AB R78, R150, R130 ;  /* 0x00000082964e723e */ /* 0x000fe200000010ff */
[----:B------:R-:W1:Y:S01]  /*d0c0*/  LDSM.16.MT88.4 R88, [R212+0x900] ;  /* 0x00090000d458783b */ /* 0x000e620000004200 */
[----:B------:R-:W-:Y:S01]  /*d0d0*/  F2FP.BF16.PACK_AB R79, R149, R129 ;  /* 0x00000081954f723e */ /* 0x000fe200000010ff */
[----:B------:R2:W-:Y:S02]  /*d0e0*/  MUFU.EX2 R251, R80 ;  /* 0x0000005000fb7308 */ /* 0x0005e40000000800 */
[----:B------:R-:W-:Y:S02]  /*d0f0*/  F2FP.BF16.PACK_AB R76, R105, R126 ;  /* 0x0000007e694c723e */ /* 0x000fe400000010ff */
[----:B------:R-:W-:Y:S02]  /*d100*/  F2FP.BF16.PACK_AB R77, R111, R125 ;  /* 0x0000007d6f4d723e */ /* 0x000fe400000010ff */
[----:B------:R-:W-:Y:S02]  /*d110*/  F2FP.BF16.PACK_AB R82, R148, R127 ;  /* 0x0000007f9452723e */ /* 0x000fe400000010ff */
[----:B---3--:R-:W-:Y:S03]  /*d120*/  F2FP.BF16.PACK_AB R83, R109, R120 ;  /* 0x000000786d53723e */ /* 0x008fe600000010ff */
[-C--:B------:R-:W-:Y:S03]  /*d130*/  HMMA.16816.F32.BF16 R4, R76, R84.reuse, R4 ;  /* 0x000000544c04723c */ /* 0x080fe60000041804 */
[--C-:B--2---:R-:W-:Y:S02]  /*d140*/  FFMA.FTZ R80, R94, c[0x0][0x2d0], -R75.reuse ;  /* 0x0000b4005e507a23 */ /* 0x104fe4000001084b */
[----:B------:R-:W2:Y:S02]  /*d150*/  LDSM.16.MT88.4 R92, [R210+0x900] ;  /* 0x00090000d25c783b */ /* 0x000ea40000004200 */
[----:B------:R3:W-:Y:S02]  /*d160*/  MUFU.EX2 R139, R80 ;  /* 0x00000050008b7308 */ /* 0x0007e40000000800 */
[----:B---3--:R-:W-:Y:S07]  /*d170*/  F2FP.BF16.PACK_AB R80, R128, R124 ;  /* 0x0000007c8050723e */ /* 0x008fee00000010ff */
[C---:B------:R-:W-:Y:S07]  /*d180*/  HMMA.16816.F32.BF16 R8, R80.reuse, R84, R8 ;  /* 0x000000545008723c */ /* 0x040fee0000041808 */
[--C-:B------:R-:W-:Y:S01]  /*d190*/  FFMA.FTZ R84, R176, c[0x0][0x2d0], -R74.reuse ;  /* 0x0000b400b0547a23 */ /* 0x100fe2000001084a */
[-C--:B------:R-:W-:Y:S03]  /*d1a0*/  HMMA.16816.F32.BF16 R12, R80, R86.reuse, R12 ;  /* 0x00000056500c723c */ /* 0x080fe6000004180c */
[----:B------:R3:W-:Y:S05]  /*d1b0*/  MUFU.EX2 R249, R84 ;  /* 0x0000005400f97308 */ /* 0x0007ea0000000800 */
[C---:B------:R-:W-:Y:S08]  /*d1c0*/  HMMA.16816.F32.BF16 R16, R76.reuse, R86, R16 ;  /* 0x000000564c10723c */ /* 0x040ff00000041810 */
[-C--:B-1----:R-:W-:Y:S08]  /*d1d0*/  HMMA.16816.F32.BF16 R20, R76, R88.reuse, R20 ;  /* 0x000000584c14723c */ /* 0x082ff00000041814 */
[C---:B------:R-:W-:Y:S04]  /*d1e0*/  HMMA.16816.F32.BF16 R24, R80.reuse, R88, R24 ;  /* 0x000000585018723c */ /* 0x040fe80000041818 */
[----:B---3--:R-:W-:Y:S03]  /*d1f0*/  FFMA.FTZ R84, R177, c[0x0][0x2d0], -R74 ;  /* 0x0000b400b1547a23 */ /* 0x008fe6000001084a */
[--C-:B------:R-:W-:Y:S01]  /*d200*/  FFMA.FTZ R88, R171, c[0x0][0x2d0], -R96.reuse ;  /* 0x0000b400ab587a23 */ /* 0x100fe20000010860 */
[-C--:B------:R-:W-:Y:S01]  /*d210*/  HMMA.16816.F32.BF16 R28, R80, R90.reuse, R28 ;  /* 0x0000005a501c723c */ /* 0x080fe2000004181c */
[----:B------:R1:W-:Y:S07]  /*d220*/  MUFU.EX2 R246, R84 ;  /* 0x0000005400f67308 */ /* 0x0003ee0000000800 */
[C---:B------:R-:W-:Y:S03]  /*d230*/  HMMA.16816.F32.BF16 R32, R76.reuse, R90, R32 ;  /* 0x0000005a4c20723c */ /* 0x040fe60000041820 */
[----:B------:R3:W-:Y:S05]  /*d240*/  MUFU.EX2 R136, R88 ;  /* 0x0000005800887308 */ /* 0x0007ea0000000800 */
[-C--:B--2---:R-:W-:Y:S08]  /*d250*/  HMMA.16816.F32.BF16 R36, R76, R92.reuse, R36 ;  /* 0x0000005c4c24723c */ /* 0x084ff00000041824 */
[C---:B------:R-:W-:Y:S04]  /*d260*/  HMMA.16816.F32.BF16 R40, R80.reuse, R92, R40 ;  /* 0x0000005c5028723c */ /* 0x040fe80000041828 */
[----:B-1----:R-:W-:Y:S03]  /*d270*/  FFMA.FTZ R84, R173, c[0x0][0x2d0], -R75 ;  /* 0x0000b400ad547a23 */ /* 0x002fe6000001084b */
[----:B------:R-:W-:Y:S01]  /*d280*/  FFMA.FTZ R92, R168, c[0x0][0x2d0], -R97 ;  /* 0x0000b400a85c7a23 */ /* 0x000fe20000010861 */
[----:B------:R1:W-:Y:S01]  /*d290*/  MUFU.EX2 R245, R84 ;  /* 0x0000005400f57308 */ /* 0x0003e20000000800 */
[-C--:B------:R-:W-:Y:S03]  /*d2a0*/  HMMA.16816.F32.BF16 R44, R80, R94.reuse, R44 ;  /* 0x0000005e502c723c */ /* 0x080fe6000004182c */
[--C-:B---3--:R-:W-:Y:S05]  /*d2b0*/  FFMA.FTZ R88, R172, c[0x0][0x2d0], -R96.reuse ;  /* 0x0000b400ac587a23 */ /* 0x108fea0000010860 */
[C---:B------:R-:W-:Y:S01]  /*d2c0*/  HMMA.16816.F32.BF16 R48, R76.reuse, R94, R48 ;  /* 0x0000005e4c30723c */ /* 0x040fe20000041830 */
[----:B------:R2:W-:Y:S03]  /*d2d0*/  MUFU.EX2 R142, R88 ;  /* 0x00000058008e7308 */ /* 0x0005e60000000800 */
[----:B-----5:R-:W-:Y:S07]  /*d2e0*/  FFMA.FTZ R69, R69, R160, R161 ;  /* 0x000000a045457223 */ /* 0x020fee00000100a1 */
[----:B------:R3:W-:Y:S01]  /*d2f0*/  MUFU.EX2 R235, R92 ;  /* 0x0000005c00eb7308 */ /* 0x0007e20000000800 */
[----:B-1----:R-:W-:Y:S09]  /*d300*/  FFMA.FTZ R84, R175, c[0x0][0x2d0], -R75 ;  /* 0x0000b400af547a23 */ /* 0x002ff2000001084b */
[----:B------:R1:W-:Y:S01]  /*d310*/  MUFU.EX2 R143, R84 ;  /* 0x00000054008f7308 */ /* 0x0003e20000000800 */
[--C-:B--2---:R-:W-:Y:S09]  /*d320*/  FFMA.FTZ R88, R174, c[0x0][0x2d0], -R96.reuse ;  /* 0x0000b400ae587a23 */ /* 0x104ff20000010860 */
[----:B------:R2:W4:Y:S01]  /*d330*/  MUFU.EX2 R141, R88 ;  /* 0x00000058008d7308 */ /* 0x0005220000000800 */
[----:B---3--:R-:W-:Y:S09]  /*d340*/  FFMA.FTZ R92, R169, c[0x0][0x2d0], -R97 ;  /* 0x0000b400a95c7a23 */ /* 0x008ff20000010861 */
[----:B------:R3:W-:Y:S01]  /*d350*/  MUFU.EX2 R234, R92 ;  /* 0x0000005c00ea7308 */ /* 0x0007e20000000800 */
[----:B-1----:R-:W-:Y:S09]  /*d360*/  FFMA.FTZ R84, R99, c[0x0][0x2d0], -R96 ;  /* 0x0000b40063547a23 */ /* 0x002ff20000010860 */
[----:B------:R1:W-:Y:S01]  /*d370*/  MUFU.EX2 R137, R84 ;  /* 0x0000005400897308 */ /* 0x0003e20000000800 */
[--C-:B--2---:R-:W-:Y:S09]  /*d380*/  FFMA.FTZ R88, R182, c[0x0][0x2d0], -R74.reuse ;  /* 0x0000b400b6587a23 */ /* 0x104ff2000001084a */
[----:B------:R2:W-:Y:S01]  /*d390*/  MUFU.EX2 R244, R88 ;  /* 0x0000005800f47308 */ /* 0x0005e20000000800 */
[----:B---3--:R-:W-:Y:S09]  /*d3a0*/  FFMA.FTZ R92, R185, c[0x0][0x2d0], -R75 ;  /* 0x0000b400b95c7a23 */ /* 0x008ff2000001084b */
[----:B------:R3:W-:Y:S01]  /*d3b0*/  MUFU.EX2 R145, R92 ;  /* 0x0000005c00917308 */ /* 0x0007e20000000800 */
[----:B-1----:R-:W1:Y:S01]  /*d3c0*/  LDSM.16.MT88.4 R84, [R211+0x900] ;  /* 0x00090000d354783b */ /* 0x002e620000004200 */
[--C-:B--2---:R-:W-:Y:S08]  /*d3d0*/  FFMA.FTZ R88, R98, c[0x0][0x2d0], -R97.reuse ;  /* 0x0000b40062587a23 */ /* 0x104ff00000010861 */
[----:B------:R2:W5:Y:S01]  /*d3e0*/  MUFU.EX2 R140, R88 ;  /* 0x00000058008c7308 */ /* 0x0005620000000800 */
[----:B---3--:R-:W-:Y:S08]  /*d3f0*/  LDSM.16.MT88.4 R92, [R210+0x1100] ;  /* 0x00110000d25c783b */ /* 0x008ff00000004200 */
[----:B--2---:R-:W2:Y:S01]  /*d400*/  LDSM.16.MT88.4 R88, [R209+0x1100] ;  /* 0x00110000d158783b */ /* 0x004ea20000004200 */
[-C--:B-1----:R-:W-:Y:S08]  /*d410*/  HMMA.16816.F32.BF16 R52, R76, R84.reuse, R52 ;  /* 0x000000544c34723c */ /* 0x082ff00000041834 */
[C---:B------:R-:W-:Y:S07]  /*d420*/  HMMA.16816.F32.BF16 R56, R80.reuse, R84, R56 ;  /* 0x000000545038723c */ /* 0x040fee0000041838 */
[----:B------:R-:W-:Y:S01]  /*d430*/  FFMA.FTZ R84, R170, c[0x0][0x2d0], -R97 ;  /* 0x0000b400aa547a23 */ /* 0x000fe20000010861 */
[-C--:B------:R-:W-:Y:S03]  /*d440*/  HMMA.16816.F32.BF16 R60, R80, R86.reuse, R60 ;  /* 0x00000056503c723c */ /* 0x080fe6000004183c */
[----:B------:R1:W3:Y:S04]  /*d450*/  MUFU.EX2 R232, R84 ;  /* 0x0000005400e87308 */ /* 0x0002e80000000800 */
[--C-:B------:R-:W-:Y:S01]  /*d460*/  FFMA.FTZ R80, R187, c[0x0][0x2d0], -R74.reuse ;  /* 0x0000b400bb507a23 */ /* 0x100fe2000001084a */
[----:B------:R-:W-:Y:S04]  /*d470*/  HMMA.16816.F32.BF16 R64, R76, R86, R64 ;  /* 0x000000564c40723c */ /* 0x000fe80000041840 */
[----:B----4-:R-:W-:Y:S01]  /*d480*/  F2FP.BF16.PACK_AB R82, R141, R142 ;  /* 0x0000008e8d52723e */ /* 0x010fe200000010ff */
[----:B------:R4:W-:Y:S01]  /*d490*/  MUFU.EX2 R147, R80 ;  /* 0x0000005000937308 */ /* 0x0009e20000000800 */
[----:B-----5:R-:W-:Y:S02]  /*d4a0*/  F2FP.BF16.PACK_AB R81, R235, R140 ;  /* 0x0000008ceb51723e */ /* 0x020fe400000010ff */
[----:B------:R-:W-:Y:S04]  /*d4b0*/  F2FP.BF16.PACK_AB R76, R251, R123 ;  /* 0x0000007bfb4c723e */ /* 0x000fe800000010ff */
[----:B------:R-:W-:Y:S02]  /*d4c0*/  F2FP.BF16.PACK_AB R77, R138, R139 ;  /* 0x0000008b8a4d723e */ /* 0x000fe400000010ff */
[----:B------:R-:W-:Y:S02]  /*d4d0*/  F2FP.BF16.PACK_AB R78, R246, R249 ;  /* 0x000000f9f64e723e */ /* 0x000fe400000010ff */
[----:B------:R-:W-:Y:S01]  /*d4e0*/  F2FP.BF16.PACK_AB R79, R143, R245 ;  /* 0x000000f58f4f723e */ /* 0x000fe200000010ff */
[----:B-1----:R-:W1:Y:S01]  /*d4f0*/  LDSM.16.MT88.4 R84, [R212+0x1100] ;  /* 0x00110000d454783b */ /* 0x002e620000004200 */
[----:B---3--:R-:W-:Y:S05]  /*d500*/  F2FP.BF16.PACK_AB R83, R232, R234 ;  /* 0x000000eae853723e */ /* 0x008fea00000010ff */
[-C--:B--2---:R-:W-:Y:S03]  /*d510*/  HMMA.16816.F32.BF16 R4, R76, R88.reuse, R4 ;  /* 0x000000584c04723c */ /* 0x084fe60000041804 */
[--C-:B----4-:R-:W-:Y:S04]  /*d520*/  FFMA.FTZ R80, R183, c[0x0][0x2d0], -R75.reuse ;  /* 0x0000b400b7507a23 */ /* 0x110fe8000001084b */
[----:B------:R2:W-:Y:S02]  /*d530*/  MUFU.EX2 R146, R80 ;  /* 0x0000005000927308 */ /* 0x0005e40000000800 */
[----:B--2---:R-:W-:Y:S07]  /*d540*/  F2FP.BF16.PACK_AB R80, R136, R137 ;  /* 0x000000898850723e */ /* 0x004fee00000010ff */
[C---:B------:R-:W-:Y:S07]  /*d550*/  HMMA.16816.F32.BF16 R8, R80.reuse, R88, R8 ;  /* 0x000000585008723c */ /* 0x040fee0000041808 */
[--C-:B------:R-:W-:Y:S01]  /*d560*/  FFMA.FTZ R88, R195, c[0x0][0x2d0], -R74.reuse ;  /* 0x0000b400c3587a23 */ /* 0x100fe2000001084a */
[-C--:B------:R-:W-:Y:S03]  /*d570*/  HMMA.16816.F32.BF16 R12, R80, R90.reuse, R12 ;  /* 0x0000005a500c723c */ /* 0x080fe6000004180c */
[----:B------:R2:W-:Y:S05]  /*d580*/  MUFU.EX2 R231, R88 ;  /* 0x0000005800e77308 */ /* 0x0005ea0000000800 */
[C---:B------:R-:W-:Y:S08]  /*d590*/  HMMA.16816.F32.BF16 R16, R76.reuse, R90, R16 ;  /* 0x0000005a4c10723c */ /* 0x040ff00000041810 */
[-C--:B-1----:R-:W-:Y:S08]  /*d5a0*/  HMMA.16816.F32.BF16 R20, R76, R84.reuse, R20 ;  /* 0x000000544c14723c */ /* 0x082ff00000041814 */
[C---:B------:R-:W-:Y:S04]  /*d5b0*/  HMMA.16816.F32.BF16 R24, R80.reuse, R84, R24 ;  /* 0x000000545018723c */ /* 0x040fe80000041818 */
[----:B--2---:R-:W-:Y:S01]  /*d5c0*/  FFMA.FTZ R88, R198, c[0x0][0x2d0], -R74 ;  /* 0x0000b400c6587a23 */ /* 0x004fe2000001084a */
[----:B------:R-:W-:Y:S02]  /*d5d0*/  MOV R198, R109 ;  /* 0x0000006d00c67202 */ /* 0x000fe40000000f00 */
[--C-:B------:R-:W-:Y:S01]  /*d5e0*/  FFMA.FTZ R84, R184, c[0x0][0x2d0], -R96.reuse ;  /* 0x0000b400b8547a23 */ /* 0x100fe20000010860 */
[-C--:B------:R-:W-:Y:S01]  /*d5f0*/  HMMA.16816.F32.BF16 R28, R80, R86.reuse, R28 ;  /* 0x00000056501c723c */ /* 0x080fe2000004181c */
[----:B------:R1:W-:Y:S07]  /*d600*/  MUFU.EX2 R195, R88 ;  /* 0x0000005800c37308 */ /* 0x0003ee0000000800 */
[C---:B------:R-:W-:Y:S03]  /*d610*/  HMMA.16816.F32.BF16 R32, R76.reuse, R86, R32 ;  /* 0x000000564c20723c */ /* 0x040fe60000041820 */
[----:B------:R2:W-:Y:S05]  /*d620*/  MUFU.EX2 R144, R84 ;  /* 0x0000005400907308 */ /* 0x0005ea0000000800 */
[-C--:B------:R-:W-:Y:S08]  /*d630*/  HMMA.16816.F32.BF16 R36, R76, R92.reuse, R36 ;  /* 0x0000005c4c24723c */ /* 0x080ff00000041824 */
[C---:B------:R-:W-:Y:S04]  /*d640*/  HMMA.16816.F32.BF16 R40, R80.reuse, R92, R40 ;  /* 0x0000005c5028723c */ /* 0x040fe80000041828 */
[----:B-1----:R-:W-:Y:S03]  /*d650*/  FFMA.FTZ R88, R191, c[0x0][0x2d0], -R75 ;  /* 0x0000b400bf587a23 */ /* 0x002fe6000001084b */
[----:B------:R-:W-:Y:S01]  /*d660*/  FFMA.FTZ R92, R180, c[0x0][0x2d0], -R97 ;  /* 0x0000b400b45c7a23 */ /* 0x000fe20000010861 */
[-C--:B------:R-:W-:Y:S01]  /*d670*/  HMMA.16816.F32.BF16 R44, R80, R94.reuse, R44 ;  /* 0x0000005e502c723c */ /* 0x080fe2000004182c */
[----:B------:R1:W-:Y:S03]  /*d680*/  MUFU.EX2 R191, R88 ;  /* 0x0000005800bf7308 */ /* 0x0003e60000000800 */
[--C-:B--2---:R-:W-:Y:S04]  /*d690*/  FFMA.FTZ R84, R188, c[0x0][0x2d0], -R96.reuse ;  /* 0x0000b400bc547a23 */ /* 0x104fe80000010860 */
[C---:B------:R-:W-:Y:S03]  /*d6a0*/  HMMA.16816.F32.BF16 R48, R76.reuse, R94, R48 ;  /* 0x0000005e4c30723c */ /* 0x040fe60000041830 */
[----:B------:R2:W-:Y:S10]  /*d6b0*/  MUFU.EX2 R187, R84 ;  /* 0x0000005400bb7308 */ /* 0x0005f40000000800 */
[----:B------:R3:W-:Y:S01]  /*d6c0*/  MUFU.EX2 R155, R92 ;  /* 0x0000005c009b7308 */ /* 0x0007e20000000800 */
[----:B-1----:R-:W-:Y:S09]  /*d6d0*/  FFMA.FTZ R88, R193, c[0x0][0x2d0], -R75 ;  /* 0x0000b400c1587a23 */ /* 0x002ff2000001084b */
[----:B------:R1:W-:Y:S01]  /*d6e0*/  MUFU.EX2 R193, R88 ;  /* 0x0000005800c17308 */ /* 0x0003e20000000800 */
[--C-:B--2---:R-:W-:Y:S02]  /*d6f0*/  FFMA.FTZ R84, R189, c[0x0][0x2d0], -R96.reuse ;  /* 0x0000b400bd547a23 */ /* 0x104fe40000010860 */
[----:B------:R-:W-:Y:S01]  /*d700*/  IMAD.MOV.U32 R189, RZ, RZ, R123 ;  /* 0x000000ffffbd7224 */ /* 0x000fe200078e007b */
[----:B------:R-:W-:Y:S06]  /*d710*/  MOV R123, R118 ;  /* 0x00000076007b7202 */ /* 0x000fec0000000f00 */
[----:B------:R2:W-:Y:S01]  /*d720*/  MUFU.EX2 R184, R84 ;  /* 0x0000005400b87308 */ /* 0x0005e20000000800 */
[----:B---3--:R-:W-:Y:S09]  /*d730*/  FFMA.FTZ R92, R179, c[0x0][0x2d0], -R97 ;  /* 0x0000b400b35c7a23 */ /* 0x008ff20000010861 */
[----:B------:R3:W-:Y:S01]  /*d740*/  MUFU.EX2 R154, R92 ;  /* 0x0000005c009a7308 */ /* 0x0007e20000000800 */
[----:B-1----:R-:W1:Y:S01]  /*d750*/  LDSM.16.MT88.4 R88, [R211+0x1100] ;  /* 0x00110000d358783b */ /* 0x002e620000004200 */
[----:B--2---:R-:W-:Y:S01]  /*d760*/  FFMA.FTZ R84, R190, c[0x0][0x2d0], -R96 ;  /* 0x0000b400be547a23 */ /* 0x004fe20000010860 */
[----:B------:R-:W-:Y:S06]  /*d770*/  MOV R190, R127 ;  /* 0x0000007f00be7202 */ /* 0x000fec0000000f00 */
[----:B------:R-:W2:Y:S01]  /*d780*/  LDL.LU R127, [R1+0xc] ;  /* 0x00000c00017f7983 */ /* 0x000ea20000300800 */
[----:B------:R4:W5:Y:S01]  /*d790*/  MUFU.EX2 R185, R84 ;  /* 0x0000005400b97308 */ /* 0x0009620000000800 */
[----:B---3--:R-:W-:Y:S01]  /*d7a0*/  FFMA.FTZ R92, R205, c[0x0][0x2d0], -R75 ;  /* 0x0000b400cd5c7a23 */ /* 0x008fe2000001084b */
[----:B------:R-:W-:Y:S01]  /*d7b0*/  MOV R205, R190 ;  /* 0x000000be00cd7202 */ /* 0x000fe20000000f00 */
[----:B------:R-:W-:Y:S07]  /*d7c0*/  IMAD.MOV.U32 R190, RZ, RZ, R151 ;  /* 0x000000ffffbe7224 */ /* 0x000fee00078e0097 */
[----:B------:R3:W-:Y:S01]  /*d7d0*/  MUFU.EX2 R159, R92 ;  /* 0x0000005c009f7308 */ /* 0x0007e20000000800 */
[--C-:B----4-:R-:W-:Y:S01]  /*d7e0*/  FFMA.FTZ R84, R204, c[0x0][0x2d0], -R74.reuse ;  /* 0x0000b400cc547a23 */ /* 0x110fe2000001084a */
[----:B------:R-:W-:Y:S01]  /*d7f0*/  MOV R204, R122 ;  /* 0x0000007a00cc7202 */ /* 0x000fe20000000f00 */
[-C--:B-1----:R-:W-:Y:S01]  /*d800*/  HMMA.16816.F32.BF16 R52, R76, R88.reuse, R52 ;  /* 0x000000584c34723c */ /* 0x082fe20000041834 */
[----:B------:R-:W4:Y:S06]  /*d810*/  LDL.LU R122, [R1+0x10] ;  /* 0x00001000017a7983 */ /* 0x000f2c0000300800 */
[----:B------:R1:W-:Y:S01]  /*d820*/  MUFU.EX2 R183, R84 ;  /* 0x0000005400b77308 */ /* 0x0003e20000000800 */
[C---:B------:R-:W-:Y:S01]  /*d830*/  HMMA.16816.F32.BF16 R56, R80.reuse, R88, R56 ;  /* 0x000000585038723c */ /* 0x040fe20000041838 */
[----:B---3--:R-:W-:Y:S06]  /*d840*/  LDSM.16.MT88.4 R92, [R210+0x1900] ;  /* 0x00190000d25c783b */ /* 0x008fec0000004200 */
[--C-:B------:R-:W-:Y:S01]  /*d850*/  FFMA.FTZ R88, R178, c[0x0][0x2d0], -R97.reuse ;  /* 0x0000b400b2587a23 */ /* 0x100fe20000010861 */
[-C--:B------:R-:W-:Y:S03]  /*d860*/  HMMA.16816.F32.BF16 R60, R80, R90.reuse, R60 ;  /* 0x0000005a503c723c */ /* 0x080fe6000004183c */
[----:B------:R-:W3:Y:S04]  /*d870*/  MUFU.EX2 R102, R88 ;  /* 0x0000005800667308 */ /* 0x000ee80000000800 */
[--C-:B------:R-:W-:Y:S01]  /*d880*/  FFMA.FTZ R80, R228, c[0x0][0x2d0], -R74.reuse ;  /* 0x0000b400e4507a23 */ /* 0x100fe2000001084a */
[----:B------:R-:W-:Y:S04]  /*d890*/  HMMA.16816.F32.BF16 R64, R76, R90, R64 ;  /* 0x0000005a4c40723c */ /* 0x000fe80000041840 */
[----:B-1----:R-:W-:Y:S01]  /*d8a0*/  FFMA.FTZ R84, R181, c[0x0][0x2d0], -R97 ;  /* 0x0000b400b5547a23 */ /* 0x002fe20000010861 */
[----:B-----5:R-:W-:Y:S01]  /*d8b0*/  F2FP.BF16.PACK_AB R82, R185, R184 ;  /* 0x000000b8b952723e */ /* 0x020fe200000010ff */
[----:B------:R1:W-:Y:S01]  /*d8c0*/  MUFU.EX2 R181, R80 ;  /* 0x0000005000b57308 */ /* 0x0003e20000000800 */
[----:B------:R-:W-:Y:S02]  /*d8d0*/  F2FP.BF16.PACK_AB R76, R147, R244 ;  /* 0x000000f4934c723e */ /* 0x000fe400000010ff */
[----:B------:R-:W-:Y:S03]  /*d8e0*/  F2FP.BF16.PACK_AB R77, R145, R146 ;  /* 0x00000092914d723e */ /* 0x000fe600000010ff */
[----:B------:R-:W-:Y:S02]  /*d8f0*/  F2FP.BF16.PACK_AB R78, R195, R231 ;  /* 0x000000e7c34e723e */ /* 0x000fe400000010ff */
[----:B------:R-:W-:Y:S02]  /*d900*/  F2FP.BF16.PACK_AB R79, R193, R191 ;  /* 0x000000bfc14f723e */ /* 0x000fe400000010ff */
[----:B------:R5:W5:Y:S01]  /*d910*/  MUFU.EX2 R182, R84 ;  /* 0x0000005400b67308 */ /* 0x000b620000000800 */
[----:B------:R-:W-:Y:S01]  /*d920*/  MOV R228, R121 ;  /* 0x0000007900e47202 */ /* 0x000fe20000000f00 */
[----:B------:R-:W-:Y:S01]  /*d930*/  IMAD.MOV.U32 R121, RZ, RZ, R119 ;  /* 0x000000ffff797224 */ /* 0x000fe200078e0077 */
[----:B---3--:R-:W-:Y:S01]  /*d940*/  F2FP.BF16.PACK_AB R83, R102, R154 ;  /* 0x0000009a6653723e */ /* 0x008fe200000010ff */
[----:B------:R-:W-:Y:S03]  /*d950*/  LDSM.16.MT88.4 R88, [R212+0x1900] ;  /* 0x00190000d458783b */ /* 0x000fe60000004200 */
[----:B------:R-:W-:Y:S02]  /*d960*/  MOV R188, R121 ;  /* 0x0000007900bc7202 */ /* 0x000fe40000000f00 */
[----:B------:R-:W-:Y:S01]  /*d970*/  MOV R121, R113 ;  /* 0x0000007100797202 */ /* 0x000fe20000000f00 */
[----:B-1----:R-:W-:Y:S01]  /*d980*/  FFMA.FTZ R80, R203, c[0x0][0x2d0], -R75 ;  /* 0x0000b400cb507a23 */ /* 0x002fe2000001084b */
[----:B------:R-:W-:Y:S03]  /*d990*/  MOV R203, R150 ;  /* 0x0000009600cb7202 */ /* 0x000fe60000000f00 */
[----:B------:R1:W-:Y:S01]  /*d9a0*/  MUFU.EX2 R153, R80 ;  /* 0x0000005000997308 */ /* 0x0003e20000000800 */
[----:B-----5:R-:W3:Y:S01]  /*d9b0*/  LDSM.16.MT88.4 R84, [R209+0x1900] ;  /* 0x00190000d154783b */ /* 0x020ee20000004200 */
[----:B------:R-:W-:Y:S02]  /*d9c0*/  F2FP.BF16.PACK_AB R81, R155, R182 ;  /* 0x000000b69b51723e */ /* 0x000fe400000010ff */
[----:B-1----:R-:W-:Y:S01]  /*d9d0*/  F2FP.BF16.PACK_AB R80, R187, R144 ;  /* 0x00000090bb50723e */ /* 0x002fe200000010ff */
[-C--:B---3--:R-:W-:Y:S08]  /*d9e0*/  HMMA.16816.F32.BF16 R4, R76, R84.reuse, R4 ;  /* 0x000000544c04723c */ /* 0x088ff00000041804 */
[C---:B------:R-:W-:Y:S07]  /*d9f0*/  HMMA.16816.F32.BF16 R8, R80.reuse, R84, R8 ;  /* 0x000000545008723c */ /* 0x040fee0000041808 */
[--C-:B------:R-:W-:Y:S01]  /*da00*/  FFMA.FTZ R84, R233, c[0x0][0x2d0], -R74.reuse ;  /* 0x0000b400e9547a23 */ /* 0x100fe2000001084a */
[-C--:B------:R-:W-:Y:S03]  /*da10*/  HMMA.16816.F32.BF16 R12, R80, R86.reuse, R12 ;  /* 0x00000056500c723c */ /* 0x080fe6000004180c */
[----:B------:R1:W-:Y:S01]  /*da20*/  MUFU.EX2 R158, R84 ;  /* 0x00000054009e7308 */ /* 0x0003e20000000800 */
[----:B------:R-:W-:Y:S04]  /*da30*/  IMAD.MOV.U32 R233, RZ, RZ, R111 ;  /* 0x000000ffffe97224 */ /* 0x000fe800078e006f */
[C---:B------:R-:W-:Y:S08]  /*da40*/  HMMA.16816.F32.BF16 R16, R76.reuse, R86, R16 ;  /* 0x000000564c10723c */ /* 0x040ff00000041810 */
[-C--:B------:R-:W-:Y:S08]  /*da50*/  HMMA.16816.F32.BF16 R20, R76, R88.reuse, R20 ;  /* 0x000000584c14723c */ /* 0x080ff00000041814 */
[C---:B------:R-:W-:Y:S04]  /*da60*/  HMMA.16816.F32.BF16 R24, R80.reuse, R88, R24 ;  /* 0x000000585018723c */ /* 0x040fe80000041818 */
[----:B-1----:R-:W-:Y:S02]  /*da70*/  FFMA.FTZ R84, R236, c[0x0][0x2d0], -R74 ;  /* 0x0000b400ec547a23 */ /* 0x002fe4000001084a */
[----:B------:R-:W-:Y:S02]  /*da80*/  IMAD.MOV.U32 R236, RZ, RZ, R105 ;  /* 0x000000ffffec7224 */ /* 0x000fe400078e0069 */
[-C--:B------:R-:W-:Y:S01]  /*da90*/  HMMA.16816.F32.BF16 R28, R80, R90.reuse, R28 ;  /* 0x0000005a501c723c */ /* 0x080fe2000004181c */
[----:B------:R1:W-:Y:S03]  /*daa0*/  MUFU.EX2 R180, R84 ;  /* 0x0000005400b47308 */ /* 0x0003e60000000800 */
[--C-:B------:R-:W-:Y:S01]  /*dab0*/  FFMA.FTZ R88, R206, c[0x0][0x2d0], -R96.reuse ;  /* 0x0000b400ce587a23 */ /* 0x100fe20000010860 */
[----:B------:R-:W-:Y:S03]  /*dac0*/  MOV R206, R110 ;  /* 0x0000006e00ce7202 */ /* 0x000fe60000000f00 */
[C---:B------:R-:W-:Y:S03]  /*dad0*/  HMMA.16816.F32.BF16 R32, R76.reuse, R90, R32 ;  /* 0x0000005a4c20723c */ /* 0x040fe60000041820 */
[----:B------:R3:W-:Y:S05]  /*dae0*/  MUFU.EX2 R156, R88 ;  /* 0x00000058009c7308 */ /* 0x0007ea0000000800 */
[-C--:B------:R-:W-:Y:S08]  /*daf0*/  HMMA.16816.F32.BF16 R36, R76, R92.reuse, R36 ;  /* 0x0000005c4c24723c */ /* 0x080ff00000041824 */
[C---:B------:R-:W-:Y:S04]  /*db00*/  HMMA.16816.F32.BF16 R40, R80.reuse, R92, R40 ;  /* 0x0000005c5028723c */ /* 0x040fe80000041828 */
[----:B-1----:R-:W-:Y:S01]  /*db10*/  FFMA.FTZ R84, R229, c[0x0][0x2d0], -R75 ;  /* 0x0000b400e5547a23 */ /* 0x002fe2000001084b */
[----:B------:R-:W-:Y:S02]  /*db20*/  MOV R229, R104 ;  /* 0x0000006800e57202 */ /* 0x000fe40000000f00 */
[----:B------:R-:W-:Y:S01]  /*db30*/  FFMA.FTZ R92, R201, c[0x0][0x2d0], -R97 ;  /* 0x0000b400c95c7a23 */ /* 0x000fe20000010861 */
[-C--:B------:R-:W-:Y:S01]  /*db40*/  HMMA.16816.F32.BF16 R44, R80, R94.reuse, R44 ;  /* 0x0000005e502c723c */ /* 0x080fe2000004182c */
[----:B------:R1:W-:Y:S03]  /*db50*/  MUFU.EX2 R157, R84 ;  /* 0x00000054009d7308 */ /* 0x0003e60000000800 */
[--C-:B---3--:R-:W-:Y:S04]  /*db60*/  FFMA.FTZ R88, R207, c[0x0][0x2d0], -R96.reuse ;  /* 0x0000b400cf587a23 */ /* 0x108fe80000010860 */
[C---:B------:R-:W-:Y:S03]  /*db70*/  HMMA.16816.F32.BF16 R48, R76.reuse, R94, R48 ;  /* 0x0000005e4c30723c */ /* 0x040fe60000041830 */
[----:B------:R3:W-:Y:S10]  /*db80*/  MUFU.EX2 R178, R88 ;  /* 0x0000005800b27308 */ /* 0x0007f40000000800 */
[----:B------:R5:W-:Y:S01]  /*db90*/  MUFU.EX2 R100, R92 ;  /* 0x0000005c00647308 */ /* 0x000be20000000800 */
[----:B-1----:R-:W-:Y:S01]  /*dba0*/  FFMA.FTZ R84, R230, c[0x0][0x2d0], -R75 ;  /* 0x0000b400e6547a23 */ /* 0x002fe2000001084b */
[----:B------:R-:W-:Y:S08]  /*dbb0*/  MOV R230, R107 ;  /* 0x0000006b00e67202 */ /* 0x000ff00000000f00 */
[----:B------:R1:W-:Y:S01]  /*dbc0*/  MUFU.EX2 R179, R84 ;  /* 0x0000005400b37308 */ /* 0x0003e20000000800 */
[--C-:B---3--:R-:W-:Y:S09]  /*dbd0*/  FFMA.FTZ R88, R226, c[0x0][0x2d0], -R96.reuse ;  /* 0x0000b400e2587a23 */ /* 0x108ff20000010860 */
[----:B------:R3:W2:Y:S01]  /*dbe0*/  MUFU.EX2 R177, R88 ;  /* 0x0000005800b17308 */ /* 0x0006a20000000800 */
[----:B-----5:R-:W-:Y:S09]  /*dbf0*/  FFMA.FTZ R92, R192, c[0x0][0x2d0], -R97 ;  /* 0x0000b400c05c7a23 */ /* 0x020ff20000010861 */
[----:B------:R5:W-:Y:S01]  /*dc00*/  MUFU.EX2 R99, R92 ;  /* 0x0000005c00637308 */ /* 0x000be20000000800 */
[----:B-1----:R-:W-:Y:S02]  /*dc10*/  FFMA.FTZ R84, R202, c[0x0][0x2d0], -R96 ;  /* 0x0000b400ca547a23 */ /* 0x002fe40000010860 */
[----:B------:R-:W-:Y:S07]  /*dc20*/  IMAD.MOV.U32 R202, RZ, RZ, R108 ;  /* 0x000000ffffca7224 */ /* 0x000fee00078e006c */
[----:B------:R1:W-:Y:S01]  /*dc30*/  MUFU.EX2 R152, R84 ;  /* 0x0000005400987308 */ /* 0x0003e20000000800 */
[----:B---3--:R-:W-:Y:S09]  /*dc40*/  FFMA.FTZ R88, R241, c[0x0][0x2d0], -R74 ;  /* 0x0000b400f1587a23 */ /* 0x008ff2000001084a */
[----:B------:R3:W-:Y:S01]  /*dc50*/  MUFU.EX2 R176, R88 ;  /* 0x0000005800b07308 */ /* 0x0007e20000000800 */
[----:B-----5:R-:W-:Y:S09]  /*dc60*/  FFMA.FTZ R92, R243, c[0x0][0x2d0], -R75 ;  /* 0x0000b400f35c7a23 */ /* 0x020ff2000001084b */
[----:B------:R5:W-:Y:S01]  /*dc70*/  MUFU.EX2 R172, R92 ;  /* 0x0000005c00ac7308 */ /* 0x000be20000000800 */
[----:B-1----:R-:W1:Y:S01]  /*dc80*/  LDSM.16.MT88.4 R84, [R211+0x1900] ;  /* 0x00190000d354783b */ /* 0x002e620000004200 */
[----:B---3--:R-:W-:Y:S08]  /*dc90*/  FFMA.FTZ R88, R199, c[0x0][0x2d0], -R97 ;  /* 0x0000b400c7587a23 */ /* 0x008ff00000010861 */
[----:B------:R3:W1:Y:S01]  /*dca0*/  MUFU.EX2 R101, R88 ;  /* 0x0000005800657308 */ /* 0x0006620000000800 */
[----:B-----5:R-:W-:Y:S01]  /*dcb0*/  LDSM.16.MT88.4 R92, [R210+0x2100] ;  /* 0x00210000d25c783b */ /* 0x020fe20000004200 */
[----:B----4-:R-:W-:Y:S01]  /*dcc0*/  FFMA.FTZ R2, R2, R122, R123 ;  /* 0x0000007a02027223 */ /* 0x010fe2000001007b */
[----:B------:R-:W-:Y:S01]  /*dcd0*/  MOV R123, R115 ;  /* 0x00000073007b7202 */ /* 0x000fe20000000f00 */
[----:B------:R-:W-:Y:S02]  /*dce0*/  IMAD.MOV.U32 R122, RZ, RZ, R114 ;  /* 0x000000ffff7a7224 */ /* 0x000fe400078e0072 */
[----:B------:R-:W-:Y:S01]  /*dcf0*/  FADD.FTZ R2, R188, R2 ;  /* 0x00000002bc027221 */ /* 0x000fe20000010000 */
[----:B------:R-:W-:Y:S02]  /*dd00*/  MOV R188, R120 ;  /* 0x0000007800bc7202 */ /* 0x000fe40000000f00 */
[----:B---3--:R-:W3:Y:S01]  /*dd10*/  LDSM.16.MT88.4 R88, [R209+0x2100] ;  /* 0x00210000d158783b */ /* 0x008ee20000004200 */
[-C--:B-1----:R-:W-:Y:S08]  /*dd20*/  HMMA.16816.F32.BF16 R52, R76, R84.reuse, R52 ;  /* 0x000000544c34723c */ /* 0x082ff00000041834 */
[C---:B------:R-:W-:Y:S07]  /*dd30*/  HMMA.16816.F32.BF16 R56, R80.reuse, R84, R56 ;  /* 0x000000545038723c */ /* 0x040fee0000041838 */
[----:B------:R-:W-:Y:S01]  /*dd40*/  FFMA.FTZ R84, R186, c[0x0][0x2d0], -R97 ;  /* 0x0000b400ba547a23 */ /* 0x000fe20000010861 */
[-C--:B------:R-:W-:Y:S03]  /*dd50*/  HMMA.16816.F32.BF16 R60, R80, R86.reuse, R60 ;  /* 0x00000056503c723c */ /* 0x080fe6000004183c */
[----:B------:R1:W4:Y:S04]  /*dd60*/  MUFU.EX2 R98, R84 ;  /* 0x0000005400627308 */ /* 0x0003280000000800 */
[--C-:B------:R-:W-:Y:S01]  /*dd70*/  FFMA.FTZ R80, R247, c[0x0][0x2d0], -R74.reuse ;  /* 0x0000b400f7507a23 */ /* 0x100fe2000001084a */
[----:B------:R-:W-:Y:S04]  /*dd80*/  HMMA.16816.F32.BF16 R64, R76, R86, R64 ;  /* 0x000000564c40723c */ /* 0x000fe80000041840 */
[----:B--2---:R-:W-:Y:S01]  /*dd90*/  F2FP.BF16.PACK_AB R82, R177, R178 ;  /* 0x000000b2b152723e */ /* 0x004fe200000010ff */
[----:B------:R2:W5:Y:S01]  /*dda0*/  MUFU.EX2 R175, R80 ;  /* 0x0000005000af7308 */ /* 0x0005620000000800 */
[----:B------:R-:W-:Y:S02]  /*ddb0*/  F2FP.BF16.PACK_AB R81, R100, R101 ;  /* 0x000000656451723e */ /* 0x000fe400000010ff */
[----:B------:R-:W-:Y:S04]  /*ddc0*/  F2FP.BF16.PACK_AB R76, R181, R183 ;  /* 0x000000b7b54c723e */ /* 0x000fe800000010ff */
[----:B------:R-:W-:Y:S02]  /*ddd0*/  F2FP.BF16.PACK_AB R77, R159, R153 ;  /* 0x000000999f4d723e */ /* 0x000fe400000010ff */
[----:B------:R-:W-:Y:S02]  /*dde0*/  F2FP.BF16.PACK_AB R78, R180, R158 ;  /* 0x0000009eb44e723e */ /* 0x000fe400000010ff */
[----:B------:R-:W-:Y:S01]  /*ddf0*/  F2FP.BF16.PACK_AB R79, R179, R157 ;  /* 0x0000009db34f723e */ /* 0x000fe200000010ff */
[----:B-1----:R-:W1:Y:S01]  /*de00*/  LDSM.16.MT88.4 R84, [R212+0x2100] ;  /* 0x00210000d454783b */ /* 0x002e620000004200 */
[----:B----4-:R-:W-:Y:S05]  /*de10*/  F2FP.BF16.PACK_AB R83, R98, R99 ;  /* 0x000000636253723e */ /* 0x010fea00000010ff */
[-C--:B---3--:R-:W-:Y:S03]  /*de20*/  HMMA.16816.F32.BF16 R4, R76, R88.reuse, R4 ;  /* 0x000000584c04723c */ /* 0x088fe60000041804 */
[----:B--2---:R-:W-:Y:S01]  /*de30*/  FFMA.FTZ R80, R242, c[0x0][0x2d0], -R75 ;  /* 0x0000b400f2507a23 */ /* 0x004fe2000001084b */
[----:B-----5:R-:W-:Y:S03]  /*de40*/  F2FP.BF16.PACK_AB R164, R175, R176 ;  /* 0x000000b0afa4723e */ /* 0x020fe600000010ff */
[----:B------:R2:W3:Y:S02]  /*de50*/  MUFU.EX2 R174, R80 ;  /* 0x0000005000ae7308 */ /* 0x0004e40000000800 */
[----:B--2---:R-:W-:Y:S03]  /*de60*/  F2FP.BF16.PACK_AB R80, R156, R152 ;  /* 0x000000989c50723e */ /* 0x004fe600000010ff */
[----:B---3--:R-:W-:Y:S04]  /*de70*/  F2FP.BF16.PACK_AB R165, R172, R174 ;  /* 0x000000aeaca5723e */ /* 0x008fe800000010ff */
[C---:B------:R-:W-:Y:S07]  /*de80*/  HMMA.16816.F32.BF16 R8, R80.reuse, R88, R8 ;  /* 0x000000585008723c */ /* 0x040fee0000041808 */
[--C-:B------:R-:W-:Y:S01]  /*de90*/  FFMA.FTZ R88, R252, c[0x0][0x2d0], -R74.reuse ;  /* 0x0000b400fc587a23 */ /* 0x100fe2000001084a */
[-C--:B------:R-:W-:Y:S03]  /*dea0*/  HMMA.16816.F32.BF16 R12, R80, R90.reuse, R12 ;  /* 0x0000005a500c723c */ /* 0x080fe6000004180c */
[----:B------:R2:W-:Y:S01]  /*deb0*/  MUFU.EX2 R173, R88 ;  /* 0x0000005800ad7308 */ /* 0x0005e20000000800 */
[----:B------:R-:W-:Y:S01]  /*dec0*/  FFMA.FTZ R74, R131, c[0x0][0x2d0], -R74 ;  /* 0x0000b400834a7a23 */ /* 0x000fe2000001084a */
[----:B------:R-:W-:Y:S02]  /*ded0*/  MOV R131, R117 ;  /* 0x0000007500837202 */ /* 0x000fe40000000f00 */
[----:B------:R-:W-:Y:S01]  /*dee0*/  LDSM.16.MT88.4 R116, [R209+0x2900] ;  /* 0x00290000d174783b */ /* 0x000fe20000004200 */
[C---:B------:R-:W-:Y:S04]  /*def0*/  HMMA.16816.F32.BF16 R16, R76.reuse, R90, R16 ;  /* 0x0000005a4c10723c */ /* 0x040fe80000041810 */
[----:B------:R-:W-:Y:S01]  /*df00*/  FFMA.FTZ R68, R68, R127, R131 ;  /* 0x0000007f44447223 */ /* 0x000fe20000010083 */
[----:B------:R3:W4:Y:S01]  /*df10*/  MUFU.EX2 R171, R74 ;  /* 0x0000004a00ab7308 */ /* 0x0007220000000800 */
[----:B------:R-:W-:Y:S02]  /*df20*/  MOV R131, R112 ;  /* 0x0000007000837202 */ /* 0x000fe40000000f00 */
[-C--:B-1----:R-:W-:Y:S04]  /*df30*/  HMMA.16816.F32.BF16 R20, R76, R84.reuse, R20 ;  /* 0x000000544c14723c */ /* 0x082fe80000041814 */
[----:B------:R-:W-:Y:S04]  /*df40*/  MOV R127, R106 ;  /* 0x0000006a007f7202 */ /* 0x000fe80000000f00 */
[C---:B------:R-:W-:Y:S01]  /*df50*/  HMMA.16816.F32.BF16 R24, R80.reuse, R84, R24 ;  /* 0x000000545018723c */ /* 0x040fe20000041818 */
[----:B--2---:R-:W1:Y:S07]  /*df60*/  LDSM.16.MT88.4 R88, [R211+0x2100] ;  /* 0x00210000d358783b */ /* 0x004e6e0000004200 */
[-C--:B------:R-:W-:Y:S04]  /*df70*/  HMMA.16816.F32.BF16 R28, R80, R86.reuse, R28 ;  /* 0x00000056501c723c */ /* 0x080fe8000004181c */
[--C-:B---3--:R-:W-:Y:S01]  /*df80*/  FFMA.FTZ R74, R248, c[0x0][0x2d0], -R75.reuse ;  /* 0x0000b400f84a7a23 */ /* 0x108fe2000001084b */
[----:B----4-:R-:W-:Y:S01]  /*df90*/  F2FP.BF16.PACK_AB R166, R171, R173 ;  /* 0x000000adaba6723e */ /* 0x010fe200000010ff */
[----:B------:R-:W-:Y:S02]  /*dfa0*/  FFMA.FTZ R75, R250, c[0x0][0x2d0], -R75 ;  /* 0x0000b400fa4b7a23 */ /* 0x000fe4000001084b */
[C---:B------:R-:W-:Y:S01]  /*dfb0*/  HMMA.16816.F32.BF16 R32, R76.reuse, R86, R32 ;  /* 0x000000564c20723c */ /* 0x040fe20000041820 */
[----:B------:R2:W-:Y:S07]  /*dfc0*/  MUFU.EX2 R170, R74 ;  /* 0x0000004a00aa7308 */ /* 0x0005ee0000000800 */
[-C--:B------:R-:W-:Y:S03]  /*dfd0*/  HMMA.16816.F32.BF16 R36, R76, R92.reuse, R36 ;  /* 0x0000005c4c24723c */ /* 0x080fe60000041824 */
[----:B------:R-:W3:Y:S05]  /*dfe0*/  MUFU.EX2 R169, R75 ;  /* 0x0000004b00a97308 */ /* 0x000eea0000000800 */
[C---:B------:R-:W-:Y:S08]  /*dff0*/  HMMA.16816.F32.BF16 R40, R80.reuse, R92, R40 ;  /* 0x0000005c5028723c */ /* 0x040ff00000041828 */
[-C--:B------:R-:W-:Y:S04]  /*e000*/  HMMA.16816.F32.BF16 R44, R80, R94.reuse, R44 ;  /* 0x0000005e502c723c */ /* 0x080fe8000004182c */
[--C-:B--2---:R-:W-:Y:S04]  /*e010*/  FFMA.FTZ R74, R237, c[0x0][0x2d0], -R96.reuse ;  /* 0x0000b400ed4a7a23 */ /* 0x104fe80000010860 */
[----:B------:R2:W-:Y:S01]  /*e020*/  MUFU.EX2 R168, R74 ;  /* 0x0000004a00a87308 */ /* 0x0005e20000000800 */
[C---:B------:R-:W-:Y:S04]  /*e030*/  HMMA.16816.F32.BF16 R48, R76.reuse, R94, R48 ;  /* 0x0000005e4c30723c */ /* 0x040fe80000041830 */
[----:B---3--:R-:W-:Y:S04]  /*e040*/  F2FP.BF16.PACK_AB R167, R169, R170 ;  /* 0x000000aaa9a7723e */ /* 0x008fe800000010ff */
[-C--:B-1----:R-:W-:Y:S08]  /*e050*/  HMMA.16816.F32.BF16 R52, R76, R88.reuse, R52 ;  /* 0x000000584c34723c */ /* 0x082ff00000041834 */
[C---:B------:R-:W-:Y:S04]  /*e060*/  HMMA.16816.F32.BF16 R56, R80.reuse, R88, R56 ;  /* 0x000000585038723c */ /* 0x040fe80000041838 */
[----:B--2---:R-:W-:Y:S04]  /*e070*/  FFMA.FTZ R74, R238, c[0x0][0x2d0], -R96 ;  /* 0x0000b400ee4a7a23 */ /* 0x004fe80000010860 */
[-C--:B------:R-:W-:Y:S01]  /*e080*/  HMMA.16816.F32.BF16 R60, R80, R90.reuse, R60 ;  /* 0x0000005a503c723c */ /* 0x080fe2000004183c */
[----:B------:R1:W2:Y:S07]  /*e090*/  MUFU.EX2 R85, R74 ;  /* 0x0000004a00557308 */ /* 0x0002ae0000000800 */
[----:B------:R-:W-:Y:S08]  /*e0a0*/  HMMA.16816.F32.BF16 R64, R76, R90, R64 ;  /* 0x0000005a4c40723c */ /* 0x000ff00000041840 */
[-C--:B------:R-:W-:Y:S07]  /*e0b0*/  HMMA.16816.F32.BF16 R104, R164, R116.reuse, R4 ;  /* 0x00000074a468723c */ /* 0x080fee0000041804 */
[----:B------:R-:W-:Y:S01]  /*e0c0*/  FADD.FTZ R4, R228, R69 ;  /* 0x00000045e4047221 */ /* 0x000fe20000010000 */
[----:B------:R-:W-:Y:S01]  /*e0d0*/  MOV R228, R149 ;  /* 0x0000009500e47202 */ /* 0x000fe20000000f00 */
[----:B------:R-:W-:Y:S03]  /*e0e0*/  FADD.FTZ R6, R204, R68 ;  /* 0x00000044cc067221 */ /* 0x000fe60000010000 */
[--C-:B-1----:R-:W-:Y:S01]  /*e0f0*/  FFMA.FTZ R74, R239, c[0x0][0x2d0], -R96.reuse ;  /* 0x0000b400ef4a7a23 */ /* 0x102fe20000010860 */
[----:B--2---:R-:W-:Y:S01]  /*e100*/  F2FP.BF16.PACK_AB R160, R85, R168 ;  /* 0x000000a855a0723e */ /* 0x004fe200000010ff */
[----:B------:R-:W-:Y:S02]  /*e110*/  FFMA.FTZ R96, R240, c[0x0][0x2d0], -R96 ;  /* 0x0000b400f0607a23 */ /* 0x000fe40000010860 */
[----:B------:R-:W-:Y:S01]  /*e120*/  IMAD.MOV.U32 R204, RZ, RZ, R148 ;  /* 0x000000ffffcc7224 */ /* 0x000fe200078e0094 */
[----:B------:R1:W-:Y:S01]  /*e130*/  MUFU.EX2 R86, R74 ;  /* 0x0000004a00567308 */ /* 0x0003e20000000800 */
[----:B------:R-:W-:Y:S01]  /*e140*/  FADD.FTZ R4, R123, R4 ;  /* 0x000000047b047221 */ /* 0x000fe20000010000 */
[----:B------:R-:W2:Y:S01]  /*e150*/  LDSM.16.MT88.4 R148, [R210+0x2900] ;  /* 0x00290000d294783b */ /* 0x000ea20000004200 */
[----:B------:R-:W-:Y:S02]  /*e160*/  FADD.FTZ R6, R122, R6 ;  /* 0x000000067a067221 */ /* 0x000fe40000010000 */
[----:B------:R-:W-:Y:S02]  /*e170*/  FADD.FTZ R5, R121, R2 ;  /* 0x0000000279057221 */ /* 0x000fe40000010000 */
[----:B------:R-:W-:Y:S02]  /*e180*/  FADD.FTZ R4, R206, R4 ;  /* 0x00000004ce047221 */ /* 0x000fe40000010000 */
[----:B------:R-:W-:Y:S01]  /*e190*/  FADD.FTZ R2, R202, R6 ;  /* 0x00000006ca027221 */ /* 0x000fe20000010000 */
[----:B------:R-:W3:Y:S01]  /*e1a0*/  MUFU.EX2 R96, R96 ;  /* 0x0000006000607308 */ /* 0x000ee20000000800 */
[----:B------:R-:W-:Y:S02]  /*e1b0*/  FADD.FTZ R6, R126, R4 ;  /* 0x000000047e067221 */ /* 0x000fe40000010000 */
[--C-:B-1----:R-:W-:Y:S07]  /*e1c0*/  FFMA.FTZ R74, R194, c[0x0][0x2d0], -R97.reuse ;  /* 0x0000b400c24a7a23 */ /* 0x102fee0000010861 */
[----:B------:R1:W-:Y:S01]  /*e1d0*/  MUFU.EX2 R75, R74 ;  /* 0x0000004a004b7308 */ /* 0x0003e20000000800 */
[----:B---3--:R-:W-:Y:S01]  /*e1e0*/  F2FP.BF16.PACK_AB R162, R96, R86 ;  /* 0x0000005660a2723e */ /* 0x008fe200000010ff */
[--C-:B-1----:R-:W-:Y:S08]  /*e1f0*/  FFMA.FTZ R74, R196, c[0x0][0x2d0], -R97.reuse ;  /* 0x0000b400c44a7a23 */ /* 0x102ff00000010861 */
[----:B------:R1:W3:Y:S02]  /*e200*/  MUFU.EX2 R84, R74 ;  /* 0x0000004a00547308 */ /* 0x0002e40000000800 */
[--C-:B-1----:R-:W-:Y:S01]  /*e210*/  FFMA.FTZ R74, R197, c[0x0][0x2d0], -R97.reuse ;  /* 0x0000b400c54a7a23 */ /* 0x102fe20000010861 */
[----:B---3--:R-:W-:Y:S01]  /*e220*/  F2FP.BF16.PACK_AB R161, R84, R75 ;  /* 0x0000004b54a1723e */ /* 0x008fe200000010ff */
[----:B------:R-:W-:Y:S02]  /*e230*/  FFMA.FTZ R97, R73, c[0x0][0x2d0], -R97 ;  /* 0x0000b40049617a23 */ /* 0x000fe40000010861 */
[----:B------:R-:W3:Y:S04]  /*e240*/  LDL.LU R73, [R1+0x14] ;  /* 0x0000140001497983 */ /* 0x000ee80000300800 */
[----:B------:R-:W-:Y:S10]  /*e250*/  MUFU.EX2 R74, R74 ;  /* 0x0000004a004a7308 */ /* 0x000ff40000000800 */
[----:B------:R-:W1:Y:S02]  /*e260*/  MUFU.EX2 R97, R97 ;  /* 0x0000006100617308 */ /* 0x000e640000000800 */
[----:B-1----:R-:W-:Y:S07]  /*e270*/  F2FP.BF16.PACK_AB R163, R97, R74 ;  /* 0x0000004a61a3723e */ /* 0x002fee00000010ff */
[C---:B------:R-:W-:Y:S08]  /*e280*/  HMMA.16816.F32.BF16 R108, R160.reuse, R116, R8 ;  /* 0x00000074a06c723c */ /* 0x040ff00000041808 */
[-C--:B------:R-:W-:Y:S08]  /*e290*/  HMMA.16816.F32.BF16 R112, R160, R118.reuse, R12 ;  /* 0x00000076a070723c */ /* 0x080ff0000004180c */
[C---:B------:R-:W-:Y:S08]  /*e2a0*/  HMMA.16816.F32.BF16 R116, R164.reuse, R118, R16 ;  /* 0x00000076a474723c */ /* 0x040ff00000041810 */
[-C--:B------:R-:W-:Y:S04]  /*e2b0*/  HMMA.16816.F32.BF16 R120, R164, R132.reuse, R20 ;  /* 0x00000084a478723c */ /* 0x080fe80000041814 */
[----:B---3--:R-:W-:Y:S02]  /*e2c0*/  FFMA.FTZ R8, R0, R73, R200 ;  /* 0x0000004900087223 */ /* 0x008fe400000100c8 */
[----:B------:R-:W-:Y:S02]  /*e2d0*/  FADD.FTZ R0, R230, R5 ;  /* 0x00000005e6007221 */ /* 0x000fe40000010000 */
[----:B------:R-:W-:Y:S04]  /*e2e0*/  FADD.FTZ R8, R127, R8 ;  /* 0x000000087f087221 */ /* 0x000fe80000010000 */
        /* <DEDUP_REMOVED lines=17> */
[----:B------:R-:W-:Y:S02]  /*e400*/  FADD.FTZ R11, R190, R4 ;  /* 0x00000004be0b7221 */ /* 0x000fe40000010000 */
[----:B------:R-:W-:Y:S01]  /*e410*/  FADD.FTZ R8, R204, R2 ;  /* 0x00000002cc087221 */ /* 0x000fe20000010000 */
[----:B------:R-:W1:Y:S01]  /*e420*/  LDSM.16.MT88.4 R4, [R211+0x2900] ;  /* 0x00290000d304783b */ /* 0x000e620000004200 */
[----:B------:R-:W-:Y:S04]  /*e430*/  FADD.FTZ R9, R189, R0 ;  /* 0x00000000bd097221 */ /* 0x000fe80000010000 */
[----:B------:R-:W-:Y:S02]  /*e440*/  FADD.FTZ R2, R139, R10 ;  /* 0x0000000a8b027221 */ /* 0x000fe40000010000 */
[----:B------:R-:W-:Y:S02]  /*e450*/  FADD.FTZ R0, R137, R8 ;  /* 0x0000000889007221 */ /* 0x000fe40000010000 */
[----:B------:R-:W-:Y:S02]  /*e460*/  FADD.FTZ R8, R188, R11 ;  /* 0x0000000bbc087221 */ /* 0x000fe40000010000 */
[----:B------:R-:W-:Y:S02]  /*e470*/  FADD.FTZ R9, R251, R9 ;  /* 0x00000009fb097221 */ /* 0x000fe40000010000 */
[----:B------:R-:W-:Y:S02]  /*e480*/  FADD.FTZ R2, R138, R2 ;  /* 0x000000028a027221 */ /* 0x000fe40000010000 */
[----:B------:R-:W-:Y:S02]  /*e490*/  FADD.FTZ R0, R136, R0 ;  /* 0x0000000088007221 */ /* 0x000fe40000010000 */
[----:B------:R-:W-:Y:S01]  /*e4a0*/  FADD.FTZ R12, R198, R8 ;  /* 0x00000008c60c7221 */ /* 0x000fe20000010000 */
[-C--:B--2---:R-:W-:Y:S03]  /*e4b0*/  HMMA.16816.F32.BF16 R136, R164, R148.reuse, R36 ;  /* 0x00000094a488723c */ /* 0x084fe60000041824 */
        /* <DEDUP_REMOVED lines=36> */
[----:B------:R-:W-:Y:S02]  /*e700*/  FADD.FTZ R9, R157, R0 ;  /* 0x000000009d097221 */ /* 0x000fe40000010000 */
[C---:B------:R-:W-:Y:S04]  /*e710*/  HMMA.16816.F32.BF16 R156, R160.reuse, R4, R56 ;  /* 0x00000004a09c723c */ /* 0x040fe80000041838 */
[----:B------:R-:W-:Y:S01]  /*e720*/  FADD.FTZ R8, R102, R8 ;  /* 0x0000000866087221 */ /* 0x000fe20000010000 */
[----:B------:R-:W-:Y:S01]  /*e730*/  MOV R102, R70 ;  /* 0x0000004600667202 */ /* 0x000fe20000000f00 */
[----:B------:R-:W-:Y:S02]  /*e740*/  FADD.FTZ R2, R178, R10 ;  /* 0x0000000ab2027221 */ /* 0x000fe40000010000 */
[----:B------:R-:W-:Y:S01]  /*e750*/  FADD.FTZ R8, R101, R8 ;  /* 0x0000000865087221 */ /* 0x000fe20000010000 */
[-C--:B------:R-:W-:Y:S03]  /*e760*/  HMMA.16816.F32.BF16 R160, R160, R6.reuse, R60 ;  /* 0x00000006a0a0723c */ /* 0x080fe6000004183c */
[----:B------:R-:W-:Y:S01]  /*e770*/  FADD.FTZ R4, R100, R8 ;  /* 0x0000000864047221 */ /* 0x000fe20000010000 */
[----:B------:R-:W-:Y:S01]  /*e780*/  MOV R101, R71 ;  /* 0x0000004700657202 */ /* 0x000fe20000000f00 */
        /* <DEDUP_REMOVED lines=18> */
[----:B------:R1:W-:Y:S01]  /*e8b0*/  STL [R1+0x8], R6 ;  /* 0x0000080601007387 */ /* 0x0003e20000100800 */
[----:B------:R-:W-:Y:S02]  /*e8c0*/  FADD.FTZ R4, R86, R4 ;  /* 0x0000000456047221 */ /* 0x000fe40000010000 */
[----:B------:R-:W-:Y:S01]  /*e8d0*/  FADD.FTZ R0, R74, R2 ;  /* 0x000000024a007221 */ /* 0x000fe20000010000 */
[----:B------:R1:W-:Y:S01]  /*e8e0*/  STL [R1+0xc], R5 ;  /* 0x00000c0501007387 */ /* 0x0003e20000100800 */
[----:B------:R-:W-:Y:S02]  /*e8f0*/  FADD.FTZ R2, R96, R4 ;  /* 0x0000000460027221 */ /* 0x000fe40000010000 */
[----:B------:R-:W-:Y:S02]  /*e900*/  FADD.FTZ R0, R97, R0 ;  /* 0x0000000061007221 */ /* 0x000fe40000010000 */
[----:B------:R-:W-:Y:S01]  /*e910*/  IMAD.MOV.U32 R100, RZ, RZ, R72 ;  /* 0x000000ffff647224 */ /* 0x000fe200078e0048 */
[----:B------:R1:W-:Y:S04]  /*e920*/  STL [R1+0x10], R2 ;  /* 0x0000100201007387 */ /* 0x0003e80000100800 */
[----:B------:R1:W-:Y:S01]  /*e930*/  STL [R1+0x14], R0 ;  /* 0x0000140001007387 */ /* 0x0003e20000100800 */
[----:B------:R-:W-:-:S05]  /*e940*/  @P0 BRA `(.L_x_181) ;  /* 0xffff98f000000947 */ /* 0x000fca000383ffff */
.L_x_164:
[----:B------:R-:W2:Y:S01]  /*e950*/  S2UR UR6, SR_CTAID.X ;  /* 0x00000000000679c3 */ /* 0x000ea20000002500 */
[----:B------:R-:W-:Y:S01]  /*e960*/  ULDC.64 UR4, c[0x0][0x2c8] ;  /* 0x0000b20000047ab9 */ /* 0x000fe20000000a00 */
[----:B------:R-:W-:Y:S01]  /*e970*/  PLOP3.LUT P0, PT, PT, PT, UP1, 0x40, 0x0 ;  /* 0x000000000000781c */ /* 0x000fe20003f0e818 */
[----:B--2---:R-:W-:-:S04]  /*e980*/  ULEA UR6, UR6, 0x7f, 0x7 ;  /* 0x0000007f06067891 */ /* 0x004fc8000f8e383f */
[----:B------:R-:W-:-:S03]  /*e990*/  UIMAD.WIDE.U32 UR14, UR6, UR4, URZ ;  /* 0x00000004060e72a5 */ /* 0x000fc6000f8e003f */
[----:B------:R-:W-:Y:S02]  /*e9a0*/  ULDC UR4, c[0x0][0x168] ;  /* 0x00005a0000047ab9 */ /* 0x000fe40000000800 */
[----:B------:R-:W-:Y:S02]  /*e9b0*/  @UP2 USHF.R.U32.HI UR6, URZ, UR5, UR15 ;  /* 0x000000053f062299 */ /* 0x000fe4000801160f */
[----:B------:R-:W-:Y:S02]  /*e9c0*/  UIADD3 UR4, -UR4, 0x1, URZ ;  /* 0x0000000104047890 */ /* 0x000fe4000fffe13f */
[----:B------:R-:W-:Y:S02]  /*e9d0*/  ULDC UR5, c[0x0][0x1d0] ;  /* 0x0000740000057ab9 */ /* 0x000fe40000000800 */
[----:B------:R-:W-:-:S03]  /*e9e0*/  UIADD3 UR7, UR6, UR5, UR4 ;  /* 0x0000000506077290 */ /* 0x000fc6000fffe004 */
[----:B------:R-:W-:Y:S02]  /*e9f0*/  ULDC UR6, c[0x0][0x324] ;  /* 0x0000c90000067ab9 */ /* 0x000fe40000000800 */
[----:B------:R-:W-:Y:S01]  /*ea00*/  UIADD3 UR6, UR7, -UR6, URZ ;  /* 0x8000000607067290 */ /* 0x000fe2000fffe03f */
[----:B------:R-:W-:Y:S05]  /*ea10*/  @P0 BRA `(.L_x_182) ;  /* 0x0000014000000947 */ /* 0x000fea0003800000 */
        /* <DEDUP_REMOVED lines=11> */
.L_x_183:
[----:B------:R-:W-:Y:S02]  /*ead0*/  ULDC UR4, c[0x0][0x32c] ;  /* 0x0000cb0000047ab9 */ /* 0x000fe40000000800 */
[----:B------:R-:W-:-:S03]  /*eae0*/  UISETP.NE.AND UP0, UPT, UR4, 0x1, UPT ;  /* 0x000000010400788c */ /* 0x000fc6000bf05270 */
[----:B------:R-:W-:Y:S02]  /*eaf0*/  ULDC.64 UR4, c[0x0][0x330] ;  /* 0x0000cc0000047ab9 */ /* 0x000fe40000000a00 */
[----:B------:R-:W-:-:S06]  /*eb00*/  UIMAD.WIDE.U32 UR14, UR7, UR4, URZ ;  /* 0x00000004070e72a5 */ /* 0x000fcc000f8e003f */
[----:B------:R-:W-:Y:S02]  /*eb10*/  @UP0 USHF.R.U32.HI UR7, URZ, UR5, UR15 ;  /* 0x000000053f070299 */ /* 0x000fe4000801160f */
.L_x_184:
[----:B------:R-:W-:Y:S02]  /*eb20*/  ULDC UR4, c[0x0][0x32c] ;  /* 0x0000cb0000047ab9 */ /* 0x000fe40000000800 */
[----:B------:R-:W-:-:S04]  /*eb30*/  UIMAD UR4, UR7, UR4, URZ ;  /* 0x00000004070472a4 */ /* 0x000fc8000f8e023f */
[----:B------:R-:W-:-:S04]  /*eb40*/  UISETP.LT.AND UP0, UPT, UR6, UR4, UPT ;  /* 0x000000040600728c */ /* 0x000fc8000bf01270 */
[----:B------:R-:W-:-:S04]  /*eb50*/  USEL UR6, UR6, UR4, !UP0 ;  /* 0x0000000406067287 */ /* 0x000fc8000c000000 */
.L_x_182:
[----:B------:R-:W-:-:S04]  /*eb60*/  UIADD3 UR6, UR6, 0x5f, URZ ;  /* 0x0000005f06067890 */ /* 0x000fc8000fffe03f */
[----:B------:R-:W-:-:S04]  /*eb70*/  UIMAD.WIDE UR4, UR6, 0x2aaaaaab, URZ ;  /* 0x2aaaaaab060478a5 */ /* 0x000fc8000f8e023f */
[----:B------:R-:W-:-:S04]  /*eb80*/  USHF.R.U32.HI UR4, URZ, 0x1f, UR5 ;  /* 0x0000001f3f047899 */ /* 0x000fc80008011605 */
[----:B------:R-:W-:-:S04]  /*eb90*/  ULEA.HI.SX32 UR4, UR5, UR4, 0x1c ;  /* 0x0000000405047291 */ /* 0x000fc8000f8fe23f */
[----:B------:R-:W-:-:S04]  /*eba0*/  UISETP.LT.AND UP0, UPT, UR8, UR4, UPT ;  /* 0x000000040800728c */ /* 0x000fc8000bf01270 */
[----:B------:R-:W-:-:S06]  /*ebb0*/  USEL UR4, UR8, UR4, !UP0 ;  /* 0x0000000408047287 */ /* 0x000fcc000c000000 */
[----:B------:R-:W-:-:S13]  /*ebc0*/  ISETP.GE.AND P0, PT, R225, UR4, PT ;  /* 0x00000004e1007c0c */ /* 0x000fda000bf06270 */
[----:B------:R-:W-:Y:S05]  /*ebd0*/  @!P0 BRA `(.L_x_185) ;  /* 0x00004da000008947 */ /* 0x000fea0003800000 */
[----:B------:R-:W-:Y:S01]  /*ebe0*/  MOV R100, R71 ;  /* 0x0000004700647202 */ /* 0x000fe20000000f00 */
[----:B------:R-:W-:Y:S01]  /*ebf0*/  IMAD.MOV.U32 R102, RZ, RZ, R3 ;  /* 0x000000ffff667224 */ /* 0x000fe200078e0003 */
[----:B-1----:R-:W-:Y:S01]  /*ec00*/  MOV R2, R72 ;  /* 0x0000004800027202 */ /* 0x002fe20000000f00 */
[----:B------:R-:W-:Y:S01]  /*ec10*/  IMAD.MOV.U32 R103, RZ, RZ, R225 ;  /* 0x000000ffff677224 */ /* 0x000fe200078e00e1 */
[----:B------:R-:W-:Y:S02]  /*ec20*/  MOV R101, R70 ;  /* 0x0000004600657202 */ /* 0x000fe40000000f00 */
.L_x_186:
[----:B------:R-:W-:Y:S04]  /*ec30*/  DEPBAR.LE SB0, 0x0 ;  /* 0x000080000000791a */ /* 0x000fe80000000000 */
[----:B------:R-:W-:Y:S01]  /*ec40*/  BAR.SYNC.DEFER_BLOCKING 0x0 ;  /* 0x0000000000007b1d */ /* 0x000fe20000010000 */
[C---:B------:R-:W-:Y:S11]  /*ec50*/  ISETP.LT.AND P0, PT, R103.reuse, UR8, PT ;  /* 0x0000000867007c0c */ /* 0x040ff6000bf01270 */
[----:B------:R-:W-:Y:S02]  /*ec60*/  @!UPT UIADD3 URZ, URZ, URZ, URZ ;  /* 0x0000003f3f3ff290 */ /* 0x000fe4000fffe03f */
[----:B--2---:R-:W-:Y:S05]  /*ec70*/  @!P0 SHF.R.S32.HI R0, RZ, 0x1f, R103 ;  /* 0x0000001fff008819 */ /* 0x004fea0000011467 */
[----:B------:R-:W-:Y:S04]  /*ec80*/  @!P0 IMAD R0, R0, c[0x0][0x208], RZ ;  /* 0x0000820000008a24 */ /* 0x000fe800078e02ff */
[C---:B------:R-:W-:Y:S01]  /*ec90*/  @!P0 IMAD R0, R103.reuse, c[0x0][0x20c], R0 ;  /* 0x0000830067008a24 */ /* 0x040fe200078e0200 */
[----:B-----5:R-:W-:Y:S08]  /*eca0*/  LDSM.16.M88.4 R96, [R215+0x6100] ;  /* 0x00610000d760783b */ /* 0x020ff00000000200 */
[----:B------:R-:W1:Y:S08]  /*ecb0*/  LDSM.16.M88.4 R16, [R208+0x3100] ;  /* 0x00310000d010783b */ /* 0x000e700000000200 */
[----:B------:R-:W2:Y:S06]  /*ecc0*/  LDL.64 R198, [R1+0x30] ;  /* 0x0000300001c67983 */ /* 0x000eac0000100a00 */
[----:B------:R-:W3:Y:S06]  /*ecd0*/  LDL.64 R196, [R1+0x38] ;  /* 0x0000380001c47983 */ /* 0x000eec0000100a00 */
[----:B------:R-:W4:Y:S08]  /*ece0*/  LDSM.16.M88.4 R92, [R215+0x8100] ;  /* 0x00810000d75c783b */ /* 0x000f300000000200 */
        /* <DEDUP_REMOVED lines=19> */
[-C--:B-1----:R-:W-:Y:S08]  /*ee20*/  HMMA.16816.F32.BF16 R4, R96, R16.reuse, RZ ;  /* 0x000000106004723c */ /* 0x082ff000000418ff */
[C---:B----4-:R-:W-:Y:S08]  /*ee30*/  HMMA.16816.F32.BF16 R8, R92.reuse, R16, RZ ;  /* 0x000000105c08723c */ /* 0x050ff000000418ff */
        /* <DEDUP_REMOVED lines=27> */
[----:B------:R-:W-:Y:S04]  /*eff0*/  @!P0 IADD3 R0, R177, R0, RZ ;  /* 0x00000000b1008210 */ /* 0x000fe80007ffe0ff */
[C---:B------:R-:W-:Y:S04]  /*f000*/  HMMA.16816.F32.BF16 R16, R172.reuse, R178, R16 ;  /* 0x000000b2ac10723c */ /* 0x040fe80000041810 */
[----:B------:R-:W-:Y:S04]  /*f010*/  @!P0 IMAD R0, R0, 0x60, RZ ;  /* 0x0000006000008824 */ /* 0x000fe800078e02ff */
[-C--:B------:R-:W-:Y:S08]  /*f020*/  HMMA.16816.F32.BF16 R20, R172, R184.reuse, R20 ;  /* 0x000000b8ac14723c */ /* 0x080ff00000041814 */
[C---:B------:R-:W-:Y:S07]  /*f030*/  HMMA.16816.F32.BF16 R24, R180.reuse, R184, R24 ;  /* 0x000000b8b418723c */ /* 0x040fee0000041818 */
[----:B---3--:R-:W-:Y:S01]  /*f040*/  @!P0 MOV R184, R196 ;  /* 0x000000c400b88202 */ /* 0x008fe20000000f00 */
[-C--:B------:R-:W-:Y:S04]  /*f050*/  HMMA.16816.F32.BF16 R28, R180, R186.reuse, R28 ;  /* 0x000000bab41c723c */ /* 0x080fe8000004181c */
[----:B--2---:R-:W-:Y:S04]  /*f060*/  @!P0 MOV R185, R199 ;  /* 0x000000c700b98202 */ /* 0x004fe80000000f00 */
[C---:B------:R-:W-:Y:S04]  /*f070*/  HMMA.16816.F32.BF16 R32, R172.reuse, R186, R32 ;  /* 0x000000baac20723c */ /* 0x040fe80000041820 */
[----:B------:R-:W-:Y:S02]  /*f080*/  @!P0 IMAD.WIDE.U32 R184, R176, 0x60, R184 ;  /* 0x00000060b0b88825 */ /* 0x000fe400078e00b8 */
[----:B------:R-:W2:Y:S02]  /*f090*/  LDSM.16.M88.4 R176, [R221] ;  /* 0x00000000ddb0783b */ /* 0x000ea40000000200 */
[-C--:B------:R-:W-:Y:S04]  /*f0a0*/  HMMA.16816.F32.BF16 R36, R172, R188.reuse, R36 ;  /* 0x000000bcac24723c */ /* 0x080fe80000041824 */
[C---:B------:R-:W-:Y:S02]  /*f0b0*/  @!P0 LEA R194, P1, R184.reuse, c[0x0][0x1f8], 0x1 ;  /* 0x00007e00b8c28a11 */ /* 0x040fe400078208ff */
[----:B------:R-:W-:Y:S02]  /*f0c0*/  @!P0 IADD3 R0, R185, R0, RZ ;  /* 0x00000000b9008210 */ /* 0x000fe40007ffe0ff */
[C---:B------:R-:W-:Y:S04]  /*f0d0*/  HMMA.16816.F32.BF16 R40, R180.reuse, R188, R40 ;  /* 0x000000bcb428723c */ /* 0x040fe80000041828 */
[----:B------:R-:W-:Y:S02]  /*f0e0*/  @!P0 LEA.HI.X R195, R184, c[0x0][0x1fc], R0, 0x1, P1 ;  /* 0x00007f00b8c38a11 */ /* 0x000fe400008f0c00 */
[----:B------:R-:W3:Y:S01]  /*f0f0*/  LDSM.16.M88.4 R184, [R220] ;  /* 0x00000000dcb8783b */ /* 0x000ee20000000200 */
[----:B------:R-:W-:Y:S01]  /*f100*/  @!P0 IADD3 R192, P2, R194, UR10, RZ ;  /* 0x0000000ac2c08c10 */ /* 0x000fe2000ff5e0ff */
[-C--:B------:R-:W-:Y:S04]  /*f110*/  HMMA.16816.F32.BF16 R44, R180, R190.reuse, R44 ;  /* 0x000000beb42c723c */ /* 0x080fe8000004182c */
[----:B------:R-:W-:Y:S02]  /*f120*/  @!P0 IADD3.X R193, R195, UR9, RZ, P2, !PT ;  /* 0x00000009c3c18c10 */ /* 0x000fe400097fe4ff */
[----:B------:R-:W-:Y:S01]  /*f130*/  @!PT LDS RZ, [RZ] ;  /* 0x00000000fffff984 */ /* 0x000fe20000000800 */
[----:B------:R-:W-:Y:S01]  /*f140*/  @!PT LDS RZ, [RZ] ;  /* 0x00000000fffff984 */ /* 0x000fe20000000800 */
[----:B------:R-:W-:Y:S01]  /*f150*/  @!PT LDS RZ, [RZ] ;  /* 0x00000000fffff984 */ /* 0x000fe20000000800 */
[----:B------:R4:W-:Y:S02]  /*f160*/  @!P0 LDGSTS.E.BYPASS.LTC128B.128 [R227+0x100], [R194.64], !P6 ;  /* 0x00100000c2e38fae */ /* 0x0009e4000f101d4c */
[C---:B------:R-:W-:Y:S06]  /*f170*/  HMMA.16816.F32.BF16 R48, R172.reuse, R190, R48 ;  /* 0x000000beac30723c */ /* 0x040fec0000041830 */
[----:B------:R2:W-:Y:S01]  /*f180*/  @!P0 LDGSTS.E.BYPASS.LTC128B.128 [R227+0x900], [R192.64], !P6 ;  /* 0x00900000c0e38fae */ /* 0x0005e2000f101d4c */
        /* <DEDUP_REMOVED lines=11> */
[----:B----4-:R-:W-:Y:S02]  /*f240*/  @!P0 IADD3 R194, P1, R168, UR10, RZ ;  /* 0x0000000aa8c28c10 */ /* 0x010fe4000ff3e0ff */
[C---:B------:R-:W-:Y:S01]  /*f250*/  HMMA.16816.F32.BF16 R64, R172.reuse, R170, R64 ;  /* 0x000000aaac40723c */ /* 0x040fe20000041840 */
[----:B------:R4:W-:Y:S03]  /*f260*/  @!P0 LDGSTS.E.BYPASS.LTC128B.128 [R227+0x2100], [R168.64], !P6 ;  /* 0x02100000a8e38fae */ /* 0x0009e6000f101d4c */
[----:B------:R-:W-:Y:S04]  /*f270*/  @!P0 IADD3.X R195, R169, UR9, RZ, P1, !PT ;  /* 0x00000009a9c38c10 */ /* 0x000fe80008ffe4ff */
[-C--:B--2---:R-:W-:Y:S01]  /*f280*/  HMMA.16816.F32.BF16 R68, R172, R176.reuse, R68 ;  /* 0x000000b0ac44723c */ /* 0x084fe20000041844 */
[----:B------:R2:W-:Y:S02]  /*f290*/  @!P0 LDGSTS.E.BYPASS.LTC128B.128 [R227+0x2900], [R194.64], !P6 ;  /* 0x02900000c2e38fae */ /* 0x0005e4000f101d4c */
[----:B------:R-:W-:Y:S05]  /*f2a0*/  ISETP.GT.AND P0, PT, R103, UR8, PT ;  /* 0x0000000867007c0c */ /* 0x000fea000bf04270 */
[C---:B------:R-:W-:Y:S01]  /*f2b0*/  HMMA.16816.F32.BF16 R72, R180.reuse, R176, R72 ;  /* 0x000000b0b448723c */ /* 0x040fe20000041848 */
[----:B------:R-:W-:Y:S07]  /*f2c0*/  LDSM.16.M88.4 R196, [R214+0x3900] ;  /* 0x00390000d6c4783b */ /* 0x000fee0000000200 */
[-C--:B------:R-:W-:Y:S01]  /*f2d0*/  HMMA.16816.F32.BF16 R76, R180, R178.reuse, R76 ;  /* 0x000000b2b44c723c */ /* 0x080fe2000004184c */
[----:B-1----:R-:W-:Y:S07]  /*f2e0*/  LDSM.16.M88.4 R188, [R214+0x3100] ;  /* 0x00310000d6bc783b */ /* 0x002fee0000000200 */
[C---:B------:R-:W-:Y:S01]  /*f2f0*/  HMMA.16816.F32.BF16 R80, R172.reuse, R178, R80 ;  /* 0x000000b2ac50723c */ /* 0x040fe20000041850 */
[----:B----4-:R-:W1:Y:S07]  /*f300*/  LDSM.16.M88.4 R168, [R216+0x6100] ;  /* 0x00610000d8a8783b */ /* 0x010e6e0000000200 */
[-C--:B---3--:R-:W-:Y:S01]  /*f310*/  HMMA.16816.F32.BF16 R84, R172, R184.reuse, R84 ;  /* 0x000000b8ac54723c */ /* 0x088fe20000041854 */
[----:B--2---:R-:W2:Y:S07]  /*f320*/  LDSM.16.M88.4 R192, [R216+0x8100] ;  /* 0x00810000d8c0783b */ /* 0x004eae0000000200 */
[C---:B------:R-:W-:Y:S01]  /*f330*/  HMMA.16816.F32.BF16 R88, R180.reuse, R184, R88 ;  /* 0x000000b8b458723c */ /* 0x040fe20000041858 */
[----:B------:R-:W3:Y:S07]  /*f340*/  LDSM.16.M88.4 R200, [R214+0x4100] ;  /* 0x00410000d6c8783b */ /* 0x000eee0000000200 */
[-C--:B------:R-:W-:Y:S01]  /*f350*/  HMMA.16816.F32.BF16 R92, R180, R186.reuse, R92 ;  /* 0x000000bab45c723c */ /* 0x080fe2000004185c */
[----:B------:R-:W4:Y:S07]  /*f360*/  LDSM.16.M88.4 R176, [R214+0x4900] ;  /* 0x00490000d6b0783b */ /* 0x000f2e0000000200 */
[----:B------:R-:W-:Y:S01]  /*f370*/  HMMA.16816.F32.BF16 R96, R172, R186, R96 ;  /* 0x000000baac60723c */ /* 0x000fe20000041860 */
[----:B------:R-:W3:Y:S07]  /*f380*/  LDSM.16.M88.4 R180, [R214+0x5100] ;  /* 0x00510000d6b4783b */ /* 0x000eee0000000200 */
[-C--:B-1----:R-:W-:Y:S01]  /*f390*/  HMMA.16816.F32.BF16 R4, R168, R188.reuse, R4 ;  /* 0x000000bca804723c */ /* 0x082fe20000041804 */
[----:B------:R-:W1:Y:S07]  /*f3a0*/  LDSM.16.M88.4 R204, [R214+0x5900] ;  /* 0x00590000d6cc783b */ /* 0x000e6e0000000200 */
[C---:B--2---:R-:W-:Y:S01]  /*f3b0*/  HMMA.16816.F32.BF16 R8, R192.reuse, R188, R8 ;  /* 0x000000bcc008723c */ /* 0x044fe20000041808 */
[----:B------:R-:W-:Y:S07]  /*f3c0*/  LDSM.16.M88.4 R172, [R217+0x6100] ;  /* 0x00610000d9ac783b */ /* 0x000fee0000000200 */
[-C--:B------:R-:W-:Y:S01]  /*f3d0*/  HMMA.16816.F32.BF16 R12, R192, R190.reuse, R12 ;  /* 0x000000bec00c723c */ /* 0x080fe2000004180c */
[----:B------:R-:W2:Y:S07]  /*f3e0*/  LDSM.16.M88.4 R184, [R213] ;  /* 0x00000000d5b8783b */ /* 0x000eae0000000200 */
[C---:B------:R-:W-:Y:S01]  /*f3f0*/  HMMA.16816.F32.BF16 R16, R168.reuse, R190, R16 ;  /* 0x000000bea810723c */ /* 0x040fe20000041810 */
[----:B------:R-:W1:Y:S07]  /*f400*/  LDSM.16.M88.4 R188, [R217+0x8100] ;  /* 0x00810000d9bc783b */ /* 0x000e6e0000000200 */
[-C--:B------:R-:W-:Y:S01]  /*f410*/  HMMA.16816.F32.BF16 R20, R168, R196.reuse, R20 ;  /* 0x000000c4a814723c */ /* 0x080fe20000041814 */
[----:B------:R-:W0:Y:S07]  /*f420*/  LDGDEPBAR ;  /* 0x00000000000079af */ /* 0x000e2e0000000000 */
[C---:B------:R-:W-:Y:S08]  /*f430*/  HMMA.16816.F32.BF16 R24, R192.reuse, R196, R24 ;  /* 0x000000c4c018723c */ /* 0x040ff00000041818 */
[-C--:B------:R-:W-:Y:S08]  /*f440*/  HMMA.16816.F32.BF16 R28, R192, R198.reuse, R28 ;  /* 0x000000c6c01c723c */ /* 0x080ff0000004181c */
[C---:B------:R-:W-:Y:S08]  /*f450*/  HMMA.16816.F32.BF16 R32, R168.reuse, R198, R32 ;  /* 0x000000c6a820723c */ /* 0x040ff00000041820 */
        /* <DEDUP_REMOVED lines=26> */
[----:B------:R-:W-:Y:S01]  /*f600*/  MUFU.TANH R177, R6 ;  /* 0x0000000600b17308 */ /* 0x000fe20000002400 */
[----:B------:R-:W-:Y:S02]  /*f610*/  FMUL.FTZ R9, R9, c[0x0][0x320] ;  /* 0x0000c80009097a20 */ /* 0x000fe40000410000 */
[----:B------:R-:W-:Y:S02]  /*f620*/  FMUL.FTZ R10, R10, c[0x0][0x320] ;  /* 0x0000c8000a0a7a20 */ /* 0x000fe40000410000 */
[----:B------:R-:W-:Y:S02]  /*f630*/  FMUL.FTZ R11, R11, c[0x0][0x320] ;  /* 0x0000c8000b0b7a20 */ /* 0x000fe40000410000 */
[----:B------:R-:W-:Y:S02]  /*f640*/  FMUL.FTZ R15, R15, c[0x0][0x320] ;  /* 0x0000c8000f0f7a20 */ /* 0x000fe40000410000 */
[----:B------:R-:W-:Y:S01]  /*f650*/  FMUL.FTZ R12, R12, c[0x0][0x320] ;  /* 0x0000c8000c0c7a20 */ /* 0x000fe20000410000 */
[----:B------:R-:W2:Y:S01]  /*f660*/  MUFU.TANH R168, R5 ;  /* 0x0000000500a87308 */ /* 0x000ea20000002400 */
[----:B------:R-:W-:Y:S02]  /*f670*/  FMUL.FTZ R13, R13, c[0x0][0x320] ;  /* 0x0000c8000d0d7a20 */ /* 0x000fe40000410000 */
[----:B------:R-:W-:Y:S01]  /*f680*/  FMUL.FTZ R17, R17, c[0x0][0x320] ;  /* 0x0000c80011117a20 */ /* 0x000fe20000410000 */
[----:B-1----:R-:W-:Y:S01]  /*f690*/  FMNMX.FTZ R0, R169, R2, !PT ;  /* 0x00000002a9007209 */ /* 0x002fe20007810000 */
[----:B------:R-:W-:Y:S02]  /*f6a0*/  FMUL.FTZ R14, R14, c[0x0][0x320] ;  /* 0x0000c8000e0e7a20 */ /* 0x000fe40000410000 */
[----:B------:R-:W-:Y:S02]  /*f6b0*/  FMUL.FTZ R16, R16, c[0x0][0x320] ;  /* 0x0000c80010107a20 */ /* 0x000fe40000410000 */
[----:B------:R-:W-:Y:S01]  /*f6c0*/  FMUL.FTZ R18, R18, c[0x0][0x320] ;  /* 0x0000c80012127a20 */ /* 0x000fe20000410000 */
[----:B------:R-:W-:Y:S01]  /*f6d0*/  MUFU.TANH R179, R15 ;  /* 0x0000000f00b37308 */ /* 0x000fe20000002400 */
[----:B------:R-:W-:Y:S09]  /*f6e0*/  FMUL.FTZ R19, R19, c[0x0][0x320] ;  /* 0x0000c80013137a20 */ /* 0x000ff20000410000 */
[----:B------:R1:W-:Y:S01]  /*f6f0*/  MUFU.TANH R170, R7 ;  /* 0x0000000700aa7308 */ /* 0x0003e20000002400 */
[----:B--2---:R-:W-:Y:S09]  /*f700*/  FMNMX.FTZ R0, R168, R0, !PT ;  /* 0x00000000a8007209 */ /* 0x004ff20007810000 */
[----:B------:R-:W2:Y:S10]  /*f710*/  MUFU.TANH R180, R8 ;  /* 0x0000000800b47308 */ /* 0x000eb40000002400 */
[----:B------:R-:W-:Y:S01]  /*f720*/  MUFU.TANH R171, R9 ;  /* 0x0000000900ab7308 */ /* 0x000fe20000002400 */
[----:B-1----:R-:W1:Y:S09]  /*f730*/  LDSM.16.M88.4 R4, [R213+0x800] ;  /* 0x00080000d504783b */ /* 0x002e720000000200 */
[----:B------:R-:W-:Y:S10]  /*f740*/  MUFU.TANH R176, R10 ;  /* 0x0000000a00b07308 */ /* 0x000ff40000002400 */
[----:B------:R3:W-:Y:S10]  /*f750*/  MUFU.TANH R178, R11 ;  /* 0x0000000b00b27308 */ /* 0x0007f40000002400 */
[----:B------:R-:W4:Y:S10]  /*f760*/  MUFU.TANH R16, R16 ;  /* 0x0000001000107308 */ /* 0x000f340000002400 */
[----:B------:R-:W-:Y:S01]  /*f770*/  MUFU.TANH R18, R18 ;  /* 0x0000001200127308 */ /* 0x000fe20000002400 */
[----:B---3--:R-:W3:Y:S01]  /*f780*/  LDSM.16.M88.4 R8, [R213+0x1000] ;  /* 0x00100000d508783b */ /* 0x008ee20000000200 */
[-C--:B-1----:R-:W-:Y:S08]  /*f790*/  HMMA.16816.F32.BF16 R20, R172, R4.reuse, R20 ;  /* 0x00000004ac14723c */ /* 0x082ff00000041814 */
[----:B------:R-:W1:Y:S01]  /*f7a0*/  MUFU.TANH R17, R17 ;  /* 0x0000001100117308 */ /* 0x000e620000002400 */
[C---:B------:R-:W-:Y:S09]  /*f7b0*/  HMMA.16816.F32.BF16 R24, R188.reuse, R4, R24 ;  /* 0x00000004bc18723c */ /* 0x040ff20000041818 */
[----:B------:R-:W-:Y:S01]  /*f7c0*/  MUFU.TANH R19, R19 ;  /* 0x0000001300137308 */ /* 0x000fe20000002400 */
[-C--:B------:R-:W-:Y:S08]  /*f7d0*/  HMMA.16816.F32.BF16 R28, R188, R6.reuse, R28 ;  /* 0x00000006bc1c723c */ /* 0x080ff0000004181c */
        /* <DEDUP_REMOVED lines=8> */
[----:B------:R-:W-:Y:S01]  /*f860*/  FMUL.FTZ R26, R26, c[0x0][0x320] ;  /* 0x0000c8001a1a7a20 */ /* 0x000fe20000410000 */
[-C--:B---3--:R-:W-:Y:S03]  /*f870*/  HMMA.16816.F32.BF16 R36, R172, R8.reuse, R36 ;  /* 0x00000008ac24723c */ /* 0x088fe60000041824 */
        /* <DEDUP_REMOVED lines=8> */
[-C--:B------:R-:W-:Y:S03]  /*f900*/  HMMA.16816.F32.BF16 R44, R188, R10.reuse, R44 ;  /* 0x0000000abc2c723c */ /* 0x080fe6000004182c */
[----:B------:R-:W-:Y:S02]  /*f910*/  FMUL.FTZ R33, R33, c[0x0][0x320] ;  /* 0x0000c80021217a20 */ /* 0x000fe40000410000 */
[----:B------:R-:W-:Y:S02]  /*f920*/  FMUL.FTZ R35, R35, c[0x0][0x320] ;  /* 0x0000c80023237a20 */ /* 0x000fe40000410000 */
[----:B------:R-:W-:Y:S01]  /*f930*/  FMUL.FTZ R36, R36, c[0x0][0x320] ;  /* 0x0000c80024247a20 */ /* 0x000fe20000410000 */
[C---:B------:R-:W-:Y:S01]  /*f940*/  HMMA.16816.F32.BF16 R48, R172.reuse, R10, R48 ;  /* 0x0000000aac30723c */ /* 0x040fe20000041830 */
[----:B------:R-:W-:Y:S01]  /*f950*/  MUFU.TANH R32, R32 ;  /* 0x0000002000207308 */ /* 0x000fe20000002400 */
[----:B------:R-:W3:Y:S02]  /*f960*/  LDSM.16.M88.4 R8, [R213+0x2000] ;  /* 0x00200000d508783b */ /* 0x000ee40000000200 */
        /* <DEDUP_REMOVED lines=8> */
[----:B------:R1:W-:Y:S01]  /*f9f0*/  MUFU.TANH R15, R23 ;  /* 0x00000017000f7308 */ /* 0x0003e20000002400 */
[----:B------:R-:W-:Y:S02]  /*fa00*/  FMUL.FTZ R42, R42, c[0x0][0x320] ;  /* 0x0000c8002a2a7a20 */ /* 0x000fe40000410000 */
[-C--:B------:R-:W-:Y:S04]  /*fa10*/  HMMA.16816.F32.BF16 R60, R188, R6.reuse, R60 ;  /* 0x00000006bc3c723c */ /* 0x080fe8000004183c */
[----:B------:R-:W-:Y:S02]  /*fa20*/  FMUL.FTZ R47, R47, c[0x0][0x320] ;  /* 0x0000c8002f2f7a20 */ /* 0x000fe40000410000 */
[----:B------:R-:W-:Y:S01]  /*fa30*/  FMUL.FTZ R44, R44, c[0x0][0x320] ;  /* 0x0000c8002c2c7a20 */ /* 0x000fe20000410000 */
[----:B------:R-:W-:Y:S01]  /*fa40*/  MUFU.TANH R34, R34 ;  /* 0x0000002200227308 */ /* 0x000fe20000002400 */
[C---:B------:R-:W-:Y:S01]  /*fa50*/  HMMA.16816.F32.BF16 R64, R172.reuse, R6, R64 ;  /* 0x00000006ac40723c */ /* 0x040fe20000041840 */
[----:B------:R-:W2:Y:S01]  /*fa60*/  LDSM.16.M88.4 R4, [R213+0x2800] ;  /* 0x00280000d504783b */ /* 0x000ea20000000200 */
[----:B------:R-:W-:Y:S04]  /*fa70*/  DEPBAR.LE SB0, 0x0 ;  /* 0x000080000000791a */ /* 0x000fe80000000000 */
[----:B------:R-:W-:Y:S02]  /*fa80*/  FMUL.FTZ R54, R54, c[0x0][0x320] ;  /* 0x0000c80036367a20 */ /* 0x000fe40000410000 */
[----:B------:R-:W-:Y:S01]  /*fa90*/  FMUL.FTZ R55, R55, c[0x0][0x320] ;  /* 0x0000c80037377a20 */ /* 0x000fe20000410000 */
[----:B------:R-:W-:Y:S01]  /*faa0*/  MUFU.TANH R33, R33 ;  /* 0x0000002100217308 */ /* 0x000fe20000002400 */
[-C--:B---3--:R-:W-:Y:S01]  /*fab0*/  HMMA.16816.F32.BF16 R68, R172, R8.reuse, R68 ;  /* 0x00000008ac44723c */ /* 0x088fe20000041844 */
[----:B------:R-:W-:Y:S04]  /*fac0*/  BAR.SYNC.DEFER_BLOCKING 0x0 ;  /* 0x0000000000007b1d */ /* 0x000fe80000010000 */
[----:B------:R-:W-:Y:S02]  /*fad0*/  FMUL.FTZ R53, R53, c[0x0][0x320] ;  /* 0x0000c80035357a20 */ /* 0x000fe40000410000 */
[----:B------:R-:W-:Y:S01]  /*fae0*/  FMUL.FTZ R52, R52, c[0x0][0x320] ;  /* 0x0000c80034347a20 */ /* 0x000fe20000410000 */
[C---:B------:R-:W-:Y:S01]  /*faf0*/  HMMA.16816.F32.BF16 R72, R188.reuse, R8, R72 ;  /* 0x00000008bc48723c */ /* 0x040fe20000041848 */
[----:B------:R-:W-:Y:S01]  /*fb00*/  MUFU.TANH R35, R35 ;  /* 0x0000002300237308 */ /* 0x000fe20000002400 */
[----:B-1----:R-:W3:Y:S02]  /*fb10*/  LDL.64 R22, [R1+0x28] ;  /* 0x0000280001167983 */ /* 0x002ee40000100a00 */
[----:B------:R-:W-:Y:S02]  /*fb20*/  FMUL.FTZ R56, R56, c[0x0][0x320] ;  /* 0x0000c80038387a20 */ /* 0x000fe40000410000 */
[----:B------:R-:W-:Y:S02]  /*fb30*/  FMUL.FTZ R66, R66, c[0x0][0x320] ;  /* 0x0000c80042427a20 */ /* 0x000fe40000410000 */
[-C--:B------:R-:W-:Y:S03]  /*fb40*/  HMMA.16816.F32.BF16 R76, R188, R10.reuse, R76 ;  /* 0x0000000abc4c723c */ /* 0x080fe6000004184c */
[----:B------:R-:W-:Y:S01]  /*fb50*/  MUFU.TANH R194, R36 ;  /* 0x0000002400c27308 */ /* 0x000fe20000002400 */
[----:B------:R-:W-:Y:S02]  /*fb60*/  FMUL.FTZ R57, R57, c[0x0][0x320] ;  /* 0x0000c80039397a20 */ /* 0x000fe40000410000 */
[----:B------:R-:W-:Y:S02]  /*fb70*/  FMUL.FTZ R50, R50, c[0x0][0x320] ;  /* 0x0000c80032327a20 */ /* 0x000fe40000410000 */
[C---:B------:R-:W-:Y:S04]  /*fb80*/  HMMA.16816.F32.BF16 R80, R172.reuse, R10, R80 ;  /* 0x0000000aac50723c */ /* 0x040fe80000041850 */
[----:B------:R-:W-:Y:S01]  /*fb90*/  FMUL.FTZ R69, R69, c[0x0][0x320] ;  /* 0x0000c80045457a20 */ /* 0x000fe20000410000 */
[----:B------:R-:W-:Y:S01]  /*fba0*/  MUFU.TANH R199, R38 ;  /* 0x0000002600c77308 */ /* 0x000fe20000002400 */
[----:B------:R-:W-:Y:S02]  /*fbb0*/  FMUL.FTZ R70, R70, c[0x0][0x320] ;  /* 0x0000c80046467a20 */ /* 0x000fe40000410000 */
[-C--:B--2---:R-:W-:Y:S04]  /*fbc0*/  HMMA.16816.F32.BF16 R84, R172, R4.reuse, R84 ;  /* 0x00000004ac54723c */ /* 0x084fe80000041854 */
[----:B------:R-:W-:Y:S02]  /*fbd0*/  FMUL.FTZ R48, R48, c[0x0][0x320] ;  /* 0x0000c80030307a20 */ /* 0x000fe40000410000 */
[----:B------:R-:W-:Y:S01]  /*fbe0*/  FMUL.FTZ R51, R51, c[0x0][0x320] ;  /* 0x0000c80033337a20 */ /* 0x000fe20000410000 */
[----:B------:R-:W1:Y:S01]  /*fbf0*/  MUFU.TANH R3, R69 ;  /* 0x0000004500037308 */ /* 0x000e620000002400 */
[C---:B------:R-:W-:Y:S04]  /*fc00*/  HMMA.16816.F32.BF16 R88, R188.reuse, R4, R88 ;  /* 0x00000004bc58723c */ /* 0x040fe80000041858 */
[----:B------:R-:W-:Y:S02]  /*fc10*/  FMUL.FTZ R72, R72, c[0x0][0x320] ;  /* 0x0000c80048487a20 */ /* 0x000fe40000410000 */
[----:B------:R-:W-:Y:S01]  /*fc20*/  FMUL.FTZ R76, R76, c[0x0][0x320] ;  /* 0x0000c8004c4c7a20 */ /* 0x000fe20000410000 */
[----:B------:R-:W-:Y:S01]  /*fc30*/  FMNMX.FTZ R5, R180, R101, !PT ;  /* 0x00000065b4057209 */ /* 0x000fe20007810000 */
[-C--:B------:R-:W-:Y:S01]  /*fc40*/  HMMA.16816.F32.BF16 R92, R188, R6.reuse, R92 ;  /* 0x00000006bc5c723c */ /* 0x080fe2000004185c */
[----:B------:R-:W-:Y:S03]  /*fc50*/  MUFU.TANH R201, R44 ;  /* 0x0000002c00c97308 */ /* 0x000fe60000002400 */
[----:B------:R-:W-:Y:S01]  /*fc60*/  FMUL.FTZ R82, R82, c[0x0][0x320] ;  /* 0x0000c80052527a20 */ /* 0x000fe20000410000 */
[----:B----4-:R-:W-:Y:S01]  /*fc70*/  FMNMX.FTZ R4, R16, R0, !PT ;  /* 0x0000000010047209 */ /* 0x010fe20007810000 */
[----:B------:R-:W-:Y:S02]  /*fc80*/  FMUL.FTZ R80, R80, c[0x0][0x320] ;  /* 0x0000c80050507a20 */ /* 0x000fe40000410000 */
[----:B------:R-:W-:Y:S01]  /*fc90*/  FMUL.FTZ R83, R83, c[0x0][0x320] ;  /* 0x0000c80053537a20 */ /* 0x000fe20000410000 */
[----:B------:R-:W-:Y:S01]  /*fca0*/  FMNMX.FTZ R4, R17, R4, !PT ;  /* 0x0000000411047209 */ /* 0x000fe20007810000 */
[----:B------:R-:W-:Y:S01]  /*fcb0*/  HMMA.16816.F32.BF16 R96, R172, R6, R96 ;  /* 0x00000006ac60723c */ /* 0x000fe20000041860 */
[----:B------:R2:W-:Y:S03]  /*fcc0*/  MUFU.TANH R44, R72 ;  /* 0x00000048002c7308 */ /* 0x0005e60000002400 */
[----:B------:R-:W-:Y:S01]  /*fcd0*/  FMNMX.FTZ R4, R20, R4, !PT ;  /* 0x0000000414047209 */ /* 0x000fe20007810000 */
[----:B------:R-:W-:Y:S01]  /*fce0*/  FMUL.FTZ R81, R81, c[0x0][0x320] ;  /* 0x0000c80051517a20 */ /* 0x000fe20000410000 */
[----:B-1----:R-:W-:Y:S01]  /*fcf0*/  MOV R191, R3 ;  /* 0x0000000300bf7202 */ /* 0x002fe20000000f00 */
[----:B------:R-:W-:Y:S01]  /*fd00*/  FMUL.FTZ R86, R86, c[0x0][0x320] ;  /* 0x0000c80056567a20 */ /* 0x000fe20000410000 */
[----:B------:R-:W-:Y:S01]  /*fd10*/  FMNMX.FTZ R3, R177, R100, !PT ;  /* 0x00000064b1037209 */ /* 0x000fe20007810000 */
[----:B------:R-:W-:Y:S02]  /*fd20*/  FMUL.FTZ R84, R84, c[0x0][0x320] ;  /* 0x0000c80054547a20 */ /* 0x000fe40000410000 */
[----:B------:R-:W-:Y:S01]  /*fd30*/  MUFU.TANH R200, R39 ;  /* 0x0000002700c87308 */ /* 0x000fe20000002400 */
        /* <DEDUP_REMOVED lines=29> */
[----:B------:R-:W2:Y:S01]  /*ff10*/  MUFU.TANH R184, R48 ;  /* 0x0000003000b87308 */ /* 0x000ea20000002400 */
[----:B------:R-:W-:Y:S01]  /*ff20*/  FMUL.FTZ R96, R96, c[0x0][0x320] ;  /* 0x0000c80060607a20 */ /* 0x000fe20000410000 */
[----:B------:R-:W-:Y:S01]  /*ff30*/  FMNMX.FTZ R0, R199, R3, !PT ;  /* 0x00000003c7007209 */ /* 0x000fe20007810000 */
[----:B------:R-:W-:Y:S01]  /*ff40*/  FMUL.FTZ R61, R61, c[0x0][0x320] ;  /* 0x0000c8003d3d7a20 */ /* 0x000fe20000410000 */
[----:B-1----:R-:W3:Y:S01]  /*ff50*/  LDL.64 R36, [R1+0x20] ;  /* 0x0000200001247983 */ /* 0x002ee20000100a00 */
[----:B----4-:R-:W-:Y:S01]  /*ff60*/  FMNMX.FTZ R72, R195, R72, !PT ;  /* 0x00000048c3487209 */ /* 0x010fe20007810000 */
[----:B------:R-:W-:Y:S01]  /*ff70*/  FMUL.FTZ R73, R73, c[0x0][0x320] ;  /* 0x0000c80049497a20 */ /* 0x000fe20000410000 */
[----:B------:R-:W-:Y:S01]  /*ff80*/  FMNMX.FTZ R0, R200, R0, !PT ;  /* 0x00000000c8007209 */ /* 0x000fe20007810000 */
[----:B------:R-:W-:Y:S02]  /*ff90*/  FMUL.FTZ R77, R77, c[0x0][0x320] ;  /* 0x0000c8004d4d7a20 */ /* 0x000fe40000410000 */
[----:B------:R-:W1:Y:S01]  /*ffa0*/  MUFU.TANH R198, R51 ;  /* 0x0000003300c67308 */ /* 0x000e620000002400 */
[----:B------:R-:W-:Y:S02]  /*ffb0*/  FMUL.FTZ R74, R74, c[0x0][0x320] ;  /* 0x0000c8004a4a7a20 */ /* 0x000fe40000410000 */
[----:B------:R-:W-:Y:S01]  /*ffc0*/  FMUL.FTZ R92, R92, c[0x0][0x320] ;  /* 0x0000c8005c5c7a20 */ /* 0x000fe20000410000 */
[----:B------:R-:W-:Y:S01]  /*ffd0*/  FMNMX.FTZ R0, R197, R0, !PT ;  /* 0x00000000c5007209 */ /* 0x000fe20007810000 */
[----:B------:R-:W-:Y:S02]  /*ffe0*/  FMUL.FTZ R79, R79, c[0x0][0x320] ;  /* 0x0000c8004f4f7a20 */ /* 0x000fe40000410000 */
[----:B------:R-:W-:Y:S02]  /*fff0*/  FMUL.FTZ R99, R99, c[0x0][0x320] ;  /* 0x0000c80063637a20 */ /* 0x000fe40000410000 */
[----:B------:R-:W-:Y:S01]  /*10000*/  FMUL.FTZ R64, R64, c[0x0][0x320] ;  /* 0x0000c80040407a20 */ /* 0x000fe20000410000 */
[----:B------:R4:W-:Y:S01]  /*10010*/  MUFU.TANH R239, R74 ;  /* 0x0000004a00ef7308 */ /* 0x0009e20000002400 */
[----:B------:R-:W-:Y:S02]  /*10020*/  FMUL.FTZ R75, R75, c[0x0][0x320] ;  /* 0x0000c8004b4b7a20 */ /* 0x000fe40000410000 */
[----:B------:R-:W-:Y:S01]  /*10030*/  FMUL.FTZ R65, R65, c[0x0][0x320] ;  /* 0x0000c80041417a20 */ /* 0x000fe20000410000 */
[----:B--2---:R-:W-:Y:S01]  /*10040*/  FMNMX.FTZ R72, R184, R72, !PT ;  /* 0x00000048b8487209 */ /* 0x004fe20007810000 */
        /* <DEDUP_REMOVED lines=12> */
[----:B------:R-:W-:Y:S02]  /*10110*/  FMUL.FTZ R78, R78, c[0x0][0x320] ;  /* 0x0000c8004e4e7a20 */ /* 0x000fe40000410000 */
[----:B----4-:R-:W-:Y:S02]  /*10120*/  FMUL.FTZ R74, R94, c[0x0][0x320] ;  /* 0x0000c8005e4a7a20 */ /* 0x010fe40000410000 */
[----:B------:R-:W-:Y:S02]  /*10130*/  FMUL.FTZ R25, R25, c[0x0][0x320] ;  /* 0x0000c80019197a20 */ /* 0x000fe40000410000 */
[----:B------:R-:W-:Y:S01]  /*10140*/  FMUL.FTZ R28, R28, c[0x0][0x320] ;  /* 0x0000c8001c1c7a20 */ /* 0x000fe20000410000 */
[----:B------:R-:W4:Y:S01]  /*10150*/  MUFU.TANH R228, R54 ;  /* 0x0000003600e47308 */ /* 0x000f220000002400 */
[----:B------:R-:W-:Y:S01]  /*10160*/  FMUL.FTZ R29, R29, c[0x0][0x320] ;  /* 0x0000c8001d1d7a20 */ /* 0x000fe20000410000 */
[----:B--2---:R-:W-:Y:S08]  /*10170*/  FMNMX.FTZ R72, R183, R72, !PT ;  /* 0x00000048b7487209 */ /* 0x004ff00007810000 */
[----:B------:R-:W2:Y:S01]  /*10180*/  MUFU.TANH R52, R52 ;  /* 0x0000003400347308 */ /* 0x000ea20000002400 */
[----:B-1----:R-:W-:Y:S09]  /*10190*/  MOV R190, R238 ;  /* 0x000000ee00be7202 */ /* 0x002ff20000000f00 */
[----:B------:R-:W-:Y:S01]  /*101a0*/  MUFU.TANH R226, R40 ;  /* 0x0000002800e27308 */ /* 0x000fe20000002400 */
[----:B----4-:R-:W-:Y:S09]  /*101b0*/  FMNMX.FTZ R0, R228, R0, !PT ;  /* 0x00000000e4007209 */ /* 0x010ff20007810000 */
[----:B------:R-:W1:Y:S01]  /*101c0*/  MUFU.TANH R40, R55 ;  /* 0x0000003700287308 */ /* 0x000e620000002400 */
[----:B--2---:R-:W-:Y:S09]  /*101d0*/  FMNMX.FTZ R72, R52, R72, !PT ;  /* 0x0000004834487209 */ /* 0x004ff20007810000 */
[----:B------:R-:W2:Y:S10]  /*101e0*/  MUFU.TANH R24, R24 ;  /* 0x0000001800187308 */ /* 0x000eb40000002400 */
[----:B------:R-:W4:Y:S01]  /*101f0*/  MUFU.TANH R234, R53 ;  /* 0x0000003500ea7308 */ /* 0x000f220000002400 */
[----:B-1----:R-:W-:Y:S09]  /*10200*/  FMNMX.FTZ R0, R40, R0, !PT ;  /* 0x0000000028007209 */ /* 0x002ff20007810000 */
[----:B------:R-:W1:Y:S01]  /*10210*/  MUFU.TANH R221, R66 ;  /* 0x0000004200dd7308 */ /* 0x000e620000002400 */
[----:B--2---:R-:W-:Y:S09]  /*10220*/  FMNMX.FTZ R4, R24, R5, !PT ;  /* 0x0000000518047209 */ /* 0x004ff20007810000 */
[----:B------:R-:W2:Y:S01]  /*10230*/  MUFU.TANH R25, R25 ;  /* 0x0000001900197308 */ /* 0x000ea20000002400 */
[----:B----4-:R-:W-:Y:S09]  /*10240*/  FMNMX.FTZ R72, R234, R72, !PT ;  /* 0x00000048ea487209 */ /* 0x010ff20007810000 */
        /* <DEDUP_REMOVED lines=14> */
[----:B------:R-:W-:Y:S01]  /*10330*/  MUFU.TANH R237, R43 ;  /* 0x0000002b00ed7308 */ /* 0x000fe20000002400 */
[----:B--2---:R-:W-:Y:S02]  /*10340*/  FMNMX.FTZ R3, R29, R4, !PT ;  /* 0x000000041d037209 */ /* 0x004fe40007810000 */
[----:B------:R-:W-:Y:S02]  /*10350*/  FMNMX.FTZ R4, R176, R102, !PT ;  /* 0x00000066b0047209 */ /* 0x000fe40007810000 */
[----:B------:R-:W-:Y:S05]  /*10360*/  FMNMX.FTZ R3, R226, R3, !PT ;  /* 0x00000003e2037209 */ /* 0x000fea0007810000 */
[----:B------:R-:W1:Y:S01]  /*10370*/  MUFU.TANH R43, R71 ;  /* 0x00000047002b7308 */ /* 0x000e620000002400 */
[----:B---3--:R-:W-:Y:S02]  /*10380*/  MOV R23, c[0x0][0x1e4] ;  /* 0x0000790000177a02 */ /* 0x008fe40000000f00 */
[----:B------:R-:W-:Y:S02]  /*10390*/  FMNMX.FTZ R4, R178, R4, !PT ;  /* 0x00000004b2047209 */ /* 0x000fe40007810000 */
[----:B----4-:R-:W-:Y:S04]  /*103a0*/  FMNMX.FTZ R72, R51, R72, !PT ;  /* 0x0000004833487209 */ /* 0x010fe80007810000 */
[----:B------:R-:W-:Y:S01]  /*103b0*/  FMNMX.FTZ R72, R191, R72, !PT ;  /* 0x00000048bf487209 */ /* 0x000fe20007810000 */
[----:B------:R-:W2:Y:S10]  /*103c0*/  MUFU.TANH R230, R82 ;  /* 0x0000005200e67308 */ /* 0x000eb40000002400 */
[----:B------:R-:W3:Y:S01]  /*103d0*/  MUFU.TANH R14, R14 ;  /* 0x0000000e000e7308 */ /* 0x000ee20000002400 */
[----:B-1----:R-:W-:Y:S09]  /*103e0*/  FMNMX.FTZ R0, R43, R0, !PT ;  /* 0x000000002b007209 */ /* 0x002ff20007810000 */
[----:B------:R-:W1:Y:S01]  /*103f0*/  MUFU.TANH R219, R80 ;  /* 0x0000005000db7308 */ /* 0x000e620000002400 */
[----:B--2---:R-:W-:Y:S09]  /*10400*/  FMNMX.FTZ R0, R230, R0, !PT ;  /* 0x00000000e6007209 */ /* 0x004ff20007810000 */
[----:B------:R-:W2:Y:S01]  /*10410*/  MUFU.TANH R236, R46 ;  /* 0x0000002e00ec7308 */ /* 0x000ea20000002400 */
[----:B---3--:R-:W-:Y:S04]  /*10420*/  FMNMX.FTZ R4, R14, R4, !PT ;  /* 0x000000040e047209 */ /* 0x008fe80007810000 */
[----:B------:R-:W-:Y:S05]  /*10430*/  FMNMX.FTZ R4, R179, R4, !PT ;  /* 0x00000004b3047209 */ /* 0x000fea0007810000 */
[----:B------:R-:W3:Y:S01]  /*10440*/  MUFU.TANH R46, R83 ;  /* 0x00000053002e7308 */ /* 0x000ee20000002400 */
[----:B-1----:R-:W-:Y:S09]  /*10450*/  FMNMX.FTZ R72, R219, R72, !PT ;  /* 0x00000048db487209 */ /* 0x002ff20007810000 */
[----:B------:R-:W1:Y:S01]  /*10460*/  MUFU.TANH R204, R81 ;  /* 0x0000005100cc7308 */ /* 0x000e620000002400 */
[----:B--2---:R-:W-:Y:S09]  /*10470*/  MOV R48, R236 ;  /* 0x000000ec00307202 */ /* 0x004ff20000000f00 */
[----:B------:R-:W2:Y:S01]  /*10480*/  MUFU.TANH R220, R86 ;  /* 0x0000005600dc7308 */ /* 0x000ea20000002400 */
[----:B---3--:R-:W-:Y:S09]  /*10490*/  FMNMX.FTZ R0, R46, R0, !PT ;  /* 0x000000002e007209 */ /* 0x008ff20007810000 */
[----:B------:R-:W3:Y:S01]  /*104a0*/  MUFU.TANH R182, R26 ;  /* 0x0000001a00b67308 */ /* 0x000ee20000002400 */
[----:B-1----:R-:W-:Y:S09]  /*104b0*/  FMNMX.FTZ R72, R204, R72, !PT ;  /* 0x00000048cc487209 */ /* 0x002ff20007810000 */
[----:B------:R-:W1:Y:S01]  /*104c0*/  MUFU.TANH R202, R41 ;  /* 0x0000002900ca7308 */ /* 0x000e620000002400 */
[----:B--2---:R-:W-:Y:S09]  /*104d0*/  FMNMX.FTZ R0, R220, R0, !PT ;  /* 0x00000000dc007209 */ /* 0x004ff20007810000 */
[----:B------:R-:W2:Y:S01]  /*104e0*/  MUFU.TANH R208, R84 ;  /* 0x0000005400d07308 */ /* 0x000ea20000002400 */
[----:B---3--:R-:W-:Y:S09]  /*104f0*/  FMNMX.FTZ R4, R182, R4, !PT ;  /* 0x00000004b6047209 */ /* 0x008ff20007810000 */
[----:B------:R-:W-:Y:S01]  /*10500*/  MUFU.TANH R196, R31 ;  /* 0x0000001f00c47308 */ /* 0x000fe20000002400 */
[----:B-1----:R-:W-:Y:S04]  /*10510*/  FMNMX.FTZ R3, R202, R3, !PT ;  /* 0x00000003ca037209 */ /* 0x002fe80007810000 */
[----:B------:R-:W-:Y:S05]  /*10520*/  FMNMX.FTZ R3, R201, R3, !PT ;  /* 0x00000003c9037209 */ /* 0x000fea0007810000 */
[----:B------:R-:W1:Y:S01]  /*10530*/  MUFU.TANH R31, R87 ;  /* 0x00000057001f7308 */ /* 0x000e620000002400 */
[----:B--2---:R-:W-:Y:S09]  /*10540*/  FMNMX.FTZ R72, R208, R72, !PT ;  /* 0x00000048d0487209 */ /* 0x004ff20007810000 */
[----:B------:R-:W2:Y:S10]  /*10550*/  MUFU.TANH R192, R27 ;  /* 0x0000001b00c07308 */ /* 0x000eb40000002400 */
[----:B------:R-:W-:Y:S01]  /*10560*/  MUFU.TANH R41, R42 ;  /* 0x0000002a00297308 */ /* 0x000fe20000002400 */
[----:B-1----:R-:W-:Y:S09]  /*10570*/  FMNMX.FTZ R0, R31, R0, !PT ;  /* 0x000000001f007209 */ /* 0x002ff20007810000 */
[----:B------:R-:W1:Y:S01]  /*10580*/  MUFU.TANH R42, R85 ;  /* 0x00000055002a7308 */ /* 0x000e620000002400 */
[----:B--2---:R-:W-:Y:S09]  /*10590*/  FMNMX.FTZ R4, R192, R4, !PT ;  /* 0x00000004c0047209 */ /* 0x004ff20007810000 */
        /* <DEDUP_REMOVED lines=8> */
[----:B------:R3:W4:Y:S01]  /*10620*/  MUFU.TANH R175, R99 ;  /* 0x0000006300af7308 */ /* 0x0007220000002400 */
[----:B------:R-:W-:Y:S02]  /*10630*/  FMNMX.FTZ R4, R41, R4, !PT ;  /* 0x0000000429047209 */ /* 0x000fe40007810000 */
[----:B-1----:R-:W-:Y:S02]  /*10640*/  FMNMX.FTZ R3, R30, R3, !PT ;  /* 0x000000031e037209 */ /* 0x002fe40007810000 */
[----:B------:R-:W-:Y:S05]  /*10650*/  MOV R45, R237 ;  /* 0x000000ed002d7202 */ /* 0x000fea0000000f00 */
[----:B------:R-:W1:Y:S01]  /*10660*/  MUFU.TANH R218, R56 ;  /* 0x0000003800da7308 */ /* 0x000e620000002400 */
[----:B------:R-:W-:Y:S02]  /*10670*/  FMNMX.FTZ R4, R45, R4, !PT ;  /* 0x000000042d047209 */ /* 0x000fe40007810000 */
[----:B--2---:R-:W-:Y:S02]  /*10680*/  FMNMX.FTZ R72, R173, R72, !PT ;  /* 0x00000048ad487209 */ /* 0x004fe40007810000 */
[----:B------:R-:W-:Y:S05]  /*10690*/  FMNMX.FTZ R4, R48, R4, !PT ;  /* 0x0000000430047209 */ /* 0x000fea0007810000 */
[----:B------:R-:W2:Y:S01]  /*106a0*/  MUFU.TANH R172, R97 ;  /* 0x0000006100ac7308 */ /* 0x000ea20000002400 */
[----:B---3--:R-:W-:Y:S02]  /*106b0*/  MOV R99, R239 ;  /* 0x000000ef00637202 */ /* 0x008fe40000000f00 */
[----:B----4-:R-:W-:Y:S07]  /*106c0*/  FMNMX.FTZ R0, R175, R0, !PT ;  /* 0x00000000af007209 */ /* 0x010fee0007810000 */
[----:B------:R-:W3:Y:S01]  /*106d0*/  MUFU.TANH R224, R57 ;  /* 0x0000003900e07308 */ /* 0x000ee20000002400 */
[----:B------:R-:W4:Y:S01]  /*106e0*/  SHFL.BFLY PT, R71, R0, 0x2, 0x1f ;  /* 0x0c401f0000477f89 */ /* 0x000f2200000e0000 */
[----:B-1----:R-:W-:Y:S08]  /*106f0*/  FMNMX.FTZ R3, R218, R3, !PT ;  /* 0x00000003da037209 */ /* 0x002ff00007810000 */
[----:B------:R-:W1:Y:S01]  /*10700*/  MUFU.TANH R233, R60 ;  /* 0x0000003c00e97308 */ /* 0x000e620000002400 */
[----:B--2---:R-:W-:Y:S05]  /*10710*/  FMNMX.FTZ R72, R172, R72, !PT ;  /* 0x00000048ac487209 */ /* 0x004fea0007810000 */
[----:B------:R-:W2:Y:S04]  /*10720*/  SHFL.BFLY PT, R5, R72, 0x2, 0x1f ;  /* 0x0c401f0048057f89 */ /* 0x000ea800000e0000 */
[----:B------:R-:W2:Y:S01]  /*10730*/  MUFU.TANH R225, R47 ;  /* 0x0000002f00e17308 */ /* 0x000ea20000002400 */
[----:B---3--:R-:W-:Y:S02]  /*10740*/  FMNMX.FTZ R3, R224, R3, !PT ;  /* 0x00000003e0037209 */ /* 0x008fe40007810000 */
[----:B----4-:R-:W-:Y:S07]  /*10750*/  FMNMX.FTZ R71, R0, R71, !PT ;  /* 0x0000004700477209 */ /* 0x010fee0007810000 */
[----:B------:R-:W3:Y:S01]  /*10760*/  MUFU.TANH R235, R61 ;  /* 0x0000003d00eb7308 */ /* 0x000ee20000002400 */
[----:B-1----:R-:W-:Y:S09]  /*10770*/  FMNMX.FTZ R3, R233, R3, !PT ;  /* 0x00000003e9037209 */ /* 0x002ff20007810000 */
[----:B------:R-:W1:Y:S01]  /*10780*/  MUFU.TANH R229, R58 ;  /* 0x0000003a00e57308 */ /* 0x000e620000002400 */
[----:B--2---:R-:W-:Y:S02]  /*10790*/  FMNMX.FTZ R72, R72, R5, !PT ;  /* 0x0000000548487209 */ /* 0x004fe40007810000 */
[----:B------:R-:W-:Y:S01]  /*107a0*/  MOV R50, R225 ;  /* 0x000000e100327202 */ /* 0x000fe20000000f00 */
[----:B------:R-:W2:Y:S01]  /*107b0*/  SHFL.BFLY PT, R5, R71, 0x1, 0x1f ;  /* 0x0c201f0047057f89 */ /* 0x000ea200000e0000 */
[----:B------:R-:W-:Y:S02]  /*107c0*/  IADD3 R225, R103, -0x1, RZ ;  /* 0xffffffff67e17810 */ /* 0x000fe40007ffe0ff */
[----:B------:R-:W-:Y:S03]  /*107d0*/  FMNMX.FTZ R4, R50, R4, !PT ;  /* 0x0000000432047209 */ /* 0x000fe60007810000 */
[----:B------:R-:W4:Y:S01]  /*107e0*/  MUFU.TANH R231, R73 ;  /* 0x0000004900e77308 */ /* 0x000f220000002400 */
[----:B---3--:R-:W-:Y:S01]  /*107f0*/  MOV R94, R235 ;  /* 0x000000eb005e7202 */ /* 0x008fe20000000f00 */
[----:B------:R-:W3:Y:S01]  /*10800*/  SHFL.BFLY PT, R7, R72, 0x1, 0x1f ;  /* 0x0c201f0048077f89 */ /* 0x000ee200000e0000 */
[----:B------:R-:W-:Y:S07]  /*10810*/  FMNMX.FTZ R3, R235, R3, !PT ;  /* 0x00000003eb037209 */ /* 0x000fee0007810000 */
[----:B------:R-:W3:Y:S01]  /*10820*/  MUFU.TANH R232, R59 ;  /* 0x0000003b00e87308 */ /* 0x000ee20000002400 */
[----:B------:R-:W-:Y:S02]  /*10830*/  FMNMX.FTZ R3, R44, R3, !PT ;  /* 0x000000032c037209 */ /* 0x000fe40007810000 */
[----:B-1----:R-:W-:Y:S07]  /*10840*/  FMNMX.FTZ R4, R229, R4, !PT ;  /* 0x00000004e5047209 */ /* 0x002fee0007810000 */
[----:B------:R-:W1:Y:S01]  /*10850*/  MUFU.TANH R222, R76 ;  /* 0x0000004c00de7308 */ /* 0x000e620000002400 */
[----:B--2---:R-:W-:Y:S02]  /*10860*/  FMNMX.FTZ R71, R71, R5, !PT ;  /* 0x0000000547477209 */ /* 0x004fe40007810000 */
[----:B----4-:R-:W-:Y:S02]  /*10870*/  FMNMX.FTZ R3, R231, R3, !PT ;  /* 0x00000003e7037209 */ /* 0x010fe40007810000 */
[----:B---3--:R-:W-:Y:S05]  /*10880*/  FMNMX.FTZ R72, R72, R7, !PT ;  /* 0x0000000748487209 */ /* 0x008fea0007810000 */
[----:B------:R-:W2:Y:S01]  /*10890*/  MUFU.TANH R215, R77 ;  /* 0x0000004d00d77308 */ /* 0x000ea20000002400 */
[----:B------:R-:W-:Y:S09]  /*108a0*/  FMNMX.FTZ R4, R232, R4, !PT ;  /* 0x00000004e8047209 */ /* 0x000ff20007810000 */
[----:B------:R2:W-:Y:S01]  /*108b0*/  MUFU.TANH R26, R93 ;  /* 0x0000005d001a7308 */ /* 0x0005e20000002400 */
[----:B-1----:R-:W-:Y:S09]  /*108c0*/  FMNMX.FTZ R3, R222, R3, !PT ;  /* 0x00000003de037209 */ /* 0x002ff20007810000 */
[----:B------:R-:W1:Y:S10]  /*108d0*/  MUFU.TANH R206, R62 ;  /* 0x0000003e00ce7308 */ /* 0x000e740000002400 */
[----:B------:R-:W3:Y:S01]  /*108e0*/  MUFU.TANH R205, R63 ;  /* 0x0000003f00cd7308 */ /* 0x000ee20000002400 */
[----:B--2---:R-:W-:Y:S04]  /*108f0*/  MOV R93, R215 ;  /* 0x000000d7005d7202 */ /* 0x004fe80000000f00 */
[----:B------:R-:W-:Y:S05]  /*10900*/  FMNMX.FTZ R3, R93, R3, !PT ;  /* 0x000000035d037209 */ /* 0x000fea0007810000 */
[----:B------:R-:W2:Y:S01]  /*10910*/  MUFU.TANH R174, R88 ;  /* 0x0000005800ae7308 */ /* 0x000ea20000002400 */
[----:B-1----:R-:W-:Y:S09]  /*10920*/  FMNMX.FTZ R0, R206, R4, !PT ;  /* 0x00000004ce007209 */ /* 0x002ff20007810000 */
[----:B------:R-:W1:Y:S01]  /*10930*/  MUFU.TANH R47, R89 ;  /* 0x00000059002f7308 */ /* 0x000e620000002400 */
[----:B---3--:R-:W-:Y:S04]  /*10940*/  FMNMX.FTZ R0, R205, R0, !PT ;  /* 0x00000000cd007209 */ /* 0x008fe80007810000 */
[----:B------:R-:W-:Y:S01]  /*10950*/  FMNMX.FTZ R4, R99, R0, !PT ;  /* 0x0000000063047209 */ /* 0x000fe20007810000 */
[----:B------:R-:W-:Y:S04]  /*10960*/  FMUL.FTZ R0, R95, c[0x0][0x320] ;  /* 0x0000c8005f007a20 */ /* 0x000fe80000410000 */
[----:B------:R-:W3:Y:S01]  /*10970*/  MUFU.TANH R27, R92 ;  /* 0x0000005c001b7308 */ /* 0x000ee20000002400 */
[----:B------:R-:W-:Y:S02]  /*10980*/  MOV R95, R234 ;  /* 0x000000ea005f7202 */ /* 0x000fe40000000f00 */
[----:B------:R-:W-:Y:S02]  /*10990*/  FMNMX.FTZ R4, R190, R4, !PT ;  /* 0x00000004be047209 */ /* 0x000fe40007810000 */
[----:B--2---:R-:W-:Y:S05]  /*109a0*/  FMNMX.FTZ R3, R174, R3, !PT ;  /* 0x00000003ae037209 */ /* 0x004fea0007810000 */
[----:B------:R2:W-:Y:S01]  /*109b0*/  MUFU.TANH R75, R0 ;  /* 0x00000000004b7308 */ /* 0x0005e20000002400 */
[----:B-1----:R-:W-:Y:S09]  /*109c0*/  FMNMX.FTZ R3, R47, R3, !PT ;  /* 0x000000032f037209 */ /* 0x002ff20007810000 */
[----:B------:R-:W1:Y:S01]  /*109d0*/  MUFU.TANH R98, R78 ;  /* 0x0000004e00627308 */ /* 0x000e620000002400 */
[----:B---3--:R-:W-:Y:S02]  /*109e0*/  FMNMX.FTZ R3, R27, R3, !PT ;  /* 0x000000031b037209 */ /* 0x008fe40007810000 */
[----:B------:R-:W-:Y:S02]  /*109f0*/  MOV R92, R226 ;  /* 0x000000e2005c7202 */ /* 0x000fe40000000f00 */
[----:B------:R-:W-:Y:S05]  /*10a00*/  FMNMX.FTZ R3, R26, R3, !PT ;  /* 0x000000031a037209 */ /* 0x000fea0007810000 */
[----:B------:R-:W3:Y:S01]  /*10a10*/  MUFU.TANH R96, R79 ;  /* 0x0000004f00607308 */ /* 0x000ee20000002400 */
[----:B------:R-:W4:Y:S01]  /*10a20*/  SHFL.BFLY PT, R6, R3, 0x2, 0x1f ;  /* 0x0c401f0003067f89 */ /* 0x000f2200000e0000 */
[----:B--2---:R-:W-:Y:S04]  /*10a30*/  FADD.FTZ R0, -R72, R2 ;  /* 0x0000000248007221 */ /* 0x004fe80000010100 */
[----:B------:R-:W-:Y:S04]  /*10a40*/  FMUL.FTZ R2, R0, c[0x0][0x2d0] ;  /* 0x0000b40000027a20 */ /* 0x000fe80000410000 */
[----:B------:R-:W2:Y:S01]  /*10a50*/  MUFU.TANH R215, R90 ;  /* 0x0000005a00d77308 */ /* 0x000ea20000002400 */
[----:B-1----:R-:W-:Y:S09]  /*10a60*/  FMNMX.FTZ R4, R98, R4, !PT ;  /* 0x0000000462047209 */ /* 0x002ff20007810000 */
[----:B------:R-:W1:Y:S01]  /*10a70*/  MUFU.TANH R97, R91 ;  /* 0x0000005b00617308 */ /* 0x000e620000002400 */
[----:B---3--:R-:W-:Y:S02]  /*10a80*/  FMNMX.FTZ R4, R96, R4, !PT ;  /* 0x0000000460047209 */ /* 0x008fe40007810000 */
[----:B----4-:R-:W-:Y:S02]  /*10a90*/  FMNMX.FTZ R3, R3, R6, !PT ;  /* 0x0000000603037209 */ /* 0x010fe40007810000 */
[----:B------:R-:W-:Y:S05]  /*10aa0*/  @P0 SHF.R.S32.HI R6, RZ, 0x1f, R225 ;  /* 0x0000001fff060819 */ /* 0x000fea00000114e1 */
[----:B------:R-:W3:Y:S01]  /*10ab0*/  MUFU.TANH R74, R74 ;  /* 0x0000004a004a7308 */ /* 0x000ee20000002400 */
[----:B------:R-:W4:Y:S01]  /*10ac0*/  SHFL.BFLY PT, R70, R3, 0x1, 0x1f ;  /* 0x0c201f0003467f89 */ /* 0x000f2200000e0000 */
[----:B--2---:R-:W-:Y:S01]  /*10ad0*/  FMNMX.FTZ R4, R215, R4, !PT ;  /* 0x00000004d7047209 */ /* 0x004fe20007810000 */
[----:B------:R-:W-:Y:S04]  /*10ae0*/  @P0 IMAD R6, R6, c[0x0][0x1e0], RZ ;  /* 0x0000780006060a24 */ /* 0x000fe800078e02ff */
[----:B------:R-:W-:Y:S03]  /*10af0*/  @P0 IMAD R6, R225, c[0x0][0x1e4], R6 ;  /* 0x00007900e1060a24 */ /* 0x000fe600078e0206 */
[----:B------:R2:W2:Y:S01]  /*10b00*/  MUFU.EX2 R73, R2 ;  /* 0x0000000200497308 */ /* 0x0004a20000000800 */
[----:B-1----:R-:W-:Y:S04]  /*10b10*/  FMNMX.FTZ R0, R97, R4, !PT ;  /* 0x0000000461007209 */ /* 0x002fe80007810000 */
[----:B---3--:R-:W-:Y:S02]  /*10b20*/  FMNMX.FTZ R0, R74, R0, !PT ;  /* 0x000000004a007209 */ /* 0x008fe40007810000 */
[----:B----4-:R-:W-:Y:S02]  /*10b30*/  FMNMX.FTZ R70, R3, R70, !PT ;  /* 0x0000004603467209 */ /* 0x010fe40007810000 */
[----:B------:R-:W-:Y:S05]  /*10b40*/  FMNMX.FTZ R0, R75, R0, !PT ;  /* 0x000000004b007209 */ /* 0x000fea0007810000 */
[----:B------:R-:W1:Y:S01]  /*10b50*/  SHFL.BFLY PT, R3, R0, 0x2, 0x1f ;  /* 0x0c401f0000037f89 */ /* 0x000e6200000e0000 */
[----:B--2---:R-:W-:Y:S02]  /*10b60*/  FADD.FTZ R2, -R71, R100 ;  /* 0x0000006447027221 */ /* 0x004fe40000010100 */
[----:B------:R-:W-:Y:S02]  /*10b70*/  FMUL.FTZ R100, R72, c[0x0][0x2d0] ;  /* 0x0000b40048647a20 */ /* 0x000fe40000410000 */
[----:B------:R-:W-:Y:S02]  /*10b80*/  FMUL.FTZ R2, R2, c[0x0][0x2d0] ;  /* 0x0000b40002027a20 */ /* 0x000fe40000410000 */
[--C-:B------:R-:W-:Y:S01]  /*10b90*/  FFMA.FTZ R4, R169, c[0x0][0x2d0], -R100.reuse ;  /* 0x0000b400a9047a23 */ /* 0x100fe20000010864 */
[----:B------:R-:W-:Y:S01]  /*10ba0*/  MOV R169, R47 ;  /* 0x0000002f00a97202 */ /* 0x000fe20000000f00 */
[----:B------:R2:W-:Y:S01]  /*10bb0*/  MUFU.EX2 R69, R2 ;  /* 0x0000000200457308 */ /* 0x0005e20000000800 */
[--C-:B------:R-:W-:Y:S09]  /*10bc0*/  FFMA.FTZ R56, R183, c[0x0][0x2d0], -R100.reuse ;  /* 0x0000b400b7387a23 */ /* 0x100ff20000010864 */
[----:B------:R-:W-:Y:S01]  /*10bd0*/  MUFU.EX2 R246, R4 ;  /* 0x0000000400f67308 */ /* 0x000fe20000000800 */
[----:B-1----:R-:W-:Y:S01]  /*10be0*/  FMNMX.FTZ R0, R0, R3, !PT ;  /* 0x0000000300007209 */ /* 0x002fe20007810000 */
[--C-:B------:R-:W-:Y:S02]  /*10bf0*/  FFMA.FTZ R3, R17, c[0x0][0x2d0], -R100.reuse ;  /* 0x0000b40011037a23 */ /* 0x100fe40000010864 */
[----:B------:R-:W-:Y:S01]  /*10c00*/  FMUL.FTZ R17, R73, R117 ;  /* 0x0000007549117220 */ /* 0x000fe20000410000 */
[----:B------:R-:W-:Y:S05]  /*10c10*/  MOV R117, R229 ;  /* 0x000000e500757202 */ /* 0x000fea0000000f00 */
[----:B------:R1:W-:Y:S01]  /*10c20*/  MUFU.EX2 R252, R3 ;  /* 0x0000000300fc7308 */ /* 0x0003e20000000800 */
[----:B--2---:R-:W-:Y:S02]  /*10c30*/  FADD.FTZ R2, -R70, R101 ;  /* 0x0000006546027221 */ /* 0x004fe40000010100 */
[----:B------:R-:W-:Y:S02]  /*10c40*/  FMUL.FTZ R101, R71, c[0x0][0x2d0] ;  /* 0x0000b40047657a20 */ /* 0x000fe40000410000 */
[----:B------:R-:W-:Y:S02]  /*10c50*/  FMUL.FTZ R2, R2, c[0x0][0x2d0] ;  /* 0x0000b40002027a20 */ /* 0x000fe40000410000 */
[--C-:B------:R-:W-:Y:S03]  /*10c60*/  FFMA.FTZ R60, R199, c[0x0][0x2d0], -R101.reuse ;  /* 0x0000b400c73c7a23 */ /* 0x100fe60000010865 */
[----:B------:R2:W3:Y:S01]  /*10c70*/  MUFU.EX2 R68, R2 ;  /* 0x0000000200447308 */ /* 0x0004e20000000800 */
[--C-:B-1----:R-:W-:Y:S01]  /*10c80*/  FFMA.FTZ R3, R177, c[0x0][0x2d0], -R101.reuse ;  /* 0x0000b400b1037a23 */ /* 0x102fe20000010865 */
[----:B------:R-:W-:Y:S08]  /*10c90*/  MOV R177, R31 ;  /* 0x0000001f00b17202 */ /* 0x000ff00000000f00 */
[----:B------:R1:W-:Y:S01]  /*10ca0*/  MUFU.EX2 R244, R3 ;  /* 0x0000000300f47308 */ /* 0x0003e20000000800 */
[--C-:B--2---:R-:W-:Y:S01]  /*10cb0*/  FFMA.FTZ R2, R168, c[0x0][0x2d0], -R100.reuse ;  /* 0x0000b400a8027a23 */ /* 0x104fe20000010864 */
[----:B------:R-:W-:Y:S01]  /*10cc0*/  MOV R168, R27 ;  /* 0x0000001b00a87202 */ /* 0x000fe20000000f00 */
[C---:B---3--:R-:W-:Y:S07]  /*10cd0*/  FMUL.FTZ R57, R68.reuse, R157 ;  /* 0x0000009d44397220 */ /* 0x048fee0000410000 */
[----:B------:R2:W3:Y:S01]  /*10ce0*/  MUFU.EX2 R251, R2 ;  /* 0x0000000200fb7308 */ /* 0x0004e20000000800 */
[----:B------:R-:W-:Y:S02]  /*10cf0*/  FMUL.FTZ R61, R68, R161 ;  /* 0x000000a1443d7220 */ /* 0x000fe40000410000 */
[--C-:B-1----:R-:W-:Y:S01]  /*10d00*/  FFMA.FTZ R3, R170, c[0x0][0x2d0], -R101.reuse ;  /* 0x0000b400aa037a23 */ /* 0x102fe20000010865 */
[----:B------:R-:W-:Y:S06]  /*10d10*/  MOV R170, R233 ;  /* 0x000000e900aa7202 */ /* 0x000fec0000000f00 */
[----:B------:R1:W4:Y:S01]  /*10d20*/  MUFU.EX2 R247, R3 ;  /* 0x0000000300f77308 */ /* 0x0003220000000800 */
[----:B--2---:R-:W-:Y:S01]  /*10d30*/  FFMA.FTZ R2, R16, c[0x0][0x2d0], -R100 ;  /* 0x0000b40010027a23 */ /* 0x004fe20000010864 */
[----:B---3--:R-:W-:Y:S08]  /*10d40*/  F2FP.BF16.PACK_AB R76, R251, R246 ;  /* 0x000000f6fb4c723e */ /* 0x008ff000000010ff */
[----:B------:R2:W3:Y:S01]  /*10d50*/  MUFU.EX2 R250, R2 ;  /* 0x0000000200fa7308 */ /* 0x0004e20000000800 */
[--C-:B-1----:R-:W-:Y:S01]  /*10d60*/  FFMA.FTZ R3, R18, c[0x0][0x2d0], -R101.reuse ;  /* 0x0000b40012037a23 */ /* 0x102fe20000010865 */
[----:B----4-:R-:W-:Y:S01]  /*10d70*/  F2FP.BF16.PACK_AB R77, R247, R244 ;  /* 0x000000f4f74d723e */ /* 0x010fe200000010ff */
[----:B------:R-:W-:Y:S01]  /*10d80*/  FMUL.FTZ R18, R69, R118 ;  /* 0x0000007645127220 */ /* 0x000fe20000410000 */
[----:B------:R-:W-:Y:S06]  /*10d90*/  MOV R118, R49 ;  /* 0x0000003100767202 */ /* 0x000fec0000000f00 */
[----:B------:R1:W-:Y:S01]  /*10da0*/  MUFU.EX2 R249, R3 ;  /* 0x0000000300f97308 */ /* 0x0003e20000000800 */
[----:B------:R-:W-:Y:S01]  /*10db0*/  FMUL.FTZ R49, R73, R149 ;  /* 0x0000009549317220 */ /* 0x000fe20000410000 */
[----:B--2---:R-:W1:Y:S01]  /*10dc0*/  SHFL.BFLY PT, R2, R0, 0x1, 0x1f ;  /* 0x0c201f0000027f89 */ /* 0x004e6200000e0000 */
[----:B---3--:R-:W-:Y:S02]  /*10dd0*/  F2FP.BF16.PACK_AB R78, R252, R250 ;  /* 0x000000fafc4e723e */ /* 0x008fe400000010ff */
[----:B-1----:R-:W-:Y:S01]  /*10de0*/  FMNMX.FTZ R3, R0, R2, !PT ;  /* 0x0000000200037209 */ /* 0x002fe20007810000 */
[----:B------:R-:W-:Y:S02]  /*10df0*/  FFMA.FTZ R0, R19, c[0x0][0x2d0], -R101 ;  /* 0x0000b40013007a23 */ /* 0x000fe40000010865 */
[----:B------:R-:W-:Y:S01]  /*10e00*/  FMUL.FTZ R19, R69, R119 ;  /* 0x0000007745137220 */ /* 0x000fe20000410000 */
[----:B------:R-:W-:Y:S01]  /*10e10*/  MOV R119, R207 ;  /* 0x000000cf00777202 */ /* 0x000fe20000000f00 */
[----:B------:R1:W2:Y:S02]  /*10e20*/  MUFU.EX2 R248, R0 ;  /* 0x0000000000f87308 */ /* 0x0002a40000000800 */
[----:B-1----:R-:W-:Y:S01]  /*10e30*/  FADD.FTZ R0, -R3, R102 ;  /* 0x0000006603007221 */ /* 0x002fe20000010100 */
[----:B--2---:R-:W-:Y:S01]  /*10e40*/  F2FP.BF16.PACK_AB R79, R248, R249 ;  /* 0x000000f9f84f723e */ /* 0x004fe200000010ff */
[----:B------:R-:W-:Y:S02]  /*10e50*/  FMUL.FTZ R102, R70, c[0x0][0x2d0] ;  /* 0x0000b40046667a20 */ /* 0x000fe40000410000 */
[----:B------:R-:W-:Y:S02]  /*10e60*/  FMUL.FTZ R0, R0, c[0x0][0x2d0] ;  /* 0x0000b40000007a20 */ /* 0x000fe40000410000 */
[--C-:B------:R-:W-:Y:S01]  /*10e70*/  FFMA.FTZ R2, R180, c[0x0][0x2d0], -R102.reuse ;  /* 0x0000b400b4027a23 */ /* 0x100fe20000010866 */
[----:B------:R-:W-:Y:S01]  /*10e80*/  MOV R180, R42 ;  /* 0x0000002a00b47202 */ /* 0x000fe20000000f00 */
[--C-:B------:R-:W-:Y:S02]  /*10e90*/  FFMA.FTZ R92, R92, c[0x0][0x2d0], -R102.reuse ;  /* 0x0000b4005c5c7a23 */ /* 0x100fe40000010866 */
[----:B------:R1:W-:Y:S01]  /*10ea0*/  MUFU.EX2 R241, R2 ;  /* 0x0000000200f17308 */ /* 0x0003e20000000800 */
[--C-:B------:R-:W-:Y:S02]  /*10eb0*/  FFMA.FTZ R16, R25, c[0x0][0x2d0], -R102.reuse ;  /* 0x0000b40019107a23 */ /* 0x100fe40000010866 */
[----:B------:R-:W-:Y:S07]  /*10ec0*/  FMUL.FTZ R25, R68, R125 ;  /* 0x0000007d44197220 */ /* 0x000fee0000410000 */
[----:B------:R-:W2:Y:S01]  /*10ed0*/  MUFU.EX2 R0, R0 ;  /* 0x0000000000007308 */ /* 0x000ea20000000800 */
[--C-:B-1----:R-:W-:Y:S01]  /*10ee0*/  FFMA.FTZ R2, R171, c[0x0][0x2d0], -R102.reuse ;  /* 0x0000b400ab027a23 */ /* 0x102fe20000010866 */
[----:B------:R-:W-:Y:S08]  /*10ef0*/  MOV R171, R231 ;  /* 0x000000e700ab7202 */ /* 0x000ff00000000f00 */
[----:B------:R1:W-:Y:S01]  /*10f00*/  MUFU.EX2 R231, R16 ;  /* 0x0000001000e77308 */ /* 0x0003e20000000800 */
[C---:B--2---:R-:W-:Y:S02]  /*10f10*/  FMUL.FTZ R27, R0.reuse, R127 ;  /* 0x0000007f001b7220 */ /* 0x044fe40000410000 */
[C---:B------:R-:W-:Y:S07]  /*10f20*/  FMUL.FTZ R31, R0.reuse, R131 ;  /* 0x00000083001f7220 */ /* 0x040fee0000410000 */
[----:B------:R2:W3:Y:S01]  /*10f30*/  MUFU.EX2 R242, R2 ;  /* 0x0000000200f27308 */ /* 0x0004e20000000800 */
[C---:B------:R-:W-:Y:S02]  /*10f40*/  FMUL.FTZ R42, R0.reuse, R142 ;  /* 0x0000008e002a7220 */ /* 0x040fe40000410000 */
[C---:B------:R-:W-:Y:S02]  /*10f50*/  FMUL.FTZ R47, R0.reuse, R147 ;  /* 0x00000093002f7220 */ /* 0x040fe40000410000 */
[C---:B------:R-:W-:Y:S02]  /*10f60*/  FMUL.FTZ R58, R0.reuse, R158 ;  /* 0x0000009e003a7220 */ /* 0x040fe40000410000 */
[C---:B------:R-:W-:Y:S02]  /*10f70*/  FMUL.FTZ R59, R0.reuse, R159 ;  /* 0x0000009f003b7220 */ /* 0x040fe40000410000 */
[C---:B------:R-:W-:Y:S02]  /*10f80*/  FMUL.FTZ R62, R0.reuse, R162 ;  /* 0x000000a2003e7220 */ /* 0x040fe40000410000 */
[----:B------:R-:W-:Y:S02]  /*10f90*/  FMUL.FTZ R63, R0, R163 ;  /* 0x000000a3003f7220 */ /* 0x000fe40000410000 */
[----:B-1----:R-:W-:Y:S01]  /*10fa0*/  FMUL.FTZ R16, R73, R116 ;  /* 0x0000007449107220 */ /* 0x002fe20000410000 */
[----:B------:R-:W-:Y:S01]  /*10fb0*/  MOV R116, R50 ;  /* 0x0000003200747202 */ /* 0x000fe20000000f00 */
[----:B------:R-:W-:Y:S02]  /*10fc0*/  FMUL.FTZ R50, R69, R150 ;  /* 0x0000009645327220 */ /* 0x000fe40000410000 */
[--C-:B--2---:R-:W-:Y:S01]  /*10fd0*/  FFMA.FTZ R2, R12, c[0x0][0x2d0], -R102.reuse ;  /* 0x0000b4000c027a23 */ /* 0x104fe20000010866 */
[----:B---3--:R-:W-:Y:S03]  /*10fe0*/  F2FP.BF16.PACK_AB R64, R242, R241 ;  /* 0x000000f1f240723e */ /* 0x008fe600000010ff */
[----:B------:R1:W-:Y:S02]  /*10ff0*/  MUFU.EX2 R243, R2 ;  /* 0x0000000200f37308 */ /* 0x0003e40000000800 */
[----:B-1----:R-:W-:Y:S08]  /*11000*/  FFMA.FTZ R2, R13, c[0x0][0x2d0], -R102 ;  /* 0x0000b4000d027a23 */ /* 0x002ff00000010866 */
[----:B------:R1:W2:Y:S02]  /*11010*/  MUFU.EX2 R245, R2 ;  /* 0x0000000200f57308 */ /* 0x0002a40000000800 */
[----:B-1----:R-:W-:Y:S01]  /*11020*/  FMUL.FTZ R2, R3, c[0x0][0x2d0] ;  /* 0x0000b40003027a20 */ /* 0x002fe20000410000 */
[----:B--2---:R-:W-:Y:S03]  /*11030*/  F2FP.BF16.PACK_AB R66, R245, R243 ;  /* 0x000000f3f542723e */ /* 0x004fe600000010ff */
[--C-:B------:R-:W-:Y:S01]  /*11040*/  FFMA.FTZ R4, R176, c[0x0][0x2d0], -R2.reuse ;  /* 0x0000b400b0047a23 */ /* 0x100fe20000010802 */
[----:B------:R-:W-:Y:S01]  /*11050*/  MOV R176, R43 ;  /* 0x0000002b00b07202 */ /* 0x000fe20000000f00 */
[--C-:B------:R-:W-:Y:S02]  /*11060*/  FFMA.FTZ R7, R14, c[0x0][0x2d0], -R2.reuse ;  /* 0x0000b4000e077a23 */ /* 0x100fe40000010802 */
[----:B------:R1:W-:Y:S01]  /*11070*/  MUFU.EX2 R186, R4 ;  /* 0x0000000400ba7308 */ /* 0x0003e20000000800 */
[--C-:B------:R-:W-:Y:S02]  /*11080*/  FFMA.FTZ R8, R179, c[0x0][0x2d0], -R2.reuse ;  /* 0x0000b400b3087a23 */ /* 0x100fe40000010802 */
[C---:B------:R-:W-:Y:S01]  /*11090*/  FMUL.FTZ R14, R0.reuse, R114 ;  /* 0x00000072000e7220 */ /* 0x040fe20000410000 */
[----:B------:R-:W-:Y:S01]  /*110a0*/  MOV R114, R52 ;  /* 0x0000003400727202 */ /* 0x000fe20000000f00 */
[----:B------:R-:W-:Y:S02]  /*110b0*/  FMUL.FTZ R43, R0, R143 ;  /* 0x0000008f002b7220 */ /* 0x000fe40000410000 */
[--C-:B------:R-:W-:Y:S03]  /*110c0*/  FFMA.FTZ R74, R74, c[0x0][0x2d0], -R2.reuse ;  /* 0x0000b4004a4a7a23 */ /* 0x100fe60000010802 */
[----:B------:R2:W-:Y:S10]  /*110d0*/  MUFU.EX2 R188, R7 ;  /* 0x0000000700bc7308 */ /* 0x0005f40000000800 */
[----:B------:R-:W3:Y:S01]  /*110e0*/  MUFU.EX2 R185, R8 ;  /* 0x0000000800b97308 */ /* 0x000ee20000000800 */
[----:B-1----:R-:W-:Y:S01]  /*110f0*/  FFMA.FTZ R4, R178, c[0x0][0x2d0], -R2 ;  /* 0x0000b400b2047a23 */ /* 0x002fe20000010802 */
[----:B------:R-:W-:Y:S08]  /*11100*/  MOV R178, R232 ;  /* 0x000000e800b27202 */ /* 0x000ff00000000f00 */
[----:B------:R1:W4:Y:S01]  /*11110*/  MUFU.EX2 R187, R4 ;  /* 0x0000000400bb7308 */ /* 0x0003220000000800 */
[----:B--2---:R-:W-:Y:S02]  /*11120*/  @P0 MOV R7, R37 ;  /* 0x0000002500070202 */ /* 0x004fe40000000f00 */
[----:B---3--:R-:W-:Y:S01]  /*11130*/  F2FP.BF16.PACK_AB R67, R185, R188 ;  /* 0x000000bcb943723e */ /* 0x008fe200000010ff */
[----:B-1----:R-:W-:Y:S01]  /*11140*/  @P0 IMAD.WIDE.U32 R4, R225, c[0x0][0x1e0], RZ ;  /* 0x00007800e1040a25 */ /* 0x002fe200078e00ff */
[----:B----4-:R-:W-:Y:S04]  /*11150*/  F2FP.BF16.PACK_AB R65, R187, R186 ;  /* 0x000000babb41723e */ /* 0x010fe800000010ff */
[----:B------:R-:W-:Y:S02]  /*11160*/  @P0 IADD3 R5, R5, R6, RZ ;  /* 0x0000000605050210 */ /* 0x000fe40007ffe0ff */
[----:B------:R-:W-:Y:S02]  /*11170*/  @P0 MOV R6, R22 ;  /* 0x0000001600060202 */ /* 0x000fe40000000f00 */
[----:B------:R-:W-:Y:S01]  /*11180*/  MOV R22, c[0x0][0x1e0] ;  /* 0x0000780000167a02 */ /* 0x000fe20000000f00 */
[----:B------:R-:W-:Y:S02]  /*11190*/  @P0 IMAD R5, R5, 0x60, RZ ;  /* 0x0000006005050824 */ /* 0x000fe400078e02ff */
[----:B------:R-:W-:Y:S01]  /*111a0*/  @P0 IMAD.WIDE.U32 R6, R4, 0x60, R6 ;  /* 0x0000006004060825 */ /* 0x000fe200078e0006 */
[C---:B------:R-:W-:Y:S02]  /*111b0*/  @P0 SHF.L.U32 R13, R22.reuse, 0x5, RZ ;  /* 0x00000005160d0819 */ /* 0x040fe400000006ff */
[----:B------:R-:W-:Y:S02]  /*111c0*/  @P0 SHF.L.U64.HI R12, R22, 0x5, R23 ;  /* 0x00000005160c0819 */ /* 0x000fe40000010217 */
[----:B------:R-:W-:Y:S01]  /*111d0*/  @P0 IADD3 R5, R7, R5, RZ ;  /* 0x0000000507050210 */ /* 0x000fe20007ffe0ff */
[--C-:B------:R-:W-:Y:S01]  /*111e0*/  FFMA.FTZ R7, R20, c[0x0][0x2d0], -R100.reuse ;  /* 0x0000b40014077a23 */ /* 0x100fe20000010864 */
[C---:B------:R-:W-:Y:S03]  /*111f0*/  @P0 LEA R4, P1, R6.reuse, c[0x0][0x1c8], 0x1 ;  /* 0x0000720006040a11 */ /* 0x040fe600078208ff */
[----:B------:R1:W-:Y:S01]  /*11200*/  MUFU.EX2 R240, R7 ;  /* 0x0000000700f07308 */ /* 0x0003e20000000800 */
[----:B------:R-:W-:Y:S02]  /*11210*/  @P0 LEA.HI.X R5, R6, c[0x0][0x1cc], R5, 0x1, P1 ;  /* 0x0000730006050a11 */ /* 0x000fe400008f0c05 */
[-C--:B------:R-:W-:Y:S03]  /*11220*/  @P0 IADD3 R10, P2, R4, R13.reuse, RZ ;  /* 0x0000000d040a0210 */ /* 0x080fe60007f5e0ff */
[----:B------:R2:W-:Y:S01]  /*11230*/  @P0 LDGSTS.E.BYPASS.LTC128B.128 [R227+0x3100], [R4.64], !P6 ;  /* 0x0310000004e30fae */ /* 0x0005e2000f101d4c */
[-C--:B------:R-:W-:Y:S02]  /*11240*/  @P0 IADD3.X R11, R5, R12.reuse, RZ, P2, !PT ;  /* 0x0000000c050b0210 */ /* 0x080fe400017fe4ff */
[-C--:B------:R-:W-:Y:S04]  /*11250*/  @P0 IADD3 R8, P1, R10, R13.reuse, RZ ;  /* 0x0000000d0a080210 */ /* 0x080fe80007f3e0ff */
[----:B------:R-:W-:Y:S01]  /*11260*/  @P0 IADD3.X R9, R11, R12, RZ, P1, !PT ;  /* 0x0000000c0b090210 */ /* 0x000fe20000ffe4ff */
[----:B------:R3:W-:Y:S01]  /*11270*/  @P0 LDGSTS.E.BYPASS.LTC128B.128 [R227+0x3900], [R10.64], !P6 ;  /* 0x039000000ae30fae */ /* 0x0007e2000f101d4c */
[-C--:B------:R-:W-:Y:S07]  /*11280*/  @P0 IADD3 R6, P3, R8, R13.reuse, RZ ;  /* 0x0000000d08060210 */ /* 0x080fee0007f7e0ff */
[----:B------:R4:W-:Y:S01]  /*11290*/  @P0 LDGSTS.E.BYPASS.LTC128B.128 [R227+0x4100], [R8.64], !P6 ;  /* 0x0410000008e30fae */ /* 0x0009e2000f101d4c */
[--C-:B-1----:R-:W-:Y:S04]  /*112a0*/  FFMA.FTZ R7, R21, c[0x0][0x2d0], -R100.reuse ;  /* 0x0000b40015077a23 */ /* 0x102fe80000010864 */
[----:B------:R1:W-:Y:S01]  /*112b0*/  MUFU.EX2 R239, R7 ;  /* 0x0000000700ef7308 */ /* 0x0003e20000000800 */
[-C--:B--2---:R-:W-:Y:S04]  /*112c0*/  @P0 IADD3 R4, P2, R6, R13.reuse, RZ ;  /* 0x0000000d06040210 */ /* 0x084fe80007f5e0ff */
[----:B---3--:R-:W-:Y:S01]  /*112d0*/  @P0 IADD3 R10, P1, R4, R13, RZ ;  /* 0x0000000d040a0210 */ /* 0x008fe20007f3e0ff */
[----:B------:R-:W-:Y:S02]  /*112e0*/  FFMA.FTZ R11, R32, c[0x0][0x2d0], -R100 ;  /* 0x0000b400200b7a23 */ /* 0x000fe40000010864 */
[----:B------:R-:W-:Y:S02]  /*112f0*/  FFMA.FTZ R32, R192, c[0x0][0x2d0], -R2 ;  /* 0x0000b400c0207a23 */ /* 0x000fe40000010802 */
[----:B------:R2:W-:Y:S01]  /*11300*/  MUFU.EX2 R238, R11 ;  /* 0x0000000b00ee7308 */ /* 0x0005e20000000800 */
[C---:B------:R-:W-:Y:S01]  /*11310*/  FMUL.FTZ R13, R68.reuse, R113 ;  /* 0x00000071440d7220 */ /* 0x040fe20000410000 */
[----:B------:R-:W-:Y:S01]  /*11320*/  MOV R113, R51 ;  /* 0x0000003300717202 */ /* 0x000fe20000000f00 */
[----:B----4-:R-:W-:Y:S01]  /*11330*/  FMUL.FTZ R8, R68, R108 ;  /* 0x0000006c44087220 */ /* 0x010fe20000410000 */
[----:B------:R-:W-:Y:S01]  /*11340*/  MOV R108, R44 ;  /* 0x0000002c006c7202 */ /* 0x000fe20000000f00 */
[----:B------:R-:W-:Y:S01]  /*11350*/  FFMA.FTZ R44, R194, c[0x0][0x2d0], -R100 ;  /* 0x0000b400c22c7a23 */ /* 0x000fe20000010864 */
[----:B-1----:R-:W-:Y:S01]  /*11360*/  @P0 IADD3.X R7, R9, R12, RZ, P3, !PT ;  /* 0x0000000c09070210 */ /* 0x002fe20001ffe4ff */
[----:B------:R-:W-:Y:S01]  /*11370*/  FMUL.FTZ R9, R68, R109 ;  /* 0x0000006d44097220 */ /* 0x000fe20000410000 */
[----:B------:R-:W-:Y:S01]  /*11380*/  MOV R109, R40 ;  /* 0x00000028006d7202 */ /* 0x000fe20000000f00 */
[----:B------:R-:W-:Y:S01]  /*11390*/  FFMA.FTZ R40, R196, c[0x0][0x2d0], -R2 ;  /* 0x0000b400c4287a23 */ /* 0x000fe20000010802 */
[-C--:B------:R-:W-:Y:S01]  /*113a0*/  @P0 IADD3.X R5, R7, R12.reuse, RZ, P2, !PT ;  /* 0x0000000c07050210 */ /* 0x080fe200017fe4ff */
[----:B------:R1:W-:Y:S01]  /*113b0*/  @P0 LDGSTS.E.BYPASS.LTC128B.128 [R227+0x4900], [R6.64], !P6 ;  /* 0x0490000006e30fae */ /* 0x0003e2000f101d4c */
[----:B------:R-:W-:Y:S07]  /*113c0*/  FMUL.FTZ R51, R69, R151 ;  /* 0x0000009745337220 */ /* 0x000fee0000410000 */
[----:B------:R3:W-:Y:S01]  /*113d0*/  @P0 LDGSTS.E.BYPASS.LTC128B.128 [R227+0x5100], [R4.64], !P6 ;  /* 0x0510000004e30fae */ /* 0x0007e2000f101d4c */
[----:B--2---:R-:W-:Y:S01]  /*113e0*/  @P0 IADD3.X R11, R5, R12, RZ, P1, !PT ;  /* 0x0000000c050b0210 */ /* 0x004fe20000ffe4ff */
[--C-:B------:R-:W-:Y:S02]  /*113f0*/  FFMA.FTZ R12, R24, c[0x0][0x2d0], -R102.reuse ;  /* 0x0000b400180c7a23 */ /* 0x100fe40000010866 */
[----:B------:R-:W-:Y:S04]  /*11400*/  FFMA.FTZ R24, R29, c[0x0][0x2d0], -R102 ;  /* 0x0000b4001d187a23 */ /* 0x000fe80000010866 */
[----:B------:R2:W-:Y:S01]  /*11410*/  @P0 LDGSTS.E.BYPASS.LTC128B.128 [R227+0x5900], [R10.64], !P6 ;  /* 0x059000000ae30fae */ /* 0x0005e2000f101d4c */
[----:B------:R4:W-:Y:S01]  /*11420*/  MUFU.EX2 R232, R12 ;  /* 0x0000000c00e87308 */ /* 0x0009e20000000800 */
[C---:B------:R-:W-:Y:S01]  /*11430*/  FMUL.FTZ R29, R68.reuse, R129 ;  /* 0x00000081441d7220 */ /* 0x040fe20000410000 */
[----:B------:R-:W-:Y:S02]  /*11440*/  ISETP.GT.AND P0, PT, R103, UR4, PT ;  /* 0x0000000467007c0c */ /* 0x000fe4000bf04270 */
[----:B------:R-:W-:Y:S03]  /*11450*/  MOV R103, R225 ;  /* 0x000000e100677202 */ /* 0x000fe60000000f00 */
[----:B------:R-:W2:Y:S01]  /*11460*/  LDSM.16.MT88.4 R20, [R209+0x100] ;  /* 0x00010000d114783b */ /* 0x000ea20000004200 */
[----:B-1----:R-:W-:Y:S02]  /*11470*/  FFMA.FTZ R6, R33, c[0x0][0x2d0], -R100 ;  /* 0x0000b40021067a23 */ /* 0x002fe40000010864 */
[----:B------:R-:W-:Y:S01]  /*11480*/  FMUL.FTZ R7, R69, R107 ;  /* 0x0000006b45077220 */ /* 0x000fe20000410000 */
[----:B------:R-:W-:Y:S01]  /*11490*/  MOV R107, R230 ;  /* 0x000000e6006b7202 */ /* 0x000fe20000000f00 */
[----:B------:R1:W-:Y:S01]  /*114a0*/  MUFU.EX2 R237, R6 ;  /* 0x0000000600ed7308 */ /* 0x0003e20000000800 */
[----:B------:R-:W-:Y:S02]  /*114b0*/  FMUL.FTZ R33, R73, R133 ;  /* 0x0000008549217220 */ /* 0x000fe40000410000 */
[----:B------:R-:W2:Y:S01]  /*114c0*/  LDSM.16.MT88.4 R36, [R212+0x100] ;  /* 0x00010000d424783b */ /* 0x000ea20000004200 */
[--C-:B---3--:R-:W-:Y:S02]  /*114d0*/  FFMA.FTZ R4, R181, c[0x0][0x2d0], -R101.reuse ;  /* 0x0000b400b5047a23 */ /* 0x108fe40000010865 */
[----:B------:R-:W-:Y:S01]  /*114e0*/  FMUL.FTZ R5, R73, R105 ;  /* 0x0000006949057220 */ /* 0x000fe20000410000 */
[----:B------:R-:W-:Y:S03]  /*114f0*/  MOV R105, R204 ;  /* 0x000000cc00697202 */ /* 0x000fe60000000f00 */
[----:B------:R3:W-:Y:S01]  /*11500*/  MUFU.EX2 R233, R4 ;  /* 0x0000000400e97308 */ /* 0x0007e20000000800 */
[----:B------:R-:W2:Y:S01]  /*11510*/  LDSM.16.MT88.4 R52, [R210+0x100] ;  /* 0x00010000d234783b */ /* 0x000ea20000004200 */
[----:B----4-:R-:W-:Y:S01]  /*11520*/  FMUL.FTZ R12, R68, R112 ;  /* 0x00000070440c7220 */ /* 0x010fe20000410000 */
[----:B------:R-:W-:Y:S01]  /*11530*/  MOV R112, R203 ;  /* 0x000000cb00707202 */ /* 0x000fe20000000f00 */
[C---:B--2---:R-:W-:Y:S01]  /*11540*/  FMUL.FTZ R10, R0.reuse, R110 ;  /* 0x0000006e000a7220 */ /* 0x044fe20000410000 */
[----:B------:R-:W-:Y:S01]  /*11550*/  MOV R110, R46 ;  /* 0x0000002e006e7202 */ /* 0x000fe20000000f00 */
[C---:B------:R-:W-:Y:S01]  /*11560*/  FMUL.FTZ R11, R0.reuse, R111 ;  /* 0x0000006f000b7220 */ /* 0x040fe20000410000 */
[----:B------:R-:W-:Y:S01]  /*11570*/  MOV R111, R205 ;  /* 0x000000cd006f7202 */ /* 0x000fe20000000f00 */
[C---:B------:R-:W-:Y:S01]  /*11580*/  FMUL.FTZ R46, R0.reuse, R146 ;  /* 0x00000092002e7220 */ /* 0x040fe20000410000 */
[----:B------:R-:W2:Y:S01]  /*11590*/  LDSM.16.MT88.4 R80, [R211+0x100] ;  /* 0x00010000d350783b */ /* 0x000ea20000004200 */
[----:B------:R4:W-:Y:S01]  /*115a0*/  MUFU.EX2 R230, R24 ;  /* 0x0000001800e67308 */ /* 0x0009e20000000800 */
[----:B-1----:R-:W-:Y:S01]  /*115b0*/  FMUL.FTZ R6, R69, R106 ;  /* 0x0000006a45067220 */ /* 0x002fe20000410000 */
[----:B------:R-:W-:Y:S01]  /*115c0*/  MOV R106, R26 ;  /* 0x0000001a006a7202 */ /* 0x000fe20000000f00 */
[C---:B------:R-:W-:Y:S04]  /*115d0*/  FMUL.FTZ R26, R0.reuse, R126 ;  /* 0x0000007e001a7220 */ /* 0x040fe80000410000 */
[----:B------:R-:W1:Y:S03]  /*115e0*/  LDSM.16.MT88.4 R84, [R209+0x900] ;  /* 0x00090000d154783b */ /* 0x000e660000004200 */
[----:B------:R2:W-:Y:S01]  /*115f0*/  MUFU.EX2 R181, R32 ;  /* 0x0000002000b57308 */ /* 0x0005e20000000800 */
[--C-:B---3--:R-:W-:Y:S04]  /*11600*/  FFMA.FTZ R4, R15, c[0x0][0x2d0], -R101.reuse ;  /* 0x0000b4000f047a23 */ /* 0x108fe80000010865 */
[----:B------:R-:W3:Y:S01]  /*11610*/  LDSM.16.MT88.4 R88, [R212+0x900] ;  /* 0x00090000d458783b */ /* 0x000ee20000004200 */
[----:B------:R-:W-:Y:S01]  /*11620*/  FMUL.FTZ R15, R0, R115 ;  /* 0x00000073000f7220 */ /* 0x000fe20000410000 */
[----:B------:R-:W-:Y:S03]  /*11630*/  MOV R115, R206 ;  /* 0x000000ce00737202 */ /* 0x000fe60000000f00 */
[----:B------:R1:W-:Y:S03]  /*11640*/  MUFU.EX2 R234, R4 ;  /* 0x0000000400ea7308 */ /* 0x0003e60000000800 */
[----:B------:R-:W0:Y:S01]  /*11650*/  LDGDEPBAR ;  /* 0x00000000000079af */ /* 0x000e220000000000 */
[----:B----4-:R-:W-:Y:S06]  /*11660*/  FMUL.FTZ R24, R68, R124 ;  /* 0x0000007c44187220 */ /* 0x010fec0000410000 */
[----:B------:R4:W-:Y:S01]  /*11670*/  MUFU.EX2 R206, R56 ;  /* 0x0000003800ce7308 */ /* 0x0009e20000000800 */
[----:B--2---:R-:W-:Y:S02]  /*11680*/  FMUL.FTZ R32, R73, R132 ;  /* 0x0000008449207220 */ /* 0x004fe40000410000 */
[--C-:B-1----:R-:W-:Y:S02]  /*11690*/  FFMA.FTZ R4, R34, c[0x0][0x2d0], -R101.reuse ;  /* 0x0000b40022047a23 */ /* 0x102fe40000010865 */
[----:B------:R-:W-:Y:S05]  /*116a0*/  FMUL.FTZ R34, R69, R134 ;  /* 0x0000008645227220 */ /* 0x000fea0000410000 */
[----:B------:R1:W-:Y:S01]  /*116b0*/  MUFU.EX2 R235, R4 ;  /* 0x0000000400eb7308 */ /* 0x0003e20000000800 */
[----:B----4-:R-:W-:Y:S02]  /*116c0*/  FMUL.FTZ R56, R68, R156 ;  /* 0x0000009c44387220 */ /* 0x010fe40000410000 */
[--C-:B-1----:R-:W-:Y:S02]  /*116d0*/  FFMA.FTZ R4, R35, c[0x0][0x2d0], -R101.reuse ;  /* 0x0000b40023047a23 */ /* 0x102fe40000010865 */
[----:B------:R-:W-:Y:S05]  /*116e0*/  FMUL.FTZ R35, R69, R135 ;  /* 0x0000008745237220 */ /* 0x000fea0000410000 */
[----:B------:R1:W-:Y:S01]  /*116f0*/  MUFU.EX2 R236, R4 ;  /* 0x0000000400ec7308 */ /* 0x0003e20000000800 */
[----:B------:R-:W-:Y:S01]  /*11700*/  LDSM.16.MT88.4 R132, [R212+0x2900] ;  /* 0x00290000d484783b */ /* 0x000fe20000004200 */
[C---:B-1----:R-:W-:Y:S01]  /*11710*/  FMUL.FTZ R4, R73.reuse, R104 ;  /* 0x0000006849047220 */ /* 0x042fe20000410000 */
[----:B------:R-:W-:Y:S07]  /*11720*/  MOV R104, R228 ;  /* 0x000000e400687202 */ /* 0x000fee0000000f00 */
[----:B------:R1:W-:Y:S01]  /*11730*/  MUFU.EX2 R228, R44 ;  /* 0x0000002c00e47308 */ /* 0x0003e20000000800 */
[-C--:B------:R-:W-:Y:S08]  /*11740*/  HMMA.16816.F32.BF16 R4, R76, R20.reuse, R4 ;  /* 0x000000144c04723c */ /* 0x080ff00000041804 */
[C---:B------:R-:W-:Y:S07]  /*11750*/  HMMA.16816.F32.BF16 R8, R64.reuse, R20, R8 ;  /* 0x000000144008723c */ /* 0x040fee0000041808 */
[----:B------:R-:W-:Y:S01]  /*11760*/  FFMA.FTZ R20, R28, c[0x0][0x2d0], -R102 ;  /* 0x0000b4001c147a23 */ /* 0x000fe20000010866 */
[-C--:B------:R-:W-:Y:S03]  /*11770*/  HMMA.16816.F32.BF16 R12, R64, R22.reuse, R12 ;  /* 0x00000016400c723c */ /* 0x080fe6000004180c */
[----:B------:R2:W-:Y:S01]  /*11780*/  MUFU.EX2 R229, R20 ;  /* 0x0000001400e57308 */ /* 0x0005e20000000800 */
[----:B------:R-:W-:Y:S01]  /*11790*/  FMUL.FTZ R21, R73, R121 ;  /* 0x0000007949157220 */ /* 0x000fe20000410000 */
[----:B------:R-:W-:Y:S01]  /*117a0*/  MOV R121, R45 ;  /* 0x0000002d00797202 */ /* 0x000fe20000000f00 */
[----:B-1----:R-:W-:Y:S02]  /*117b0*/  FMUL.FTZ R44, R68, R144 ;  /* 0x00000090442c7220 */ /* 0x002fe40000410000 */
[C---:B------:R-:W-:Y:S04]  /*117c0*/  HMMA.16816.F32.BF16 R16, R76.reuse, R22, R16 ;  /* 0x000000164c10723c */ /* 0x040fe80000041810 */
[----:B------:R-:W-:Y:S01]  /*117d0*/  FFMA.FTZ R28, R182, c[0x0][0x2d0], -R2 ;  /* 0x0000b400b61c7a23 */ /* 0x000fe20000010802 */
[----:B------:R-:W-:Y:S01]  /*117e0*/  MOV R124, R121 ;  /* 0x00000079007c7202 */ /* 0x000fe20000000f00 */
[----:B------:R-:W-:Y:S01]  /*117f0*/  FMUL.FTZ R45, R68, R145 ;  /* 0x00000091442d7220 */ /* 0x000fe20000410000 */
[----:B------:R-:W-:Y:S01]  /*11800*/  MOV R121, R114 ;  /* 0x0000007200797202 */ /* 0x000fe20000000f00 */
[C---:B------:R-:W-:Y:S01]  /*11810*/  FMUL.FTZ R22, R69.reuse, R122 ;  /* 0x0000007a45167220 */ /* 0x040fe20000410000 */
[----:B------:R1:W4:Y:S03]  /*11820*/  MUFU.EX2 R182, R28 ;  /* 0x0000001c00b67308 */ /* 0x0003260000000800 */
[----:B------:R-:W-:Y:S01]  /*11830*/  FMUL.FTZ R23, R69, R123 ;  /* 0x0000007b45177220 */ /* 0x000fe20000410000 */
[----:B------:R-:W-:Y:S01]  /*11840*/  MOV R123, R30 ;  /* 0x0000001e007b7202 */ /* 0x000fe20000000f00 */
[----:B------:R-:W-:Y:S01]  /*11850*/  FMUL.FTZ R30, R0, R130 ;  /* 0x00000082001e7220 */ /* 0x000fe20000410000 */
[----:B------:R-:W-:Y:S01]  /*11860*/  MOV R122, R41 ;  /* 0x00000029007a7202 */ /* 0x000fe20000000f00 */
[C---:B------:R-:W-:Y:S01]  /*11870*/  FMUL.FTZ R41, R68.reuse, R141 ;  /* 0x0000008d44297220 */ /* 0x040fe20000410000 */
[----:B------:R-:W-:Y:S01]  /*11880*/  MOV R126, R123 ;  /* 0x0000007b007e7202 */ /* 0x000fe20000000f00 */
[----:B--2---:R-:W-:Y:S01]  /*11890*/  FMUL.FTZ R20, R73, R120 ;  /* 0x0000007849147220 */ /* 0x004fe20000410000 */
[----:B------:R-:W-:Y:S01]  /*118a0*/  MOV R120, R48 ;  /* 0x0000003000787202 */ /* 0x000fe20000000f00 */
[----:B------:R-:W-:Y:S01]  /*118b0*/  FFMA.FTZ R48, R195, c[0x0][0x2d0], -R100 ;  /* 0x0000b400c3307a23 */ /* 0x000fe20000010864 */
[----:B------:R-:W-:Y:S02]  /*118c0*/  MOV R114, R178 ;  /* 0x000000b200727202 */ /* 0x000fe40000000f00 */
[----:B------:R-:W-:Y:S01]  /*118d0*/  MOV R178, R93 ;  /* 0x0000005d00b27202 */ /* 0x000fe20000000f00 */
[----:B------:R2:W-:Y:S01]  /*118e0*/  MUFU.EX2 R226, R48 ;  /* 0x0000003000e27308 */ /* 0x0005e20000000800 */
[-C--:B------:R-:W-:Y:S03]  /*118f0*/  HMMA.16816.F32.BF16 R20, R76, R36.reuse, R20 ;  /* 0x000000244c14723c */ /* 0x080fe60000041814 */
[----:B------:R-:W-:Y:S02]  /*11900*/  MOV R123, R120 ;  /* 0x00000078007b7202 */ /* 0x000fe40000000f00 */
[----:B------:R-:W-:Y:S01]  /*11910*/  MOV R120, R95 ;  /* 0x0000005f00787202 */ /* 0x000fe20000000f00 */
[C---:B-1----:R-:W-:Y:S02]  /*11920*/  FMUL.FTZ R28, R68.reuse, R128 ;  /* 0x00000080441c7220 */ /* 0x042fe40000410000 */
[C---:B------:R-:W-:Y:S04]  /*11930*/  HMMA.16816.F32.BF16 R24, R64.reuse, R36, R24 ;  /* 0x000000244018723c */ /* 0x040fe80000041818 */
[----:B------:R-:W-:Y:S02]  /*11940*/  MOV R125, R122 ;  /* 0x0000007a007d7202 */ /* 0x000fe40000000f00 */
[----:B------:R-:W-:Y:S01]  /*11950*/  MOV R122, R116 ;  /* 0x00000074007a7202 */ /* 0x000fe20000000f00 */
[----:B------:R-:W-:Y:S01]  /*11960*/  FFMA.FTZ R36, R193, c[0x0][0x2d0], -R2 ;  /* 0x0000b400c1247a23 */ /* 0x000fe20000010802 */
[-C--:B------:R-:W-:Y:S03]  /*11970*/  HMMA.16816.F32.BF16 R28, R64, R38.reuse, R28 ;  /* 0x00000026401c723c */ /* 0x080fe6000004181c */
[----:B------:R1:W-:Y:S01]  /*11980*/  MUFU.EX2 R179, R36 ;  /* 0x0000002400b37308 */ /* 0x0003e20000000800 */
[C---:B------:R-:W-:Y:S01]  /*11990*/  FMUL.FTZ R37, R73.reuse, R137 ;  /* 0x0000008949257220 */ /* 0x040fe20000410000 */
[----:B------:R-:W-:Y:S01]  /*119a0*/  MOV R116, R170 ;  /* 0x000000aa00747202 */ /* 0x000fe20000000f00 */
[----:B--2---:R-:W-:Y:S02]  /*119b0*/  FMUL.FTZ R48, R73, R148 ;  /* 0x0000009449307220 */ /* 0x004fe40000410000 */
[C---:B------:R-:W-:Y:S01]  /*119c0*/  HMMA.16816.F32.BF16 R32, R76.reuse, R38, R32 ;  /* 0x000000264c20723c */ /* 0x040fe20000041820 */
[----:B------:R-:W-:Y:S03]  /*119d0*/  LDSM.16.MT88.4 R148, [R210+0x2900] ;  /* 0x00290000d294783b */ /* 0x000fe60000004200 */
[----:B------:R-:W-:Y:S01]  /*119e0*/  MOV R170, R94 ;  /* 0x0000005e00aa7202 */ /* 0x000fe20000000f00 */
[----:B------:R2:W2:Y:S02]  /*119f0*/  MUFU.EX2 R137, R40 ;  /* 0x0000002800897308 */ /* 0x0004a40000000800 */
[C---:B------:R-:W-:Y:S02]  /*11a00*/  FMUL.FTZ R38, R69.reuse, R138 ;  /* 0x0000008a45267220 */ /* 0x040fe40000410000 */
[----:B------:R-:W-:Y:S06]  /*11a10*/  FMUL.FTZ R39, R69, R139 ;  /* 0x0000008b45277220 */ /* 0x000fec0000410000 */
[----:B------:R3:W-:Y:S01]  /*11a20*/  MUFU.EX2 R139, R60 ;  /* 0x0000003c008b7308 */ /* 0x0007e20000000800 */
[C---:B-1----:R-:W-:Y:S09]  /*11a30*/  FMUL.FTZ R36, R73.reuse, R136 ;  /* 0x0000008849247220 */ /* 0x042ff20000410000 */
[----:B------:R1:W-:Y:S01]  /*11a40*/  MUFU.EX2 R138, R92 ;  /* 0x0000005c008a7308 */ /* 0x0003e20000000800 */
[-C--:B------:R-:W-:Y:S03]  /*11a50*/  HMMA.16816.F32.BF16 R36, R76, R52.reuse, R36 ;  /* 0x000000344c24723c */ /* 0x080fe60000041824 */
[C---:B--2---:R-:W-:Y:S07]  /*11a60*/  FMUL.FTZ R40, R68.reuse, R140 ;  /* 0x0000008c44287220 */ /* 0x044fee0000410000 */
[C---:B------:R-:W-:Y:S04]  /*11a70*/  HMMA.16816.F32.BF16 R40, R64.reuse, R52, R40 ;  /* 0x000000344028723c */ /* 0x040fe80000041828 */
[----:B---3--:R-:W-:Y:S03]  /*11a80*/  FMUL.FTZ R60, R68, R160 ;  /* 0x000000a0443c7220 */ /* 0x008fe60000410000 */
[----:B------:R-:W-:Y:S01]  /*11a90*/  FFMA.FTZ R52, R184, c[0x0][0x2d0], -R100 ;  /* 0x0000b400b8347a23 */ /* 0x000fe20000010864 */
[-C--:B------:R-:W-:Y:S03]  /*11aa0*/  HMMA.16816.F32.BF16 R44, R64, R54.reuse, R44 ;  /* 0x00000036402c723c */ /* 0x080fe6000004182c */
[----:B------:R2:W3:Y:S01]  /*11ab0*/  MUFU.EX2 R207, R52 ;  /* 0x0000003400cf7308 */ /* 0x0004e20000000800 */
[----:B------:R-:W-:Y:S01]  /*11ac0*/  FMUL.FTZ R53, R73, R153 ;  /* 0x0000009949357220 */ /* 0x000fe20000410000 */
[----:B-1----:R-:W1:Y:S03]  /*11ad0*/  LDSM.16.MT88.4 R92, [R210+0x900] ;  /* 0x00090000d25c783b */ /* 0x002e660000004200 */
[C---:B------:R-:W-:Y:S07]  /*11ae0*/  HMMA.16816.F32.BF16 R48, R76.reuse, R54, R48 ;  /* 0x000000364c30723c */ /* 0x040fee0000041830 */
[C---:B------:R-:W-:Y:S02]  /*11af0*/  FMUL.FTZ R54, R69.reuse, R154 ;  /* 0x0000009a45367220 */ /* 0x040fe40000410000 */
[----:B------:R-:W-:Y:S03]  /*11b00*/  FMUL.FTZ R55, R69, R155 ;  /* 0x0000009b45377220 */ /* 0x000fe60000410000 */
[----:B--2---:R-:W-:Y:S07]  /*11b10*/  FMUL.FTZ R52, R73, R152 ;  /* 0x0000009849347220 */ /* 0x004fee0000410000 */
[-C--:B------:R-:W-:Y:S08]  /*11b20*/  HMMA.16816.F32.BF16 R52, R76, R80.reuse, R52 ;  /* 0x000000504c34723c */ /* 0x080ff00000041834 */
[C---:B------:R-:W-:Y:S07]  /*11b30*/  HMMA.16816.F32.BF16 R56, R64.reuse, R80, R56 ;  /* 0x000000504038723c */ /* 0x040fee0000041838 */
[--C-:B------:R-:W-:Y:S01]  /*11b40*/  FFMA.FTZ R80, R200, c[0x0][0x2d0], -R101.reuse ;  /* 0x0000b400c8507a23 */ /* 0x100fe20000010865 */
[-C--:B------:R-:W-:Y:S03]  /*11b50*/  HMMA.16816.F32.BF16 R60, R64, R82.reuse, R60 ;  /* 0x00000052403c723c */ /* 0x080fe6000004183c */
[----:B------:R2:W1:Y:S01]  /*11b60*/  MUFU.EX2 R205, R80 ;  /* 0x0000005000cd7308 */ /* 0x0004620000000800 */
[----:B----4-:R-:W-:Y:S03]  /*11b70*/  F2FP.BF16.PACK_AB R81, R181, R182 ;  /* 0x000000b6b551723e */ /* 0x010fe600000010ff */
        /* <DEDUP_REMOVED lines=14> */
[--C-:B--2---:R-:W-:Y:S04]  /*11c60*/  FFMA.FTZ R80, R198, c[0x0][0x2d0], -R101.reuse ;  /* 0x0000b400c6507a23 */ /* 0x104fe80000010865 */
[----:B------:R2:W4:Y:S02]  /*11c70*/  MUFU.EX2 R203, R80 ;  /* 0x0000005000cb7308 */ /* 0x0005240000000800 */
[----:B--2---:R-:W-:Y:S07]  /*11c80*/  F2FP.BF16.PACK_AB R80, R231, R232 ;  /* 0x000000e8e750723e */ /* 0x004fee00000010ff */
[C---:B------:R-:W-:Y:S07]  /*11c90*/  HMMA.16816.F32.BF16 R8, R80.reuse, R84, R8 ;  /* 0x000000545008723c */ /* 0x040fee0000041808 */
[--C-:B------:R-:W-:Y:S01]  /*11ca0*/  FFMA.FTZ R84, R202, c[0x0][0x2d0], -R102.reuse ;  /* 0x0000b400ca547a23 */ /* 0x100fe20000010866 */
[-C--:B------:R-:W-:Y:S03]  /*11cb0*/  HMMA.16816.F32.BF16 R12, R80, R86.reuse, R12 ;  /* 0x00000056500c723c */ /* 0x080fe6000004180c */
[----:B------:R2:W-:Y:S05]  /*11cc0*/  MUFU.EX2 R143, R84 ;  /* 0x00000054008f7308 */ /* 0x0005ea0000000800 */
[C---:B------:R-:W-:Y:S08]  /*11cd0*/  HMMA.16816.F32.BF16 R16, R76.reuse, R86, R16 ;  /* 0x000000564c10723c */ /* 0x040ff00000041810 */
[-C--:B------:R-:W-:Y:S08]  /*11ce0*/  HMMA.16816.F32.BF16 R20, R76, R88.reuse, R20 ;  /* 0x000000584c14723c */ /* 0x080ff00000041814 */
[C---:B------:R-:W-:Y:S04]  /*11cf0*/  HMMA.16816.F32.BF16 R24, R80.reuse, R88, R24 ;  /* 0x000000585018723c */ /* 0x040fe80000041818 */
[--C-:B--2---:R-:W-:Y:S04]  /*11d00*/  FFMA.FTZ R84, R201, c[0x0][0x2d0], -R102.reuse ;  /* 0x0000b400c9547a23 */ /* 0x104fe80000010866 */
[-C--:B------:R-:W-:Y:S01]  /*11d10*/  HMMA.16816.F32.BF16 R28, R80, R90.reuse, R28 ;  /* 0x0000005a501c723c */ /* 0x080fe2000004181c */
[----:B------:R2:W-:Y:S07]  /*11d20*/  MUFU.EX2 R142, R84 ;  /* 0x00000054008e7308 */ /* 0x0005ee0000000800 */
[C---:B------:R-:W-:Y:S08]  /*11d30*/  HMMA.16816.F32.BF16 R32, R76.reuse, R90, R32 ;  /* 0x0000005a4c20723c */ /* 0x040ff00000041820 */
[-C--:B-1----:R-:W-:Y:S08]  /*11d40*/  HMMA.16816.F32.BF16 R36, R76, R92.reuse, R36 ;  /* 0x0000005c4c24723c */ /* 0x082ff00000041824 */
[C---:B------:R-:W-:Y:S04]  /*11d50*/  HMMA.16816.F32.BF16 R40, R80.reuse, R92, R40 ;  /* 0x0000005c5028723c */ /* 0x040fe80000041828 */
[----:B--2---:R-:W-:Y:S01]  /*11d60*/  FFMA.FTZ R84, R126, c[0x0][0x2d0], -R102 ;  /* 0x0000b4007e547a23 */ /* 0x004fe20000010866 */
[----:B------:R-:W-:Y:S02]  /*11d70*/  MOV R126, R125 ;  /* 0x0000007d007e7202 */ /* 0x000fe40000000f00 */
[----:B------:R-:W-:Y:S01]  /*11d80*/  MOV R125, R124 ;  /* 0x0000007c007d7202 */ /* 0x000fe20000000f00 */
[-C--:B------:R-:W-:Y:S01]  /*11d90*/  HMMA.16816.F32.BF16 R44, R80, R94.reuse, R44 ;  /* 0x0000005e502c723c */ /* 0x080fe2000004182c */
[----:B------:R1:W2:Y:S03]  /*11da0*/  MUFU.EX2 R202, R84 ;  /* 0x0000005400ca7308 */ /* 0x0002a60000000800 */
[----:B------:R-:W-:Y:S02]  /*11db0*/  MOV R124, R123 ;  /* 0x0000007b007c7202 */ /* 0x000fe40000000f00 */
[----:B------:R-:W-:Y:S02]  /*11dc0*/  MOV R123, R122 ;  /* 0x0000007a007b7202 */ /* 0x000fe40000000f00 */
[C---:B------:R-:W-:Y:S04]  /*11dd0*/  HMMA.16816.F32.BF16 R48, R76.reuse, R94, R48 ;  /* 0x0000005e4c30723c */ /* 0x040fe80000041830 */
[----:B------:R-:W-:Y:S02]  /*11de0*/  MOV R122, R121 ;  /* 0x00000079007a7202 */ /* 0x000fe40000000f00 */
[----:B------:R-:W-:Y:S02]  /*11df0*/  MOV R121, R120 ;  /* 0x0000007800797202 */ /* 0x000fe40000000f00 */
[----:B------:R-:W-:Y:S04]  /*11e00*/  MOV R120, R119 ;  /* 0x0000007700787202 */ /* 0x000fe80000000f00 */
[----:B------:R-:W-:Y:S02]  /*11e10*/  MOV R119, R112 ;  /* 0x0000007000777202 */ /* 0x000fe40000000f00 */
[----:B------:R-:W-:Y:S02]  /*11e20*/  MOV R112, R104 ;  /* 0x0000006800707202 */ /* 0x000fe40000000f00 */
[----:B------:R-:W-:Y:S01]  /*11e30*/  MOV R104, R220 ;  /* 0x000000dc00687202 */ /* 0x000fe20000000f00 */
[--C-:B-1----:R-:W-:Y:S01]  /*11e40*/  FFMA.FTZ R84, R126, c[0x0][0x2d0], -R2.reuse ;  /* 0x0000b4007e547a23 */ /* 0x102fe20000010802 */
[----:B------:R-:W-:Y:S01]  /*11e50*/  MOV R126, R125 ;  /* 0x0000007d007e7202 */ /* 0x000fe20000000f00 */
[----:B------:R1:W5:Y:S01]  /*11e60*/  LDL.LU R220, [R1+0x60] ;  /* 0x0000600001dc7983 */ /* 0x0003620000300800 */
[----:B------:R-:W-:Y:S01]  /*11e70*/  MOV R125, R124 ;  /* 0x0000007c007d7202 */ /* 0x000fe20000000f00 */
[----:B------:R1:W-:Y:S01]  /*11e80*/  MUFU.EX2 R136, R84 ;  /* 0x0000005400887308 */ /* 0x0003e20000000800 */
[----:B------:R-:W-:Y:S01]  /*11e90*/  MOV R124, R123 ;  /* 0x0000007b007c7202 */ /* 0x000fe20000000f00 */
[--C-:B------:R-:W-:Y:S01]  /*11ea0*/  FFMA.FTZ R88, R126, c[0x0][0x2d0], -R2.reuse ;  /* 0x0000b4007e587a23 */ /* 0x100fe20000010802 */
[----:B------:R-:W-:Y:S02]  /*11eb0*/  MOV R126, R125 ;  /* 0x0000007d007e7202 */ /* 0x000fe40000000f00 */
[----:B------:R-:W-:Y:S02]  /*11ec0*/  MOV R125, R124 ;  /* 0x0000007c007d7202 */ /* 0x000fe40000000f00 */
[----:B------:R-:W-:Y:S02]  /*11ed0*/  MOV R123, R122 ;  /* 0x0000007a007b7202 */ /* 0x000fe40000000f00 */
[----:B------:R-:W-:Y:S01]  /*11ee0*/  MOV R122, R121 ;  /* 0x00000079007a7202 */ /* 0x000fe20000000f00 */
[----:B------:R2:W2:Y:S01]  /*11ef0*/  MUFU.EX2 R141, R88 ;  /* 0x00000058008d7308 */ /* 0x0004a20000000800 */
        /* <DEDUP_REMOVED lines=11> */
[----:B------:R-:W-:Y:S02]  /*11fb0*/  MOV R109, R221 ;  /* 0x000000dd006d7202 */ /* 0x000fe40000000f00 */
[----:B------:R1:W5:Y:S01]  /*11fc0*/  LDL.LU R221, [R1+0x5c] ;  /* 0x00005c0001dd7983 */ /* 0x0003620000300800 */
[--C-:B--2---:R-:W-:Y:S01]  /*11fd0*/  FFMA.FTZ R88, R126, c[0x0][0x2d0], -R2.reuse ;  /* 0x0000b4007e587a23 */ /* 0x104fe20000010802 */
        /* <DEDUP_REMOVED lines=11> */
[----:B------:R3:W5:Y:S01]  /*12090*/  LDL.LU R222, [R1+0x58] ;  /* 0x0000580001de7983 */ /* 0x0007620000300800 */
[----:B------:R-:W-:Y:S02]  /*120a0*/  MOV R119, R112 ;  /* 0x0000007000777202 */ /* 0x000fe40000000f00 */
[----:B------:R-:W-:Y:S02]  /*120b0*/  MOV R112, R223 ;  /* 0x000000df00707202 */ /* 0x000fe40000000f00 */
[----:B------:R3:W5:Y:S01]  /*120c0*/  LDL.LU R223, [R1+0x54] ;  /* 0x0000540001df7983 */ /* 0x0007620000300800 */
[----:B--2---:R-:W-:Y:S01]  /*120d0*/  FFMA.FTZ R88, R126, c[0x0][0x2d0], -R2 ;  /* 0x0000b4007e587a23 */ /* 0x004fe20000010802 */
[----:B------:R-:W-:Y:S01]  /*120e0*/  MOV R126, R125 ;  /* 0x0000007d007e7202 */ /* 0x000fe20000000f00 */
[-C--:B-1----:R-:W-:Y:S02]  /*120f0*/  HMMA.16816.F32.BF16 R52, R76, R84.reuse, R52 ;  /* 0x000000544c34723c */ /* 0x082fe40000041834 */
[----:B------:R1:W2:Y:S01]  /*12100*/  MUFU.EX2 R144, R88 ;  /* 0x0000005800907308 */ /* 0x0002a20000000800 */
[----:B------:R-:W-:Y:S02]  /*12110*/  MOV R125, R124 ;  /* 0x0000007c007d7202 */ /* 0x000fe40000000f00 */
[----:B------:R-:W-:Y:S02]  /*12120*/  MOV R124, R123 ;  /* 0x0000007b007c7202 */ /* 0x000fe40000000f00 */
[----:B------:R-:W-:Y:S01]  /*12130*/  MOV R123, R122 ;  /* 0x0000007a007b7202 */ /* 0x000fe20000000f00 */
[C---:B------:R-:W-:Y:S04]  /*12140*/  HMMA.16816.F32.BF16 R56, R80.reuse, R84, R56 ;  /* 0x000000545038723c */ /* 0x040fe80000041838 */
[----:B------:R-:W-:Y:S02]  /*12150*/  MOV R122, R121 ;  /* 0x00000079007a7202 */ /* 0x000fe40000000f00 */
[----:B------:R-:W-:Y:S02]  /*12160*/  MOV R121, R120 ;  /* 0x0000007800797202 */ /* 0x000fe40000000f00 */
[-C--:B------:R-:W-:Y:S04]  /*12170*/  HMMA.16816.F32.BF16 R60, R80, R86.reuse, R60 ;  /* 0x00000056503c723c */ /* 0x080fe8000004183c */
[----:B------:R-:W-:Y:S02]  /*12180*/  MOV R120, R119 ;  /* 0x0000007700787202 */ /* 0x000fe40000000f00 */
[----:B------:R-:W-:Y:S02]  /*12190*/  MOV R119, R118 ;  /* 0x0000007600777202 */ /* 0x000fe40000000f00 */
[----:B------:R-:W-:Y:S04]  /*121a0*/  HMMA.16816.F32.BF16 R64, R76, R86, R64 ;  /* 0x000000564c40723c */ /* 0x000fe80000041840 */
[--C-:B-1----:R-:W-:Y:S01]  /*121b0*/  FFMA.FTZ R88, R126, c[0x0][0x2d0], -R100.reuse ;  /* 0x0000b4007e587a23 */ /* 0x102fe20000010864 */
[----:B------:R-:W-:Y:S02]  /*121c0*/  MOV R126, R125 ;  /* 0x0000007d007e7202 */ /* 0x000fe40000000f00 */
[----:B------:R-:W-:Y:S01]  /*121d0*/  MOV R125, R124 ;  /* 0x0000007c007d7202 */ /* 0x000fe20000000f00 */
[----:B------:R1:W-:Y:S01]  /*121e0*/  MUFU.EX2 R147, R88 ;  /* 0x0000005800937308 */ /* 0x0003e20000000800 */
[----:B------:R-:W-:Y:S03]  /*121f0*/  MOV R124, R123 ;  /* 0x0000007b007c7202 */ /* 0x000fe60000000f00 */
[----:B------:R-:W-:Y:S02]  /*12200*/  MOV R123, R122 ;  /* 0x0000007a007b7202 */ /* 0x000fe40000000f00 */
[----:B------:R-:W-:Y:S02]  /*12210*/  MOV R122, R121 ;  /* 0x00000079007a7202 */ /* 0x000fe40000000f00 */
[----:B------:R-:W-:Y:S02]  /*12220*/  MOV R121, R120 ;  /* 0x0000007800797202 */ /* 0x000fe40000000f00 */
[----:B------:R-:W-:Y:S02]  /*12230*/  F2FP.BF16.PACK_AB R76, R226, R228 ;  /* 0x000000e4e24c723e */ /* 0x000fe400000010ff */
[----:B---3--:R-:W-:Y:S02]  /*12240*/  F2FP.BF16.PACK_AB R78, R206, R207 ;  /* 0x000000cfce4e723e */ /* 0x008fe400000010ff */
[----:B------:R-:W-:Y:S02]  /*12250*/  F2FP.BF16.PACK_AB R77, R205, R139 ;  /* 0x0000008bcd4d723e */ /* 0x000fe400000010ff */
[----:B----4-:R-:W-:Y:S02]  /*12260*/  F2FP.BF16.PACK_AB R79, R203, R204 ;  /* 0x000000cccb4f723e */ /* 0x010fe400000010ff */
[----:B------:R-:W-:Y:S02]  /*12270*/  MOV R118, R117 ;  /* 0x0000007500767202 */ /* 0x000fe40000000f00 */
[----:B------:R-:W-:Y:S02]  /*12280*/  MOV R117, R224 ;  /* 0x000000e000757202 */ /* 0x000fe40000000f00 */
[----:B------:R-:W-:Y:S01]  /*12290*/  MOV R120, R119 ;  /* 0x0000007700787202 */ /* 0x000fe20000000f00 */
[----:B------:R3:W5:Y:S01]  /*122a0*/  LDL.LU R224, [R1+0x50] ;  /* 0x0000500001e07983 */ /* 0x0007620000300800 */
[--C-:B-1----:R-:W-:Y:S01]  /*122b0*/  FFMA.FTZ R88, R126, c[0x0][0x2d0], -R100.reuse ;  /* 0x0000b4007e587a23 */ /* 0x102fe20000010864 */
[----:B------:R-:W-:Y:S02]  /*122c0*/  MOV R126, R125 ;  /* 0x0000007d007e7202 */ /* 0x000fe40000000f00 */
        /* <DEDUP_REMOVED lines=8> */
[----:B------:R4:W-:Y:S01]  /*12350*/  MUFU.EX2 R199, R92 ;  /* 0x0000005c00c77308 */ /* 0x0009e20000000800 */
[----:B------:R-:W-:Y:S02]  /*12360*/  MOV R122, R121 ;  /* 0x00000079007a7202 */ /* 0x000fe40000000f00 */
[----:B------:R-:W-:Y:S02]  /*12370*/  MOV R119, R117 ;  /* 0x0000007500777202 */ /* 0x000fe40000000f00 */
[----:B------:R-:W-:Y:S02]  /*12380*/  MOV R123, R122 ;  /* 0x0000007a007b7202 */ /* 0x000fe40000000f00 */
[----:B------:R-:W-:Y:S02]  /*12390*/  MOV R117, R218 ;  /* 0x000000da00757202 */ /* 0x000fe40000000f00 */
[----:B------:R-:W-:Y:S01]  /*123a0*/  F2FP.BF16.PACK_AB R82, R202, R142 ;  /* 0x0000008eca52723e */ /* 0x000fe200000010ff */
[----:B------:R3:W5:Y:S01]  /*123b0*/  LDL.LU R218, [R1+0x4c] ;  /* 0x00004c0001da7983 */ /* 0x0007620000300800 */
[----:B------:R-:W-:Y:S02]  /*123c0*/  F2FP.BF16.PACK_AB R81, R141, R136 ;  /* 0x000000888d51723e */ /* 0x000fe400000010ff */
[----:B--2---:R-:W-:Y:S01]  /*123d0*/  F2FP.BF16.PACK_AB R83, R144, R140 ;  /* 0x0000008c9053723e */ /* 0x004fe200000010ff */
[----:B-1----:R-:W1:Y:S01]  /*123e0*/  LDSM.16.MT88.4 R88, [R209+0x1100] ;  /* 0x00110000d158783b */ /* 0x002e620000004200 */
[----:B------:R-:W-:Y:S02]  /*123f0*/  MOV R121, R120 ;  /* 0x0000007800797202 */ /* 0x000fe40000000f00 */
[----:B------:R-:W-:Y:S02]  /*12400*/  MOV R120, R119 ;  /* 0x0000007700787202 */ /* 0x000fe40000000f00 */
[----:B------:R-:W-:Y:S02]  /*12410*/  MOV R119, R117 ;  /* 0x0000007500777202 */ /* 0x000fe40000000f00 */
[----:B------:R-:W-:Y:S02]  /*12420*/  MOV R117, R116 ;  /* 0x0000007400757202 */ /* 0x000fe40000000f00 */
[----:B------:R-:W-:Y:S01]  /*12430*/  MOV R116, R114 ;  /* 0x0000007200747202 */ /* 0x000fe20000000f00 */
[----:B----4-:R-:W-:Y:S01]  /*12440*/  FFMA.FTZ R92, R126, c[0x0][0x2d0], -R100 ;  /* 0x0000b4007e5c7a23 */ /* 0x010fe20000010864 */
[----:B------:R-:W-:Y:S02]  /*12450*/  MOV R126, R125 ;  /* 0x0000007d007e7202 */ /* 0x000fe40000000f00 */
[----:B------:R-:W-:Y:S01]  /*12460*/  MOV R125, R124 ;  /* 0x0000007c007d7202 */ /* 0x000fe20000000f00 */
[----:B------:R2:W-:Y:S01]  /*12470*/  MUFU.EX2 R200, R92 ;  /* 0x0000005c00c87308 */ /* 0x0005e20000000800 */
[----:B------:R-:W-:Y:S01]  /*12480*/  MOV R124, R123 ;  /* 0x0000007b007c7202 */ /* 0x000fe20000000f00 */
[--C-:B------:R-:W-:Y:S01]  /*12490*/  FFMA.FTZ R84, R126, c[0x0][0x2d0], -R101.reuse ;  /* 0x0000b4007e547a23 */ /* 0x100fe20000010865 */
[----:B------:R-:W-:Y:S01]  /*124a0*/  MOV R114, R219 ;  /* 0x000000db00727202 */ /* 0x000fe20000000f00 */
[--C-:B------:R-:W-:Y:S01]  /*124b0*/  FFMA.FTZ R80, R125, c[0x0][0x2d0], -R101.reuse ;  /* 0x0000b4007d507a23 */ /* 0x100fe20000010865 */
[----:B------:R3:W5:Y:S01]  /*124c0*/  LDL.LU R219, [R1+0x48] ;  /* 0x0000480001db7983 */ /* 0x0007620000300800 */
[----:B------:R-:W-:Y:S02]  /*124d0*/  MOV R122, R121 ;  /* 0x00000079007a7202 */ /* 0x000fe40000000f00 */
[----:B------:R-:W-:Y:S02]  /*124e0*/  MOV R121, R120 ;  /* 0x0000007800797202 */ /* 0x000fe40000000f00 */
[----:B------:R4:W-:Y:S01]  /*124f0*/  MUFU.EX2 R198, R80 ;  /* 0x0000005000c67308 */ /* 0x0009e20000000800 */
[----:B------:R-:W-:Y:S02]  /*12500*/  MOV R123, R122 ;  /* 0x0000007a007b7202 */ /* 0x000fe40000000f00 */
[----:B------:R-:W-:Y:S02]  /*12510*/  MOV R120, R119 ;  /* 0x0000007700787202 */ /* 0x000fe40000000f00 */
[----:B------:R-:W-:Y:S02]  /*12520*/  MOV R119, R117 ;  /* 0x0000007500777202 */ /* 0x000fe40000000f00 */
[----:B------:R-:W-:Y:S02]  /*12530*/  MOV R117, R116 ;  /* 0x0000007400757202 */ /* 0x000fe40000000f00 */
[----:B------:R-:W-:Y:S01]  /*12540*/  MOV R116, R115 ;  /* 0x0000007300747202 */ /* 0x000fe20000000f00 */
[----:B------:R3:W-:Y:S01]  /*12550*/  MUFU.EX2 R146, R84 ;  /* 0x0000005400927308 */ /* 0x0007e20000000800 */
[----:B------:R-:W-:Y:S02]  /*12560*/  MOV R115, R170 ;  /* 0x000000aa00737202 */ /* 0x000fe40000000f00 */
[----:B------:R-:W-:Y:S01]  /*12570*/  MOV R170, R208 ;  /* 0x000000d000aa7202 */ /* 0x000fe20000000f00 */
[--C-:B--2---:R-:W-:Y:S01]  /*12580*/  FFMA.FTZ R92, R123, c[0x0][0x2d0], -R101.reuse ;  /* 0x0000b4007b5c7a23 */ /* 0x104fe20000010865 */
[----:B------:R2:W5:Y:S01]  /*12590*/  LDL.LU R208, [R1+0x44] ;  /* 0x0000440001d07983 */ /* 0x0005620000300800 */
[-C--:B-1----:R-:W-:Y:S03]  /*125a0*/  HMMA.16816.F32.BF16 R4, R76, R88.reuse, R4 ;  /* 0x000000584c04723c */ /* 0x082fe60000041804 */
[----:B------:R-:W-:Y:S01]  /*125b0*/  MOV R122, R120 ;  /* 0x00000078007a7202 */ /* 0x000fe20000000f00 */
[----:B------:R1:W-:Y:S01]  /*125c0*/  MUFU.EX2 R197, R92 ;  /* 0x0000005c00c57308 */ /* 0x0003e20000000800 */
[----:B------:R-:W-:Y:S02]  /*125d0*/  MOV R120, R119 ;  /* 0x0000007700787202 */ /* 0x000fe40000000f00 */
[----:B------:R-:W-:Y:S01]  /*125e0*/  MOV R119, R115 ;  /* 0x0000007300777202 */ /* 0x000fe20000000f00 */
[--C-:B----4-:R-:W-:Y:S01]  /*125f0*/  FFMA.FTZ R80, R124, c[0x0][0x2d0], -R101.reuse ;  /* 0x0000b4007c507a23 */ /* 0x110fe20000010865 */
[----:B------:R-:W-:Y:S03]  /*12600*/  MOV R115, R111 ;  /* 0x0000006f00737202 */ /* 0x000fe60000000f00 */
[----:B------:R-:W-:Y:S02]  /*12610*/  MOV R111, R105 ;  /* 0x00000069006f7202 */ /* 0x000fe40000000f00 */
[----:B------:R4:W-:Y:S01]  /*12620*/  MUFU.EX2 R196, R80 ;  /* 0x0000005000c47308 */ /* 0x0009e20000000800 */
[----:B------:R-:W-:Y:S02]  /*12630*/  MOV R105, R215 ;  /* 0x000000d700697202 */ /* 0x000fe40000000f00 */
[----:B------:R2:W5:Y:S04]  /*12640*/  LDL.LU R215, [R1+0x40] ;  /* 0x0000400001d77983 */ /* 0x0005680000300800 */
[----:B---3--:R-:W3:Y:S08]  /*12650*/  LDSM.16.MT88.4 R84, [R212+0x1100] ;  /* 0x00110000d454783b */ /* 0x008ef00000004200 */
[----:B-1----:R-:W1:Y:S01]  /*12660*/  LDSM.16.MT88.4 R92, [R210+0x1100] ;  /* 0x00110000d25c783b */ /* 0x002e620000004200 */
[----:B----4-:R-:W-:Y:S07]  /*12670*/  F2FP.BF16.PACK_AB R80, R143, R138 ;  /* 0x0000008a8f50723e */ /* 0x010fee00000010ff */
[C---:B------:R-:W-:Y:S07]  /*12680*/  HMMA.16816.F32.BF16 R8, R80.reuse, R88, R8 ;  /* 0x000000585008723c */ /* 0x040fee0000041808 */
[--C-:B------:R-:W-:Y:S01]  /*12690*/  FFMA.FTZ R88, R122, c[0x0][0x2d0], -R102.reuse ;  /* 0x0000b4007a587a23 */ /* 0x100fe20000010866 */
[-C--:B------:R-:W-:Y:S03]  /*126a0*/  HMMA.16816.F32.BF16 R12, R80, R90.reuse, R12 ;  /* 0x0000005a500c723c */ /* 0x080fe6000004180c */
[----:B------:R4:W-:Y:S05]  /*126b0*/  MUFU.EX2 R145, R88 ;  /* 0x0000005800917308 */ /* 0x0009ea0000000800 */
[C---:B------:R-:W-:Y:S08]  /*126c0*/  HMMA.16816.F32.BF16 R16, R76.reuse, R90, R16 ;  /* 0x0000005a4c10723c */ /* 0x040ff00000041810 */
[-C--:B---3--:R-:W-:Y:S08]  /*126d0*/  HMMA.16816.F32.BF16 R20, R76, R84.reuse, R20 ;  /* 0x000000544c14723c */ /* 0x088ff00000041814 */
[C---:B------:R-:W-:Y:S04]  /*126e0*/  HMMA.16816.F32.BF16 R24, R80.reuse, R84, R24 ;  /* 0x000000545018723c */ /* 0x040fe80000041818 */
[----:B----4-:R-:W-:Y:S03]  /*126f0*/  FFMA.FTZ R88, R121, c[0x0][0x2d0], -R102 ;  /* 0x0000b40079587a23 */ /* 0x010fe60000010866 */
[----:B------:R-:W-:Y:S01]  /*12700*/  FFMA.FTZ R84, R118, c[0x0][0x2d0], -R2 ;  /* 0x0000b40076547a23 */ /* 0x000fe20000010802 */
[-C--:B------:R-:W-:Y:S01]  /*12710*/  HMMA.16816.F32.BF16 R28, R80, R86.reuse, R28 ;  /* 0x00000056501c723c */ /* 0x080fe2000004181c */
[----:B------:R3:W-:Y:S07]  /*12720*/  MUFU.EX2 R194, R88 ;  /* 0x0000005800c27308 */ /* 0x0007ee0000000800 */
[C---:B------:R-:W-:Y:S03]  /*12730*/  HMMA.16816.F32.BF16 R32, R76.reuse, R86, R32 ;  /* 0x000000564c20723c */ /* 0x040fe60000041820 */
[----:B------:R4:W-:Y:S05]  /*12740*/  MUFU.EX2 R155, R84 ;  /* 0x00000054009b7308 */ /* 0x0009ea0000000800 */
[-C--:B-1----:R-:W-:Y:S08]  /*12750*/  HMMA.16816.F32.BF16 R36, R76, R92.reuse, R36 ;  /* 0x0000005c4c24723c */ /* 0x082ff00000041824 */
[C---:B------:R-:W-:Y:S04]  /*12760*/  HMMA.16816.F32.BF16 R40, R80.reuse, R92, R40 ;  /* 0x0000005c5028723c */ /* 0x040fe80000041828 */
[----:B---3--:R-:W-:Y:S03]  /*12770*/  FFMA.FTZ R88, R120, c[0x0][0x2d0], -R102 ;  /* 0x0000b40078587a23 */ /* 0x008fe60000010866 */
[----:B------:R-:W-:Y:S01]  /*12780*/  FFMA.FTZ R92, R191, c[0x0][0x2d0], -R100 ;  /* 0x0000b400bf5c7a23 */ /* 0x000fe20000010864 */
[-C--:B------:R-:W-:Y:S01]  /*12790*/  HMMA.16816.F32.BF16 R44, R80, R94.reuse, R44 ;  /* 0x0000005e502c723c */ /* 0x080fe2000004182c */
[----:B------:R1:W-:Y:S03]  /*127a0*/  MUFU.EX2 R195, R88 ;  /* 0x0000005800c37308 */ /* 0x0003e60000000800 */
[----:B----4-:R-:W-:Y:S04]  /*127b0*/  FFMA.FTZ R84, R117, c[0x0][0x2d0], -R2 ;  /* 0x0000b40075547a23 */ /* 0x010fe80000010802 */
[C---:B------:R-:W-:Y:S03]  /*127c0*/  HMMA.16816.F32.BF16 R48, R76.reuse, R94, R48 ;  /* 0x0000005e4c30723c */ /* 0x040fe60000041830 */
[----:B------:R3:W-:Y:S10]  /*127d0*/  MUFU.EX2 R153, R84 ;  /* 0x0000005400997308 */ /* 0x0007f40000000800 */
[----:B------:R4:W-:Y:S01]  /*127e0*/  MUFU.EX2 R191, R92 ;  /* 0x0000005c00bf7308 */ /* 0x0009e20000000800 */
[----:B-1----:R-:W-:Y:S09]  /*127f0*/  FFMA.FTZ R88, R119, c[0x0][0x2d0], -R102 ;  /* 0x0000b40077587a23 */ /* 0x002ff20000010866 */
[----:B------:R1:W1:Y:S01]  /*12800*/  MUFU.EX2 R193, R88 ;  /* 0x0000005800c17308 */ /* 0x0002620000000800 */
[----:B---3--:R-:W-:Y:S02]  /*12810*/  FFMA.FTZ R84, R116, c[0x0][0x2d0], -R2 ;  /* 0x0000b40074547a23 */ /* 0x008fe40000010802 */
[----:B------:R-:W-:Y:S07]  /*12820*/  LDSM.16.MT88.4 R116, [R209+0x2900] ;  /* 0x00290000d174783b */ /* 0x000fee0000004200 */
[----:B------:R3:W-:Y:S01]  /*12830*/  MUFU.EX2 R154, R84 ;  /* 0x00000054009a7308 */ /* 0x0007e20000000800 */
[----:B----4-:R-:W-:Y:S09]  /*12840*/  FFMA.FTZ R92, R114, c[0x0][0x2d0], -R100 ;  /* 0x0000b400725c7a23 */ /* 0x010ff20000010864 */
[----:B------:R-:W-:Y:S01]  /*12850*/  MUFU.EX2 R192, R92 ;  /* 0x0000005c00c07308 */ /* 0x000fe20000000800 */
[----:B-1----:R-:W1:Y:S01]  /*12860*/  LDSM.16.MT88.4 R88, [R211+0x1100] ;  /* 0x00110000d358783b */ /* 0x002e620000004200 */
[----:B---3--:R-:W-:Y:S08]  /*12870*/  FFMA.FTZ R84, R115, c[0x0][0x2d0], -R2 ;  /* 0x0000b40073547a23 */ /* 0x008ff00000010802 */
[----:B------:R3:W4:Y:S02]  /*12880*/  MUFU.EX2 R152, R84 ;  /* 0x0000005400987308 */ /* 0x0007240000000800 */
[--C-:B---3--:R-:W-:Y:S01]  /*12890*/  FFMA.FTZ R84, R113, c[0x0][0x2d0], -R100.reuse ;  /* 0x0000b40071547a23 */ /* 0x108fe20000010864 */
[----:B------:R-:W-:Y:S01]  /*128a0*/  MOV R113, R112 ;  /* 0x0000007000717202 */ /* 0x000fe20000000f00 */
[-C--:B-1----:R-:W-:Y:S03]  /*128b0*/  HMMA.16816.F32.BF16 R52, R76, R88.reuse, R52 ;  /* 0x000000584c34723c */ /* 0x082fe60000041834 */
[----:B------:R-:W-:Y:S02]  /*128c0*/  MOV R112, R109 ;  /* 0x0000006d00707202 */ /* 0x000fe40000000f00 */
[----:B------:R-:W-:Y:S02]  /*128d0*/  MOV R109, R108 ;  /* 0x0000006c006d7202 */ /* 0x000fe40000000f00 */
[----:B------:R-:W-:Y:S01]  /*128e0*/  MOV R108, R171 ;  /* 0x000000ab006c7202 */ /* 0x000fe20000000f00 */
[C---:B------:R-:W-:Y:S04]  /*128f0*/  HMMA.16816.F32.BF16 R56, R80.reuse, R88, R56 ;  /* 0x000000585038723c */ /* 0x040fe80000041838 */
[----:B------:R-:W-:Y:S02]  /*12900*/  MOV R171, R170 ;  /* 0x000000aa00ab7202 */ /* 0x000fe40000000f00 */
[----:B------:R-:W-:Y:S01]  /*12910*/  MOV R170, R189 ;  /* 0x000000bd00aa7202 */ /* 0x000fe20000000f00 */
[----:B------:R-:W-:Y:S01]  /*12920*/  FFMA.FTZ R88, R111, c[0x0][0x2d0], -R100 ;  /* 0x0000b4006f587a23 */ /* 0x000fe20000010864 */
[-C--:B------:R-:W-:Y:S01]  /*12930*/  HMMA.16816.F32.BF16 R60, R80, R90.reuse, R60 ;  /* 0x0000005a503c723c */ /* 0x080fe2000004183c */
[----:B------:R1:W-:Y:S03]  /*12940*/  MUFU.EX2 R189, R84 ;  /* 0x0000005400bd7308 */ /* 0x0003e60000000800 */
[----:B------:R-:W-:Y:S02]  /*12950*/  MOV R111, R107 ;  /* 0x0000006b006f7202 */ /* 0x000fe40000000f00 */
[----:B------:R-:W-:Y:S01]  /*12960*/  MOV R107, R190 ;  /* 0x000000be006b7202 */ /* 0x000fe20000000f00 */
[--C-:B------:R-:W-:Y:S01]  /*12970*/  FFMA.FTZ R80, R113, c[0x0][0x2d0], -R101.reuse ;  /* 0x0000b40071507a23 */ /* 0x100fe20000010865 */
[----:B------:R-:W-:Y:S03]  /*12980*/  HMMA.16816.F32.BF16 R64, R76, R90, R64 ;  /* 0x0000005a4c40723c */ /* 0x000fe60000041840 */
[----:B------:R3:W-:Y:S01]  /*12990*/  MUFU.EX2 R159, R80 ;  /* 0x00000050009f7308 */ /* 0x0007e20000000800 */
[----:B------:R-:W-:Y:S01]  /*129a0*/  F2FP.BF16.PACK_AB R82, R193, R195 ;  /* 0x000000c3c152723e */ /* 0x000fe200000010ff */
[--C-:B------:R-:W-:Y:S01]  /*129b0*/  FFMA.FTZ R92, R111, c[0x0][0x2d0], -R101.reuse ;  /* 0x0000b4006f5c7a23 */ /* 0x100fe20000010865 */
[----:B------:R-:W-:Y:S02]  /*129c0*/  F2FP.BF16.PACK_AB R81, R153, R155 ;  /* 0x0000009b9951723e */ /* 0x000fe400000010ff */
[----:B------:R-:W-:Y:S04]  /*129d0*/  F2FP.BF16.PACK_AB R76, R201, R147 ;  /* 0x00000093c94c723e */ /* 0x000fe800000010ff */
[----:B------:R-:W-:Y:S01]  /*129e0*/  F2FP.BF16.PACK_AB R78, R200, R199 ;  /* 0x000000c7c84e723e */ /* 0x000fe200000010ff */
[----:B------:R2:W-:Y:S01]  /*129f0*/  MUFU.EX2 R190, R88 ;  /* 0x0000005800be7308 */ /* 0x0005e20000000800 */
[----:B------:R-:W-:Y:S02]  /*12a00*/  F2FP.BF16.PACK_AB R77, R198, R146 ;  /* 0x00000092c64d723e */ /* 0x000fe400000010ff */
[----:B------:R-:W-:Y:S01]  /*12a10*/  F2FP.BF16.PACK_AB R79, R197, R196 ;  /* 0x000000c4c54f723e */ /* 0x000fe200000010ff */
[----:B-1----:R-:W1:Y:S01]  /*12a20*/  LDSM.16.MT88.4 R84, [R209+0x1900] ;  /* 0x00190000d154783b */ /* 0x002e620000004200 */
[----:B----4-:R-:W-:Y:S05]  /*12a30*/  F2FP.BF16.PACK_AB R83, R152, R154 ;  /* 0x0000009a9853723e */ /* 0x010fea00000010ff */
[----:B------:R4:W-:Y:S01]  /*12a40*/  MUFU.EX2 R184, R92 ;  /* 0x0000005c00b87308 */ /* 0x0009e20000000800 */
[--C-:B---3--:R-:W-:Y:S09]  /*12a50*/  FFMA.FTZ R80, R112, c[0x0][0x2d0], -R101.reuse ;  /* 0x0000b40070507a23 */ /* 0x108ff20000010865 */
[----:B------:R3:W-:Y:S01]  /*12a60*/  MUFU.EX2 R158, R80 ;  /* 0x00000050009e7308 */ /* 0x0007e20000000800 */
[----:B--2---:R-:W2:Y:S08]  /*12a70*/  LDSM.16.MT88.4 R88, [R212+0x1900] ;  /* 0x00190000d458783b */ /* 0x004eb00000004200 */
[----:B----4-:R-:W4:Y:S01]  /*12a80*/  LDSM.16.MT88.4 R92, [R210+0x1900] ;  /* 0x00190000d25c783b */ /* 0x010f220000004200 */
[-C--:B-1----:R-:W-:Y:S03]  /*12a90*/  HMMA.16816.F32.BF16 R4, R76, R84.reuse, R4 ;  /* 0x000000544c04723c */ /* 0x082fe60000041804 */
[----:B---3--:R-:W-:Y:S07]  /*12aa0*/  F2FP.BF16.PACK_AB R80, R194, R145 ;  /* 0x00000091c250723e */ /* 0x008fee00000010ff */
[C---:B------:R-:W-:Y:S07]  /*12ab0*/  HMMA.16816.F32.BF16 R8, R80.reuse, R84, R8 ;  /* 0x000000545008723c */ /* 0x040fee0000041808 */
[--C-:B------:R-:W-:Y:S01]  /*12ac0*/  FFMA.FTZ R84, R110, c[0x0][0x2d0], -R101.reuse ;  /* 0x0000b4006e547a23 */ /* 0x100fe20000010865 */
[-C--:B------:R-:W-:Y:S03]  /*12ad0*/  HMMA.16816.F32.BF16 R12, R80, R86.reuse, R12 ;  /* 0x00000056500c723c */ /* 0x080fe6000004180c */
[----:B------:R1:W-:Y:S05]  /*12ae0*/  MUFU.EX2 R183, R84 ;  /* 0x0000005400b77308 */ /* 0x0003ea0000000800 */
[C---:B------:R-:W-:Y:S08]  /*12af0*/  HMMA.16816.F32.BF16 R16, R76.reuse, R86, R16 ;  /* 0x000000564c10723c */ /* 0x040ff00000041810 */
[-C--:B--2---:R-:W-:Y:S08]  /*12b00*/  HMMA.16816.F32.BF16 R20, R76, R88.reuse, R20 ;  /* 0x000000584c14723c */ /* 0x084ff00000041814 */
[C---:B------:R-:W-:Y:S04]  /*12b10*/  HMMA.16816.F32.BF16 R24, R80.reuse, R88, R24 ;  /* 0x000000585018723c */ /* 0x040fe80000041818 */
[--C-:B-1----:R-:W-:Y:S01]  /*12b20*/  FFMA.FTZ R84, R109, c[0x0][0x2d0], -R102.reuse ;  /* 0x0000b4006d547a23 */ /* 0x102fe20000010866 */
[----:B------:R-:W-:Y:S02]  /*12b30*/  MOV R109, R104 ;  /* 0x00000068006d7202 */ /* 0x000fe40000000f00 */
[--C-:B------:R-:W-:Y:S01]  /*12b40*/  FFMA.FTZ R88, R178, c[0x0][0x2d0], -R102.reuse ;  /* 0x0000b400b2587a23 */ /* 0x100fe20000010866 */
[-C--:B------:R-:W-:Y:S01]  /*12b50*/  HMMA.16816.F32.BF16 R28, R80, R90.reuse, R28 ;  /* 0x0000005a501c723c */ /* 0x080fe2000004181c */
[----:B------:R1:W-:Y:S03]  /*12b60*/  MUFU.EX2 R157, R84 ;  /* 0x00000054009d7308 */ /* 0x0003e60000000800 */
[----:B------:R-:W-:Y:S02]  /*12b70*/  MOV R104, R168 ;  /* 0x000000a800687202 */ /* 0x000fe40000000f00 */
[----:B------:R-:W-:Y:S02]  /*12b80*/  MOV R168, R174 ;  /* 0x000000ae00a87202 */ /* 0x000fe40000000f00 */
[C---:B------:R-:W-:Y:S03]  /*12b90*/  HMMA.16816.F32.BF16 R32, R76.reuse, R90, R32 ;  /* 0x0000005a4c20723c */ /* 0x040fe60000041820 */
[----:B------:R2:W-:Y:S05]  /*12ba0*/  MUFU.EX2 R178, R88 ;  /* 0x0000005800b27308 */ /* 0x0005ea0000000800 */
[-C--:B----4-:R-:W-:Y:S08]  /*12bb0*/  HMMA.16816.F32.BF16 R36, R76, R92.reuse, R36 ;  /* 0x0000005c4c24723c */ /* 0x090ff00000041824 */
[C---:B------:R-:W-:Y:S04]  /*12bc0*/  HMMA.16816.F32.BF16 R40, R80.reuse, R92, R40 ;  /* 0x0000005c5028723c */ /* 0x040fe80000041828 */
[----:B-1----:R-:W-:Y:S01]  /*12bd0*/  FFMA.FTZ R84, R108, c[0x0][0x2d0], -R102 ;  /* 0x0000b4006c547a23 */ /* 0x002fe20000010866 */
[----:B------:R-:W-:Y:S02]  /*12be0*/  MOV R108, R105 ;  /* 0x00000069006c7202 */ /* 0x000fe40000000f00 */
[----:B------:R-:W-:Y:S01]  /*12bf0*/  MOV R105, R170 ;  /* 0x000000aa00697202 */ /* 0x000fe20000000f00 */
[-C--:B------:R-:W-:Y:S01]  /*12c00*/  HMMA.16816.F32.BF16 R44, R80, R94.reuse, R44 ;  /* 0x0000005e502c723c */ /* 0x080fe2000004182c */
[----:B------:R1:W-:Y:S03]  /*12c10*/  MUFU.EX2 R156, R84 ;  /* 0x00000054009c7308 */ /* 0x0003e60000000800 */
[----:B--2---:R-:W-:Y:S01]  /*12c20*/  FFMA.FTZ R88, R99, c[0x0][0x2d0], -R2 ;  /* 0x0000b40063587a23 */ /* 0x004fe20000010802 */
[----:B------:R-:W-:Y:S01]  /*12c30*/  MOV R170, R175 ;  /* 0x000000af00aa7202 */ /* 0x000fe20000000f00 */
[----:B------:R-:W-:Y:S01]  /*12c40*/  FFMA.FTZ R92, R171, c[0x0][0x2d0], -R100 ;  /* 0x0000b400ab5c7a23 */ /* 0x000fe20000010864 */
[----:B------:R-:W-:Y:S01]  /*12c50*/  MOV R171, R177 ;  /* 0x000000b100ab7202 */ /* 0x000fe20000000f00 */
[C---:B------:R-:W-:Y:S03]  /*12c60*/  HMMA.16816.F32.BF16 R48, R76.reuse, R94, R48 ;  /* 0x0000005e4c30723c */ /* 0x040fe60000041830 */
[----:B------:R2:W-:Y:S10]  /*12c70*/  MUFU.EX2 R99, R88 ;  /* 0x0000005800637308 */ /* 0x0005f40000000800 */
[----:B------:R3:W-:Y:S01]  /*12c80*/  MUFU.EX2 R177, R92 ;  /* 0x0000005c00b17308 */ /* 0x0007e20000000800 */
[----:B-1----:R-:W-:Y:S01]  /*12c90*/  FFMA.FTZ R84, R176, c[0x0][0x2d0], -R102 ;  /* 0x0000b400b0547a23 */ /* 0x002fe20000010866 */
[----:B------:R-:W-:Y:S08]  /*12ca0*/  MOV R176, R180 ;  /* 0x000000b400b07202 */ /* 0x000ff00000000f00 */
[----:B------:R1:W-:Y:S01]  /*12cb0*/  MUFU.EX2 R180, R84 ;  /* 0x0000005400b47308 */ /* 0x0003e20000000800 */
[----:B--2---:R-:W-:Y:S01]  /*12cc0*/  FFMA.FTZ R88, R107, c[0x0][0x2d0], -R2 ;  /* 0x0000b4006b587a23 */ /* 0x004fe20000010802 */
[----:B------:R-:W-:Y:S08]  /*12cd0*/  MOV R107, R97 ;  /* 0x00000061006b7202 */ /* 0x000ff00000000f00 */
[----:B------:R2:W-:Y:S01]  /*12ce0*/  MUFU.EX2 R97, R88 ;  /* 0x0000005800617308 */ /* 0x0005e20000000800 */
[----:B---3--:R-:W-:Y:S09]  /*12cf0*/  FFMA.FTZ R92, R176, c[0x0][0x2d0], -R100 ;  /* 0x0000b400b05c7a23 */ /* 0x008ff20000010864 */
[----:B------:R3:W4:Y:S01]  /*12d00*/  MUFU.EX2 R175, R92 ;  /* 0x0000005c00af7308 */ /* 0x0007220000000800 */
[----:B-1----:R-:W1:Y:S01]  /*12d10*/  LDSM.16.MT88.4 R84, [R211+0x1900] ;  /* 0x00190000d354783b */ /* 0x002e620000004200 */
[--C-:B--2---:R-:W-:Y:S08]  /*12d20*/  FFMA.FTZ R88, R98, c[0x0][0x2d0], -R2.reuse ;  /* 0x0000b40062587a23 */ /* 0x104ff00000010802 */
[----:B------:R2:W-:Y:S01]  /*12d30*/  MUFU.EX2 R98, R88 ;  /* 0x0000005800627308 */ /* 0x0005e20000000800 */
[--C-:B---3--:R-:W-:Y:S01]  /*12d40*/  FFMA.FTZ R92, R171, c[0x0][0x2d0], -R101.reuse ;  /* 0x0000b400ab5c7a23 */ /* 0x108fe20000010865 */
[----:B----4-:R-:W-:Y:S08]  /*12d50*/  F2FP.BF16.PACK_AB R164, R175, R177 ;  /* 0x000000b1afa4723e */ /* 0x010ff000000010ff */
[----:B------:R3:W-:Y:S01]  /*12d60*/  MUFU.EX2 R171, R92 ;  /* 0x0000005c00ab7308 */ /* 0x0007e20000000800 */
[----:B--2---:R-:W-:Y:S01]  /*12d70*/  FFMA.FTZ R88, R96, c[0x0][0x2d0], -R2 ;  /* 0x0000b40060587a23 */ /* 0x004fe20000010802 */
[-C--:B-1----:R-:W-:Y:S08]  /*12d80*/  HMMA.16816.F32.BF16 R52, R76, R84.reuse, R52 ;  /* 0x000000544c34723c */ /* 0x082ff00000041834 */
[----:B------:R1:W2:Y:S01]  /*12d90*/  MUFU.EX2 R96, R88 ;  /* 0x0000005800607308 */ /* 0x0002a20000000800 */
[C---:B------:R-:W-:Y:S01]  /*12da0*/  HMMA.16816.F32.BF16 R56, R80.reuse, R84, R56 ;  /* 0x000000545038723c */ /* 0x040fe20000041838 */
[----:B---3--:R-:W-:Y:S06]  /*12db0*/  LDSM.16.MT88.4 R92, [R210+0x2100] ;  /* 0x00210000d25c783b */ /* 0x008fec0000004200 */
[--C-:B------:R-:W-:Y:S01]  /*12dc0*/  FFMA.FTZ R84, R173, c[0x0][0x2d0], -R100.reuse ;  /* 0x0000b400ad547a23 */ /* 0x100fe20000010864 */
[-C--:B------:R-:W-:Y:S03]  /*12dd0*/  HMMA.16816.F32.BF16 R60, R80, R86.reuse, R60 ;  /* 0x00000056503c723c */ /* 0x080fe6000004183c */
[----:B------:R3:W-:Y:S04]  /*12de0*/  MUFU.EX2 R176, R84 ;  /* 0x0000005400b07308 */ /* 0x0007e80000000800 */
[----:B------:R-:W-:Y:S01]  /*12df0*/  FFMA.FTZ R80, R172, c[0x0][0x2d0], -R100 ;  /* 0x0000b400ac507a23 */ /* 0x000fe20000010864 */
[----:B------:R-:W-:Y:S01]  /*12e00*/  HMMA.16816.F32.BF16 R64, R76, R86, R64 ;  /* 0x000000564c40723c */ /* 0x000fe20000041840 */
[----:B-1----:R-:W1:Y:S03]  /*12e10*/  LDSM.16.MT88.4 R88, [R209+0x2100] ;  /* 0x00210000d158783b */ /* 0x002e660000004200 */
[----:B------:R-:W-:Y:S01]  /*12e20*/  F2FP.BF16.PACK_AB R82, R178, R180 ;  /* 0x000000b4b252723e */ /* 0x000fe200000010ff */
[----:B------:R4:W4:Y:S01]  /*12e30*/  MUFU.EX2 R174, R80 ;  /* 0x0000005000ae7308 */ /* 0x0009220000000800 */
[----:B------:R-:W-:Y:S02]  /*12e40*/  F2FP.BF16.PACK_AB R81, R97, R99 ;  /* 0x000000636151723e */ /* 0x000fe400000010ff */
[----:B------:R-:W-:Y:S04]  /*12e50*/  F2FP.BF16.PACK_AB R76, R191, R189 ;  /* 0x000000bdbf4c723e */ /* 0x000fe800000010ff */
[----:B------:R-:W-:Y:S02]  /*12e60*/  F2FP.BF16.PACK_AB R78, R190, R192 ;  /* 0x000000c0be4e723e */ /* 0x000fe400000010ff */
[----:B------:R-:W-:Y:S02]  /*12e70*/  F2FP.BF16.PACK_AB R77, R158, R159 ;  /* 0x0000009f9e4d723e */ /* 0x000fe400000010ff */
[----:B------:R-:W-:Y:S02]  /*12e80*/  F2FP.BF16.PACK_AB R79, R183, R184 ;  /* 0x000000b8b74f723e */ /* 0x000fe400000010ff */
[----:B--2---:R-:W-:Y:S01]  /*12e90*/  F2FP.BF16.PACK_AB R83, R96, R98 ;  /* 0x000000626053723e */ /* 0x004fe200000010ff */
[----:B---3--:R-:W2:Y:S01]  /*12ea0*/  LDSM.16.MT88.4 R84, [R212+0x2100] ;  /* 0x00210000d454783b */ /* 0x008ea20000004200 */
[--C-:B----4-:R-:W-:Y:S01]  /*12eb0*/  FFMA.FTZ R80, R109, c[0x0][0x2d0], -R101.reuse ;  /* 0x0000b4006d507a23 */ /* 0x110fe20000010865 */
[----:B------:R-:W-:Y:S06]  /*12ec0*/  MOV R109, R106 ;  /* 0x0000006a006d7202 */ /* 0x000fec0000000f00 */
[----:B------:R-:W3:Y:S01]  /*12ed0*/  LDL.LU R106, [R1+0x8] ;  /* 0x00000800016a7983 */ /* 0x000ee20000300800 */
[----:B------:R4:W2:Y:S01]  /*12ee0*/  MUFU.EX2 R173, R80 ;  /* 0x0000005000ad7308 */ /* 0x0008a20000000800 */
[----:B------:R-:W-:Y:S01]  /*12ef0*/  F2FP.BF16.PACK_AB R166, R174, R176 ;  /* 0x000000b0aea6723e */ /* 0x000fe200000010ff */
[-C--:B-1----:R-:W-:Y:S03]  /*12f00*/  HMMA.16816.F32.BF16 R4, R76, R88.reuse, R4 ;  /* 0x000000584c04723c */ /* 0x082fe60000041804 */
[----:B----4-:R-:W-:Y:S02]  /*12f10*/  F2FP.BF16.PACK_AB R80, R156, R157 ;  /* 0x0000009d9c50723e */ /* 0x010fe400000010ff */
[----:B--2---:R-:W-:Y:S05]  /*12f20*/  F2FP.BF16.PACK_AB R165, R171, R173 ;  /* 0x000000adaba5723e */ /* 0x004fea00000010ff */
[C---:B------:R-:W-:Y:S07]  /*12f30*/  HMMA.16816.F32.BF16 R8, R80.reuse, R88, R8 ;  /* 0x000000585008723c */ /* 0x040fee0000041808 */
[--C-:B------:R-:W-:Y:S01]  /*12f40*/  FFMA.FTZ R88, R105, c[0x0][0x2d0], -R101.reuse ;  /* 0x0000b40069587a23 */ /* 0x100fe20000010865 */
[-C--:B------:R-:W-:Y:S01]  /*12f50*/  HMMA.16816.F32.BF16 R12, R80, R90.reuse, R12 ;  /* 0x0000005a500c723c */ /* 0x080fe2000004180c */
[----:B------:R-:W2:Y:S02]  /*12f60*/  LDL.LU R105, [R1+0xc] ;  /* 0x00000c0001697983 */ /* 0x000ea40000300800 */
[----:B------:R1:W-:Y:S05]  /*12f70*/  MUFU.EX2 R172, R88 ;  /* 0x0000005800ac7308 */ /* 0x0003ea0000000800 */
[C---:B------:R-:W-:Y:S08]  /*12f80*/  HMMA.16816.F32.BF16 R16, R76.reuse, R90, R16 ;  /* 0x0000005a4c10723c */ /* 0x040ff00000041810 */
[-C--:B------:R-:W-:Y:S08]  /*12f90*/  HMMA.16816.F32.BF16 R20, R76, R84.reuse, R20 ;  /* 0x000000544c14723c */ /* 0x080ff00000041814 */
[C---:B------:R-:W-:Y:S04]  /*12fa0*/  HMMA.16816.F32.BF16 R24, R80.reuse, R84, R24 ;  /* 0x000000545018723c */ /* 0x040fe80000041818 */
[----:B-1----:R-:W-:Y:S03]  /*12fb0*/  FFMA.FTZ R88, R170, c[0x0][0x2d0], -R101 ;  /* 0x0000b400aa587a23 */ /* 0x002fe60000010865 */
[--C-:B------:R-:W-:Y:S01]  /*12fc0*/  FFMA.FTZ R84, R104, c[0x0][0x2d0], -R102.reuse ;  /* 0x0000b40068547a23 */ /* 0x100fe20000010866 */
[-C--:B------:R-:W-:Y:S01]  /*12fd0*/  HMMA.16816.F32.BF16 R28, R80, R86.reuse, R28 ;  /* 0x00000056501c723c */ /* 0x080fe2000004181c */
[----:B------:R-:W4:Y:S01]  /*12fe0*/  LDL.LU R104, [R1+0x10] ;  /* 0x0000100001687983 */ /* 0x000f220000300800 */
[----:B------:R1:W1:Y:S06]  /*12ff0*/  MUFU.EX2 R170, R88 ;  /* 0x0000005800aa7308 */ /* 0x00026c0000000800 */
[C---:B------:R-:W-:Y:S01]  /*13000*/  HMMA.16816.F32.BF16 R32, R76.reuse, R86, R32 ;  /* 0x000000564c20723c */ /* 0x040fe20000041820 */
[----:B------:R-:W4:Y:S03]  /*13010*/  LDL.LU R87, [R1+0x14] ;  /* 0x0000140001577983 */ /* 0x000f260000300800 */
[----:B------:R1:W-:Y:S04]  /*13020*/  MUFU.EX2 R101, R84 ;  /* 0x0000005400657308 */ /* 0x0003e80000000800 */
[-C--:B------:R-:W-:Y:S08]  /*13030*/  HMMA.16816.F32.BF16 R36, R76, R92.reuse, R36 ;  /* 0x0000005c4c24723c */ /* 0x080ff00000041824 */
[C---:B------:R-:W-:Y:S04]  /*13040*/  HMMA.16816.F32.BF16 R40, R80.reuse, R92, R40 ;  /* 0x0000005c5028723c */ /* 0x040fe80000041828 */
[--C-:B-1----:R-:W-:Y:S01]  /*13050*/  FFMA.FTZ R88, R168, c[0x0][0x2d0], -R102.reuse ;  /* 0x0000b400a8587a23 */ /* 0x102fe20000010866 */
[----:B------:R-:W-:Y:S03]  /*13060*/  F2FP.BF16.PACK_AB R167, R170, R172 ;  /* 0x000000acaaa7723e */ /* 0x000fe600000010ff */
[----:B------:R1:W-:Y:S01]  /*13070*/  MUFU.EX2 R168, R88 ;  /* 0x0000005800a87308 */ /* 0x0003e20000000800 */
[-C--:B------:R-:W-:Y:S03]  /*13080*/  HMMA.16816.F32.BF16 R44, R80, R94.reuse, R44 ;  /* 0x0000005e502c723c */ /* 0x080fe6000004182c */
[--C-:B------:R-:W-:Y:S05]  /*13090*/  FFMA.FTZ R84, R109, c[0x0][0x2d0], -R102.reuse ;  /* 0x0000b4006d547a23 */ /* 0x100fea0000010866 */
[C---:B------:R-:W-:Y:S01]  /*130a0*/  HMMA.16816.F32.BF16 R48, R76.reuse, R94, R48 ;  /* 0x0000005e4c30723c */ /* 0x040fe20000041830 */
[----:B------:R1:W1:Y:S03]  /*130b0*/  MUFU.EX2 R100, R84 ;  /* 0x0000005400647308 */ /* 0x0002660000000800 */
[----:B-1----:R-:W-:Y:S01]  /*130c0*/  FFMA.FTZ R88, R169, c[0x0][0x2d0], -R102 ;  /* 0x0000b400a9587a23 */ /* 0x002fe20000010866 */
[----:B------:R-:W-:Y:S06]  /*130d0*/  MOV R102, R3 ;  /* 0x0000000300667202 */ /* 0x000fec0000000f00 */
[----:B------:R1:W1:Y:S01]  /*130e0*/  MUFU.EX2 R169, R88 ;  /* 0x0000005800a97308 */ /* 0x0002620000000800 */
[--C-:B------:R-:W-:Y:S01]  /*130f0*/  FFMA.FTZ R84, R108, c[0x0][0x2d0], -R2.reuse ;  /* 0x0000b4006c547a23 */ /* 0x100fe20000010802 */
[----:B------:R-:W-:Y:S08]  /*13100*/  F2FP.BF16.PACK_AB R162, R100, R101 ;  /* 0x0000006564a2723e */ /* 0x000ff000000010ff */
[----:B------:R1:W-:Y:S02]  /*13110*/  MUFU.EX2 R85, R84 ;  /* 0x0000005400557308 */ /* 0x0003e40000000800 */
[----:B-1----:R-:W1:Y:S01]  /*13120*/  LDSM.16.MT88.4 R88, [R211+0x2100] ;  /* 0x00210000d358783b */ /* 0x002e620000004200 */
[----:B------:R-:W-:Y:S01]  /*13130*/  F2FP.BF16.PACK_AB R160, R169, R168 ;  /* 0x000000a8a9a0723e */ /* 0x000fe200000010ff */
[--C-:B------:R-:W-:Y:S02]  /*13140*/  FFMA.FTZ R84, R107, c[0x0][0x2d0], -R2.reuse ;  /* 0x0000b4006b547a23 */ /* 0x100fe40000010802 */
[----:B------:R-:W-:Y:S04]  /*13150*/  FFMA.FTZ R2, R75, c[0x0][0x2d0], -R2 ;  /* 0x0000b4004b027a23 */ /* 0x000fe80000010802 */
[----:B------:R-:W1:Y:S10]  /*13160*/  MUFU.EX2 R86, R84 ;  /* 0x0000005400567308 */ /* 0x000e740000000800 */
[----:B------:R-:W-:Y:S10]  /*13170*/  MUFU.EX2 R84, R74 ;  /* 0x0000004a00547308 */ /* 0x000ff40000000800 */
[----:B------:R-:W1:Y:S02]  /*13180*/  MUFU.EX2 R74, R2 ;  /* 0x00000002004a7308 */ /* 0x000e640000000800 */
[----:B-1----:R-:W-:Y:S01]  /*13190*/  F2FP.BF16.PACK_AB R161, R86, R85 ;  /* 0x0000005556a1723e */ /* 0x002fe200000010ff */
[-C--:B------:R-:W-:Y:S08]  /*131a0*/  HMMA.16816.F32.BF16 R52, R76, R88.reuse, R52 ;  /* 0x000000584c34723c */ /* 0x080ff00000041834 */
[C---:B------:R-:W-:Y:S08]  /*131b0*/  HMMA.16816.F32.BF16 R56, R80.reuse, R88, R56 ;  /* 0x000000585038723c */ /* 0x040ff00000041838 */
[-C--:B------:R-:W-:Y:S04]  /*131c0*/  HMMA.16816.F32.BF16 R60, R80, R90.reuse, R60 ;  /* 0x0000005a503c723c */ /* 0x080fe8000004183c */
[----:B------:R-:W-:Y:S04]  /*131d0*/  F2FP.BF16.PACK_AB R163, R74, R84 ;  /* 0x000000544aa3723e */ /* 0x000fe800000010ff */
[----:B------:R-:W-:Y:S04]  /*131e0*/  HMMA.16816.F32.BF16 R64, R76, R90, R64 ;  /* 0x0000005a4c40723c */ /* 0x000fe80000041840 */
[----:B---3--:R-:W-:Y:S02]  /*131f0*/  FFMA.FTZ R73, R73, R106, R246 ;  /* 0x0000006a49497223 */ /* 0x008fe400000100f6 */
[----:B--2---:R-:W-:Y:S02]  /*13200*/  FFMA.FTZ R69, R69, R105, R244 ;  /* 0x0000006945457223 */ /* 0x004fe400000100f4 */
[----:B----4-:R-:W-:Y:S02]  /*13210*/  FFMA.FTZ R2, R68, R104, R241 ;  /* 0x0000006844027223 */ /* 0x010fe400000100f1 */
[-C--:B------:R-:W-:Y:S05]  /*13220*/  HMMA.16816.F32.BF16 R104, R164, R116.reuse, R4 ;  /* 0x00000074a468723c */ /* 0x080fea0000041804 */
[----:B------:R-:W-:Y:S02]  /*13230*/  FADD.FTZ R2, R242, R2 ;  /* 0x00000002f2027221 */ /* 0x000fe40000010000 */
[----:B------:R-:W-:Y:S01]  /*13240*/  FFMA.FTZ R0, R0, R87, R186 ;  /* 0x0000005700007223 */ /* 0x000fe200000100ba */
        /* <DEDUP_REMOVED lines=31> */
[----:B------:R-:W1:Y:S01]  /*13440*/  LDSM.16.MT88.4 R4, [R211+0x2900] ;  /* 0x00290000d304783b */ /* 0x000e620000004200 */
        /* <DEDUP_REMOVED lines=71> */
[----:B------:R-:W-:Y:S01]  /*138c0*/  FADD.FTZ R2, R101, R0 ;  /* 0x0000000065027221 */ /* 0x000fe20000010000 */
[----:B------:R-:W-:Y:S01]  /*138d0*/  MOV R101, R70 ;  /* 0x0000004600657202 */ /* 0x000fe20000000f00 */
[----:B------:R-:W-:Y:S02]  /*138e0*/  FADD.FTZ R0, R84, R4 ;  /* 0x0000000454007221 */ /* 0x000fe40000010000 */
[----:B------:R-:W-:Y:S02]  /*138f0*/  FADD.FTZ R4, R170, R5 ;  /* 0x00000005aa047221 */ /* 0x000fe40000010000 */
[----:B------:R-:W-:Y:S01]  /*13900*/  FADD.FTZ R2, R100, R2 ;  /* 0x0000000264027221 */ /* 0x000fe20000010000 */
[----:B------:R-:W-:Y:S01]  /*13910*/  MOV R100, R71 ;  /* 0x0000004700647202 */ /* 0x000fe20000000f00 */
[----:B------:R-:W-:Y:S01]  /*13920*/  FADD.FTZ R0, R74, R0 ;  /* 0x000000004a007221 */ /* 0x000fe20000010000 */
[----:B------:R-:W-:Y:S04]  /*13930*/  STL [R1+0xc], R4 ;  /* 0x00000c0401007387 */ /* 0x000fe80000100800 */
[----:B------:R1:W-:Y:S04]  /*13940*/  STL [R1+0x10], R2 ;  /* 0x0000100201007387 */ /* 0x0003e80000100800 */
[----:B------:R2:W-:Y:S01]  /*13950*/  STL [R1+0x14], R0 ;  /* 0x0000140001007387 */ /* 0x0005e20000100800 */
[----:B-1----:R-:W-:Y:S01]  /*13960*/  MOV R2, R72 ;  /* 0x0000004800027202 */ /* 0x002fe20000000f00 */
[----:B------:R-:W-:-:S05]  /*13970*/  @P0 BRA `(.L_x_186) ;  /* 0xffffb2b000000947 */ /* 0x000fca000383ffff */
.L_x_185:
[----:B------:R-:W-:-:S13]  /*13980*/  ISETP.GE.AND P0, PT, R225, UR8, PT ;  /* 0x00000008e1007c0c */ /* 0x000fda000bf06270 */
[----:B------:R-:W-:Y:S05]  /*13990*/  @!P0 BRA `(.L_x_187) ;  /* 0x0000677000008947 */ /* 0x000fea0003800000 */
[----:B-1----:R-:W3:Y:S01]  /*139a0*/  LDL.LU.64 R6, [R1+0x30] ;  /* 0x0000300001067983 */ /* 0x002ee20000300a00 */
[----:B------:R-:W-:Y:S01]  /*139b0*/  MOV R103, R3 ;  /* 0x0000000300677202 */ /* 0x000fe20000000f00 */
[----:B------:R-:W-:Y:S01]  /*139c0*/  UMOV UR14, 0x60 ;  /* 0x00000060000e7882 */ /* 0x000fe20000000000 */
[----:B------:R-:W-:Y:S01]  /*139d0*/  IMAD.MOV.U32 R101, RZ, RZ, R71 ;  /* 0x000000ffff657224 */ /* 0x000fe200078e0047 */
[----:B------:R-:W4:Y:S01]  /*139e0*/  LDL.LU.64 R4, [R1+0x38] ;  /* 0x0000380001047983 */ /* 0x000f220000300a00 */
[----:B------:R-:W-:Y:S01]  /*139f0*/  ULDC.64 UR4, c[0x0][0x208] ;  /* 0x0000820000047ab9 */ /* 0x000fe20000000a00 */
[----:B------:R-:W-:Y:S01]  /*13a00*/  IMAD.MOV.U32 R100, RZ, RZ, R72 ;  /* 0x000000ffff647224 */ /* 0x000fe200078e0048 */
[----:B------:R-:W-:Y:S01]  /*13a10*/  UIMAD.WIDE.U32 UR16, UR14, UR4, URZ ;  /* 0x000000040e1072a5 */ /* 0x000fe2000f8e003f */
[----:B------:R-:W-:Y:S01]  /*13a20*/  IMAD.MOV.U32 R102, RZ, RZ, R70 ;  /* 0x000000ffff667224 */ /* 0x000fe200078e0046 */
[----:B------:R-:W-:Y:S02]  /*13a30*/  UIMAD UR5, UR14, UR5, URZ ;  /* 0x000000050e0572a4 */ /* 0x000fe4000f8e023f */
[----:B------:R-:W-:-:S02]  /*13a40*/  ULDC.64 UR6, c[0x0][0x1e0] ;  /* 0x0000780000067ab9 */ /* 0x000fc40000000a00 */
[----:B------:R-:W-:Y:S02]  /*13a50*/  USHF.L.U64.HI UR7, UR6, 0x5, UR7 ;  /* 0x0000000506077899 */ /* 0x000fe40008010207 */
[----:B------:R-:W-:Y:S02]  /*13a60*/  USHF.L.U32 UR6, UR6, 0x5, URZ ;  /* 0x0000000506067899 */ /* 0x000fe4000800063f */
[----:B------:R-:W-:Y:S01]  /*13a70*/  UIADD3 UR5, UR17, UR5, URZ ;  /* 0x0000000511057290 */ /* 0x000fe2000fffe03f */
[----:B---3--:R-:W-:Y:S02]  /*13a80*/  MOV R3, R7 ;  /* 0x0000000700037202 */ /* 0x008fe40000000f00 */
[----:B----4-:R-:W-:-:S05]  /*13a90*/  MOV R2, R4 ;  /* 0x0000000400027202 */ /* 0x010fca0000000f00 */
[----:B------:R1:W-:Y:S04]  /*13aa0*/  STL.64 [R1], R2 ;  /* 0x0000000201007387 */ /* 0x0003e80000100a00 */
.L_x_204:
[----:B------:R-:W-:Y:S04]  /*13ab0*/  DEPBAR.LE SB0, 0x0 ;  /* 0x000080000000791a */ /* 0x000fe80000000000 */
[----:B------:R-:W-:Y:S01]  /*13ac0*/  BAR.SYNC.DEFER_BLOCKING 0x0 ;  /* 0x0000000000007b1d */ /* 0x000fe20000010000 */
[----:B-12---:R-:W-:Y:S01]  /*13ad0*/  SHF.R.S32.HI R2, RZ, 0x1f, R225 ;  /* 0x0000001fff027819 */ /* 0x006fe200000114e1 */
[C---:B--2---:R-:W-:Y:S01]  /*13ae0*/  IMAD R0, R225.reuse, UR5, RZ ;  /* 0x00000005e1007c24 */ /* 0x044fe2000f8e02ff */
[----:B------:R-:W-:Y:S03]  /*13af0*/  PLOP3.LUT P3, PT, PT, PT, UP2, 0x80, 0x0 ;  /* 0x000000000000781c */ /* 0x000fe60003f6f028 */
[----:B------:R-:W-:Y:S02]  /*13b00*/  IMAD R0, R2, UR16, R0 ;  /* 0x0000001002007c24 */ /* 0x000fe4000f8e0200 */
[----:B-----5:R-:W-:Y:S08]  /*13b10*/  LDSM.16.M88.4 R96, [R215+0x6100] ;  /* 0x00610000d760783b */ /* 0x020ff00000000200 */
[----:B------:R-:W2:Y:S06]  /*13b20*/  LDL.64 R196, [R1] ;  /* 0x0000000001c47983 */ /* 0x000eac0000100a00 */
[----:B------:R-:W1:Y:S08]  /*13b30*/  LDSM.16.M88.4 R16, [R208+0x3100] ;  /* 0x00310000d010783b */ /* 0x000e700000000200 */
[----:B------:R-:W3:Y:S08]  /*13b40*/  LDSM.16.M88.4 R92, [R215+0x8100] ;  /* 0x00810000d75c783b */ /* 0x000ef00000000200 */
[----:B------:R-:W4:Y:S08]  /*13b50*/  LDSM.16.M88.4 R32, [R208+0x3900] ;  /* 0x00390000d020783b */ /* 0x000f300000000200 */
[----:B------:R-:W1:Y:S08]  /*13b60*/  LDSM.16.M88.4 R48, [R208+0x4100] ;  /* 0x00410000d030783b */ /* 0x000e700000000200 */
[----:B------:R-:W1:Y:S08]  /*13b70*/  LDSM.16.M88.4 R64, [R208+0x4900] ;  /* 0x00490000d040783b */ /* 0x000e700000000200 */
[----:B------:R-:W1:Y:S08]  /*13b80*/  LDSM.16.M88.4 R80, [R208+0x5100] ;  /* 0x00510000d050783b */ /* 0x000e700000000200 */
[----:B------:R-:W1:Y:S08]  /*13b90*/  LDSM.16.M88.4 R168, [R208+0x5900] ;  /* 0x00590000d0a8783b */ /* 0x000e700000000200 */
[----:B------:R-:W-:Y:S08]  /*13ba0*/  LDSM.16.M88.4 R172, [R218+0x6100] ;  /* 0x00610000daac783b */ /* 0x000ff00000000200 */
[----:B------:R-:W1:Y:S08]  /*13bb0*/  LDSM.16.M88.4 R176, [R219] ;  /* 0x00000000dbb0783b */ /* 0x000e700000000200 */
[----:B------:R-:W2:Y:S08]  /*13bc0*/  LDSM.16.M88.4 R180, [R218+0x8100] ;  /* 0x00810000dab4783b */ /* 0x000eb00000000200 */
[----:B------:R-:W2:Y:S08]  /*13bd0*/  LDSM.16.M88.4 R184, [R224] ;  /* 0x00000000e0b8783b */ /* 0x000eb00000000200 */
[----:B------:R-:W2:Y:S08]  /*13be0*/  LDSM.16.M88.4 R188, [R223] ;  /* 0x00000000dfbc783b */ /* 0x000eb00000000200 */
[----:B------:R-:W2:Y:S08]  /*13bf0*/  LDSM.16.M88.4 R192, [R222] ;  /* 0x00000000dec0783b */ /* 0x000eb00000000200 */
[----:B------:R-:W2:Y:S06]  /*13c00*/  LDL.64 R250, [R1+0x28] ;  /* 0x0000280001fa7983 */ /* 0x000eac0000100a00 */
[----:B------:R-:W2:Y:S01]  /*13c10*/  LDL R226, [R1+0x1c] ;  /* 0x00001c0001e27983 */ /* 0x000ea20000100800 */
[-C--:B-1----:R-:W-:Y:S08]  /*13c20*/  HMMA.16816.F32.BF16 R4, R96, R16.reuse, RZ ;  /* 0x000000106004723c */ /* 0x082ff000000418ff */
[C---:B---3--:R-:W-:Y:S08]  /*13c30*/  HMMA.16816.F32.BF16 R8, R92.reuse, R16, RZ ;  /* 0x000000105c08723c */ /* 0x048ff000000418ff */
        /* <DEDUP_REMOVED lines=24> */
[C---:B--2---:R-:W-:Y:S07]  /*13dc0*/  HMMA.16816.F32.BF16 R8, R180.reuse, R176, R8 ;  /* 0x000000b0b408723c */ /* 0x044fee0000041808 */
[----:B------:R-:W-:Y:S01]  /*13dd0*/  IMAD.WIDE.U32 R176, R225, UR16, R196 ;  /* 0x00000010e1b07c25 */ /* 0x000fe2000f8e00c4 */
[-C--:B------:R-:W-:Y:S04]  /*13de0*/  HMMA.16816.F32.BF16 R12, R180, R178.reuse, R12 ;  /* 0x000000b2b40c723c */ /* 0x080fe8000004180c */
[----:B------:R-:W-:Y:S02]  /*13df0*/  IADD3 R0, R177, R0, RZ ;  /* 0x00000000b1007210 */ /* 0x000fe40007ffe0ff */
[C---:B------:R-:W-:Y:S02]  /*13e00*/  LEA R2, P0, R176.reuse, c[0x0][0x1f8], 0x1 ;  /* 0x00007e00b0027a11 */ /* 0x040fe400078008ff */
[C---:B------:R-:W-:Y:S04]  /*13e10*/  HMMA.16816.F32.BF16 R16, R172.reuse, R178, R16 ;  /* 0x000000b2ac10723c */ /* 0x040fe80000041810 */
[----:B------:R-:W-:Y:S02]  /*13e20*/  LEA.HI.X R3, R176, c[0x0][0x1fc], R0, 0x1, P0 ;  /* 0x00007f00b0037a11 */ /* 0x000fe400000f0c00 */
[----:B------:R-:W2:Y:S02]  /*13e30*/  LDSM.16.M88.4 R176, [R220] ;  /* 0x00000000dcb0783b */ /* 0x000ea40000000200 */
[-C--:B------:R-:W-:Y:S06]  /*13e40*/  HMMA.16816.F32.BF16 R20, R172, R184.reuse, R20 ;  /* 0x000000b8ac14723c */ /* 0x080fec0000041814 */
[----:B------:R-:W-:Y:S01]  /*13e50*/  @!PT LDS RZ, [RZ] ;  /* 0x00000000fffff984 */ /* 0x000fe20000000800 */
[----:B------:R-:W-:Y:S01]  /*13e60*/  @!PT LDS RZ, [RZ] ;  /* 0x00000000fffff984 */ /* 0x000fe20000000800 */
[----:B------:R-:W-:Y:S01]  /*13e70*/  @!PT LDS RZ, [RZ] ;  /* 0x00000000fffff984 */ /* 0x000fe20000000800 */
[----:B------:R3:W-:Y:S02]  /*13e80*/  LDGSTS.E.BYPASS.LTC128B.128 [R227+0x100], [R2.64], !P6 ;  /* 0x0010000002e37fae */ /* 0x0007e4000f101d4c */
[C---:B------:R-:W-:Y:S08]  /*13e90*/  HMMA.16816.F32.BF16 R24, R180.reuse, R184, R24 ;  /* 0x000000b8b418723c */ /* 0x040ff00000041818 */
[-C--:B------:R-:W-:Y:S08]  /*13ea0*/  HMMA.16816.F32.BF16 R28, R180, R186.reuse, R28 ;  /* 0x000000bab41c723c */ /* 0x080ff0000004181c */
[C---:B------:R-:W-:Y:S08]  /*13eb0*/  HMMA.16816.F32.BF16 R32, R172.reuse, R186, R32 ;  /* 0x000000baac20723c */ /* 0x040ff00000041820 */
[-C--:B------:R-:W-:Y:S08]  /*13ec0*/  HMMA.16816.F32.BF16 R36, R172, R188.reuse, R36 ;  /* 0x000000bcac24723c */ /* 0x080ff00000041824 */
[C---:B------:R-:W-:Y:S07]  /*13ed0*/  HMMA.16816.F32.BF16 R40, R180.reuse, R188, R40 ;  /* 0x000000bcb428723c */ /* 0x040fee0000041828 */
[----:B------:R-:W-:Y:S01]  /*13ee0*/  IADD3 R188, P1, R2, UR10, RZ ;  /* 0x0000000a02bc7c10 */ /* 0x000fe2000ff3e0ff */
[-C--:B------:R-:W-:Y:S04]  /*13ef0*/  HMMA.16816.F32.BF16 R44, R180, R190.reuse, R44 ;  /* 0x000000beb42c723c */ /* 0x080fe8000004182c */
[----:B------:R-:W-:Y:S02]  /*13f00*/  IADD3.X R189, R3, UR9, RZ, P1, !PT ;  /* 0x0000000903bd7c10 */ /* 0x000fe40008ffe4ff */
[----:B------:R-:W-:Y:S02]  /*13f10*/  IADD3 R186, P0, R188, UR10, RZ ;  /* 0x0000000abcba7c10 */ /* 0x000fe4000ff1e0ff */
[C---:B------:R-:W-:Y:S01]  /*13f20*/  HMMA.16816.F32.BF16 R48, R172.reuse, R190, R48 ;  /* 0x000000beac30723c */ /* 0x040fe20000041830 */
[----:B------:R4:W-:Y:S03]  /*13f30*/  LDGSTS.E.BYPASS.LTC128B.128 [R227+0x900], [R188.64], !P6 ;  /* 0x00900000bce37fae */ /* 0x0009e6000f101d4c */
[----:B------:R-:W-:Y:S02]  /*13f40*/  IADD3.X R187, R189, UR9, RZ, P0, !PT ;  /* 0x00000009bdbb7c10 */ /* 0x000fe400087fe4ff */
[----:B------:R-:W-:Y:S02]  /*13f50*/  IADD3 R184, P2, R186, UR10, RZ ;  /* 0x0000000abab87c10 */ /* 0x000fe4000ff5e0ff */
[-C--:B------:R-:W-:Y:S01]  /*13f60*/  HMMA.16816.F32.BF16 R52, R172, R192.reuse, R52 ;  /* 0x000000c0ac34723c */ /* 0x080fe20000041834 */
[----:B------:R1:W-:Y:S03]  /*13f70*/  LDGSTS.E.BYPASS.LTC128B.128 [R227+0x1100], [R186.64], !P6 ;  /* 0x01100000bae37fae */ /* 0x0003e6000f101d4c */
[----:B------:R-:W-:Y:S02]  /*13f80*/  IADD3.X R185, R187, UR9, RZ, P2, !PT ;  /* 0x00000009bbb97c10 */ /* 0x000fe400097fe4ff */
[----:B---3--:R-:W-:Y:S02]  /*13f90*/  IADD3 R2, P1, R184, UR10, RZ ;  /* 0x0000000ab8027c10 */ /* 0x008fe4000ff3e0ff */
[C---:B------:R-:W-:Y:S01]  /*13fa0*/  HMMA.16816.F32.BF16 R56, R180.reuse, R192, R56 ;  /* 0x000000c0b438723c */ /* 0x040fe20000041838 */
[----:B------:R3:W-:Y:S03]  /*13fb0*/  LDGSTS.E.BYPASS.LTC128B.128 [R227+0x1900], [R184.64], !P6 ;  /* 0x01900000b8e37fae */ /* 0x0007e6000f101d4c */
[----:B------:R-:W-:Y:S02]  /*13fc0*/  IADD3.X R3, R185, UR9, RZ, P1, !PT ;  /* 0x00000009b9037c10 */ /* 0x000fe40008ffe4ff */
[----:B------:R-:W-:Y:S02]  /*13fd0*/  IADD3 R190, P0, R2, UR10, RZ ;  /* 0x0000000a02be7c10 */ /* 0x000fe4000ff1e0ff */
[-C--:B------:R-:W-:Y:S01]  /*13fe0*/  HMMA.16816.F32.BF16 R60, R180, R194.reuse, R60 ;  /* 0x000000c2b43c723c */ /* 0x080fe2000004183c */
[----:B------:R2:W-:Y:S01]  /*13ff0*/  LDGSTS.E.BYPASS.LTC128B.128 [R227+0x2100], [R2.64], !P6 ;  /* 0x0210000002e37fae */ /* 0x0005e2000f101d4c */
[----:B------:R-:W-:Y:S02]  /*14000*/  PLOP3.LUT P1, PT, PT, PT, UP2, 0x80, 0x0 ;  /* 0x000000000000781c */ /* 0x000fe40003f2f028 */
[----:B------:R-:W-:Y:S02]  /*14010*/  IADD3.X R191, R3, UR9, RZ, P0, !PT ;  /* 0x0000000903bf7c10 */ /* 0x000fe400087fe4ff */
[C---:B------:R-:W-:Y:S02]  /*14020*/  ISETP.GT.AND P0, PT, R225.reuse, UR8, PT ;  /* 0x00000008e1007c0c */ /* 0x040fe4000bf04270 */
[C---:B------:R-:W-:Y:S01]  /*14030*/  HMMA.16816.F32.BF16 R64, R172.reuse, R194, R64 ;  /* 0x000000c2ac40723c */ /* 0x040fe20000041840 */
[----:B------:R4:W-:Y:S07]  /*14040*/  LDGSTS.E.BYPASS.LTC128B.128 [R227+0x2900], [R190.64], !P6 ;  /* 0x02900000bee37fae */ /* 0x0009ee000f101d4c */
[-C--:B-1----:R-:W-:Y:S01]  /*14050*/  HMMA.16816.F32.BF16 R68, R172, R168.reuse, R68 ;  /* 0x000000a8ac44723c */ /* 0x082fe20000041844 */
[----:B------:R-:W-:Y:S07]  /*14060*/  LDSM.16.M88.4 R192, [R216+0x8100] ;  /* 0x00810000d8c0783b */ /* 0x000fee0000000200 */
[C---:B------:R-:W-:Y:S01]  /*14070*/  HMMA.16816.F32.BF16 R72, R180.reuse, R168, R72 ;  /* 0x000000a8b448723c */ /* 0x040fe20000041848 */
[----:B------:R-:W0:Y:S03]  /*14080*/  LDGDEPBAR ;  /* 0x00000000000079af */ /* 0x000e260000000000 */
[----:B--2---:R-:W-:Y:S04]  /*14090*/  @P0 IADD3 R2, R225, -0x1, RZ ;  /* 0xffffffffe1020810 */ /* 0x004fe80007ffe0ff */
[-C--:B------:R-:W-:Y:S01]  /*140a0*/  HMMA.16816.F32.BF16 R76, R180, R170.reuse, R76 ;  /* 0x000000aab44c723c */ /* 0x080fe2000004184c */
[----:B---3--:R-:W-:Y:S03]  /*140b0*/  LDSM.16.M88.4 R184, [R216+0x6100] ;  /* 0x00610000d8b8783b */ /* 0x008fe60000000200 */
[----:B------:R-:W-:Y:S04]  /*140c0*/  @P0 SHF.R.S32.HI R0, RZ, 0x1f, R2 ;  /* 0x0000001fff000819 */ /* 0x000fe80000011402 */
[C---:B------:R-:W-:Y:S01]  /*140d0*/  HMMA.16816.F32.BF16 R80, R172.reuse, R170, R80 ;  /* 0x000000aaac50723c */ /* 0x040fe20000041850 */
[----:B----4-:R-:W1:Y:S03]  /*140e0*/  LDSM.16.M88.4 R188, [R214+0x3100] ;  /* 0x00310000d6bc783b */ /* 0x010e660000000200 */
[----:B------:R-:W-:Y:S04]  /*140f0*/  @P0 IMAD R0, R0, c[0x0][0x1e0], RZ ;  /* 0x0000780000000a24 */ /* 0x000fe800078e02ff */
[-C--:B------:R-:W-:Y:S01]  /*14100*/  HMMA.16816.F32.BF16 R84, R172, R176.reuse, R84 ;  /* 0x000000b0ac54723c */ /* 0x080fe20000041854 */
[----:B------:R-:W2:Y:S03]  /*14110*/  LDSM.16.M88.4 R196, [R214+0x3900] ;  /* 0x00390000d6c4783b */ /* 0x000ea60000000200 */
[C---:B------:R-:W-:Y:S02]  /*14120*/  @P0 IMAD R0, R2.reuse, c[0x0][0x1e4], R0 ;  /* 0x0000790002000a24 */ /* 0x040fe400078e0200 */
[----:B------:R-:W-:Y:S02]  /*14130*/  @P0 IMAD.WIDE.U32 R2, R2, c[0x0][0x1e0], RZ ;  /* 0x0000780002020a25 */ /* 0x000fe400078e00ff */
[C---:B------:R-:W-:Y:S01]  /*14140*/  HMMA.16816.F32.BF16 R88, R180.reuse, R176, R88 ;  /* 0x000000b0b458723c */ /* 0x040fe20000041858 */
[----:B------:R-:W3:Y:S03]  /*14150*/  LDSM.16.M88.4 R200, [R214+0x4100] ;  /* 0x00410000d6c8783b */ /* 0x000ee60000000200 */
[----:B------:R-:W-:Y:S04]  /*14160*/  @P0 IADD3 R0, R3, R0, RZ ;  /* 0x0000000003000210 */ /* 0x000fe80007ffe0ff */
[-C--:B------:R-:W-:Y:S01]  /*14170*/  HMMA.16816.F32.BF16 R92, R180, R178.reuse, R92 ;  /* 0x000000b2b45c723c */ /* 0x080fe2000004185c */
[----:B------:R-:W4:Y:S03]  /*14180*/  LDSM.16.M88.4 R168, [R214+0x4900] ;  /* 0x00490000d6a8783b */ /* 0x000f260000000200 */
[----:B------:R-:W-:Y:S04]  /*14190*/  @P0 IMAD R0, R0, 0x60, RZ ;  /* 0x0000006000000824 */ /* 0x000fe800078e02ff */
[----:B------:R-:W-:Y:S01]  /*141a0*/  HMMA.16816.F32.BF16 R96, R172, R178, R96 ;  /* 0x000000b2ac60723c */ /* 0x000fe20000041860 */
[----:B------:R-:W2:Y:S08]  /*141b0*/  LDSM.16.M88.4 R180, [R214+0x5100] ;  /* 0x00510000d6b4783b */ /* 0x000eb00000000200 */
[----:B------:R-:W3:Y:S01]  /*141c0*/  LDSM.16.M88.4 R204, [R214+0x5900] ;  /* 0x00590000d6cc783b */ /* 0x000ee20000000200 */
[-C--:B-1----:R-:W-:Y:S07]  /*141d0*/  HMMA.16816.F32.BF16 R4, R184, R188.reuse, R4 ;  /* 0x000000bcb804723c */ /* 0x082fee0000041804 */
[----:B------:R-:W-:Y:S01]  /*141e0*/  LDSM.16.M88.4 R172, [R217+0x6100] ;  /* 0x00610000d9ac783b */ /* 0x000fe20000000200 */
[C---:B------:R-:W-:Y:S07]  /*141f0*/  HMMA.16816.F32.BF16 R8, R192.reuse, R188, R8 ;  /* 0x000000bcc008723c */ /* 0x040fee0000041808 */
[----:B------:R-:W1:Y:S01]  /*14200*/  LDSM.16.M88.4 R176, [R213] ;  /* 0x00000000d5b0783b */ /* 0x000e620000000200 */
[-C--:B------:R-:W-:Y:S08]  /*14210*/  HMMA.16816.F32.BF16 R12, R192, R190.reuse, R12 ;  /* 0x000000bec00c723c */ /* 0x080ff0000004180c */
[C---:B------:R-:W-:Y:S01]  /*14220*/  HMMA.16816.F32.BF16 R16, R184.reuse, R190, R16 ;  /* 0x000000beb810723c */ /* 0x040fe20000041810 */
[----:B------:R-:W1:Y:S07]  /*14230*/  LDSM.16.M88.4 R188, [R217+0x8100] ;  /* 0x00810000d9bc783b */ /* 0x000e6e0000000200 */
[-C--:B--2---:R-:W-:Y:S08]  /*14240*/  HMMA.16816.F32.BF16 R20, R184, R196.reuse, R20 ;  /* 0x000000c4b814723c */ /* 0x084ff00000041814 */
        /* <DEDUP_REMOVED lines=19> */
[-C--:B-1----:R-:W-:Y:S08]  /*14380*/  HMMA.16816.F32.BF16 R4, R172, R176.reuse, R4 ;  /* 0x000000b0ac04723c */ /* 0x082ff00000041804 */
        /* <DEDUP_REMOVED lines=67> */
[----:B------:R2:W1:Y:S01]  /*147c0*/  MUFU.TANH R230, R30 ;  /* 0x0000001e00e67308 */ /* 0x0004620000002400 */
        /* <DEDUP_REMOVED lines=11> */
[----:B------:R-:W2:Y:S01]  /*14880*/  LDSM.16.M88.4 R4, [R213+0x2800] ;  /* 0x00280000d504783b */ /* 0x000ea20000000200 */
[----:B------:R-:W-:Y:S04]  /*14890*/  DEPBAR.LE SB0, 0x0 ;  /* 0x000080000000791a */ /* 0x000fe80000000000 */
[----:B------:R-:W-:Y:S02]  /*148a0*/  FMUL.FTZ R50, R50, c[0x0][0x320] ;  /* 0x0000c80032327a20 */ /* 0x000fe40000410000 */
[----:B------:R-:W-:Y:S01]  /*148b0*/  FMUL.FTZ R52, R52, c[0x0][0x320] ;  /* 0x0000c80034347a20 */ /* 0x000fe20000410000 */
[----:B------:R2:W2:Y:S01]  /*148c0*/  MUFU.TANH R194, R22 ;  /* 0x0000001600c27308 */ /* 0x0004a20000002400 */
[----:B------:R-:W-:Y:S01]  /*148d0*/  BAR.SYNC.DEFER_BLOCKING 0x0 ;  /* 0x0000000000007b1d */ /* 0x000fe20000010000 */
[-C--:B-1----:R-:W-:Y:S05]  /*148e0*/  HMMA.16816.F32.BF16 R68, R172, R8.reuse, R68 ;  /* 0x00000008ac44723c */ /* 0x082fea0000041844 */
[----:B------:R-:W-:Y:S02]  /*148f0*/  FMUL.FTZ R53, R53, c[0x0][0x320] ;  /* 0x0000c80035357a20 */ /* 0x000fe40000410000 */
[----:B------:R-:W-:Y:S01]  /*14900*/  FMUL.FTZ R54, R54, c[0x0][0x320] ;  /* 0x0000c80036367a20 */ /* 0x000fe20000410000 */
[----:B------:R1:W1:Y:S01]  /*14910*/  MUFU.TANH R186, R23 ;  /* 0x0000001700ba7308 */ /* 0x0002620000002400 */
[C---:B------:R-:W-:Y:S04]  /*14920*/  HMMA.16816.F32.BF16 R72, R188.reuse, R8, R72 ;  /* 0x00000008bc48723c */ /* 0x040fe80000041848 */
[----:B------:R-:W-:Y:S02]  /*14930*/  FMUL.FTZ R55, R55, c[0x0][0x320] ;  /* 0x0000c80037377a20 */ /* 0x000fe40000410000 */
[----:B------:R-:W-:Y:S02]  /*14940*/  FMUL.FTZ R56, R56, c[0x0][0x320] ;  /* 0x0000c80038387a20 */ /* 0x000fe40000410000 */
[-C--:B------:R-:W-:Y:S01]  /*14950*/  HMMA.16816.F32.BF16 R76, R188, R10.reuse, R76 ;  /* 0x0000000abc4c723c */ /* 0x080fe2000004184c */
[----:B------:R1:W1:Y:S03]  /*14960*/  MUFU.TANH R207, R24 ;  /* 0x0000001800cf7308 */ /* 0x0002660000002400 */
[----:B------:R-:W-:Y:S02]  /*14970*/  FMUL.FTZ R57, R57, c[0x0][0x320] ;  /* 0x0000c80039397a20 */ /* 0x000fe40000410000 */
[----:B------:R-:W-:Y:S02]  /*14980*/  FMUL.FTZ R59, R59, c[0x0][0x320] ;  /* 0x0000c8003b3b7a20 */ /* 0x000fe40000410000 */
[C---:B------:R-:W-:Y:S03]  /*14990*/  HMMA.16816.F32.BF16 R80, R172.reuse, R10, R80 ;  /* 0x0000000aac50723c */ /* 0x040fe60000041850 */
[----:B------:R1:W1:Y:S01]  /*149a0*/  MUFU.TANH R206, R25 ;  /* 0x0000001900ce7308 */ /* 0x0002620000002400 */
[----:B------:R-:W-:Y:S02]  /*149b0*/  FMUL.FTZ R60, R60, c[0x0][0x320] ;  /* 0x0000c8003c3c7a20 */ /* 0x000fe40000410000 */
[----:B------:R-:W-:Y:S02]  /*149c0*/  FMUL.FTZ R61, R61, c[0x0][0x320] ;  /* 0x0000c8003d3d7a20 */ /* 0x000fe40000410000 */
[-C--:B--2---:R-:W-:Y:S04]  /*149d0*/  HMMA.16816.F32.BF16 R84, R172, R4.reuse, R84 ;  /* 0x00000004ac54723c */ /* 0x084fe80000041854 */
        /* <DEDUP_REMOVED lines=8> */
[----:B------:R-:W-:Y:S01]  /*14a60*/  @P0 MOV R4, R250 ;  /* 0x000000fa00040202 */ /* 0x000fe20000000f00 */
[----:B------:R-:W-:Y:S02]  /*14a70*/  FMUL.FTZ R67, R67, c[0x0][0x320] ;  /* 0x0000c80043437a20 */ /* 0x000fe40000410000 */
[----:B------:R-:W-:Y:S01]  /*14a80*/  FMUL.FTZ R68, R68, c[0x0][0x320] ;  /* 0x0000c80044447a20 */ /* 0x000fe20000410000 */
[----:B------:R-:W-:Y:S01]  /*14a90*/  HMMA.16816.F32.BF16 R96, R172, R6, R96 ;  /* 0x00000006ac60723c */ /* 0x000fe20000041860 */
[----:B------:R2:W1:Y:S03]  /*14aa0*/  MUFU.TANH R12, R32 ;  /* 0x00000020000c7308 */ /* 0x0004660000002400 */
[----:B------:R-:W-:Y:S02]  /*14ab0*/  FMUL.FTZ R69, R69, c[0x0][0x320] ;  /* 0x0000c80045457a20 */ /* 0x000fe40000410000 */
[----:B------:R-:W-:Y:S02]  /*14ac0*/  FMUL.FTZ R70, R70, c[0x0][0x320] ;  /* 0x0000c80046467a20 */ /* 0x000fe40000410000 */
[----:B------:R-:W-:Y:S03]  /*14ad0*/  @P1 IMAD.HI.U32 R6, R226, c[0x0][0x2c8], RZ ;  /* 0x0000b200e2061a27 */ /* 0x000fe600078e00ff */
        /* <DEDUP_REMOVED lines=45> */
[----:B---3--:R-:W3:Y:S01]  /*14db0*/  LDL R14, [R1+0x18] ;  /* 0x00001800010e7983 */ /* 0x008ee20000100800 */
[----:B------:R-:W-:Y:S01]  /*14dc0*/  @P0 MOV R5, R15 ;  /* 0x0000000f00050202 */ /* 0x000fe20000000f00 */
[----:B------:R-:W-:Y:S02]  /*14dd0*/  FMUL.FTZ R62, R62, c[0x0][0x320] ;  /* 0x0000c8003e3e7a20 */ /* 0x000fe40000410000 */
[----:B------:R-:W-:Y:S02]  /*14de0*/  FMUL.FTZ R90, R90, c[0x0][0x320] ;  /* 0x0000c8005a5a7a20 */ /* 0x000fe40000410000 */
[----:B------:R2:W1:Y:S01]  /*14df0*/  MUFU.TANH R192, R41 ;  /* 0x0000002900c07308 */ /* 0x0004620000002400 */
[----:B------:R-:W-:Y:S04]  /*14e00*/  @P0 IMAD.WIDE.U32 R4, R2, 0x60, R4 ;  /* 0x0000006002040825 */ /* 0x000fe800078e0004 */
[----:B------:R-:W-:Y:S01]  /*14e10*/  FMUL.FTZ R94, R94, c[0x0][0x320] ;  /* 0x0000c8005e5e7a20 */ /* 0x000fe20000410000 */
[----:B------:R-:W-:Y:S01]  /*14e20*/  @P0 LEA R2, P2, R4, c[0x0][0x1c8], 0x1 ;  /* 0x0000720004020a11 */ /* 0x000fe200078408ff */
[----:B------:R-:W-:Y:S01]  /*14e30*/  FMUL.FTZ R95, R95, c[0x0][0x320] ;  /* 0x0000c8005f5f7a20 */ /* 0x000fe20000410000 */
[----:B------:R-:W-:Y:S02]  /*14e40*/  @P0 IADD3 R0, R5, R0, RZ ;  /* 0x0000000005000210 */ /* 0x000fe40007ffe0ff */
[----:B------:R2:W1:Y:S01]  /*14e50*/  MUFU.TANH R200, R42 ;  /* 0x0000002a00c87308 */ /* 0x0004620000002400 */
[----:B------:R-:W-:Y:S02]  /*14e60*/  @P0 IADD3 R10, P4, R2, UR6, RZ ;  /* 0x00000006020a0c10 */ /* 0x000fe4000ff9e0ff */
[----:B------:R-:W-:Y:S01]  /*14e70*/  @P0 LEA.HI.X R3, R4, c[0x0][0x1cc], R0, 0x1, P2 ;  /* 0x0000730004030a11 */ /* 0x000fe200010f0c00 */
[----:B------:R-:W-:Y:S01]  /*14e80*/  IMAD R0, R225, -0x60, RZ ;  /* 0xffffffa0e1007824 */ /* 0x000fe200078e02ff */
[----:B------:R-:W-:Y:S02]  /*14e90*/  @P0 IADD3 R8, P1, R10, UR6, RZ ;  /* 0x000000060a080c10 */ /* 0x000fe4000ff3e0ff */
[----:B------:R-:W-:Y:S01]  /*14ea0*/  @P0 IADD3.X R11, R3, UR7, RZ, P4, !PT ;  /* 0x00000007030b0c10 */ /* 0x000fe2000a7fe4ff */
[----:B------:R-:W-:Y:S01]  /*14eb0*/  @!PT LDS RZ, [RZ] ;  /* 0x00000000fffff984 */ /* 0x000fe20000000800 */
[----:B------:R-:W-:Y:S01]  /*14ec0*/  @!PT LDS RZ, [RZ] ;  /* 0x00000000fffff984 */ /* 0x000fe20000000800 */
[----:B------:R-:W-:Y:S01]  /*14ed0*/  @!PT LDS RZ, [RZ] ;  /* 0x00000000fffff984 */ /* 0x000fe20000000800 */
[----:B------:R1:W-:Y:S01]  /*14ee0*/  @P0 LDGSTS.E.BYPASS.LTC128B.128 [R227+0x3100], [R2.64], !P6 ;  /* 0x0310000002e30fae */ /* 0x0003e2000f101d4c */
[----:B------:R-:W-:Y:S01]  /*14ef0*/  MOV R5, R226 ;  /* 0x000000e200057202 */ /* 0x000fe20000000f00 */
[----:B------:R2:W1:Y:S01]  /*14f00*/  MUFU.TANH R199, R43 ;  /* 0x0000002b00c77308 */ /* 0x0004620000002400 */
[----:B------:R-:W-:Y:S02]  /*14f10*/  @P0 IADD3.X R9, R11, UR7, RZ, P1, !PT ;  /* 0x000000070b090c10 */ /* 0x000fe40008ffe4ff */
[----:B------:R-:W-:Y:S02]  /*14f20*/  @P3 SHF.R.U32.HI R5, RZ, c[0x0][0x2cc], R6 ;  /* 0x0000b300ff053a19 */ /* 0x000fe40000011606 */
[----:B------:R-:W-:Y:S01]  /*14f30*/  @P0 IADD3 R6, P3, R8, UR6, RZ ;  /* 0x0000000608060c10 */ /* 0x000fe2000ff7e0ff */
[----:B------:R2:W-:Y:S03]  /*14f40*/  @P0 LDGSTS.E.BYPASS.LTC128B.128 [R227+0x3900], [R10.64], !P6 ;  /* 0x039000000ae30fae */ /* 0x0005e6000f101d4c */
[----:B------:R-:W-:Y:S01]  /*14f50*/  @P0 IADD3.X R7, R9, UR7, RZ, P3, !PT ;  /* 0x0000000709070c10 */ /* 0x000fe20009ffe4ff */
[----:B------:R2:W2:Y:S04]  /*14f60*/  MUFU.TANH R185, R44 ;  /* 0x0000002c00b97308 */ /* 0x0004a80000002400 */
[----:B------:R2:W-:Y:S06]  /*14f70*/  @P0 LDGSTS.E.BYPASS.LTC128B.128 [R227+0x4100], [R8.64], !P6 ;  /* 0x0410000008e30fae */ /* 0x0005ec000f101d4c */
[----:B------:R3:W3:Y:S02]  /*14f80*/  MUFU.TANH R184, R45 ;  /* 0x0000002d00b87308 */ /* 0x0006e40000002400 */
[----:B------:R3:W-:Y:S01]  /*14f90*/  @P0 LDGSTS.E.BYPASS.LTC128B.128 [R227+0x4900], [R6.64], !P6 ;  /* 0x0490000006e30fae */ /* 0x0007e2000f101d4c */
[----:B-1----:R-:W-:Y:S04]  /*14fa0*/  @P0 IADD3 R2, P2, R6, UR6, RZ ;  /* 0x0000000606020c10 */ /* 0x002fe8000ff5e0ff */
[----:B------:R-:W-:Y:S03]  /*14fb0*/  @P0 IADD3.X R3, R7, UR7, RZ, P2, !PT ;  /* 0x0000000707030c10 */ /* 0x000fe600097fe4ff */
[----:B------:R1:W1:Y:S01]  /*14fc0*/  MUFU.TANH R197, R46 ;  /* 0x0000002e00c57308 */ /* 0x0002620000002400 */
[----:B------:R-:W1:Y:S08]  /*14fd0*/  SHFL.IDX PT, R4, R5, RZ, 0x1c1f ;  /* 0x001c1fff05047589 */ /* 0x000e7000000e0000 */
[----:B------:R1:W-:Y:S01]  /*14fe0*/  @P0 LDGSTS.E.BYPASS.LTC128B.128 [R227+0x5100], [R2.64], !P6 ;  /* 0x0510000002e30fae */ /* 0x0003e2000f101d4c */
[----:B------:R1:W1:Y:S01]  /*14ff0*/  MUFU.TANH R195, R47 ;  /* 0x0000002f00c37308 */ /* 0x0002620000002400 */
[----:B--2---:R-:W-:Y:S04]  /*15000*/  @P0 IADD3 R8, P1, R2, UR6, RZ ;  /* 0x0000000602080c10 */ /* 0x004fe8000ff3e0ff */
[----:B------:R-:W-:Y:S05]  /*15010*/  @P0 IADD3.X R9, R3, UR7, RZ, P1, !PT ;  /* 0x0000000703090c10 */ /* 0x000fea0008ffe4ff */
[----:B------:R-:W2:Y:S01]  /*15020*/  MUFU.TANH R48, R48 ;  /* 0x0000003000307308 */ /* 0x000ea20000002400 */
[----:B------:R1:W-:Y:S01]  /*15030*/  @P0 LDGSTS.E.BYPASS.LTC128B.128 [R227+0x5900], [R8.64], !P6 ;  /* 0x0590000008e30fae */ /* 0x0003e2000f101d4c */
[----:B------:R-:W-:Y:S07]  /*15040*/  PLOP3.LUT P0, PT, PT, PT, UP1, 0x40, 0x0 ;  /* 0x000000000000781c */ /* 0x000fee0003f0e818 */
[----:B------:R-:W0:Y:S01]  /*15050*/  LDGDEPBAR ;  /* 0x00000000000079af */ /* 0x000e220000000000 */
[----:B------:R-:W1:Y:S10]  /*15060*/  MUFU.TANH R49, R49 ;  /* 0x0000003100317308 */ /* 0x000e740000002400 */
[----:B------:R-:W1:Y:S10]  /*15070*/  MUFU.TANH R50, R50 ;  /* 0x0000003200327308 */ /* 0x000e740000002400 */
[----:B------:R1:W1:Y:S10]  /*15080*/  MUFU.TANH R35, R51 ;  /* 0x0000003300237308 */ /* 0x0002740000002400 */
[----:B------:R-:W1:Y:S10]  /*15090*/  MUFU.TANH R52, R52 ;  /* 0x0000003400347308 */ /* 0x000e740000002400 */
[----:B------:R-:W1:Y:S10]  /*150a0*/  MUFU.TANH R53, R53 ;  /* 0x0000003500357308 */ /* 0x000e740000002400 */
[----:B------:R-:W1:Y:S10]  /*150b0*/  MUFU.TANH R54, R54 ;  /* 0x0000003600367308 */ /* 0x000e740000002400 */
[----:B------:R-:W1:Y:S10]  /*150c0*/  MUFU.TANH R55, R55 ;  /* 0x0000003700377308 */ /* 0x000e740000002400 */
[----:B------:R1:W1:Y:S10]  /*150d0*/  MUFU.TANH R168, R56 ;  /* 0x0000003800a87308 */ /* 0x0002740000002400 */
[----:B------:R1:W1:Y:S10]  /*150e0*/  MUFU.TANH R56, R57 ;  /* 0x0000003900387308 */ /* 0x0002740000002400 */
[----:B------:R1:W1:Y:S10]  /*150f0*/  MUFU.TANH R180, R58 ;  /* 0x0000003a00b47308 */ /* 0x0002740000002400 */
[----:B------:R1:W1:Y:S10]  /*15100*/  MUFU.TANH R179, R59 ;  /* 0x0000003b00b37308 */ /* 0x0002740000002400 */
        /* <DEDUP_REMOVED lines=9> */
[----:B------:R-:W2:Y:S10]  /*151a0*/  MUFU.TANH R69, R69 ;  /* 0x0000004500457308 */ /* 0x000eb40000002400 */
[----:B------:R-:W2:Y:S01]  /*151b0*/  MUFU.TANH R70, R70 ;  /* 0x0000004600467308 */ /* 0x000ea20000002400 */
[C---:B---3--:R-:W-:Y:S02]  /*151c0*/  IADD3 R7, -R14.reuse, 0x1, R0 ;  /* 0x000000010e077810 */ /* 0x048fe40007ffe100 */
[----:B-1----:R-:W-:Y:S02]  /*151d0*/  IADD3 R8, -R14, R0, RZ ;  /* 0x000000000e087210 */ /* 0x002fe40007ffe1ff */
[----:B------:R-:W-:Y:S05]  /*151e0*/  IADD3 R7, R7, c[0x0][0x1d0], RZ ;  /* 0x0000740007077a10 */ /* 0x000fea0007ffe0ff */
[----:B------:R-:W1:Y:S01]  /*151f0*/  MUFU.TANH R71, R71 ;  /* 0x0000004700477308 */ /* 0x000e620000002400 */
[----:B------:R-:W-:Y:S04]  /*15200*/  IADD3 R7, R7, -c[0x0][0x168], RZ ;  /* 0x80005a0007077a10 */ /* 0x000fe80007ffe0ff */
[C---:B------:R-:W-:Y:S02]  /*15210*/  IADD3 R6, R7.reuse, c[0x0][0x328], RZ ;  /* 0x0000ca0007067a10 */ /* 0x040fe40007ffe0ff */
[----:B------:R-:W-:Y:S03]  /*15220*/  IADD3 R7, R7, UR11, RZ ;  /* 0x0000000b07077c10 */ /* 0x000fe6000fffe0ff */
[----:B------:R-:W3:Y:S01]  /*15230*/  MUFU.TANH R72, R72 ;  /* 0x0000004800487308 */ /* 0x000ee20000002400 */
[-C--:B------:R-:W-:Y:S02]  /*15240*/  IADD3 R3, R6, R4.reuse, RZ ;  /* 0x0000000406037210 */ /* 0x080fe40007ffe0ff */
[----:B------:R-:W-:Y:S07]  /*15250*/  IADD3 R2, R7, R4, RZ ;  /* 0x0000000407027210 */ /* 0x000fee0007ffe0ff */
        /* <DEDUP_REMOVED lines=42> */
.L_x_190:
[----:B------:R-:W-:Y:S04]  /*15500*/  MOV R9, c[0x0][0x32c] ;  /* 0x0000cb0000097a02 */ /* 0x000fe80000000f00 */
[----:B------:R-:W-:Y:S11]  /*15510*/  ISETP.NE.AND P0, PT, R9, 0x1, PT ;  /* 0x000000010900780c */ /* 0x000ff60003f05270 */
[----:B------:R-:W-:Y:S02]  /*15520*/  @!UPT UIADD3 URZ, URZ, URZ, URZ ;  /* 0x0000003f3f3ff290 */ /* 0x000fe4000fffe03f */
[----:B------:R-:W-:Y:S05]  /*15530*/  @P0 IMAD.HI.U32 R9, R4, c[0x0][0x330], RZ ;  /* 0x0000cc0004090a27 */ /* 0x000fea00078e00ff */
[----:B------:R-:W-:Y:S02]  /*15540*/  @P0 SHF.R.U32.HI R4, RZ, c[0x0][0x334], R9 ;  /* 0x0000cd00ff040a19 */ /* 0x000fe40000011609 */
.L_x_191:
[----:B------:R-:W-:Y:S05]  /*15550*/  BSYNC B0 ;  /* 0x0000000000007941 */ /* 0x000fea0003800000 */
.L_x_189:
[----:B------:R-:W-:Y:S05]  /*15560*/  IMAD R4, R4, c[0x0][0x32c], R8 ;  /* 0x0000cb0004047a24 */ /* 0x000fea00078e0208 */
[----:B------:R-:W-:Y:S02]  /*15570*/  IADD3 R9, R4, c[0x0][0x32c], RZ ;  /* 0x0000cb0004097a10 */ /* 0x000fe40007ffe0ff */
[----:B------:R-:W-:Y:S02]  /*15580*/  IMNMX R2, R2, R4, !PT ;  /* 0x0000000402027217 */ /* 0x000fe40007800200 */
[----:B------:R-:W-:Y:S02]  /*15590*/  IMNMX R3, R3, R9, PT ;  /* 0x0000000903037217 */ /* 0x000fe40003800200 */
.L_x_188:
        /* <DEDUP_REMOVED lines=108> */
[----:B------:R-:W-:Y:S04]  /*15c60*/  ISETP.LT.OR P0, PT, R3, 0x1, P0 ;  /* 0x000000010300780c */ /* 0x000fe80000701670 */
        /* <DEDUP_REMOVED lines=25> */
.L_x_194:
[----:B------:R-:W-:Y:S04]  /*15e00*/  MOV R26, c[0x0][0x32c] ;  /* 0x0000cb00001a7a02 */ /* 0x000fe80000000f00 */
[----:B------:R-:W-:Y:S11]  /*15e10*/  ISETP.NE.AND P0, PT, R26, 0x1, PT ;  /* 0x000000011a00780c */ /* 0x000ff60003f05270 */
[----:B------:R-:W-:Y:S02]  /*15e20*/  @!UPT UIADD3 URZ, URZ, URZ, URZ ;  /* 0x0000003f3f3ff290 */ /* 0x000fe4000fffe03f */
[----:B------:R-:W-:Y:S05]  /*15e30*/  @P0 IMAD.HI.U32 R26, R3, c[0x0][0x330], RZ ;  /* 0x0000cc00031a0a27 */ /* 0x000fea00078e00ff */
[----:B------:R-:W-:Y:S02]  /*15e40*/  @P0 SHF.R.U32.HI R3, RZ, c[0x0][0x334], R26 ;  /* 0x0000cd00ff030a19 */ /* 0x000fe4000001161a */
.L_x_195:
[----:B------:R-:W-:Y:S05]  /*15e50*/  BSYNC B0 ;  /* 0x0000000000007941 */ /* 0x000fea0003800000 */
.L_x_193:
[----:B------:R-:W-:Y:S05]  /*15e60*/  IMAD R3, R3, c[0x0][0x32c], R8 ;  /* 0x0000cb0003037a24 */ /* 0x000fea00078e0208 */
[----:B------:R-:W-:Y:S02]  /*15e70*/  IADD3 R26, R3, c[0x0][0x32c], RZ ;  /* 0x0000cb00031a7a10 */ /* 0x000fe40007ffe0ff */
[----:B------:R-:W-:Y:S02]  /*15e80*/  IMNMX R0, R0, R3, !PT ;  /* 0x0000000300007217 */ /* 0x000fe40007800200 */
[----:B------:R-:W-:Y:S02]  /*15e90*/  IMNMX R2, R2, R26, PT ;  /* 0x0000001a02027217 */ /* 0x000fe40003800200 */
.L_x_192:
        /* <DEDUP_REMOVED lines=111> */
.L_x_198:
[----:B------:R-:W-:Y:S04]  /*16590*/  MOV R26, c[0x0][0x32c] ;  /* 0x0000cb00001a7a02 */ /* 0x000fe80000000f00 */
[----:B------:R-:W-:Y:S11]  /*165a0*/  ISETP.NE.AND P0, PT, R26, 0x1, PT ;  /* 0x000000011a00780c */ /* 0x000ff60003f05270 */
[----:B------:R-:W-:Y:S02]  /*165b0*/  @!UPT UIADD3 URZ, URZ, URZ, URZ ;  /* 0x0000003f3f3ff290 */ /* 0x000fe4000fffe03f */
[----:B------:R-:W-:Y:S05]  /*165c0*/  @P0 IMAD.HI.U32 R26, R3, c[0x0][0x330], RZ ;  /* 0x0000cc00031a0a27 */ /* 0x000fea00078e00ff */
[----:B------:R-:W-:Y:S02]  /*165d0*/  @P0 SHF.R.U32.HI R3, RZ, c[0x0][0x334], R26 ;  /* 0x0000cd00ff030a19 */ /* 0x000fe4000001161a */
.L_x_199:
[----:B------:R-:W-:Y:S05]  /*165e0*/  BSYNC B0 ;  /* 0x0000000000007941 */ /* 0x000fea0003800000 */
.L_x_197:
[----:B------:R-:W-:Y:S05]  /*165f0*/  IMAD R3, R3, c[0x0][0x32c], R8 ;  /* 0x0000cb0003037a24 */ /* 0x000fea00078e0208 */
[----:B------:R-:W-:Y:S02]  /*16600*/  IADD3 R26, R3, c[0x0][0x32c], RZ ;  /* 0x0000cb00031a7a10 */ /* 0x000fe40007ffe0ff */
[----:B------:R-:W-:Y:S02]  /*16610*/  IMNMX R0, R0, R3, !PT ;  /* 0x0000000300007217 */ /* 0x000fe40007800200 */
[----:B------:R-:W-:Y:S02]  /*16620*/  IMNMX R2, R2, R26, PT ;  /* 0x0000001a02027217 */ /* 0x000fe40003800200 */
.L_x_196:
        /* <DEDUP_REMOVED lines=111> */
.L_x_202:
[----:B------:R-:W-:Y:S04]  /*16d20*/  MOV R5, c[0x0][0x32c] ;  /* 0x0000cb0000057a02 */ /* 0x000fe80000000f00 */
[----:B------:R-:W-:Y:S11]  /*16d30*/  ISETP.NE.AND P0, PT, R5, 0x1, PT ;  /* 0x000000010500780c */ /* 0x000ff60003f05270 */
[----:B------:R-:W-:Y:S02]  /*16d40*/  @!UPT UIADD3 URZ, URZ, URZ, URZ ;  /* 0x0000003f3f3ff290 */ /* 0x000fe4000fffe03f */
[----:B------:R-:W-:Y:S05]  /*16d50*/  @P0 IMAD.HI.U32 R5, R3, c[0x0][0x330], RZ ;  /* 0x0000cc0003050a27 */ /* 0x000fea00078e00ff */
[----:B------:R-:W-:Y:S02]  /*16d60*/  @P0 SHF.R.U32.HI R3, RZ, c[0x0][0x334], R5 ;  /* 0x0000cd00ff030a19 */ /* 0x000fe40000011605 */
.L_x_203:
[----:B------:R-:W-:Y:S05]  /*16d70*/  BSYNC B0 ;  /* 0x0000000000007941 */ /* 0x000fea0003800000 */
.L_x_201:
[----:B------:R-:W-:Y:S05]  /*16d80*/  IMAD R8, R3, c[0x0][0x32c], R8 ;  /* 0x0000cb0003087a24 */ /* 0x000fea00078e0208 */
[----:B------:R-:W-:Y:S02]  /*16d90*/  IADD3 R3, R8, c[0x0][0x32c], RZ ;  /* 0x0000cb0008037a10 */ /* 0x000fe40007ffe0ff */
[----:B------:R-:W-:Y:S02]  /*16da0*/  IMNMX R0, R0, R8, !PT ;  /* 0x0000000800007217 */ /* 0x000fe40007800200 */
[----:B------:R-:W-:Y:S02]  /*16db0*/  IMNMX R2, R2, R3, PT ;  /* 0x0000000302027217 */ /* 0x000fe40003800200 */
.L_x_200:
        /* <DEDUP_REMOVED lines=71> */
[----:B------:R-:W-:Y:S02]  /*17230*/  FMNMX.FTZ R72, R234, R72, !PT ;  /* 0x00000048ea487209 */ /* 0x000fe40007810000 */
[----:B------:R-:W-:Y:S02]  /*17240*/  FSEL R168, R199, -INF , !P0 ;  /* 0xff800000c7a87808 */ /* 0x000fe40004000000 */
        /* <DEDUP_REMOVED lines=65> */
[----:B------:R-:W-:Y:S02]  /*17660*/  FMNMX.FTZ R4, R48, R4, !PT ;  /* 0x0000000430047209 */ /* 0x000fe40007810000 */
[----:B------:R-:W-:Y:S01]  /*17670*/  FMNMX.FTZ R71, R3, R71, !PT ;  /* 0x0000004703477209 */ /* 0x000fe20007810000 */
[--C-:B------:R-:W-:Y:S01]  /*17680*/  FFMA.FTZ R3, R32, c[0x0][0x2d0], -R74.reuse ;  /* 0x0000b40020037a23 */ /* 0x100fe2000001084a */
[----:B------:R-:W-:Y:S01]  /*17690*/  FMNMX.FTZ R4, R49, R4, !PT ;  /* 0x0000000431047209 */ /* 0x000fe20007810000 */
[--C-:B------:R-:W-:Y:S01]  /*176a0*/  FFMA.FTZ R16, R43, c[0x0][0x2d0], -R74.reuse ;  /* 0x0000b4002b107a23 */ /* 0x100fe2000001084a */
[----:B------:R-:W-:Y:S01]  /*176b0*/  ISETP.LT.OR P0, PT, R2, 0x49, P0 ;  /* 0x000000490200780c */ /* 0x000fe20000701670 */
[----:B------:R1:W-:Y:S01]  /*176c0*/  MUFU.EX2 R248, R3 ;  /* 0x0000000300f87308 */ /* 0x0003e20000000800 */
[----:B------:R-:W-:Y:S01]  /*176d0*/  FMNMX.FTZ R5, R25, R5, !PT ;  /* 0x0000000519057209 */ /* 0x000fe20007810000 */
[----:B------:R-:W-:Y:S01]  /*176e0*/  FMUL.FTZ R75, R71, c[0x0][0x2d0] ;  /* 0x0000b400474b7a20 */ /* 0x000fe20000410000 */
        /* <DEDUP_REMOVED lines=16> */
[----:B------:R-:W-:Y:S02]  /*177f0*/  ISETP.GT.AND P4, PT, R0, 0x59, !P4 ;  /* 0x000000590000780c */ /* 0x000fe40006784270 */
[----:B------:R-:W-:Y:S02]  /*17800*/  ISETP.NE.AND P1, PT, R10, RZ, PT ;  /* 0x000000ff0a00720c */ /* 0x000fe40003f25270 */
[----:B------:R-:W-:Y:S02]  /*17810*/  ISETP.NE.AND P3, PT, R9, RZ, PT ;  /* 0x000000ff0900720c */ /* 0x000fe40003f65270 */
[----:B------:R-:W-:Y:S01]  /*17820*/  ISETP.GT.AND P0, PT, R0, 0x49, !P1 ;  /* 0x000000490000780c */ /* 0x000fe20004f04270 */
[----:B------:R2:W3:Y:S01]  /*17830*/  MUFU.EX2 R93, R3 ;  /* 0x00000003005d7308 */ /* 0x0004e20000000800 */
[----:B------:R-:W-:Y:S02]  /*17840*/  FMNMX.FTZ R4, R189, R4, !PT ;  /* 0x00000004bd047209 */ /* 0x000fe40007810000 */
[----:B------:R-:W-:Y:S02]  /*17850*/  FSETP.NEU.FTZ.AND P1, PT, R71, -INF , PT ;  /* 0xff8000004700780b */ /* 0x000fe40003f3d000 */
[----:B------:R-:W-:Y:S02]  /*17860*/  FMNMX.FTZ R4, R191, R4, !PT ;  /* 0x00000004bf047209 */ /* 0x000fe40007810000 */
        /* <DEDUP_REMOVED lines=10> */
[----:B------:R-:W-:Y:S02]  /*17910*/  FMNMX.FTZ R4, R229, R4, !PT ;  /* 0x00000004e5047209 */ /* 0x000fe40007810000 */
[----:B------:R-:W-:Y:S01]  /*17920*/  FMNMX.FTZ R5, R180, R5, !PT ;  /* 0x00000005b4057209 */ /* 0x000fe20007810000 */
[--C-:B--2---:R-:W-:Y:S01]  /*17930*/  FFMA.FTZ R3, R29, c[0x0][0x2d0], -R75.reuse ;  /* 0x0000b4001d037a23 */ /* 0x104fe2000001084b */
[----:B------:R-:W-:Y:S02]  /*17940*/  FMNMX.FTZ R4, R237, R4, !PT ;  /* 0x00000004ed047209 */ /* 0x000fe40007810000 */
[----:B------:R-:W-:Y:S02]  /*17950*/  ISETP.LT.OR P0, PT, R2, 0x4a, P0 ;  /* 0x0000004a0200780c */ /* 0x000fe40000701670 */
[----:B------:R-:W-:Y:S01]  /*17960*/  ISETP.GT.AND P3, PT, R0, 0x50, !P3 ;  /* 0x000000500000780c */ /* 0x000fe20005f64270 */
[----:B------:R2:W-:Y:S01]  /*17970*/  MUFU.EX2 R92, R3 ;  /* 0x00000003005c7308 */ /* 0x0005e20000000800 */
[----:B------:R-:W-:Y:S02]  /*17980*/  FMNMX.FTZ R4, R238, R4, !PT ;  /* 0x00000004ee047209 */ /* 0x000fe40007810000 */
[----:B------:R-:W-:Y:S02]  /*17990*/  FMNMX.FTZ R5, R179, R5, !PT ;  /* 0x00000005b3057209 */ /* 0x000fe40007810000 */
[----:B------:R-:W-:Y:S02]  /*179a0*/  FMNMX.FTZ R4, R239, R4, !PT ;  /* 0x00000004ef047209 */ /* 0x000fe40007810000 */
[----:B------:R-:W-:Y:S02]  /*179b0*/  FMNMX.FTZ R5, R178, R5, !PT ;  /* 0x00000005b2057209 */ /* 0x000fe40007810000 */
[----:B------:R-:W-:Y:S02]  /*179c0*/  FMNMX.FTZ R4, R240, R4, !PT ;  /* 0x00000004f0047209 */ /* 0x000fe40007810000 */
[----:B------:R-:W-:Y:S02]  /*179d0*/  FMNMX.FTZ R5, R185, R5, !PT ;  /* 0x00000005b9057209 */ /* 0x000fe40007810000 */
[----:B------:R-:W-:Y:S01]  /*179e0*/  FSEL R183, R79, -INF , !P0 ;  /* 0xff8000004fb77808 */ /* 0x000fe20004000000 */
[----:B------:R-:W4:Y:S01]  /*179f0*/  SHFL.BFLY PT, R7, R4, 0x2, 0x1f ;  /* 0x0c401f0004077f89 */ /* 0x000f2200000e0000 */
[----:B------:R-:W-:Y:S02]  /*17a00*/  FMNMX.FTZ R5, R199, R5, !PT ;  /* 0x00000005c7057209 */ /* 0x000fe40007810000 */
[----:B------:R-:W-:Y:S02]  /*17a10*/  ISETP.NE.AND P0, PT, R27, RZ, PT ;  /* 0x000000ff1b00720c */ /* 0x000fe40003f05270 */
[----:B------:R-:W-:Y:S02]  /*17a20*/  FMNMX.FTZ R5, R201, R5, !PT ;  /* 0x00000005c9057209 */ /* 0x000fe40007810000 */
[----:B------:R-:W-:Y:S02]  /*17a30*/  ISETP.GT.AND P0, PT, R0, 0x51, !P0 ;  /* 0x000000510000780c */ /* 0x000fe40004704270 */
[----:B------:R-:W-:Y:S02]  /*17a40*/  ISETP.LT.OR P3, PT, R2, 0x51, P3 ;  /* 0x000000510200780c */ /* 0x000fe40001f61670 */
[----:B--2---:R-:W-:Y:S02]  /*17a50*/  FMNMX.FTZ R3, R192, R5, !PT ;  /* 0x00000005c0037209 */ /* 0x004fe40007810000 */
[C---:B------:R-:W-:Y:S02]  /*17a60*/  ISETP.LT.OR P0, PT, R2.reuse, 0x52, P0 ;  /* 0x000000520200780c */ /* 0x040fe40000701670 */
[----:B------:R-:W-:Y:S01]  /*17a70*/  FMNMX.FTZ R0, R183, R3, !PT ;  /* 0x00000003b7007209 */ /* 0x000fe20007810000 */
[--C-:B------:R-:W-:Y:S01]  /*17a80*/  FFMA.FTZ R3, R33, c[0x0][0x2d0], -R75.reuse ;  /* 0x0000b40021037a23 */ /* 0x100fe2000001084b */
[----:B------:R-:W-:Y:S01]  /*17a90*/  FSEL R195, R91, -INF , !P0 ;  /* 0xff8000005bc37808 */ /* 0x000fe20004000000 */
[----:B------:R-:W-:Y:S01]  /*17aa0*/  MUFU.EX2 R33, R16 ;  /* 0x0000001000217308 */ /* 0x000fe20000000800 */
[----:B------:R-:W-:Y:S02]  /*17ab0*/  ISETP.LT.OR P0, PT, R2, 0x5a, P4 ;  /* 0x0000005a0200780c */ /* 0x000fe40002701670 */
[----:B------:R-:W-:Y:S02]  /*17ac0*/  FSEL R193, R78, -INF , !P3 ;  /* 0xff8000004ec17808 */ /* 0x000fe40005800000 */
[----:B------:R-:W-:Y:S02]  /*17ad0*/  FSEL R73, R57, -INF , !P0 ;  /* 0xff80000039497808 */ /* 0x000fe40004000000 */
[----:B---3--:R-:W-:Y:S02]  /*17ae0*/  F2FP.BF16.PACK_AB R78, R93, R248 ;  /* 0x000000f85d4e723e */ /* 0x008fe400000010ff */
[----:B----4-:R-:W-:Y:S01]  /*17af0*/  FMNMX.FTZ R4, R4, R7, !PT ;  /* 0x0000000704047209 */ /* 0x010fe20007810000 */
[----:B------:R2:W3:Y:S01]  /*17b00*/  MUFU.EX2 R60, R3 ;  /* 0x00000003003c7308 */ /* 0x0004e20000000800 */
[----:B------:R-:W-:Y:S01]  /*17b10*/  ISETP.LT.OR P3, PT, R2, 0x59, P5 ;  /* 0x000000590200780c */ /* 0x000fe20002f61670 */
[--C-:B------:R-:W-:Y:S01]  /*17b20*/  FFMA.FTZ R2, R37, c[0x0][0x2d0], -R75.reuse ;  /* 0x0000b40025027a23 */ /* 0x100fe2000001084b */
[----:B-1----:R-:W-:Y:S01]  /*17b30*/  F2FP.BF16.PACK_AB R76, R61, R233 ;  /* 0x000000e93d4c723e */ /* 0x002fe200000010ff */
[----:B------:R-:W1:Y:S01]  /*17b40*/  SHFL.BFLY PT, R70, R4, 0x1, 0x1f ;  /* 0x0c201f0004467f89 */ /* 0x000e6200000e0000 */
[----:B------:R-:W-:Y:S02]  /*17b50*/  FSEL R197, R59, -INF , !P3 ;  /* 0xff8000003bc57808 */ /* 0x000fe40005800000 */
[----:B------:R-:W-:Y:S03]  /*17b60*/  FMNMX.FTZ R0, R193, R0, !PT ;  /* 0x00000000c1007209 */ /* 0x000fe60007810000 */
[----:B------:R4:W-:Y:S01]  /*17b70*/  MUFU.EX2 R249, R2 ;  /* 0x0000000200f97308 */ /* 0x0009e20000000800 */
[----:B------:R-:W-:Y:S04]  /*17b80*/  FMNMX.FTZ R0, R195, R0, !PT ;  /* 0x00000000c3007209 */ /* 0x000fe80007810000 */
[----:B------:R-:W-:Y:S04]  /*17b90*/  FMNMX.FTZ R0, R197, R0, !PT ;  /* 0x00000000c5007209 */ /* 0x000fe80007810000 */
[----:B------:R-:W-:Y:S01]  /*17ba0*/  FMNMX.FTZ R0, R73, R0, !PT ;  /* 0x0000000049007209 */ /* 0x000fe20007810000 */
[----:B------:R-:W-:Y:S01]  /*17bb0*/  MUFU.EX2 R57, R12 ;  /* 0x0000000c00397308 */ /* 0x000fe20000000800 */
[--C-:B--2---:R-:W-:Y:S01]  /*17bc0*/  FFMA.FTZ R3, R38, c[0x0][0x2d0], -R75.reuse ;  /* 0x0000b40026037a23 */ /* 0x104fe2000001084b */
[----:B---3--:R-:W-:Y:S02]  /*17bd0*/  F2FP.BF16.PACK_AB R77, R60, R92 ;  /* 0x0000005c3c4d723e */ /* 0x008fe400000010ff */
[----:B-1----:R-:W-:Y:S06]  /*17be0*/  FMNMX.FTZ R70, R4, R70, !PT ;  /* 0x0000004604467209 */ /* 0x002fec0007810000 */
[----:B------:R1:W2:Y:S01]  /*17bf0*/  MUFU.EX2 R246, R3 ;  /* 0x0000000300f67308 */ /* 0x0002a20000000800 */
[C---:B------:R-:W-:Y:S01]  /*17c00*/  FSETP.NEU.FTZ.AND P0, PT, R70.reuse, -INF , PT ;  /* 0xff8000004600780b */ /* 0x040fe20003f1d000 */
[----:B------:R-:W-:Y:S01]  /*17c10*/  FMUL.FTZ R96, R70, c[0x0][0x2d0] ;  /* 0x0000b40046607a20 */ /* 0x000fe20000410000 */
[----:B----4-:R-:W3:Y:S04]  /*17c20*/  SHFL.BFLY PT, R2, R0, 0x2, 0x1f ;  /* 0x0c401f0000027f89 */ /* 0x010ee800000e0000 */
[----:B------:R-:W-:Y:S05]  /*17c30*/  FSEL R96, R96, RZ, P0 ;  /* 0x000000ff60607208 */ /* 0x000fea0000000000 */
[--C-:B------:R-:W-:Y:S02]  /*17c40*/  FFMA.FTZ R4, R36, c[0x0][0x2d0], -R96.reuse ;  /* 0x0000b40024047a23 */ /* 0x100fe40000010860 */
[--C-:B------:R-:W-:Y:S02]  /*17c50*/  FFMA.FTZ R32, R45, c[0x0][0x2d0], -R96.reuse ;  /* 0x0000b4002d207a23 */ /* 0x100fe40000010860 */
[----:B------:R-:W-:Y:S01]  /*17c60*/  MUFU.EX2 R243, R4 ;  /* 0x0000000400f37308 */ /* 0x000fe20000000800 */
[--C-:B-1----:R-:W-:Y:S01]  /*17c70*/  FFMA.FTZ R3, R26, c[0x0][0x2d0], -R96.reuse ;  /* 0x0000b4001a037a23 */ /* 0x102fe20000010860 */
[----:B--2---:R-:W-:Y:S08]  /*17c80*/  F2FP.BF16.PACK_AB R79, R246, R249 ;  /* 0x000000f9f64f723e */ /* 0x004ff000000010ff */
[----:B------:R1:W-:Y:S02]  /*17c90*/  MUFU.EX2 R86, R3 ;  /* 0x0000000300567308 */ /* 0x0003e40000000800 */
[--C-:B-1----:R-:W-:Y:S02]  /*17ca0*/  FFMA.FTZ R3, R28, c[0x0][0x2d0], -R96.reuse ;  /* 0x0000b4001c037a23 */ /* 0x102fe40000010860 */
[----:B------:R-:W-:Y:S06]  /*17cb0*/  FFMA.FTZ R28, R47, c[0x0][0x2d0], -R75 ;  /* 0x0000b4002f1c7a23 */ /* 0x000fec000001084b */
[----:B------:R1:W2:Y:S10]  /*17cc0*/  MUFU.EX2 R244, R3 ;  /* 0x0000000300f47308 */ /* 0x0002b40000000800 */
[----:B------:R-:W-:Y:S01]  /*17cd0*/  MUFU.EX2 R63, R28 ;  /* 0x0000001c003f7308 */ /* 0x000fe20000000800 */
[----:B-1----:R-:W-:Y:S01]  /*17ce0*/  FFMA.FTZ R3, R35, c[0x0][0x2d0], -R96 ;  /* 0x0000b40023037a23 */ /* 0x002fe20000010860 */
[----:B--2---:R-:W-:Y:S08]  /*17cf0*/  F2FP.BF16.PACK_AB R64, R244, R86 ;  /* 0x00000056f440723e */ /* 0x004ff000000010ff */
[----:B------:R3:W-:Y:S02]  /*17d00*/  MUFU.EX2 R52, R3 ;  /* 0x0000000300347308 */ /* 0x0007e40000000800 */
[----:B---3--:R-:W-:Y:S01]  /*17d10*/  FMNMX.FTZ R3, R0, R2, !PT ;  /* 0x0000000200037209 */ /* 0x008fe20007810000 */
[----:B------:R-:W-:Y:S01]  /*17d20*/  FFMA.FTZ R2, R39, c[0x0][0x2d0], -R74 ;  /* 0x0000b40027027a23 */ /* 0x000fe2000001084a */
[----:B------:R-:W-:Y:S01]  /*17d30*/  FSEL R0, R72, RZ, P2 ;  /* 0x000000ff48007208 */ /* 0x000fe20001000000 */
[----:B------:R-:W-:Y:S05]  /*17d40*/  LDSM.16.MT88.4 R36, [R212+0x100] ;  /* 0x00010000d424783b */ /* 0x000fea0000004200 */
[----:B------:R1:W-:Y:S01]  /*17d50*/  MUFU.EX2 R80, R2 ;  /* 0x0000000200507308 */ /* 0x0003e20000000800 */
[----:B------:R-:W-:Y:S04]  /*17d60*/  FADD.FTZ R0, -R0, R100 ;  /* 0x0000006400007221 */ /* 0x000fe80000010100 */
[----:B------:R-:W-:Y:S01]  /*17d70*/  FMUL.FTZ R0, R0, c[0x0][0x2d0] ;  /* 0x0000b40000007a20 */ /* 0x000fe20000410000 */
[----:B------:R-:W2:Y:S04]  /*17d80*/  SHFL.BFLY PT, R4, R3, 0x1, 0x1f ;  /* 0x0c201f0003047f89 */ /* 0x000ea800000e0000 */
[----:B------:R3:W4:Y:S01]  /*17d90*/  MUFU.EX2 R69, R0 ;  /* 0x0000000000457308 */ /* 0x0007220000000800 */
[----:B-1----:R-:W-:Y:S05]  /*17da0*/  FSEL R2, R71, RZ, P1 ;  /* 0x000000ff47027208 */ /* 0x002fea0000800000 */
[----:B------:R-:W-:Y:S01]  /*17db0*/  FADD.FTZ R2, -R2, R101 ;  /* 0x0000006502027221 */ /* 0x000fe20000010100 */
[----:B--2---:R-:W-:Y:S03]  /*17dc0*/  FMNMX.FTZ R3, R3, R4, !PT ;  /* 0x0000000403037209 */ /* 0x004fe60007810000 */
[----:B------:R-:W-:Y:S01]  /*17dd0*/  FMUL.FTZ R2, R2, c[0x0][0x2d0] ;  /* 0x0000b40002027a20 */ /* 0x000fe20000410000 */
[----:B---3--:R-:W-:Y:S01]  /*17de0*/  FSEL R0, R70, RZ, P0 ;  /* 0x000000ff46007208 */ /* 0x008fe20000000000 */
[----:B----4-:R-:W-:Y:S01]  /*17df0*/  FMUL.FTZ R16, R69, R116 ;  /* 0x0000007445107220 */ /* 0x010fe20000410000 */
[C---:B------:R-:W-:Y:S01]  /*17e00*/  FSETP.NEU.FTZ.AND P0, PT, R3.reuse, -INF , PT ;  /* 0xff8000000300780b */ /* 0x040fe20003f1d000 */
[----:B------:R-:W1:Y:S01]  /*17e10*/  MUFU.EX2 R68, R2 ;  /* 0x0000000200447308 */ /* 0x000e620000000800 */
[----:B------:R-:W-:Y:S02]  /*17e20*/  FMUL.FTZ R97, R3, c[0x0][0x2d0] ;  /* 0x0000b40003617a20 */ /* 0x000fe40000410000 */
[----:B------:R-:W-:Y:S02]  /*17e30*/  FADD.FTZ R0, -R0, R102 ;  /* 0x0000006600007221 */ /* 0x000fe40000010100 */
[----:B------:R-:W-:Y:S01]  /*17e40*/  FMUL.FTZ R5, R69, R105 ;  /* 0x0000006945057220 */ /* 0x000fe20000410000 */
[----:B------:R-:W-:Y:S01]  /*17e50*/  FSEL R97, R97, RZ, P0 ;  /* 0x000000ff61617208 */ /* 0x000fe20000000000 */
[----:B------:R-:W-:Y:S02]  /*17e60*/  FMUL.FTZ R0, R0, c[0x0][0x2d0] ;  /* 0x0000b40000007a20 */ /* 0x000fe40000410000 */
[----:B------:R-:W-:Y:S02]  /*17e70*/  FMUL.FTZ R17, R69, R117 ;  /* 0x0000007545117220 */ /* 0x000fe40000410000 */
[----:B------:R2:W3:Y:S01]  /*17e80*/  MUFU.EX2 R2, R0 ;  /* 0x0000000000027308 */ /* 0x0004e20000000800 */
[----:B------:R-:W-:Y:S02]  /*17e90*/  FFMA.FTZ R4, R24, c[0x0][0x2d0], -R97 ;  /* 0x0000b40018047a23 */ /* 0x000fe40000010861 */
[----:B------:R-:W-:Y:S02]  /*17ea0*/  IMAD.MOV.U32 R117, RZ, RZ, R57 ;  /* 0x000000ffff757224 */ /* 0x000fe400078e0039 */
[--C-:B------:R-:W-:Y:S02]  /*17eb0*/  FFMA.FTZ R58, R58, c[0x0][0x2d0], -R97.reuse ;  /* 0x0000b4003a3a7a23 */ /* 0x100fe40000010861 */
[----:B------:R-:W-:Y:S02]  /*17ec0*/  FFMA.FTZ R62, R62, c[0x0][0x2d0], -R97 ;  /* 0x0000b4003e3e7a23 */ /* 0x000fe40000010861 */
[----:B------:R-:W-:Y:S01]  /*17ed0*/  FFMA.FTZ R24, R44, c[0x0][0x2d0], -R75 ;  /* 0x0000b4002c187a23 */ /* 0x000fe2000001084b */
[----:B------:R4:W-:Y:S01]  /*17ee0*/  MUFU.EX2 R89, R4 ;  /* 0x0000000400597308 */ /* 0x0009e20000000800 */
[----:B------:R-:W-:Y:S02]  /*17ef0*/  FFMA.FTZ R44, R50, c[0x0][0x2d0], -R96 ;  /* 0x0000b400322c7a23 */ /* 0x000fe40000010860 */
[C---:B-1----:R-:W-:Y:S01]  /*17f00*/  FMUL.FTZ R7, R68.reuse, R107 ;  /* 0x0000006b44077220 */ /* 0x042fe20000410000 */
[----:B------:R-:W-:Y:S01]  /*17f10*/  MOV R107, R52 ;  /* 0x00000034006b7202 */ /* 0x000fe20000000f00 */
[C---:B------:R-:W-:Y:S01]  /*17f20*/  FMUL.FTZ R6, R68.reuse, R106 ;  /* 0x0000006a44067220 */ /* 0x040fe20000410000 */
[----:B------:R-:W-:Y:S01]  /*17f30*/  LDSM.16.MT88.4 R52, [R210+0x100] ;  /* 0x00010000d234783b */ /* 0x000fe20000004200 */
[C---:B------:R-:W-:Y:S01]  /*17f40*/  FMUL.FTZ R34, R68.reuse, R134 ;  /* 0x0000008644227220 */ /* 0x040fe20000410000 */
[----:B------:R-:W-:Y:S01]  /*17f50*/  F2FP.BF16.PACK_AB R66, R243, R107 ;  /* 0x0000006bf342723e */ /* 0x000fe200000010ff */
[C---:B------:R-:W-:Y:S01]  /*17f60*/  FMUL.FTZ R35, R68.reuse, R135 ;  /* 0x0000008744237220 */ /* 0x040fe20000410000 */
[----:B------:R1:W5:Y:S01]  /*17f70*/  MUFU.EX2 R30, R24 ;  /* 0x00000018001e7308 */ /* 0x0003620000000800 */
[C---:B------:R-:W-:Y:S01]  /*17f80*/  FMUL.FTZ R18, R68.reuse, R118 ;  /* 0x0000007644127220 */ /* 0x040fe20000410000 */
[----:B------:R-:W-:Y:S01]  /*17f90*/  MOV R118, R86 ;  /* 0x0000005600767202 */ /* 0x000fe20000000f00 */
[----:B------:R-:W-:Y:S01]  /*17fa0*/  FMUL.FTZ R19, R68, R119 ;  /* 0x0000007744137220 */ /* 0x000fe20000410000 */
[----:B------:R-:W-:Y:S01]  /*17fb0*/  MOV R106, R246 ;  /* 0x000000f6006a7202 */ /* 0x000fe20000000f00 */
[----:B--2---:R-:W-:Y:S02]  /*17fc0*/  FFMA.FTZ R0, R8, c[0x0][0x2d0], -R97 ;  /* 0x0000b40008007a23 */ /* 0x004fe40000010861 */
[C---:B---3--:R-:W-:Y:S01]  /*17fd0*/  FMUL.FTZ R13, R2.reuse, R113 ;  /* 0x00000071020d7220 */ /* 0x048fe20000410000 */
[----:B------:R-:W-:Y:S01]  /*17fe0*/  MOV R113, R233 ;  /* 0x000000e900717202 */ /* 0x000fe20000000f00 */
[----:B------:R-:W-:Y:S01]  /*17ff0*/  FMUL.FTZ R45, R2, R145 ;  /* 0x00000091022d7220 */ /* 0x000fe20000410000 */
[----:B------:R2:W-:Y:S01]  /*18000*/  MUFU.EX2 R200, R0 ;  /* 0x0000000000c87308 */ /* 0x0005e20000000800 */
[----:B------:R-:W-:Y:S02]  /*18010*/  FFMA.FTZ R8, R40, c[0x0][0x2d0], -R75 ;  /* 0x0000b40028087a23 */ /* 0x000fe4000001084b */
[----:B------:R-:W-:Y:S02]  /*18020*/  FMUL.FTZ R50, R68, R150 ;  /* 0x0000009644327220 */ /* 0x000fe40000410000 */
[--C-:B----4-:R-:W-:Y:S02]  /*18030*/  FFMA.FTZ R4, R25, c[0x0][0x2d0], -R97.reuse ;  /* 0x0000b40019047a23 */ /* 0x110fe40000010861 */
[C---:B------:R-:W-:Y:S01]  /*18040*/  FMUL.FTZ R9, R2.reuse, R109 ;  /* 0x0000006d02097220 */ /* 0x040fe20000410000 */
[----:B------:R-:W-:Y:S01]  /*18050*/  MOV R109, R248 ;  /* 0x000000f8006d7202 */ /* 0x000fe20000000f00 */
[C---:B------:R-:W-:Y:S01]  /*18060*/  FMUL.FTZ R12, R2.reuse, R112 ;  /* 0x00000070020c7220 */ /* 0x040fe20000410000 */
[----:B------:R3:W4:Y:S01]  /*18070*/  MUFU.EX2 R85, R4 ;  /* 0x0000000400557308 */ /* 0x0007220000000800 */
[C---:B------:R-:W-:Y:S02]  /*18080*/  FMUL.FTZ R25, R2.reuse, R125 ;  /* 0x0000007d02197220 */ /* 0x040fe40000410000 */
[C---:B------:R-:W-:Y:S02]  /*18090*/  FMUL.FTZ R28, R2.reuse, R128 ;  /* 0x00000080021c7220 */ /* 0x040fe40000410000 */
[C---:B-1----:R-:W-:Y:S02]  /*180a0*/  FMUL.FTZ R24, R2.reuse, R124 ;  /* 0x0000007c02187220 */ /* 0x042fe40000410000 */
[----:B------:R-:W-:Y:S02]  /*180b0*/  FMUL.FTZ R29, R2, R129 ;  /* 0x00000081021d7220 */ /* 0x000fe40000410000 */
[----:B-----5:R-:W-:Y:S01]  /*180c0*/  IMAD.MOV.U32 R129, RZ, RZ, R30 ;  /* 0x000000ffff817224 */ /* 0x020fe200078e001e */
[----:B------:R1:W5:Y:S01]  /*180d0*/  MUFU.EX2 R31, R8 ;  /* 0x00000008001f7308 */ /* 0x0003620000000800 */
[----:B------:R-:W-:Y:S02]  /*180e0*/  FFMA.FTZ R40, R49, c[0x0][0x2d0], -R96 ;  /* 0x0000b40031287a23 */ /* 0x000fe40000010860 */
[----:B------:R-:W-:Y:S01]  /*180f0*/  FMUL.FTZ R49, R69, R149 ;  /* 0x0000009545317220 */ /* 0x000fe20000410000 */
[----:B------:R-:W-:Y:S01]  /*18100*/  MOV R149, R63 ;  /* 0x0000003f00957202 */ /* 0x000fe20000000f00 */
[----:B--2---:R-:W-:Y:S02]  /*18110*/  FFMA.FTZ R0, R22, c[0x0][0x2d0], -R97 ;  /* 0x0000b40016007a23 */ /* 0x004fe40000010861 */
[----:B------:R-:W2:Y:S01]  /*18120*/  LDSM.16.MT88.4 R20, [R209+0x100] ;  /* 0x00010000d114783b */ /* 0x000ea20000004200 */
[C---:B------:R-:W-:Y:S02]  /*18130*/  FMUL.FTZ R57, R2.reuse, R157 ;  /* 0x0000009d02397220 */ /* 0x040fe40000410000 */
[----:B------:R5:W5:Y:S01]  /*18140*/  MUFU.EX2 R235, R0 ;  /* 0x0000000000eb7308 */ /* 0x000b620000000800 */
[--C-:B---3--:R-:W-:Y:S01]  /*18150*/  FFMA.FTZ R4, R41, c[0x0][0x2d0], -R74.reuse ;  /* 0x0000b40029047a23 */ /* 0x108fe2000001084a */
[----:B----4-:R-:W-:Y:S01]  /*18160*/  F2FP.BF16.PACK_AB R67, R85, R89 ;  /* 0x000000595543723e */ /* 0x010fe200000010ff */
[C---:B------:R-:W-:Y:S02]  /*18170*/  FMUL.FTZ R41, R2.reuse, R141 ;  /* 0x0000008d02297220 */ /* 0x040fe40000410000 */
[----:B------:R-:W-:Y:S05]  /*18180*/  IMAD.MOV.U32 R119, RZ, RZ, R85 ;  /* 0x000000ffff777224 */ /* 0x000fea00078e0055 */
[----:B------:R-:W3:Y:S01]  /*18190*/  MUFU.EX2 R87, R4 ;  /* 0x0000000400577308 */ /* 0x000ee20000000800 */
[----:B-1----:R-:W-:Y:S02]  /*181a0*/  FMUL.FTZ R8, R2, R108 ;  /* 0x0000006c02087220 */ /* 0x002fe40000410000 */
[----:B-----5:R-:W-:Y:S02]  /*181b0*/  IMAD.MOV.U32 R125, RZ, RZ, R31 ;  /* 0x000000ffff7d7224 */ /* 0x020fe400078e001f */
[----:B------:R-:W-:Y:S05]  /*181c0*/  IMAD.MOV.U32 R108, RZ, RZ, R249 ;  /* 0x000000ffff6c7224 */ /* 0x000fea00078e00f9 */
[----:B------:R1:W-:Y:S01]  /*181d0*/  MUFU.EX2 R124, R32 ;  /* 0x00000020007c7308 */ /* 0x0003e20000000800 */
[----:B------:R-:W-:Y:S01]  /*181e0*/  FSEL R0, R3, RZ, P0 ;  /* 0x000000ff03007208 */ /* 0x000fe20000000000 */
[----:B------:R-:W-:Y:S01]  /*181f0*/  IMAD.MOV.U32 R112, RZ, RZ, R235 ;  /* 0x000000ffff707224 */ /* 0x000fe200078e00eb */
[----:B------:R-:W-:Y:S02]  /*18200*/  F2FP.BF16.PACK_AB R65, R235, R200 ;  /* 0x000000c8eb41723e */ /* 0x000fe400000010ff */
[----:B------:R-:W-:Y:S01]  /*18210*/  ISETP.GT.AND P0, PT, R225, UR8, PT ;  /* 0x00000008e1007c0c */ /* 0x000fe2000bf04270 */
[----:B------:R-:W-:Y:S04]  /*18220*/  FADD.FTZ R0, -R0, R103 ;  /* 0x0000006700007221 */ /* 0x000fe80000010100 */
[----:B------:R4:W-:Y:S01]  /*18230*/  MUFU.EX2 R91, R44 ;  /* 0x0000002c005b7308 */ /* 0x0009e20000000800 */
[----:B------:R-:W-:Y:S01]  /*18240*/  FMUL.FTZ R0, R0, c[0x0][0x2d0] ;  /* 0x0000b40000007a20 */ /* 0x000fe20000410000 */
[----:B---3--:R-:W-:Y:S01]  /*18250*/  MOV R116, R87 ;  /* 0x0000005700747202 */ /* 0x008fe20000000f00 */
[C---:B------:R-:W-:Y:S02]  /*18260*/  FMUL.FTZ R4, R69.reuse, R104 ;  /* 0x0000006845047220 */ /* 0x040fe40000410000 */
[----:B------:R-:W-:Y:S05]  /*18270*/  IMAD.MOV.U32 R104, RZ, RZ, R93 ;  /* 0x000000ffff687224 */ /* 0x000fea00078e005d */
[----:B------:R-:W3:Y:S01]  /*18280*/  MUFU.EX2 R0, R0 ;  /* 0x0000000000007308 */ /* 0x000ee20000000800 */
[-C--:B--2---:R-:W-:Y:S01]  /*18290*/  HMMA.16816.F32.BF16 R4, R76, R20.reuse, R4 ;  /* 0x000000144c04723c */ /* 0x084fe20000041804 */
[----:B-1----:R-:W-:Y:S02]  /*182a0*/  FMUL.FTZ R32, R69, R132 ;  /* 0x0000008445207220 */ /* 0x002fe40000410000 */
[----:B----4-:R-:W-:Y:S02]  /*182b0*/  FMUL.FTZ R44, R2, R144 ;  /* 0x00000090022c7220 */ /* 0x010fe40000410000 */
[C---:B---3--:R-:W-:Y:S02]  /*182c0*/  FMUL.FTZ R10, R0.reuse, R110 ;  /* 0x0000006e000a7220 */ /* 0x048fe40000410000 */
[C---:B------:R-:W-:Y:S01]  /*182d0*/  FMUL.FTZ R11, R0.reuse, R111 ;  /* 0x0000006f000b7220 */ /* 0x040fe20000410000 */
[----:B------:R-:W-:Y:S01]  /*182e0*/  MOV R111, R243 ;  /* 0x000000f3006f7202 */ /* 0x000fe20000000f00 */
[C---:B------:R-:W-:Y:S03]  /*182f0*/  FMUL.FTZ R15, R0.reuse, R115 ;  /* 0x00000073000f7220 */ /* 0x040fe60000410000 */
[----:B------:R-:W-:Y:S02]  /*18300*/  IMAD.MOV.U32 R115, RZ, RZ, R89 ;  /* 0x000000ffff737224 */ /* 0x000fe400078e0059 */
[C---:B------:R-:W-:Y:S01]  /*18310*/  FMUL.FTZ R26, R0.reuse, R126 ;  /* 0x0000007e001a7220 */ /* 0x040fe20000410000 */
[C---:B------:R-:W-:Y:S01]  /*18320*/  HMMA.16816.F32.BF16 R8, R64.reuse, R20, R8 ;  /* 0x000000144008723c */ /* 0x040fe20000041808 */
[C---:B------:R-:W-:Y:S01]  /*18330*/  FMUL.FTZ R14, R0.reuse, R114 ;  /* 0x00000072000e7220 */ /* 0x040fe20000410000 */
[----:B------:R-:W-:Y:S01]  /*18340*/  MOV R126, R80 ;  /* 0x00000050007e7202 */ /* 0x000fe20000000f00 */
[C---:B------:R-:W-:Y:S01]  /*18350*/  FMUL.FTZ R31, R0.reuse, R131 ;  /* 0x00000083001f7220 */ /* 0x040fe20000410000 */
[----:B------:R-:W1:Y:S01]  /*18360*/  LDSM.16.MT88.4 R80, [R211+0x100] ;  /* 0x00010000d350783b */ /* 0x000e620000004200 */
[----:B------:R-:W-:Y:S01]  /*18370*/  MOV R131, R84 ;  /* 0x0000005400837202 */ /* 0x000fe20000000f00 */
[----:B------:R-:W-:Y:S01]  /*18380*/  FMUL.FTZ R27, R0, R127 ;  /* 0x0000007f001b7220 */ /* 0x000fe20000410000 */
[----:B------:R-:W-:Y:S01]  /*18390*/  MOV R114, R92 ;  /* 0x0000005c00727202 */ /* 0x000fe20000000f00 */
[-C--:B------:R-:W-:Y:S01]  /*183a0*/  HMMA.16816.F32.BF16 R12, R64, R22.reuse, R12 ;  /* 0x00000016400c723c */ /* 0x080fe2000004180c */
[----:B------:R-:W-:Y:S01]  /*183b0*/  FFMA.FTZ R20, R46, c[0x0][0x2d0], -R74 ;  /* 0x0000b4002e147a23 */ /* 0x000fe2000001084a */
[----:B------:R2:W-:Y:S02]  /*183c0*/  MUFU.EX2 R127, R40 ;  /* 0x00000028007f7308 */ /* 0x0005e40000000800 */
[----:B------:R-:W3:Y:S01]  /*183d0*/  LDSM.16.MT88.4 R84, [R209+0x900] ;  /* 0x00090000d154783b */ /* 0x000ee20000004200 */
[----:B------:R-:W-:Y:S02]  /*183e0*/  FFMA.FTZ R92, R95, c[0x0][0x2d0], -R75 ;  /* 0x0000b4005f5c7a23 */ /* 0x000fe4000001084b */
[C---:B------:R-:W-:Y:S01]  /*183f0*/  FMUL.FTZ R21, R69.reuse, R121 ;  /* 0x0000007945157220 */ /* 0x040fe20000410000 */
[C---:B------:R-:W-:Y:S01]  /*18400*/  HMMA.16816.F32.BF16 R16, R76.reuse, R22, R16 ;  /* 0x000000164c10723c */ /* 0x040fe20000041810 */
[----:B------:R-:W-:Y:S03]  /*18410*/  FMUL.FTZ R30, R0, R130 ;  /* 0x00000082001e7220 */ /* 0x000fe60000410000 */
[----:B------:R4:W5:Y:S01]  /*18420*/  MUFU.EX2 R59, R20 ;  /* 0x00000014003b7308 */ /* 0x0009620000000800 */
[----:B------:R-:W-:Y:S01]  /*18430*/  MOV R130, R33 ;  /* 0x0000002100827202 */ /* 0x000fe20000000f00 */
[C---:B------:R-:W-:Y:S01]  /*18440*/  FMUL.FTZ R33, R69.reuse, R133 ;  /* 0x0000008545217220 */ /* 0x040fe20000410000 */
[----:B------:R-:W-:Y:S01]  /*18450*/  MOV R121, R61 ;  /* 0x0000003d00797202 */ /* 0x000fe20000000f00 */
[C---:B------:R-:W-:Y:S01]  /*18460*/  FMUL.FTZ R22, R68.reuse, R122 ;  /* 0x0000007a44167220 */ /* 0x040fe20000410000 */
[----:B------:R-:W-:Y:S03]  /*18470*/  LDSM.16.MT88.4 R132, [R212+0x2900] ;  /* 0x00290000d484783b */ /* 0x000fe60000004200 */
[----:B------:R-:W-:Y:S02]  /*18480*/  FMUL.FTZ R23, R68, R123 ;  /* 0x0000007b44177220 */ /* 0x000fe40000410000 */
[C---:B------:R-:W-:Y:S02]  /*18490*/  FMUL.FTZ R42, R0.reuse, R142 ;  /* 0x0000008e002a7220 */ /* 0x040fe40000410000 */
[----:B------:R-:W-:Y:S02]  /*184a0*/  FMUL.FTZ R43, R0, R143 ;  /* 0x0000008f002b7220 */ /* 0x000fe40000410000 */
[----:B--2---:R-:W-:Y:S02]  /*184b0*/  FMUL.FTZ R40, R2, R140 ;  /* 0x0000008c02287220 */ /* 0x004fe40000410000 */
[C---:B------:R-:W-:Y:S02]  /*184c0*/  FMUL.FTZ R46, R0.reuse, R146 ;  /* 0x00000092002e7220 */ /* 0x040fe40000410000 */
[----:B------:R-:W-:Y:S02]  /*184d0*/  FMUL.FTZ R47, R0, R147 ;  /* 0x00000093002f7220 */ /* 0x000fe40000410000 */
[----:B------:R-:W-:Y:S02]  /*184e0*/  IMAD.MOV.U32 R122, RZ, RZ, R60 ;  /* 0x000000ffff7a7224 */ /* 0x000fe400078e003c */
[----:B------:R-:W-:Y:S02]  /*184f0*/  FMUL.FTZ R60, R2, R160 ;  /* 0x000000a0023c7220 */ /* 0x000fe40000410000 */
[C---:B----4-:R-:W-:Y:S02]  /*18500*/  FMUL.FTZ R20, R69.reuse, R120 ;  /* 0x0000007845147220 */ /* 0x050fe40000410000 */
[----:B-----5:R-:W-:Y:S01]  /*18510*/  IMAD.MOV.U32 R150, RZ, RZ, R59 ;  /* 0x000000ffff967224 */ /* 0x020fe200078e003b */
[----:B------:R2:W-:Y:S01]  /*18520*/  MUFU.EX2 R120, R62 ;  /* 0x0000003e00787308 */ /* 0x0005e20000000800 */
[----:B------:R-:W-:Y:S02]  /*18530*/  FMUL.FTZ R59, R0, R159 ;  /* 0x0000009f003b7220 */ /* 0x000fe40000410000 */
[----:B------:R-:W-:Y:S01]  /*18540*/  FMUL.FTZ R61, R2, R161 ;  /* 0x000000a1023d7220 */ /* 0x000fe20000410000 */
[-C--:B------:R-:W-:Y:S01]  /*18550*/  HMMA.16816.F32.BF16 R20, R76, R36.reuse, R20 ;  /* 0x000000244c14723c */ /* 0x080fe20000041814 */
[----:B------:R-:W-:Y:S02]  /*18560*/  FMUL.FTZ R63, R0, R163 ;  /* 0x000000a3003f7220 */ /* 0x000fe40000410000 */
[----:B------:R-:W-:Y:S05]  /*18570*/  IMAD.MOV.U32 R110, RZ, RZ, R244 ;  /* 0x000000ffff6e7224 */ /* 0x000fea00078e00f4 */
[C---:B------:R-:W-:Y:S07]  /*18580*/  HMMA.16816.F32.BF16 R24, R64.reuse, R36, R24 ;  /* 0x000000244018723c */ /* 0x040fee0000041818 */
[----:B------:R-:W-:Y:S01]  /*18590*/  FFMA.FTZ R36, R48, c[0x0][0x2d0], -R96 ;  /* 0x0000b40030247a23 */ /* 0x000fe20000010860 */
[-C--:B------:R-:W-:Y:S01]  /*185a0*/  HMMA.16816.F32.BF16 R28, R64, R38.reuse, R28 ;  /* 0x00000026401c723c */ /* 0x080fe2000004181c */
[----:B------:R-:W-:Y:S02]  /*185b0*/  FMUL.FTZ R37, R69, R137 ;  /* 0x0000008945257220 */ /* 0x000fe40000410000 */
[----:B------:R4:W-:Y:S01]  /*185c0*/  MUFU.EX2 R128, R36 ;  /* 0x0000002400807308 */ /* 0x0009e20000000800 */
[--C-:B------:R-:W-:Y:S02]  /*185d0*/  FFMA.FTZ R48, R51, c[0x0][0x2d0], -R74.reuse ;  /* 0x0000b40033307a23 */ /* 0x100fe4000001084a */
[----:B------:R-:W-:Y:S02]  /*185e0*/  FMUL.FTZ R51, R68, R151 ;  /* 0x0000009744337220 */ /* 0x000fe40000410000 */
[C---:B------:R-:W-:Y:S01]  /*185f0*/  HMMA.16816.F32.BF16 R32, R76.reuse, R38, R32 ;  /* 0x000000264c20723c */ /* 0x040fe20000041820 */
[----:B--2---:R-:W-:Y:S04]  /*18600*/  FMUL.FTZ R62, R0, R162 ;  /* 0x000000a2003e7220 */ /* 0x004fe80000410000 */
[----:B------:R2:W-:Y:S02]  /*18610*/  MUFU.EX2 R123, R48 ;  /* 0x00000030007b7308 */ /* 0x0005e40000000800 */
[C---:B------:R-:W-:Y:S02]  /*18620*/  FMUL.FTZ R38, R68.reuse, R138 ;  /* 0x0000008a44267220 */ /* 0x040fe40000410000 */
[----:B------:R-:W-:Y:S06]  /*18630*/  FMUL.FTZ R39, R68, R139 ;  /* 0x0000008b44277220 */ /* 0x000fec0000410000 */
[----:B------:R5:W-:Y:S01]  /*18640*/  MUFU.EX2 R151, R58 ;  /* 0x0000003a00977308 */ /* 0x000be20000000800 */
[C---:B----4-:R-:W-:Y:S09]  /*18650*/  FMUL.FTZ R36, R69.reuse, R136 ;  /* 0x0000008845247220 */ /* 0x050ff20000410000 */
[----:B------:R-:W-:Y:S01]  /*18660*/  MUFU.EX2 R138, R92 ;  /* 0x0000005c008a7308 */ /* 0x000fe20000000800 */
[-C--:B------:R-:W-:Y:S01]  /*18670*/  HMMA.16816.F32.BF16 R36, R76, R52.reuse, R36 ;  /* 0x000000344c24723c */ /* 0x080fe20000041824 */
[C---:B--2---:R-:W-:Y:S02]  /*18680*/  FMUL.FTZ R48, R69.reuse, R148 ;  /* 0x0000009445307220 */ /* 0x044fe40000410000 */
[----:B------:R-:W-:Y:S05]  /*18690*/  IMAD.MOV.U32 R148, RZ, RZ, R91 ;  /* 0x000000ffff947224 */ /* 0x000fea00078e005b */
[C---:B------:R-:W-:Y:S01]  /*186a0*/  HMMA.16816.F32.BF16 R40, R64.reuse, R52, R40 ;  /* 0x000000344028723c */ /* 0x040fe20000041828 */
[----:B-----5:R-:W-:Y:S06]  /*186b0*/  FMUL.FTZ R58, R0, R158 ;  /* 0x0000009e003a7220 */ /* 0x020fec0000410000 */
[--C-:B------:R-:W-:Y:S01]  /*186c0*/  FFMA.FTZ R52, R56, c[0x0][0x2d0], -R97.reuse ;  /* 0x0000b40038347a23 */ /* 0x100fe20000010861 */
[-C--:B------:R-:W-:Y:S01]  /*186d0*/  HMMA.16816.F32.BF16 R44, R64, R54.reuse, R44 ;  /* 0x00000036402c723c */ /* 0x080fe2000004182c */
[C---:B------:R-:W-:Y:S02]  /*186e0*/  FMUL.FTZ R53, R69.reuse, R153 ;  /* 0x0000009945357220 */ /* 0x040fe40000410000 */
[----:B------:R2:W4:Y:S01]  /*186f0*/  MUFU.EX2 R103, R52 ;  /* 0x0000003400677308 */ /* 0x0005220000000800 */
[----:B------:R-:W-:Y:S04]  /*18700*/  FMUL.FTZ R56, R2, R156 ;  /* 0x0000009c02387220 */ /* 0x000fe80000410000 */
[C---:B------:R-:W-:Y:S07]  /*18710*/  HMMA.16816.F32.BF16 R48, R76.reuse, R54, R48 ;  /* 0x000000364c30723c */ /* 0x040fee0000041830 */
[C---:B------:R-:W-:Y:S02]  /*18720*/  FMUL.FTZ R54, R68.reuse, R154 ;  /* 0x0000009a44367220 */ /* 0x040fe40000410000 */
[----:B------:R-:W-:Y:S03]  /*18730*/  FMUL.FTZ R55, R68, R155 ;  /* 0x0000009b44377220 */ /* 0x000fe60000410000 */
[----:B--2---:R-:W-:Y:S07]  /*18740*/  FMUL.FTZ R52, R69, R152 ;  /* 0x0000009845347220 */ /* 0x004fee0000410000 */
[-C--:B-1----:R-:W-:Y:S08]  /*18750*/  HMMA.16816.F32.BF16 R52, R76, R80.reuse, R52 ;  /* 0x000000504c34723c */ /* 0x082ff00000041834 */
[C---:B------:R-:W-:Y:S07]  /*18760*/  HMMA.16816.F32.BF16 R56, R64.reuse, R80, R56 ;  /* 0x000000504038723c */ /* 0x040fee0000041838 */
[----:B------:R-:W-:Y:S01]  /*18770*/  FFMA.FTZ R80, R88, c[0x0][0x2d0], -R97 ;  /* 0x0000b40058507a23 */ /* 0x000fe20000010861 */
[-C--:B------:R-:W-:Y:S01]  /*18780*/  HMMA.16816.F32.BF16 R60, R64, R82.reuse, R60 ;  /* 0x00000052403c723c */ /* 0x080fe2000004183c */
[----:B----4-:R-:W-:Y:S02]  /*18790*/  F2FP.BF16.PACK_AB R81, R151, R103 ;  /* 0x000000679751723e */ /* 0x010fe400000010ff */
[----:B------:R1:W2:Y:S04]  /*187a0*/  MUFU.EX2 R105, R80 ;  /* 0x0000005000697308 */ /* 0x0002a80000000800 */
[C---:B------:R-:W-:Y:S02]  /*187b0*/  FMUL.FTZ R64, R69.reuse, R164 ;  /* 0x000000a445407220 */ /* 0x040fe40000410000 */
[----:B------:R-:W-:Y:S03]  /*187c0*/  FMUL.FTZ R65, R69, R165 ;  /* 0x000000a545417220 */ /* 0x000fe60000410000 */
[C---:B------:R-:W-:Y:S02]  /*187d0*/  FMUL.FTZ R66, R68.reuse, R166 ;  /* 0x000000a644427220 */ /* 0x040fe40000410000 */
[----:B------:R-:W-:Y:S07]  /*187e0*/  FMUL.FTZ R67, R68, R167 ;  /* 0x000000a744437220 */ /* 0x000fee0000410000 */
[----:B------:R-:W-:Y:S01]  /*187f0*/  HMMA.16816.F32.BF16 R64, R76, R82, R64 ;  /* 0x000000524c40723c */ /* 0x000fe20000041840 */
[--C-:B-1----:R-:W-:Y:S06]  /*18800*/  FFMA.FTZ R80, R90, c[0x0][0x2d0], -R74.reuse ;  /* 0x0000b4005a507a23 */ /* 0x102fec000001084a */
[----:B------:R-:W-:Y:S01]  /*18810*/  F2FP.BF16.PACK_AB R76, R116, R126 ;  /* 0x0000007e744c723e */ /* 0x000fe200000010ff */
[----:B------:R-:W1:Y:S01]  /*18820*/  LDSM.16.MT88.4 R88, [R212+0x900] ;  /* 0x00090000d458783b */ /* 0x000e620000004200 */
[----:B------:R-:W-:Y:S01]  /*18830*/  F2FP.BF16.PACK_AB R77, R117, R125 ;  /* 0x0000007d754d723e */ /* 0x000fe200000010ff */
[----:B------:R4:W-:Y:S02]  /*18840*/  MUFU.EX2 R249, R80 ;  /* 0x0000005000f97308 */ /* 0x0009e40000000800 */
[----:B------:R-:W-:Y:S02]  /*18850*/  F2FP.BF16.PACK_AB R78, R150, R130 ;  /* 0x00000082964e723e */ /* 0x000fe400000010ff */
[----:B------:R-:W-:Y:S02]  /*18860*/  F2FP.BF16.PACK_AB R79, R149, R129 ;  /* 0x00000081954f723e */ /* 0x000fe400000010ff */
[----:B------:R-:W-:Y:S02]  /*18870*/  F2FP.BF16.PACK_AB R82, R148, R127 ;  /* 0x0000007f9452723e */ /* 0x000fe400000010ff */
[----:B--2---:R-:W-:Y:S03]  /*18880*/  F2FP.BF16.PACK_AB R83, R105, R120 ;  /* 0x000000786953723e */ /* 0x004fe600000010ff */
[-C--:B---3--:R-:W-:Y:S01]  /*18890*/  HMMA.16816.F32.BF16 R4, R76, R84.reuse, R4 ;  /* 0x000000544c04723c */ /* 0x088fe20000041804 */
[--C-:B----4-:R-:W-:Y:S02]  /*188a0*/  FFMA.FTZ R80, R94, c[0x0][0x2d0], -R75.reuse ;  /* 0x0000b4005e507a23 */ /* 0x110fe4000001084b */
        /* <DEDUP_REMOVED lines=9> */
[C---:B------:R-:W-:Y:S01]  /*18940*/  HMMA.16816.F32.BF16 R24, R80.reuse, R88, R24 ;  /* 0x000000585018723c */ /* 0x040fe20000041818 */
[----:B---3--:R-:W-:Y:S06]  /*18950*/  FFMA.FTZ R84, R177, c[0x0][0x2d0], -R74 ;  /* 0x0000b400b1547a23 */ /* 0x008fec000001084a */
[--C-:B------:R-:W-:Y:S01]  /*18960*/  FFMA.FTZ R88, R170, c[0x0][0x2d0], -R96.reuse ;  /* 0x0000b400aa587a23 */ /* 0x100fe20000010860 */
[-C--:B------:R-:W-:Y:S01]  /*18970*/  HMMA.16816.F32.BF16 R28, R80, R90.reuse, R28 ;  /* 0x0000005a501c723c */ /* 0x080fe2000004181c */
[----:B------:R1:W-:Y:S07]  /*18980*/  MUFU.EX2 R246, R84 ;  /* 0x0000005400f67308 */ /* 0x0003ee0000000800 */
[C---:B------:R-:W-:Y:S03]  /*18990*/  HMMA.16816.F32.BF16 R32, R76.reuse, R90, R32 ;  /* 0x0000005a4c20723c */ /* 0x040fe60000041820 */
[----:B------:R3:W-:Y:S05]  /*189a0*/  MUFU.EX2 R136, R88 ;  /* 0x0000005800887308 */ /* 0x0007ea0000000800 */
[-C--:B--2---:R-:W-:Y:S08]  /*189b0*/  HMMA.16816.F32.BF16 R36, R76, R92.reuse, R36 ;  /* 0x0000005c4c24723c */ /* 0x084ff00000041824 */
[C---:B------:R-:W-:Y:S01]  /*189c0*/  HMMA.16816.F32.BF16 R40, R80.reuse, R92, R40 ;  /* 0x0000005c5028723c */ /* 0x040fe20000041828 */
[----:B-1----:R-:W-:Y:S04]  /*189d0*/  FFMA.FTZ R84, R171, c[0x0][0x2d0], -R75 ;  /* 0x0000b400ab547a23 */ /* 0x002fe8000001084b */
[----:B------:R1:W-:Y:S02]  /*189e0*/  MUFU.EX2 R244, R84 ;  /* 0x0000005400f47308 */ /* 0x0003e40000000800 */
[----:B------:R-:W-:Y:S01]  /*189f0*/  FFMA.FTZ R92, R168, c[0x0][0x2d0], -R97 ;  /* 0x0000b400a85c7a23 */ /* 0x000fe20000010861 */
[-C--:B------:R-:W-:Y:S01]  /*18a00*/  HMMA.16816.F32.BF16 R44, R80, R94.reuse, R44 ;  /* 0x0000005e502c723c */ /* 0x080fe2000004182c */
[--C-:B---3--:R-:W-:Y:S06]  /*18a10*/  FFMA.FTZ R88, R173, c[0x0][0x2d0], -R96.reuse ;  /* 0x0000b400ad587a23 */ /* 0x108fec0000010860 */
[----:B------:R2:W-:Y:S01]  /*18a20*/  MUFU.EX2 R235, R92 ;  /* 0x0000005c00eb7308 */ /* 0x0005e20000000800 */
[C---:B------:R-:W-:Y:S09]  /*18a30*/  HMMA.16816.F32.BF16 R48, R76.reuse, R94, R48 ;  /* 0x0000005e4c30723c */ /* 0x040ff20000041830 */
[----:B------:R3:W-:Y:S03]  /*18a40*/  MUFU.EX2 R142, R88 ;  /* 0x00000058008e7308 */ /* 0x0007e60000000800 */
[----:B-1----:R-:W-:Y:S07]  /*18a50*/  FFMA.FTZ R84, R174, c[0x0][0x2d0], -R75 ;  /* 0x0000b400ae547a23 */ /* 0x002fee000001084b */
[----:B------:R1:W-:Y:S01]  /*18a60*/  MUFU.EX2 R143, R84 ;  /* 0x00000054008f7308 */ /* 0x0003e20000000800 */
[----:B--2---:R-:W-:Y:S09]  /*18a70*/  FFMA.FTZ R92, R169, c[0x0][0x2d0], -R97 ;  /* 0x0000b400a95c7a23 */ /* 0x004ff20000010861 */
[----:B------:R2:W-:Y:S01]  /*18a80*/  MUFU.EX2 R233, R92 ;  /* 0x0000005c00e97308 */ /* 0x0005e20000000800 */
[--C-:B---3--:R-:W-:Y:S09]  /*18a90*/  FFMA.FTZ R88, R175, c[0x0][0x2d0], -R96.reuse ;  /* 0x0000b400af587a23 */ /* 0x108ff20000010860 */
[----:B------:R3:W4:Y:S01]  /*18aa0*/  MUFU.EX2 R141, R88 ;  /* 0x00000058008d7308 */ /* 0x0007220000000800 */
[----:B-1----:R-:W-:Y:S09]  /*18ab0*/  FFMA.FTZ R84, R99, c[0x0][0x2d0], -R96 ;  /* 0x0000b40063547a23 */ /* 0x002ff20000010860 */
[----:B------:R1:W-:Y:S01]  /*18ac0*/  MUFU.EX2 R137, R84 ;  /* 0x0000005400897308 */ /* 0x0003e20000000800 */
[----:B--2---:R-:W-:Y:S09]  /*18ad0*/  FFMA.FTZ R92, R186, c[0x0][0x2d0], -R75 ;  /* 0x0000b400ba5c7a23 */ /* 0x004ff2000001084b */
[----:B------:R2:W-:Y:S01]  /*18ae0*/  MUFU.EX2 R145, R92 ;  /* 0x0000005c00917308 */ /* 0x0005e20000000800 */
[--C-:B---3--:R-:W-:Y:S09]  /*18af0*/  FFMA.FTZ R88, R181, c[0x0][0x2d0], -R74.reuse ;  /* 0x0000b400b5587a23 */ /* 0x108ff2000001084a */
[----:B------:R3:W-:Y:S01]  /*18b00*/  MUFU.EX2 R243, R88 ;  /* 0x0000005800f37308 */ /* 0x0007e20000000800 */
[----:B-1----:R-:W1:Y:S08]  /*18b10*/  LDSM.16.MT88.4 R84, [R211+0x900] ;  /* 0x00090000d354783b */ /* 0x002e700000004200 */
[----:B--2---:R-:W-:Y:S01]  /*18b20*/  LDSM.16.MT88.4 R92, [R210+0x1100] ;  /* 0x00110000d25c783b */ /* 0x004fe20000004200 */
[--C-:B---3--:R-:W-:Y:S04]  /*18b30*/  FFMA.FTZ R88, R98, c[0x0][0x2d0], -R97.reuse ;  /* 0x0000b40062587a23 */ /* 0x108fe80000010861 */
[----:B------:R2:W3:Y:S01]  /*18b40*/  MUFU.EX2 R140, R88 ;  /* 0x00000058008c7308 */ /* 0x0004e20000000800 */
[-C--:B-1----:R-:W-:Y:S08]  /*18b50*/  HMMA.16816.F32.BF16 R52, R76, R84.reuse, R52 ;  /* 0x000000544c34723c */ /* 0x082ff00000041834 */
[C---:B------:R-:W-:Y:S01]  /*18b60*/  HMMA.16816.F32.BF16 R56, R80.reuse, R84, R56 ;  /* 0x000000545038723c */ /* 0x040fe20000041838 */
[----:B--2---:R-:W1:Y:S06]  /*18b70*/  LDSM.16.MT88.4 R88, [R209+0x1100] ;  /* 0x00110000d158783b */ /* 0x004e6c0000004200 */
[----:B------:R-:W-:Y:S01]  /*18b80*/  FFMA.FTZ R84, R172, c[0x0][0x2d0], -R97 ;  /* 0x0000b400ac547a23 */ /* 0x000fe20000010861 */
[-C--:B------:R-:W-:Y:S03]  /*18b90*/  HMMA.16816.F32.BF16 R60, R80, R86.reuse, R60 ;  /* 0x00000056503c723c */ /* 0x080fe6000004183c */
[----:B------:R2:W5:Y:S04]  /*18ba0*/  MUFU.EX2 R230, R84 ;  /* 0x0000005400e67308 */ /* 0x0005680000000800 */
[--C-:B------:R-:W-:Y:S01]  /*18bb0*/  FFMA.FTZ R80, R187, c[0x0][0x2d0], -R74.reuse ;  /* 0x0000b400bb507a23 */ /* 0x100fe2000001084a */
[----:B------:R-:W-:Y:S01]  /*18bc0*/  HMMA.16816.F32.BF16 R64, R76, R86, R64 ;  /* 0x000000564c40723c */ /* 0x000fe20000041840 */
[----:B----4-:R-:W-:Y:S03]  /*18bd0*/  F2FP.BF16.PACK_AB R82, R141, R142 ;  /* 0x0000008e8d52723e */ /* 0x010fe600000010ff */
[----:B---3--:R-:W-:Y:S01]  /*18be0*/  F2FP.BF16.PACK_AB R81, R235, R140 ;  /* 0x0000008ceb51723e */ /* 0x008fe200000010ff */
[----:B------:R3:W-:Y:S02]  /*18bf0*/  MUFU.EX2 R147, R80 ;  /* 0x0000005000937308 */ /* 0x0007e40000000800 */
[----:B------:R-:W-:Y:S02]  /*18c00*/  F2FP.BF16.PACK_AB R76, R249, R123 ;  /* 0x0000007bf94c723e */ /* 0x000fe400000010ff */
[----:B------:R-:W-:Y:S03]  /*18c10*/  F2FP.BF16.PACK_AB R77, R138, R139 ;  /* 0x0000008b8a4d723e */ /* 0x000fe600000010ff */
[----:B------:R-:W-:Y:S02]  /*18c20*/  F2FP.BF16.PACK_AB R78, R246, R248 ;  /* 0x000000f8f64e723e */ /* 0x000fe400000010ff */
[----:B------:R-:W-:Y:S01]  /*18c30*/  F2FP.BF16.PACK_AB R79, R143, R244 ;  /* 0x000000f48f4f723e */ /* 0x000fe200000010ff */
[----:B--2---:R-:W2:Y:S01]  /*18c40*/  LDSM.16.MT88.4 R84, [R212+0x1100] ;  /* 0x00110000d454783b */ /* 0x004ea20000004200 */
[----:B-----5:R-:W-:Y:S05]  /*18c50*/  F2FP.BF16.PACK_AB R83, R230, R233 ;  /* 0x000000e9e653723e */ /* 0x020fea00000010ff */
[-C--:B-1----:R-:W-:Y:S01]  /*18c60*/  HMMA.16816.F32.BF16 R4, R76, R88.reuse, R4 ;  /* 0x000000584c04723c */ /* 0x082fe20000041804 */
[--C-:B---3--:R-:W-:Y:S04]  /*18c70*/  FFMA.FTZ R80, R182, c[0x0][0x2d0], -R75.reuse ;  /* 0x0000b400b6507a23 */ /* 0x108fe8000001084b */
[----:B------:R1:W-:Y:S02]  /*18c80*/  MUFU.EX2 R146, R80 ;  /* 0x0000005000927308 */ /* 0x0003e40000000800 */
[----:B-1----:R-:W-:Y:S07]  /*18c90*/  F2FP.BF16.PACK_AB R80, R136, R137 ;  /* 0x000000898850723e */ /* 0x002fee00000010ff */
[C---:B------:R-:W-:Y:S07]  /*18ca0*/  HMMA.16816.F32.BF16 R8, R80.reuse, R88, R8 ;  /* 0x000000585008723c */ /* 0x040fee0000041808 */
[--C-:B------:R-:W-:Y:S01]  /*18cb0*/  FFMA.FTZ R88, R196, c[0x0][0x2d0], -R74.reuse ;  /* 0x0000b400c4587a23 */ /* 0x100fe2000001084a */
[-C--:B------:R-:W-:Y:S03]  /*18cc0*/  HMMA.16816.F32.BF16 R12, R80, R90.reuse, R12 ;  /* 0x0000005a500c723c */ /* 0x080fe6000004180c */
[----:B------:R1:W-:Y:S05]  /*18cd0*/  MUFU.EX2 R228, R88 ;  /* 0x0000005800e47308 */ /* 0x0003ea0000000800 */
[C---:B------:R-:W-:Y:S08]  /*18ce0*/  HMMA.16816.F32.BF16 R16, R76.reuse, R90, R16 ;  /* 0x0000005a4c10723c */ /* 0x040ff00000041810 */
[-C--:B--2---:R-:W-:Y:S08]  /*18cf0*/  HMMA.16816.F32.BF16 R20, R76, R84.reuse, R20 ;  /* 0x000000544c14723c */ /* 0x084ff00000041814 */
[C---:B------:R-:W-:Y:S01]  /*18d00*/  HMMA.16816.F32.BF16 R24, R80.reuse, R84, R24 ;  /* 0x000000545018723c */ /* 0x040fe20000041818 */
[----:B-1----:R-:W-:Y:S03]  /*18d10*/  FFMA.FTZ R88, R198, c[0x0][0x2d0], -R74 ;  /* 0x0000b400c6587a23 */ /* 0x002fe6000001084a */
[----:B------:R-:W-:Y:S03]  /*18d20*/  MOV R198, R105 ;  /* 0x0000006900c67202 */ /* 0x000fe60000000f00 */
[--C-:B------:R-:W-:Y:S01]  /*18d30*/  FFMA.FTZ R84, R184, c[0x0][0x2d0], -R96.reuse ;  /* 0x0000b400b8547a23 */ /* 0x100fe20000010860 */
[-C--:B------:R-:W-:Y:S01]  /*18d40*/  HMMA.16816.F32.BF16 R28, R80, R86.reuse, R28 ;  /* 0x00000056501c723c */ /* 0x080fe2000004181c */
[----:B------:R1:W-:Y:S07]  /*18d50*/  MUFU.EX2 R196, R88 ;  /* 0x0000005800c47308 */ /* 0x0003ee0000000800 */
[C---:B------:R-:W-:Y:S03]  /*18d60*/  HMMA.16816.F32.BF16 R32, R76.reuse, R86, R32 ;  /* 0x000000564c20723c */ /* 0x040fe60000041820 */
[----:B------:R2:W-:Y:S05]  /*18d70*/  MUFU.EX2 R144, R84 ;  /* 0x0000005400907308 */ /* 0x0005ea0000000800 */
[-C--:B------:R-:W-:Y:S08]  /*18d80*/  HMMA.16816.F32.BF16 R36, R76, R92.reuse, R36 ;  /* 0x0000005c4c24723c */ /* 0x080ff00000041824 */
[C---:B------:R-:W-:Y:S01]  /*18d90*/  HMMA.16816.F32.BF16 R40, R80.reuse, R92, R40 ;  /* 0x0000005c5028723c */ /* 0x040fe20000041828 */
[----:B-1----:R-:W-:Y:S04]  /*18da0*/  FFMA.FTZ R88, R190, c[0x0][0x2d0], -R75 ;  /* 0x0000b400be587a23 */ /* 0x002fe8000001084b */
[----:B------:R1:W-:Y:S02]  /*18db0*/  MUFU.EX2 R190, R88 ;  /* 0x0000005800be7308 */ /* 0x0003e40000000800 */
[----:B------:R-:W-:Y:S01]  /*18dc0*/  FFMA.FTZ R92, R179, c[0x0][0x2d0], -R97 ;  /* 0x0000b400b35c7a23 */ /* 0x000fe20000010861 */
[-C--:B------:R-:W-:Y:S01]  /*18dd0*/  HMMA.16816.F32.BF16 R44, R80, R94.reuse, R44 ;  /* 0x0000005e502c723c */ /* 0x080fe2000004182c */
[--C-:B--2---:R-:W-:Y:S06]  /*18de0*/  FFMA.FTZ R84, R188, c[0x0][0x2d0], -R96.reuse ;  /* 0x0000b400bc547a23 */ /* 0x104fec0000010860 */
[----:B------:R2:W-:Y:S01]  /*18df0*/  MUFU.EX2 R155, R92 ;  /* 0x0000005c009b7308 */ /* 0x0005e20000000800 */
[C---:B------:R-:W-:Y:S09]  /*18e00*/  HMMA.16816.F32.BF16 R48, R76.reuse, R94, R48 ;  /* 0x0000005e4c30723c */ /* 0x040ff20000041830 */
[----:B------:R3:W-:Y:S03]  /*18e10*/  MUFU.EX2 R188, R84 ;  /* 0x0000005400bc7308 */ /* 0x0007e60000000800 */
[----:B-1----:R-:W-:Y:S07]  /*18e20*/  FFMA.FTZ R88, R194, c[0x0][0x2d0], -R75 ;  /* 0x0000b400c2587a23 */ /* 0x002fee000001084b */
[----:B------:R1:W-:Y:S01]  /*18e30*/  MUFU.EX2 R194, R88 ;  /* 0x0000005800c27308 */ /* 0x0003e20000000800 */
[----:B--2---:R-:W-:Y:S09]  /*18e40*/  FFMA.FTZ R92, R178, c[0x0][0x2d0], -R97 ;  /* 0x0000b400b25c7a23 */ /* 0x004ff20000010861 */
[----:B------:R2:W-:Y:S01]  /*18e50*/  MUFU.EX2 R154, R92 ;  /* 0x0000005c009a7308 */ /* 0x0005e20000000800 */
[----:B---3--:R-:W-:Y:S02]  /*18e60*/  FFMA.FTZ R84, R189, c[0x0][0x2d0], -R96 ;  /* 0x0000b400bd547a23 */ /* 0x008fe40000010860 */
[----:B------:R-:W-:Y:S07]  /*18e70*/  IMAD.MOV.U32 R189, RZ, RZ, R110 ;  /* 0x000000ffffbd7224 */ /* 0x000fee00078e006e */
[----:B------:R3:W-:Y:S01]  /*18e80*/  MUFU.EX2 R186, R84 ;  /* 0x0000005400ba7308 */ /* 0x0007e20000000800 */
[----:B-1----:R-:W1:Y:S01]  /*18e90*/  LDSM.16.MT88.4 R88, [R211+0x1100] ;  /* 0x00110000d358783b */ /* 0x002e620000004200 */
[----:B--2---:R-:W-:Y:S01]  /*18ea0*/  FFMA.FTZ R92, R205, c[0x0][0x2d0], -R75 ;  /* 0x0000b400cd5c7a23 */ /* 0x004fe2000001084b */
[----:B------:R-:W-:Y:S07]  /*18eb0*/  MOV R205, R117 ;  /* 0x0000007500cd7202 */ /* 0x000fee0000000f00 */
[----:B------:R2:W-:Y:S01]  /*18ec0*/  MUFU.EX2 R159, R92 ;  /* 0x0000005c009f7308 */ /* 0x0005e20000000800 */
[----:B---3--:R-:W-:Y:S01]  /*18ed0*/  FFMA.FTZ R84, R191, c[0x0][0x2d0], -R96 ;  /* 0x0000b400bf547a23 */ /* 0x008fe20000010860 */
[----:B------:R-:W-:Y:S02]  /*18ee0*/  MOV R191, R123 ;  /* 0x0000007b00bf7202 */ /* 0x000fe40000000f00 */
[----:B------:R-:W-:Y:S06]  /*18ef0*/  MOV R123, R109 ;  /* 0x0000006d007b7202 */ /* 0x000fec0000000f00 */
[----:B------:R3:W4:Y:S01]  /*18f00*/  MUFU.EX2 R187, R84 ;  /* 0x0000005400bb7308 */ /* 0x0007220000000800 */
[----:B--2---:R-:W-:Y:S01]  /*18f10*/  LDSM.16.MT88.4 R92, [R210+0x1900] ;  /* 0x00190000d25c783b */ /* 0x004fe20000004200 */
[-C--:B-1----:R-:W-:Y:S08]  /*18f20*/  HMMA.16816.F32.BF16 R52, R76, R88.reuse, R52 ;  /* 0x000000584c34723c */ /* 0x082ff00000041834 */
[C---:B------:R-:W-:Y:S01]  /*18f30*/  HMMA.16816.F32.BF16 R56, R80.reuse, R88, R56 ;  /* 0x000000585038723c */ /* 0x040fe20000041838 */
[----:B---3--:R-:W-:Y:S03]  /*18f40*/  FFMA.FTZ R84, R203, c[0x0][0x2d0], -R74 ;  /* 0x0000b400cb547a23 */ /* 0x008fe6000001084a */
[----:B------:R-:W-:Y:S01]  /*18f50*/  IMAD.MOV.U32 R203, RZ, RZ, R127 ;  /* 0x000000ffffcb7224 */ /* 0x000fe200078e007f */
[----:B------:R1:W-:Y:S01]  /*18f60*/  MUFU.EX2 R184, R84 ;  /* 0x0000005400b87308 */ /* 0x0003e20000000800 */
[----:B------:R-:W-:Y:S01]  /*18f70*/  MOV R127, R112 ;  /* 0x00000070007f7202 */ /* 0x000fe20000000f00 */
[----:B------:R-:W-:Y:S01]  /*18f80*/  FFMA.FTZ R88, R185, c[0x0][0x2d0], -R97 ;  /* 0x0000b400b9587a23 */ /* 0x000fe20000010861 */
[-C--:B------:R-:W-:Y:S01]  /*18f90*/  HMMA.16816.F32.BF16 R60, R80, R90.reuse, R60 ;  /* 0x0000005a503c723c */ /* 0x080fe2000004183c */
[----:B------:R-:W-:Y:S03]  /*18fa0*/  IMAD.MOV.U32 R185, RZ, RZ, R122 ;  /* 0x000000ffffb97224 */ /* 0x000fe600078e007a */
[----:B------:R-:W-:Y:S03]  /*18fb0*/  MOV R122, R108 ;  /* 0x0000006c007a7202 */ /* 0x000fe60000000f00 */
[--C-:B------:R-:W-:Y:S01]  /*18fc0*/  FFMA.FTZ R80, R226, c[0x0][0x2d0], -R74.reuse ;  /* 0x0000b400e2507a23 */ /* 0x100fe2000001084a */
[----:B------:R-:W-:Y:S01]  /*18fd0*/  HMMA.16816.F32.BF16 R64, R76, R90, R64 ;  /* 0x0000005a4c40723c */ /* 0x000fe20000041840 */
[----:B------:R-:W2:Y:S03]  /*18fe0*/  MUFU.EX2 R102, R88 ;  /* 0x0000005800667308 */ /* 0x000ea60000000800 */
[----:B----4-:R-:W-:Y:S02]  /*18ff0*/  F2FP.BF16.PACK_AB R82, R187, R186 ;  /* 0x000000babb52723e */ /* 0x010fe400000010ff */
[----:B------:R-:W-:Y:S01]  /*19000*/  MOV R226, R121 ;  /* 0x0000007900e27202 */ /* 0x000fe20000000f00 */
[----:B------:R-:W-:Y:S01]  /*19010*/  IMAD.MOV.U32 R121, RZ, RZ, R107 ;  /* 0x000000ffff797224 */ /* 0x000fe200078e006b */
[----:B------:R-:W-:Y:S03]  /*19020*/  F2FP.BF16.PACK_AB R76, R147, R243 ;  /* 0x000000f3934c723e */ /* 0x000fe600000010ff */
[----:B------:R3:W-:Y:S01]  /*19030*/  MUFU.EX2 R181, R80 ;  /* 0x0000005000b57308 */ /* 0x0007e20000000800 */
[----:B------:R-:W-:Y:S01]  /*19040*/  F2FP.BF16.PACK_AB R77, R145, R146 ;  /* 0x00000092914d723e */ /* 0x000fe200000010ff */
[----:B-1----:R-:W-:Y:S01]  /*19050*/  FFMA.FTZ R84, R180, c[0x0][0x2d0], -R97 ;  /* 0x0000b400b4547a23 */ /* 0x002fe20000010861 */
[----:B------:R-:W-:Y:S02]  /*19060*/  F2FP.BF16.PACK_AB R78, R196, R228 ;  /* 0x000000e4c44e723e */ /* 0x000fe400000010ff */
[----:B------:R-:W-:Y:S05]  /*19070*/  F2FP.BF16.PACK_AB R79, R194, R190 ;  /* 0x000000bec24f723e */ /* 0x000fea00000010ff */
[----:B------:R1:W4:Y:S01]  /*19080*/  MUFU.EX2 R182, R84 ;  /* 0x0000005400b67308 */ /* 0x0003220000000800 */
[----:B--2---:R-:W-:Y:S01]  /*19090*/  F2FP.BF16.PACK_AB R83, R102, R154 ;  /* 0x0000009a6653723e */ /* 0x004fe200000010ff */
[----:B------:R-:W-:Y:S01]  /*190a0*/  LDSM.16.MT88.4 R88, [R212+0x1900] ;  /* 0x00190000d458783b */ /* 0x000fe20000004200 */
[--C-:B---3--:R-:W-:Y:S01]  /*190b0*/  FFMA.FTZ R80, R204, c[0x0][0x2d0], -R75.reuse ;  /* 0x0000b400cc507a23 */ /* 0x108fe2000001084b */
[----:B------:R-:W-:Y:S06]  /*190c0*/  MOV R204, R118 ;  /* 0x0000007600cc7202 */ /* 0x000fec0000000f00 */
[----:B------:R2:W-:Y:S01]  /*190d0*/  MUFU.EX2 R153, R80 ;  /* 0x0000005000997308 */ /* 0x0005e20000000800 */
[----:B-1----:R-:W1:Y:S01]  /*190e0*/  LDSM.16.MT88.4 R84, [R209+0x1900] ;  /* 0x00190000d154783b */ /* 0x002e620000004200 */
[----:B----4-:R-:W-:Y:S02]  /*190f0*/  F2FP.BF16.PACK_AB R81, R155, R182 ;  /* 0x000000b69b51723e */ /* 0x010fe400000010ff */
[----:B--2---:R-:W-:Y:S01]  /*19100*/  F2FP.BF16.PACK_AB R80, R188, R144 ;  /* 0x00000090bc50723e */ /* 0x004fe200000010ff */
[-C--:B-1----:R-:W-:Y:S08]  /*19110*/  HMMA.16816.F32.BF16 R4, R76, R84.reuse, R4 ;  /* 0x000000544c04723c */ /* 0x082ff00000041804 */
[C---:B------:R-:W-:Y:S07]  /*19120*/  HMMA.16816.F32.BF16 R8, R80.reuse, R84, R8 ;  /* 0x000000545008723c */ /* 0x040fee0000041808 */
[----:B------:R-:W-:Y:S01]  /*19130*/  FFMA.FTZ R84, R234, c[0x0][0x2d0], -R74 ;  /* 0x0000b400ea547a23 */ /* 0x000fe2000001084a */
[-C--:B------:R-:W-:Y:S01]  /*19140*/  HMMA.16816.F32.BF16 R12, R80, R86.reuse, R12 ;  /* 0x00000056500c723c */ /* 0x080fe2000004180c */
[----:B------:R-:W-:Y:S02]  /*19150*/  IMAD.MOV.U32 R234, RZ, RZ, R116 ;  /* 0x000000ffffea7224 */ /* 0x000fe400078e0074 */
[----:B------:R1:W-:Y:S05]  /*19160*/  MUFU.EX2 R158, R84 ;  /* 0x00000054009e7308 */ /* 0x0003ea0000000800 */
[C---:B------:R-:W-:Y:S08]  /*19170*/  HMMA.16816.F32.BF16 R16, R76.reuse, R86, R16 ;  /* 0x000000564c10723c */ /* 0x040ff00000041810 */
[-C--:B------:R-:W-:Y:S08]  /*19180*/  HMMA.16816.F32.BF16 R20, R76, R88.reuse, R20 ;  /* 0x000000584c14723c */ /* 0x080ff00000041814 */
[C---:B------:R-:W-:Y:S01]  /*19190*/  HMMA.16816.F32.BF16 R24, R80.reuse, R88, R24 ;  /* 0x000000585018723c */ /* 0x040fe20000041818 */
[----:B-1----:R-:W-:Y:S03]  /*191a0*/  FFMA.FTZ R84, R236, c[0x0][0x2d0], -R74 ;  /* 0x0000b400ec547a23 */ /* 0x002fe6000001084a */
[----:B------:R-:W-:Y:S03]  /*191b0*/  MOV R236, R115 ;  /* 0x0000007300ec7202 */ /* 0x000fe60000000f00 */
[----:B------:R-:W-:Y:S01]  /*191c0*/  FFMA.FTZ R88, R206, c[0x0][0x2d0], -R96 ;  /* 0x0000b400ce587a23 */ /* 0x000fe20000010860 */
[-C--:B------:R-:W-:Y:S01]  /*191d0*/  HMMA.16816.F32.BF16 R28, R80, R90.reuse, R28 ;  /* 0x0000005a501c723c */ /* 0x080fe2000004181c */
[----:B------:R1:W-:Y:S03]  /*191e0*/  MUFU.EX2 R180, R84 ;  /* 0x0000005400b47308 */ /* 0x0003e60000000800 */
[----:B------:R-:W-:Y:S04]  /*191f0*/  IMAD.MOV.U32 R206, RZ, RZ, R104 ;  /* 0x000000ffffce7224 */ /* 0x000fe800078e0068 */
[C---:B------:R-:W-:Y:S03]  /*19200*/  HMMA.16816.F32.BF16 R32, R76.reuse, R90, R32 ;  /* 0x0000005a4c20723c */ /* 0x040fe60000041820 */
[----:B------:R2:W-:Y:S05]  /*19210*/  MUFU.EX2 R156, R88 ;  /* 0x00000058009c7308 */ /* 0x0005ea0000000800 */
[-C--:B------:R-:W-:Y:S08]  /*19220*/  HMMA.16816.F32.BF16 R36, R76, R92.reuse, R36 ;  /* 0x0000005c4c24723c */ /* 0x080ff00000041824 */
[C---:B------:R-:W-:Y:S01]  /*19230*/  HMMA.16816.F32.BF16 R40, R80.reuse, R92, R40 ;  /* 0x0000005c5028723c */ /* 0x040fe20000041828 */
[----:B-1----:R-:W-:Y:S03]  /*19240*/  FFMA.FTZ R84, R231, c[0x0][0x2d0], -R75 ;  /* 0x0000b400e7547a23 */ /* 0x002fe6000001084b */
[----:B------:R-:W-:Y:S01]  /*19250*/  MOV R231, R114 ;  /* 0x0000007200e77202 */ /* 0x000fe20000000f00 */
[----:B------:R1:W-:Y:S01]  /*19260*/  MUFU.EX2 R157, R84 ;  /* 0x00000054009d7308 */ /* 0x0003e20000000800 */
[----:B------:R-:W-:Y:S02]  /*19270*/  IMAD.MOV.U32 R114, RZ, RZ, R113 ;  /* 0x000000ffff727224 */ /* 0x000fe400078e0071 */
[-C--:B------:R-:W-:Y:S01]  /*19280*/  HMMA.16816.F32.BF16 R44, R80, R94.reuse, R44 ;  /* 0x0000005e502c723c */ /* 0x080fe2000004182c */
[----:B------:R-:W3:Y:S03]  /*19290*/  LDL.LU R113, [R1+0x8] ;  /* 0x0000080001717983 */ /* 0x000ee60000300800 */
[--C-:B--2---:R-:W-:Y:S02]  /*192a0*/  FFMA.FTZ R88, R207, c[0x0][0x2d0], -R96.reuse ;  /* 0x0000b400cf587a23 */ /* 0x104fe40000010860 */
[----:B------:R-:W-:Y:S02]  /*192b0*/  FFMA.FTZ R92, R201, c[0x0][0x2d0], -R97 ;  /* 0x0000b400c95c7a23 */ /* 0x000fe40000010861 */
[C---:B------:R-:W-:Y:S01]  /*192c0*/  HMMA.16816.F32.BF16 R48, R76.reuse, R94, R48 ;  /* 0x0000005e4c30723c */ /* 0x040fe20000041830 */
[----:B------:R2:W-:Y:S10]  /*192d0*/  MUFU.EX2 R178, R88 ;  /* 0x0000005800b27308 */ /* 0x0005f40000000800 */
[----:B------:R4:W-:Y:S01]  /*192e0*/  MUFU.EX2 R100, R92 ;  /* 0x0000005c00647308 */ /* 0x0009e20000000800 */
[----:B-1----:R-:W-:Y:S01]  /*192f0*/  FFMA.FTZ R84, R232, c[0x0][0x2d0], -R75 ;  /* 0x0000b400e8547a23 */ /* 0x002fe2000001084b */
[----:B------:R-:W-:Y:S08]  /*19300*/  MOV R232, R111 ;  /* 0x0000006f00e87202 */ /* 0x000ff00000000f00 */
[----:B------:R1:W-:Y:S01]  /*19310*/  MUFU.EX2 R179, R84 ;  /* 0x0000005400b37308 */ /* 0x0003e20000000800 */
[--C-:B--2---:R-:W-:Y:S09]  /*19320*/  FFMA.FTZ R88, R229, c[0x0][0x2d0], -R96.reuse ;  /* 0x0000b400e5587a23 */ /* 0x104ff20000010860 */
[----:B------:R2:W5:Y:S01]  /*19330*/  MUFU.EX2 R177, R88 ;  /* 0x0000005800b17308 */ /* 0x0005620000000800 */
[----:B----4-:R-:W-:Y:S02]  /*19340*/  FFMA.FTZ R92, R192, c[0x0][0x2d0], -R97 ;  /* 0x0000b400c05c7a23 */ /* 0x010fe40000010861 */
[----:B------:R-:W4:Y:S07]  /*19350*/  LDL.LU R192, [R1+0xc] ;  /* 0x00000c0001c07983 */ /* 0x000f2e0000300800 */
[----:B------:R5:W-:Y:S01]  /*19360*/  MUFU.EX2 R99, R92 ;  /* 0x0000005c00637308 */ /* 0x000be20000000800 */
[----:B-1----:R-:W-:Y:S01]  /*19370*/  FFMA.FTZ R84, R202, c[0x0][0x2d0], -R96 ;  /* 0x0000b400ca547a23 */ /* 0x002fe20000010860 */
[----:B------:R-:W-:Y:S08]  /*19380*/  MOV R202, R106 ;  /* 0x0000006a00ca7202 */ /* 0x000ff00000000f00 */
[----:B------:R1:W-:Y:S01]  /*19390*/  MUFU.EX2 R152, R84 ;  /* 0x0000005400987308 */ /* 0x0003e20000000800 */
[--C-:B--2---:R-:W-:Y:S09]  /*193a0*/  FFMA.FTZ R88, R241, c[0x0][0x2d0], -R74.reuse ;  /* 0x0000b400f1587a23 */ /* 0x104ff2000001084a */
[----:B------:R2:W-:Y:S01]  /*193b0*/  MUFU.EX2 R176, R88 ;  /* 0x0000005800b07308 */ /* 0x0005e20000000800 */
[----:B-----5:R-:W-:Y:S09]  /*193c0*/  FFMA.FTZ R92, R245, c[0x0][0x2d0], -R75 ;  /* 0x0000b400f55c7a23 */ /* 0x020ff2000001084b */
[----:B------:R5:W-:Y:S01]  /*193d0*/  MUFU.EX2 R172, R92 ;  /* 0x0000005c00ac7308 */ /* 0x000be20000000800 */
[----:B-1----:R-:W1:Y:S01]  /*193e0*/  LDSM.16.MT88.4 R84, [R211+0x1900] ;  /* 0x00190000d354783b */ /* 0x002e620000004200 */
[--C-:B--2---:R-:W-:Y:S08]  /*193f0*/  FFMA.FTZ R88, R199, c[0x0][0x2d0], -R97.reuse ;  /* 0x0000b400c7587a23 */ /* 0x104ff00000010861 */
[----:B------:R2:W1:Y:S01]  /*19400*/  MUFU.EX2 R101, R88 ;  /* 0x0000005800657308 */ /* 0x0004620000000800 */
[----:B-----5:R-:W-:Y:S08]  /*19410*/  LDSM.16.MT88.4 R92, [R210+0x2100] ;  /* 0x00210000d25c783b */ /* 0x020ff00000004200 */
[----:B--2---:R-:W2:Y:S01]  /*19420*/  LDSM.16.MT88.4 R88, [R209+0x2100] ;  /* 0x00210000d158783b */ /* 0x004ea20000004200 */
[-C--:B-1----:R-:W-:Y:S08]  /*19430*/  HMMA.16816.F32.BF16 R52, R76, R84.reuse, R52 ;  /* 0x000000544c34723c */ /* 0x082ff00000041834 */
[C---:B------:R-:W-:Y:S07]  /*19440*/  HMMA.16816.F32.BF16 R56, R80.reuse, R84, R56 ;  /* 0x000000545038723c */ /* 0x040fee0000041838 */
[----:B------:R-:W-:Y:S01]  /*19450*/  FFMA.FTZ R84, R183, c[0x0][0x2d0], -R97 ;  /* 0x0000b400b7547a23 */ /* 0x000fe20000010861 */
[-C--:B------:R-:W-:Y:S01]  /*19460*/  HMMA.16816.F32.BF16 R60, R80, R86.reuse, R60 ;  /* 0x00000056503c723c */ /* 0x080fe2000004183c */
[----:B------:R-:W5:Y:S02]  /*19470*/  LDL.LU R183, [R1+0x10] ;  /* 0x0000100001b77983 */ /* 0x000f640000300800 */
[----:B------:R1:W1:Y:S04]  /*19480*/  MUFU.EX2 R98, R84 ;  /* 0x0000005400627308 */ /* 0x0002680000000800 */
[--C-:B------:R-:W-:Y:S01]  /*19490*/  FFMA.FTZ R80, R247, c[0x0][0x2d0], -R74.reuse ;  /* 0x0000b400f7507a23 */ /* 0x100fe2000001084a */
[----:B------:R-:W-:Y:S01]  /*194a0*/  HMMA.16816.F32.BF16 R64, R76, R86, R64 ;  /* 0x000000564c40723c */ /* 0x000fe20000041840 */
[----:B------:R-:W-:Y:S03]  /*194b0*/  F2FP.BF16.PACK_AB R82, R177, R178 ;  /* 0x000000b2b152723e */ /* 0x000fe600000010ff */
[----:B------:R-:W-:Y:S01]  /*194c0*/  F2FP.BF16.PACK_AB R81, R100, R101 ;  /* 0x000000656451723e */ /* 0x000fe200000010ff */
[----:B------:R2:W2:Y:S02]  /*194d0*/  MUFU.EX2 R175, R80 ;  /* 0x0000005000af7308 */ /* 0x0004a40000000800 */
[----:B------:R-:W-:Y:S02]  /*194e0*/  F2FP.BF16.PACK_AB R76, R181, R184 ;  /* 0x000000b8b54c723e */ /* 0x000fe400000010ff */
[----:B------:R-:W-:Y:S03]  /*194f0*/  F2FP.BF16.PACK_AB R77, R159, R153 ;  /* 0x000000999f4d723e */ /* 0x000fe600000010ff */
[----:B------:R-:W-:Y:S02]  /*19500*/  F2FP.BF16.PACK_AB R78, R180, R158 ;  /* 0x0000009eb44e723e */ /* 0x000fe400000010ff */
[----:B------:R-:W-:Y:S01]  /*19510*/  F2FP.BF16.PACK_AB R79, R179, R157 ;  /* 0x0000009db34f723e */ /* 0x000fe200000010ff */
[----:B-1----:R-:W1:Y:S01]  /*19520*/  LDSM.16.MT88.4 R84, [R212+0x2100] ;  /* 0x00210000d454783b */ /* 0x002e620000004200 */
[----:B------:R-:W-:Y:S05]  /*19530*/  F2FP.BF16.PACK_AB R83, R98, R99 ;  /* 0x000000636253723e */ /* 0x000fea00000010ff */
[-C--:B--2---:R-:W-:Y:S01]  /*19540*/  HMMA.16816.F32.BF16 R4, R76, R88.reuse, R4 ;  /* 0x000000584c04723c */ /* 0x084fe20000041804 */
[----:B------:R-:W-:Y:S01]  /*19550*/  FFMA.FTZ R80, R242, c[0x0][0x2d0], -R75 ;  /* 0x0000b400f2507a23 */ /* 0x000fe2000001084b */
[----:B------:R-:W-:Y:S03]  /*19560*/  F2FP.BF16.PACK_AB R164, R175, R176 ;  /* 0x000000b0afa4723e */ /* 0x000fe600000010ff */
[----:B------:R2:W1:Y:S02]  /*19570*/  MUFU.EX2 R174, R80 ;  /* 0x0000005000ae7308 */ /* 0x0004640000000800 */
[----:B--2---:R-:W-:Y:S02]  /*19580*/  F2FP.BF16.PACK_AB R80, R156, R152 ;  /* 0x000000989c50723e */ /* 0x004fe400000010ff */
[----:B-1----:R-:W-:Y:S05]  /*19590*/  F2FP.BF16.PACK_AB R165, R172, R174 ;  /* 0x000000aeaca5723e */ /* 0x002fea00000010ff */
[C---:B------:R-:W-:Y:S07]  /*195a0*/  HMMA.16816.F32.BF16 R8, R80.reuse, R88, R8 ;  /* 0x000000585008723c */ /* 0x040fee0000041808 */
[--C-:B------:R-:W-:Y:S01]  /*195b0*/  FFMA.FTZ R88, R252, c[0x0][0x2d0], -R74.reuse ;  /* 0x0000b400fc587a23 */ /* 0x100fe2000001084a */
[-C--:B------:R-:W-:Y:S01]  /*195c0*/  HMMA.16816.F32.BF16 R12, R80, R90.reuse, R12 ;  /* 0x0000005a500c723c */ /* 0x080fe2000004180c */
[----:B------:R-:W-:Y:S02]  /*195d0*/  FFMA.FTZ R74, R131, c[0x0][0x2d0], -R74 ;  /* 0x0000b400834a7a23 */ /* 0x000fe4000001084a */
[----:B------:R1:W-:Y:S01]  /*195e0*/  MUFU.EX2 R173, R88 ;  /* 0x0000005800ad7308 */ /* 0x0003e20000000800 */
[----:B------:R-:W-:Y:S02]  /*195f0*/  IMAD.MOV.U32 R131, RZ, RZ, R119 ;  /* 0x000000ffff837224 */ /* 0x000fe400078e0077 */
[----:B------:R-:W-:Y:S02]  /*19600*/  LDSM.16.MT88.4 R116, [R209+0x2900] ;  /* 0x00290000d174783b */ /* 0x000fe40000004200 */
[C---:B------:R-:W-:Y:S05]  /*19610*/  HMMA.16816.F32.BF16 R16, R76.reuse, R90, R16 ;  /* 0x0000005a4c10723c */ /* 0x040fea0000041810 */
[----:B------:R2:W2:Y:S03]  /*19620*/  MUFU.EX2 R171, R74 ;  /* 0x0000004a00ab7308 */ /* 0x0004a60000000800 */
[-C--:B------:R-:W-:Y:S08]  /*19630*/  HMMA.16816.F32.BF16 R20, R76, R84.reuse, R20 ;  /* 0x000000544c14723c */ /* 0x080ff00000041814 */
[C---:B------:R-:W-:Y:S01]  /*19640*/  HMMA.16816.F32.BF16 R24, R80.reuse, R84, R24 ;  /* 0x000000545018723c */ /* 0x040fe20000041818 */
[----:B-1----:R-:W1:Y:S07]  /*19650*/  LDSM.16.MT88.4 R88, [R211+0x2100] ;  /* 0x00210000d358783b */ /* 0x002e6e0000004200 */
[-C--:B------:R-:W-:Y:S01]  /*19660*/  HMMA.16816.F32.BF16 R28, R80, R86.reuse, R28 ;  /* 0x00000056501c723c */ /* 0x080fe2000004181c */
[--C-:B--2---:R-:W-:Y:S03]  /*19670*/  FFMA.FTZ R74, R250, c[0x0][0x2d0], -R75.reuse ;  /* 0x0000b400fa4a7a23 */ /* 0x104fe6000001084b */
[----:B------:R-:W-:Y:S01]  /*19680*/  F2FP.BF16.PACK_AB R166, R171, R173 ;  /* 0x000000adaba6723e */ /* 0x000fe200000010ff */
[----:B------:R-:W-:Y:S03]  /*19690*/  FFMA.FTZ R75, R251, c[0x0][0x2d0], -R75 ;  /* 0x0000b400fb4b7a23 */ /* 0x000fe6000001084b */
[C---:B------:R-:W-:Y:S01]  /*196a0*/  HMMA.16816.F32.BF16 R32, R76.reuse, R86, R32 ;  /* 0x000000564c20723c */ /* 0x040fe20000041820 */
[----:B------:R2:W-:Y:S07]  /*196b0*/  MUFU.EX2 R170, R74 ;  /* 0x0000004a00aa7308 */ /* 0x0005ee0000000800 */
[-C--:B------:R-:W-:Y:S03]  /*196c0*/  HMMA.16816.F32.BF16 R36, R76, R92.reuse, R36 ;  /* 0x0000005c4c24723c */ /* 0x080fe60000041824 */
[----:B------:R-:W1:Y:S05]  /*196d0*/  MUFU.EX2 R169, R75 ;  /* 0x0000004b00a97308 */ /* 0x000e6a0000000800 */
[C---:B------:R-:W-:Y:S08]  /*196e0*/  HMMA.16816.F32.BF16 R40, R80.reuse, R92, R40 ;  /* 0x0000005c5028723c */ /* 0x040ff00000041828 */
[-C--:B------:R-:W-:Y:S01]  /*196f0*/  HMMA.16816.F32.BF16 R44, R80, R94.reuse, R44 ;  /* 0x0000005e502c723c */ /* 0x080fe2000004182c */
[----:B--2---:R-:W-:Y:S04]  /*19700*/  FFMA.FTZ R74, R237, c[0x0][0x2d0], -R96 ;  /* 0x0000b400ed4a7a23 */ /* 0x004fe80000010860 */
[----:B------:R2:W-:Y:S03]  /*19710*/  MUFU.EX2 R168, R74 ;  /* 0x0000004a00a87308 */ /* 0x0005e60000000800 */
[C---:B------:R-:W-:Y:S01]  /*19720*/  HMMA.16816.F32.BF16 R48, R76.reuse, R94, R48 ;  /* 0x0000005e4c30723c */ /* 0x040fe20000041830 */
[----:B-1----:R-:W-:Y:S07]  /*19730*/  F2FP.BF16.PACK_AB R167, R169, R170 ;  /* 0x000000aaa9a7723e */ /* 0x002fee00000010ff */
[-C--:B------:R-:W-:Y:S01]  /*19740*/  HMMA.16816.F32.BF16 R52, R76, R88.reuse, R52 ;  /* 0x000000584c34723c */ /* 0x080fe20000041834 */
[----:B---3--:R-:W-:Y:S07]  /*19750*/  FFMA.FTZ R69, R69, R113, R114 ;  /* 0x0000007145457223 */ /* 0x008fee0000010072 */
[C---:B------:R-:W-:Y:S01]  /*19760*/  HMMA.16816.F32.BF16 R56, R80.reuse, R88, R56 ;  /* 0x000000585038723c */ /* 0x040fe20000041838 */
[--C-:B--2---:R-:W-:Y:S07]  /*19770*/  FFMA.FTZ R74, R238, c[0x0][0x2d0], -R96.reuse ;  /* 0x0000b400ee4a7a23 */ /* 0x104fee0000010860 */
[-C--:B------:R-:W-:Y:S01]  /*19780*/  HMMA.16816.F32.BF16 R60, R80, R90.reuse, R60 ;  /* 0x0000005a503c723c */ /* 0x080fe2000004183c */
[----:B------:R1:W2:Y:S07]  /*19790*/  MUFU.EX2 R85, R74 ;  /* 0x0000004a00557308 */ /* 0x0002ae0000000800 */
[----:B------:R-:W-:Y:S08]  /*197a0*/  HMMA.16816.F32.BF16 R64, R76, R90, R64 ;  /* 0x0000005a4c40723c */ /* 0x000ff00000041840 */
[-C--:B------:R-:W-:Y:S07]  /*197b0*/  HMMA.16816.F32.BF16 R104, R164, R116.reuse, R4 ;  /* 0x00000074a468723c */ /* 0x080fee0000041804 */
[----:B------:R-:W-:Y:S01]  /*197c0*/  FADD.FTZ R4, R226, R69 ;  /* 0x00000045e2047221 */ /* 0x000fe20000010000 */
[----:B------:R-:W-:Y:S01]  /*197d0*/  MOV R226, R149 ;  /* 0x0000009500e27202 */ /* 0x000fe20000000f00 */
[--C-:B-1----:R-:W-:Y:S03]  /*197e0*/  FFMA.FTZ R74, R239, c[0x0][0x2d0], -R96.reuse ;  /* 0x0000b400ef4a7a23 */ /* 0x102fe60000010860 */
[----:B------:R-:W-:Y:S01]  /*197f0*/  FFMA.FTZ R96, R240, c[0x0][0x2d0], -R96 ;  /* 0x0000b400f0607a23 */ /* 0x000fe20000010860 */
[----:B------:R1:W-:Y:S01]  /*19800*/  MUFU.EX2 R86, R74 ;  /* 0x0000004a00567308 */ /* 0x0003e20000000800 */
[----:B----4-:R-:W-:Y:S01]  /*19810*/  FFMA.FTZ R68, R68, R192, R231 ;  /* 0x000000c044447223 */ /* 0x010fe200000100e7 */
[----:B--2---:R-:W-:Y:S01]  /*19820*/  F2FP.BF16.PACK_AB R160, R85, R168 ;  /* 0x000000a855a0723e */ /* 0x004fe200000010ff */
[----:B------:R-:W-:Y:S01]  /*19830*/  FADD.FTZ R4, R123, R4 ;  /* 0x000000047b047221 */ /* 0x000fe20000010000 */
[----:B------:R-:W-:Y:S01]  /*19840*/  MOV R231, R236 ;  /* 0x000000ec00e77202 */ /* 0x000fe20000000f00 */
[----:B------:R-:W-:Y:S01]  /*19850*/  FADD.FTZ R6, R185, R68 ;  /* 0x00000044b9067221 */ /* 0x000fe20000010000 */
[----:B------:R-:W-:Y:S01]  /*19860*/  MOV R185, R148 ;  /* 0x0000009400b97202 */ /* 0x000fe20000000f00 */
[----:B------:R-:W-:Y:S01]  /*19870*/  FADD.FTZ R4, R206, R4 ;  /* 0x00000004ce047221 */ /* 0x000fe20000010000 */
[----:B------:R-:W-:Y:S01]  /*19880*/  MOV R236, R234 ;  /* 0x000000ea00ec7202 */ /* 0x000fe20000000f00 */
[----:B------:R-:W-:Y:S01]  /*19890*/  IMAD.MOV.U32 R234, RZ, RZ, R205 ;  /* 0x000000ffffea7224 */ /* 0x000fe200078e00cd */
[----:B------:R-:W2:Y:S01]  /*198a0*/  MUFU.EX2 R96, R96 ;  /* 0x0000006000607308 */ /* 0x000ea20000000800 */
[----:B------:R-:W-:Y:S01]  /*198b0*/  FADD.FTZ R6, R122, R6 ;  /* 0x000000067a067221 */ /* 0x000fe20000010000 */
[----:B------:R-:W-:Y:S02]  /*198c0*/  MOV R205, R203 ;  /* 0x000000cb00cd7202 */ /* 0x000fe40000000f00 */
[----:B------:R-:W-:Y:S01]  /*198d0*/  MOV R203, R151 ;  /* 0x0000009700cb7202 */ /* 0x000fe20000000f00 */
[--C-:B-1----:R-:W-:Y:S05]  /*198e0*/  FFMA.FTZ R74, R193, c[0x0][0x2d0], -R97.reuse ;  /* 0x0000b400c14a7a23 */ /* 0x102fea0000010861 */
[----:B------:R1:W-:Y:S01]  /*198f0*/  MUFU.EX2 R75, R74 ;  /* 0x0000004a004b7308 */ /* 0x0003e20000000800 */
[----:B--2---:R-:W-:Y:S01]  /*19900*/  F2FP.BF16.PACK_AB R162, R96, R86 ;  /* 0x0000005660a2723e */ /* 0x004fe200000010ff */
[--C-:B-1----:R-:W-:Y:S08]  /*19910*/  FFMA.FTZ R74, R195, c[0x0][0x2d0], -R97.reuse ;  /* 0x0000b400c34a7a23 */ /* 0x102ff00000010861 */
[----:B------:R1:W2:Y:S02]  /*19920*/  MUFU.EX2 R84, R74 ;  /* 0x0000004a00547308 */ /* 0x0002a40000000800 */
[--C-:B-1----:R-:W-:Y:S01]  /*19930*/  FFMA.FTZ R74, R197, c[0x0][0x2d0], -R97.reuse ;  /* 0x0000b400c54a7a23 */ /* 0x102fe20000010861 */
[----:B--2---:R-:W-:Y:S01]  /*19940*/  F2FP.BF16.PACK_AB R161, R84, R75 ;  /* 0x0000004b54a1723e */ /* 0x004fe200000010ff */
[----:B------:R-:W-:Y:S02]  /*19950*/  FFMA.FTZ R97, R73, c[0x0][0x2d0], -R97 ;  /* 0x0000b40049617a23 */ /* 0x000fe40000010861 */
[----:B------:R-:W2:Y:S04]  /*19960*/  LDL.LU R73, [R1+0x14] ;  /* 0x0000140001497983 */ /* 0x000ea80000300800 */
[----:B------:R-:W-:Y:S01]  /*19970*/  MUFU.EX2 R74, R74 ;  /* 0x0000004a004a7308 */ /* 0x000fe20000000800 */
[----:B-----5:R-:W-:Y:S09]  /*19980*/  FFMA.FTZ R2, R2, R183, R204 ;  /* 0x000000b702027223 */ /* 0x020ff200000100cc */
[----:B------:R-:W1:Y:S01]  /*19990*/  MUFU.EX2 R97, R97 ;  /* 0x0000006100617308 */ /* 0x000e620000000800 */
[----:B------:R-:W-:Y:S02]  /*199a0*/  IMAD.MOV.U32 R204, RZ, RZ, R150 ;  /* 0x000000ffffcc7224 */ /* 0x000fe400078e0096 */
[----:B------:R-:W-:Y:S01]  /*199b0*/  FADD.FTZ R2, R189, R2 ;  /* 0x00000002bd027221 */ /* 0x000fe20000010000 */
[----:B------:R-:W3:Y:S01]  /*199c0*/  LDSM.16.MT88.4 R148, [R210+0x2900] ;  /* 0x00290000d294783b */ /* 0x000ee20000004200 */
[----:B------:R-:W-:Y:S02]  /*199d0*/  IMAD.MOV.U32 R189, RZ, RZ, R120 ;  /* 0x000000ffffbd7224 */ /* 0x000fe400078e0078 */
[----:B------:R-:W-:Y:S02]  /*199e0*/  FADD.FTZ R5, R121, R2 ;  /* 0x0000000279057221 */ /* 0x000fe40000010000 */
[----:B------:R-:W-:Y:S02]  /*199f0*/  FADD.FTZ R2, R202, R6 ;  /* 0x00000006ca027221 */ /* 0x000fe40000010000 */
[----:B------:R-:W-:Y:S01]  /*19a00*/  FADD.FTZ R6, R126, R4 ;  /* 0x000000047e067221 */ /* 0x000fe20000010000 */
[----:B-1----:R-:W-:Y:S07]  /*19a10*/  F2FP.BF16.PACK_AB R163, R97, R74 ;  /* 0x0000004a61a3723e */ /* 0x002fee00000010ff */
[C---:B------:R-:W-:Y:S08]  /*19a20*/  HMMA.16816.F32.BF16 R108, R160.reuse, R116, R8 ;  /* 0x00000074a06c723c */ /* 0x040ff00000041808 */
[-C--:B------:R-:W-:Y:S08]  /*19a30*/  HMMA.16816.F32.BF16 R112, R160, R118.reuse, R12 ;  /* 0x00000076a070723c */ /* 0x080ff0000004180c */
[C---:B------:R-:W-:Y:S08]  /*19a40*/  HMMA.16816.F32.BF16 R116, R164.reuse, R118, R16 ;  /* 0x00000076a474723c */ /* 0x040ff00000041810 */
[-C--:B------:R-:W-:Y:S01]  /*19a50*/  HMMA.16816.F32.BF16 R120, R164, R132.reuse, R20 ;  /* 0x00000084a478723c */ /* 0x080fe20000041814 */
[----:B--2---:R-:W-:Y:S03]  /*19a60*/  FFMA.FTZ R8, R0, R73, R200 ;  /* 0x0000004900087223 */ /* 0x004fe600000100c8 */
[----:B------:R-:W-:Y:S02]  /*19a70*/  FADD.FTZ R0, R232, R5 ;  /* 0x00000005e8007221 */ /* 0x000fe40000010000 */
[----:B------:R-:W-:Y:S02]  /*19a80*/  FADD.FTZ R8, R127, R8 ;  /* 0x000000087f087221 */ /* 0x000fe40000010000 */
[----:B------:R-:W-:Y:S04]  /*19a90*/  FADD.FTZ R5, R125, R2 ;  /* 0x000000027d057221 */ /* 0x000fe80000010000 */
[----:B------:R-:W-:Y:S02]  /*19aa0*/  FADD.FTZ R7, R124, R0 ;  /* 0x000000007c077221 */ /* 0x000fe40000010000 */
[----:B------:R-:W-:Y:S01]  /*19ab0*/  FADD.FTZ R4, R231, R8 ;  /* 0x00000008e7047221 */ /* 0x000fe20000010000 */
[C---:B------:R-:W-:Y:S01]  /*19ac0*/  HMMA.16816.F32.BF16 R124, R160.reuse, R132, R24 ;  /* 0x00000084a07c723c */ /* 0x040fe20000041818 */
[----:B------:R-:W-:Y:S02]  /*19ad0*/  FADD.FTZ R2, R236, R6 ;  /* 0x00000006ec027221 */ /* 0x000fe40000010000 */
[----:B------:R-:W-:Y:S02]  /*19ae0*/  FADD.FTZ R0, R234, R5 ;  /* 0x00000005ea007221 */ /* 0x000fe40000010000 */
[----:B------:R-:W-:Y:S02]  /*19af0*/  FADD.FTZ R7, R128, R7 ;  /* 0x0000000780077221 */ /* 0x000fe40000010000 */
[----:B------:R-:W-:Y:S02]  /*19b00*/  FADD.FTZ R4, R131, R4 ;  /* 0x0000000483047221 */ /* 0x000fe40000010000 */
[----:B------:R-:W-:Y:S03]  /*19b10*/  FADD.FTZ R6, R130, R2 ;  /* 0x0000000282067221 */ /* 0x000fe60000010000 */
[----:B------:R-:W-:Y:S02]  /*19b20*/  FADD.FTZ R5, R129, R0 ;  /* 0x0000000081057221 */ /* 0x000fe40000010000 */
[----:B------:R-:W-:Y:S01]  /*19b30*/  FADD.FTZ R2, R205, R7 ;  /* 0x00000007cd027221 */ /* 0x000fe20000010000 */
[-C--:B------:R-:W-:Y:S01]  /*19b40*/  HMMA.16816.F32.BF16 R128, R160, R134.reuse, R28 ;  /* 0x00000086a080723c */ /* 0x080fe2000004181c */
[----:B------:R-:W-:Y:S01]  /*19b50*/  FADD.FTZ R4, R103, R4 ;  /* 0x0000000467047221 */ /* 0x000fe20000010000 */
[----:B------:R-:W-:Y:S01]  /*19b60*/  MOV R103, R3 ;  /* 0x0000000300677202 */ /* 0x000fe20000000f00 */
[----:B------:R-:W-:Y:S02]  /*19b70*/  FADD.FTZ R0, R204, R6 ;  /* 0x00000006cc007221 */ /* 0x000fe40000010000 */
[----:B------:R-:W-:Y:S02]  /*19b80*/  FADD.FTZ R10, R226, R5 ;  /* 0x00000005e20a7221 */ /* 0x000fe40000010000 */
[----:B------:R-:W-:Y:S01]  /*19b90*/  FADD.FTZ R11, R203, R4 ;  /* 0x00000004cb0b7221 */ /* 0x000fe20000010000 */
[C---:B------:R-:W-:Y:S01]  /*19ba0*/  HMMA.16816.F32.BF16 R132, R164.reuse, R134, R32 ;  /* 0x00000086a484723c */ /* 0x040fe20000041820 */
[----:B------:R-:W-:Y:S01]  /*19bb0*/  FADD.FTZ R8, R185, R2 ;  /* 0x00000002b9087221 */ /* 0x000fe20000010000 */
[----:B------:R-:W1:Y:S02]  /*19bc0*/  LDSM.16.MT88.4 R4, [R211+0x2900] ;  /* 0x00290000d304783b */ /* 0x000e640000004200 */
        /* <DEDUP_REMOVED lines=8> */
[-C--:B---3--:R-:W-:Y:S01]  /*19c50*/  HMMA.16816.F32.BF16 R136, R164, R148.reuse, R36 ;  /* 0x00000094a488723c */ /* 0x088fe20000041824 */
[----:B------:R-:W-:Y:S02]  /*19c60*/  FADD.FTZ R8, R248, R9 ;  /* 0x00000009f8087221 */ /* 0x000fe40000010000 */
[----:B------:R-:W-:Y:S02]  /*19c70*/  FADD.FTZ R2, R244, R2 ;  /* 0x00000002f4027221 */ /* 0x000fe40000010000 */
[----:B------:R-:W-:Y:S02]  /*19c80*/  FADD.FTZ R0, R142, R0 ;  /* 0x000000008e007221 */ /* 0x000fe40000010000 */
[----:B------:R-:W-:Y:S02]  /*19c90*/  FADD.FTZ R12, R140, R12 ;  /* 0x0000000c8c0c7221 */ /* 0x000fe40000010000 */
[----:B------:R-:W-:Y:S03]  /*19ca0*/  FADD.FTZ R10, R246, R8 ;  /* 0x00000008f60a7221 */ /* 0x000fe60000010000 */
[----:B------:R-:W-:Y:S02]  /*19cb0*/  FADD.FTZ R9, R143, R2 ;  /* 0x000000028f097221 */ /* 0x000fe40000010000 */
        /* <DEDUP_REMOVED lines=11> */
[----:B------:R-:W-:Y:S02]  /*19d70*/  FADD.FTZ R8, R230, R8 ;  /* 0x00000008e6087221 */ /* 0x000fe40000010000 */
[----:B------:R-:W-:Y:S02]  /*19d80*/  FADD.FTZ R0, R228, R10 ;  /* 0x0000000ae4007221 */ /* 0x000fe40000010000 */
[----:B------:R-:W-:Y:S02]  /*19d90*/  FADD.FTZ R9, R190, R9 ;  /* 0x00000009be097221 */ /* 0x000fe40000010000 */
[----:B------:R-:W-:Y:S01]  /*19da0*/  FADD.FTZ R11, R186, R2 ;  /* 0x00000002ba0b7221 */ /* 0x000fe20000010000 */
[C---:B------:R-:W-:Y:S01]  /*19db0*/  HMMA.16816.F32.BF16 R148, R164.reuse, R150, R48 ;  /* 0x00000096a494723c */ /* 0x040fe20000041830 */
[----:B------:R-:W-:Y:S03]  /*19dc0*/  FADD.FTZ R8, R182, R8 ;  /* 0x00000008b6087221 */ /* 0x000fe60000010000 */
        /* <DEDUP_REMOVED lines=8> */
[----:B------:R-:W-:Y:S01]  /*19e50*/  FADD.FTZ R2, R181, R10 ;  /* 0x0000000ab5027221 */ /* 0x000fe20000010000 */
[-C--:B-1----:R-:W-:Y:S01]  /*19e60*/  HMMA.16816.F32.BF16 R152, R164, R4.reuse, R52 ;  /* 0x00000004a498723c */ /* 0x082fe20000041834 */
[----:B------:R-:W-:Y:S02]  /*19e70*/  FADD.FTZ R0, R159, R11 ;  /* 0x0000000b9f007221 */ /* 0x000fe40000010000 */
[----:B------:R-:W-:Y:S02]  /*19e80*/  FADD.FTZ R10, R156, R9 ;  /* 0x000000099c0a7221 */ /* 0x000fe40000010000 */
[----:B------:R-:W-:Y:S02]  /*19e90*/  FADD.FTZ R11, R158, R2 ;  /* 0x000000029e0b7221 */ /* 0x000fe40000010000 */
[----:B------:R-:W-:Y:S02]  /*19ea0*/  FADD.FTZ R9, R157, R0 ;  /* 0x000000009d097221 */ /* 0x000fe40000010000 */
[----:B------:R-:W-:Y:S01]  /*19eb0*/  FADD.FTZ R8, R102, R8 ;  /* 0x0000000866087221 */ /* 0x000fe20000010000 */
[C---:B------:R-:W-:Y:S02]  /*19ec0*/  HMMA.16816.F32.BF16 R156, R160.reuse, R4, R56 ;  /* 0x00000004a09c723c */ /* 0x040fe40000041838 */
[----:B------:R-:W-:Y:S01]  /*19ed0*/  FADD.FTZ R2, R178, R10 ;  /* 0x0000000ab2027221 */ /* 0x000fe20000010000 */
[----:B------:R-:W-:Y:S01]  /*19ee0*/  MOV R102, R70 ;  /* 0x0000004600667202 */ /* 0x000fe20000000f00 */
[----:B------:R-:W-:Y:S01]  /*19ef0*/  FADD.FTZ R8, R101, R8 ;  /* 0x0000000865087221 */ /* 0x000fe20000010000 */
[----:B------:R-:W-:Y:S01]  /*19f00*/  MOV R101, R71 ;  /* 0x0000004700657202 */ /* 0x000fe20000000f00 */
[----:B------:R-:W-:Y:S02]  /*19f10*/  FADD.FTZ R0, R180, R11 ;  /* 0x0000000bb4007221 */ /* 0x000fe40000010000 */
[----:B------:R-:W-:Y:S01]  /*19f20*/  FADD.FTZ R4, R100, R8 ;  /* 0x0000000864047221 */ /* 0x000fe20000010000 */
[-C--:B------:R-:W-:Y:S03]  /*19f30*/  HMMA.16816.F32.BF16 R160, R160, R6.reuse, R60 ;  /* 0x00000006a0a0723c */ /* 0x080fe6000004183c */
[----:B------:R-:W-:Y:S02]  /*19f40*/  FADD.FTZ R8, R179, R9 ;  /* 0x00000009b3087221 */ /* 0x000fe40000010000 */
[----:B------:R-:W-:Y:S02]  /*19f50*/  FADD.FTZ R9, R177, R2 ;  /* 0x00000002b1097221 */ /* 0x000fe40000010000 */
[----:B------:R-:W-:Y:S01]  /*19f60*/  FADD.FTZ R4, R99, R4 ;  /* 0x0000000463047221 */ /* 0x000fe20000010000 */
[----:B------:R-:W-:Y:S01]  /*19f70*/  HMMA.16816.F32.BF16 R164, R164, R6, R64 ;  /* 0x00000006a4a4723c */ /* 0x000fe20000041840 */
        /* <DEDUP_REMOVED lines=18> */
[----:B------:R-:W-:Y:S01]  /*1a0a0*/  IMAD.MOV.U32 R100, RZ, RZ, R72 ;  /* 0x000000ffff647224 */ /* 0x000fe200078e0048 */
[----:B------:R2:W-:Y:S01]  /*1a0b0*/  STL [R1+0x10], R4 ;  /* 0x0000100401007387 */ /* 0x0005e20000100800 */
[----:B------:R-:W-:Y:S05]  /*1a0c0*/  FADD.FTZ R2, R97, R2 ;  /* 0x0000000261027221 */ /* 0x000fea0000010000 */
[----:B------:R2:W-:Y:S01]  /*1a0d0*/  STL [R1+0x14], R2 ;  /* 0x0000140201007387 */ /* 0x0005e20000100800 */
[----:B-1----:R-:W-:Y:S04]  /*1a0e0*/  IADD3 R0, R225, -0x1, RZ ;  /* 0xffffffffe1007810 */ /* 0x002fe80007ffe0ff */
[----:B------:R-:W-:Y:S01]  /*1a0f0*/  MOV R225, R0 ;  /* 0x0000000000e17202 */ /* 0x000fe20000000f00 */
[----:B------:R-:W-:-:S05]  /*1a100*/  @P0 BRA `(.L_x_204) ;  /* 0xffff99a000000947 */ /* 0x000fca000383ffff */
.L_x_187:
        /* <DEDUP_REMOVED lines=24> */
[----:B------:R-:W-:Y:S01]  /*1a290*/  FSETP.NE.FTZ.AND P3, PT, R5, RZ, PT ;  /* 0x000000ff0500720b */ /* 0x000fe20003f75000 */
[----:B---3--:R-:W-:Y:S01]  /*1a2a0*/  FADD.FTZ R7, R7, R4 ;  /* 0x0000000407077221 */ /* 0x008fe20000010000 */
[----:B------:R-:W-:Y:S02]  /*1a2b0*/  FSETP.NE.FTZ.AND P2, PT, R6, RZ, PT ;  /* 0x000000ff0600720b */ /* 0x000fe40003f55000 */
[----:B------:R-:W-:Y:S01]  /*1a2c0*/  MOV R4, RZ ;  /* 0x000000ff00047202 */ /* 0x000fe20000000f00 */
[----:B----4-:R-:W-:Y:S01]  /*1a2d0*/  FADD.FTZ R8, R2, R8 ;  /* 0x0000000802087221 */ /* 0x010fe20000010000 */
[----:B------:R-:W-:Y:S02]  /*1a2e0*/  FSETP.NE.FTZ.AND P1, PT, R7, RZ, PT ;  /* 0x000000ff0700720b */ /* 0x000fe40003f35000 */
[----:B------:R-:W-:-:S05]  /*1a2f0*/  MOV R2, RZ ;  /* 0x000000ff00027202 */ /* 0x000fca0000000f00 */
[----:B------:R-:W1:Y:S01]  /*1a300*/  @P3 MUFU.RCP R0, R5 ;  /* 0x0000000500003308 */ /* 0x000e620000001000 */
[----:B------:R-:W-:-:S07]  /*1a310*/  FSETP.NE.FTZ.AND P0, PT, R8, RZ, PT ;  /* 0x000000ff0800720b */ /* 0x000fce0003f15000 */
[----:B------:R-:W-:Y:S01]  /*1a320*/  @P2 MUFU.RCP R4, R6 ;  /* 0x0000000600042308 */ /* 0x000fe20000001000 */
        /* <DEDUP_REMOVED lines=21> */
[C---:B-1----:R-:W-:Y:S01]  /*1a480*/  FMUL.FTZ R108, R2.reuse, R108 ;  /* 0x0000006c026c7220 */ /* 0x042fe20000410000 */
[----:B------:R-:W-:Y:S01]  /*1a490*/  @P0 MUFU.LG2 R6, R8 ;  /* 0x0000000800060308 */ /* 0x000fe20000000c00 */
[C---:B------:R-:W-:Y:S02]  /*1a4a0*/  FMUL.FTZ R109, R2.reuse, R109 ;  /* 0x0000006d026d7220 */ /* 0x040fe40000410000 */
[C---:B------:R-:W-:Y:S02]  /*1a4b0*/  FMUL.FTZ R112, R2.reuse, R112 ;  /* 0x0000007002707220 */ /* 0x040fe40000410000 */
[----:B------:R-:W-:-:S02]  /*1a4c0*/  FMUL.FTZ R113, R2, R113 ;  /* 0x0000007102717220 */ /* 0x000fc40000410000 */
[C---:B------:R-:W-:Y:S01]  /*1a4d0*/  FMUL.FTZ R124, R2.reuse, R124 ;  /* 0x0000007c027c7220 */ /* 0x040fe20000410000 */
[----:B------:R1:W2:Y:S01]  /*1a4e0*/  @P0 MUFU.RCP R0, R8 ;  /* 0x0000000800000308 */ /* 0x0002a20000001000 */
        /* <DEDUP_REMOVED lines=8> */
[----:B-1----:R-:W-:Y:S01]  /*1a570*/  @P0 MOV R8, 0x3f317218 ;  /* 0x3f31721800080802 */ /* 0x002fe20000000f00 */
[C---:B------:R-:W-:Y:S02]  /*1a580*/  FMUL.FTZ R157, R2.reuse, R157 ;  /* 0x0000009d029d7220 */ /* 0x040fe40000410000 */
[C---:B------:R-:W-:Y:S02]  /*1a590*/  FMUL.FTZ R160, R2.reuse, R160 ;  /* 0x000000a002a07220 */ /* 0x040fe40000410000 */
[----:B------:R-:W-:Y:S01]  /*1a5a0*/  FMUL.FTZ R161, R2, R161 ;  /* 0x000000a102a17220 */ /* 0x000fe20000410000 */
[----:B------:R-:W-:Y:S01]  /*1a5b0*/  @P2 MOV R2, 0x3f317218 ;  /* 0x3f31721800022802 */ /* 0x000fe20000000f00 */
        /* <DEDUP_REMOVED lines=17> */
[C---:B--2---:R-:W-:Y:S02]  /*1a6d0*/  FMUL.FTZ R110, R0.reuse, R110 ;  /* 0x0000006e006e7220 */ /* 0x044fe40000410000 */
        /* <DEDUP_REMOVED lines=28> */
.L_x_143:
[----:B------:R-:W-:Y:S05]  /*1a8a0*/  @P4 BRA `(.L_x_205) ;  /* 0x000011f000004947 */ /* 0x000fea0003800000 */
[----:B------:R-:W1:Y:S01]  /*1a8b0*/  S2R R13, SR_TID.X ;  /* 0x00000000000d7919 */ /* 0x000e620000002100 */
[----:B------:R-:W-:Y:S01]  /*1a8c0*/  IMAD.MOV.U32 R54, RZ, RZ, c[0x0][0x4e8] ;  /* 0x00013a00ff367624 */ /* 0x000fe200078e00ff */
[----:B------:R-:W-:Y:S02]  /*1a8d0*/  F2FP.BF16.PACK_AB R104, R105, R104 ;  /* 0x000000686968723e */ /* 0x000fe400000010ff */
[----:B------:R-:W2:Y:S01]  /*1a8e0*/  S2R R16, SR_CTAID.Y ;  /* 0x0000000000107919 */ /* 0x000ea20000002600 */
[----:B------:R-:W-:Y:S02]  /*1a8f0*/  F2FP.BF16.PACK_AB R106, R107, R106 ;  /* 0x0000006a6b6a723e */ /* 0x000fe400000010ff */
[C---:B------:R-:W-:Y:S01]  /*1a900*/  ISETP.NE.AND P3, PT, R54.reuse, 0x1, PT ;  /* 0x000000013600780c */ /* 0x040fe20003f65270 */
[----:B------:R-:W3:Y:S01]  /*1a910*/  S2R R28, SR_CTAID.Z ;  /* 0x00000000001c7919 */ /* 0x000ee20000002700 */
[----:B------:R-:W-:Y:S01]  /*1a920*/  IMAD R54, R54, c[0x0][0x388], RZ ;  /* 0x0000e20036367a24 */ /* 0x000fe200078e02ff */
[----:B------:R-:W-:-:S02]  /*1a930*/  F2FP.BF16.PACK_AB R23, R23, R116 ;  /* 0x000000741717723e */ /* 0x000fc400000010ff */
[----:B------:R-:W4:Y:S01]  /*1a940*/  S2R R29, SR_CTAID.X ;  /* 0x00000000001d7919 */ /* 0x000f220000002500 */
[----:B------:R-:W-:Y:S02]  /*1a950*/  F2FP.BF16.PACK_AB R118, R119, R118 ;  /* 0x000000767776723e */ /* 0x000fe400000010ff */
[----:B------:R-:W-:Y:S01]  /*1a960*/  F2FP.BF16.PACK_AB R108, R109, R108 ;  /* 0x0000006c6d6c723e */ /* 0x000fe200000010ff */
[----:B------:R-:W-:Y:S01]  /*1a970*/  BAR.SYNC.DEFER_BLOCKING 0x1, 0x80 ;  /* 0x0042000000007b1d */ /* 0x000fe20000010000 */
[----:B------:R-:W-:Y:S02]  /*1a980*/  F2FP.BF16.PACK_AB R110, R111, R110 ;  /* 0x0000006e6f6e723e */ /* 0x000fe400000010ff */
[----:B------:R-:W-:Y:S02]  /*1a990*/  F2FP.BF16.PACK_AB R112, R113, R112 ;  /* 0x000000707170723e */ /* 0x000fe400000010ff */
[----:B------:R-:W-:Y:S02]  /*1a9a0*/  F2FP.BF16.PACK_AB R114, R115, R114 ;  /* 0x000000727372723e */ /* 0x000fe400000010ff */
[----:B------:R-:W-:-:S02]  /*1a9b0*/  F2FP.BF16.PACK_AB R120, R121, R120 ;  /* 0x000000787978723e */ /* 0x000fc400000010ff */
[----:B-1----:R-:W-:Y:S02]  /*1a9c0*/  SHF.R.S32.HI R20, RZ, 0x1f, R13 ;  /* 0x0000001fff147819 */ /* 0x002fe4000001140d */
[----:B------:R-:W-:Y:S01]  /*1a9d0*/  F2FP.BF16.PACK_AB R122, R123, R122 ;  /* 0x0000007a7b7a723e */ /* 0x000fe200000010ff */
[----:B--2---:R-:W-:Y:S01]  /*1a9e0*/  IMAD.WIDE.U32 R14, R16, c[0x0][0x490], RZ ;  /* 0x00012400100e7a25 */ /* 0x004fe200078e00ff */
[----:B------:R-:W-:Y:S02]  /*1a9f0*/  SHF.R.S32.HI R0, RZ, 0x1f, R16 ;  /* 0x0000001fff007819 */ /* 0x000fe40000011410 */
[CC--:B------:R-:W-:Y:S02]  /*1aa00*/  LEA.HI R2, R20.reuse, R13.reuse, RZ, 0x2 ;  /* 0x0000000d14027211 */ /* 0x0c0fe400078f10ff */
[-C--:B------:R-:W-:Y:S01]  /*1aa10*/  LEA.HI R7, R20, R13.reuse, RZ, 0x5 ;  /* 0x0000000d14077211 */ /* 0x080fe200078f28ff */
[----:B------:R-:W-:Y:S01]  /*1aa20*/  IMAD R4, R0, c[0x0][0x490], RZ ;  /* 0x0001240000047a24 */ /* 0x000fe200078e02ff */
[----:B------:R-:W-:Y:S01]  /*1aa30*/  LEA.HI R12, R20, R13, RZ, 0x3 ;  /* 0x0000000d140c7211 */ /* 0x000fe200078f18ff */
[----:B------:R-:W-:Y:S01]  /*1aa40*/  IMAD R3, R0, c[0x0][0x3e8], RZ ;  /* 0x0000fa0000037a24 */ /* 0x000fe200078e02ff */
[----:B------:R-:W-:Y:S01]  /*1aa50*/  SHF.R.S32.HI R8, RZ, 0x2, R2 ;  /* 0x00000002ff087819 */ /* 0x000fe20000011402 */
[C---:B------:R-:W-:Y:S01]  /*1aa60*/  IMAD R4, R16.reuse, c[0x0][0x494], R4 ;  /* 0x0001250010047a24 */ /* 0x040fe200078e0204 */
[----:B------:R-:W-:Y:S01]  /*1aa70*/  SHF.R.S32.HI R0, RZ, 0x1f, R2 ;  /* 0x0000001fff007819 */ /* 0x000fe20000011402 */
[----:B------:R-:W-:Y:S01]  /*1aa80*/  IMAD R3, R16, c[0x0][0x3ec], R3 ;  /* 0x0000fb0010037a24 */ /* 0x000fe200078e0203 */
[----:B------:R-:W-:Y:S01]  /*1aa90*/  LOP3.LUT R10, R7, 0xffffffe0, RZ, 0xc0, !PT ;  /* 0xffffffe0070a7812 */ /* 0x000fe200078ec0ff */
[----:B------:R-:W-:Y:S01]  /*1aaa0*/  IMAD.IADD R5, R15, 0x1, R4 ;  /* 0x000000010f057824 */ /* 0x000fe200078e0204 */
[----:B------:R-:W-:Y:S01]  /*1aab0*/  LOP3.LUT R2, R2, 0xfffffffc, RZ, 0xc0, !PT ;  /* 0xfffffffc02027812 */ /* 0x000fe200078ec0ff */
[----:B------:R-:W-:Y:S01]  /*1aac0*/  IMAD.WIDE.U32 R16, R16, c[0x0][0x3e8], RZ ;  /* 0x0000fa0010107a25 */ /* 0x000fe200078e00ff */
[----:B------:R-:W-:-:S02]  /*1aad0*/  LOP3.LUT R11, R12, 0xfffffff8, RZ, 0xc0, !PT ;  /* 0xfffffff80c0b7812 */ /* 0x000fc400078ec0ff */
[----:B------:R-:W-:Y:S01]  /*1aae0*/  LEA.HI R6, R0, R8, RZ, 0x3 ;  /* 0x0000000800067211 */ /* 0x000fe200078f18ff */
[C---:B------:R-:W-:Y:S01]  /*1aaf0*/  IMAD.IADD R0, R13.reuse, 0x1, -R10 ;  /* 0x000000010d007824 */ /* 0x040fe200078e0a0a */
[----:B------:R-:W-:Y:S01]  /*1ab00*/  LEA.HI R20, R20, R13, RZ, 0x6 ;  /* 0x0000000d14147211 */ /* 0x000fe200078f30ff */
[C---:B------:R-:W-:Y:S01]  /*1ab10*/  IMAD.IADD R9, R13.reuse, 0x1, -R2 ;  /* 0x000000010d097824 */ /* 0x040fe200078e0a02 */
[----:B------:R-:W-:Y:S01]  /*1ab20*/  LOP3.LUT R6, R6, 0xfffffff8, RZ, 0xc0, !PT ;  /* 0xfffffff806067812 */ /* 0x000fe200078ec0ff */
[----:B------:R-:W-:Y:S01]  /*1ab30*/  IMAD.IADD R11, R13, 0x1, -R11 ;  /* 0x000000010d0b7824 */ /* 0x000fe200078e0a0b */
[----:B------:R-:W-:Y:S01]  /*1ab40*/  SHF.R.S32.HI R13, RZ, 0x1f, R0 ;  /* 0x0000001fff0d7819 */ /* 0x000fe20000011400 */
[----:B------:R-:W-:Y:S01]  /*1ab50*/  IMAD.MOV.U32 R4, RZ, RZ, R14 ;  /* 0x000000ffff047224 */ /* 0x000fe200078e000e */
[----:B------:R-:W-:Y:S01]  /*1ab60*/  LOP3.LUT P0, RZ, R0, 0x3, RZ, 0xc0, !PT ;  /* 0x0000000300ff7812 */ /* 0x000fe2000780c0ff */
[----:B------:R-:W-:Y:S01]  /*1ab70*/  IMAD.IADD R10, R8, 0x1, -R6 ;  /* 0x00000001080a7824 */ /* 0x000fe200078e0a06 */
[----:B------:R-:W-:Y:S01]  /*1ab80*/  LEA.HI R15, R13, R0, RZ, 0x2 ;  /* 0x000000000d0f7211 */ /* 0x000fe200078f10ff */
[----:B------:R-:W-:Y:S01]  /*1ab90*/  IMAD.IADD R3, R17, 0x1, R3 ;  /* 0x0000000111037824 */ /* 0x000fe200078e0203 */
[--C-:B------:R-:W-:Y:S01]  /*1aba0*/  SHF.R.S32.HI R6, RZ, 0x5, R7.reuse ;  /* 0x00000005ff067819 */ /* 0x100fe20000011407 */
[----:B------:R-:W-:Y:S01]  /*1abb0*/  IMAD.MOV.U32 R2, RZ, RZ, R16 ;  /* 0x000000ffff027224 */ /* 0x000fe200078e0010 */
[----:B------:R-:W-:Y:S01]  /*1abc0*/  SHF.R.S32.HI R0, RZ, 0x1f, R7 ;  /* 0x0000001fff007819 */ /* 0x000fe20000011407 */
[----:B---3--:R-:W-:Y:S01]  /*1abd0*/  IMAD.WIDE.U32 R18, R28, c[0x0][0x498], R4 ;  /* 0x000126001c127a25 */ /* 0x008fe200078e0004 */
[----:B------:R-:W-:-:S02]  /*1abe0*/  SHF.R.S32.HI R22, RZ, 0x3, R12 ;  /* 0x00000003ff167819 */ /* 0x000fc4000001140c */
[----:B------:R-:W-:Y:S01]  /*1abf0*/  LEA.HI R0, R0, R6, RZ, 0x2 ;  /* 0x0000000600007211 */ /* 0x000fe200078f10ff */
[----:B------:R-:W-:Y:S01]  /*1ac00*/  IMAD.WIDE.U32 R12, R28, c[0x0][0x3f0], R2 ;  /* 0x0000fc001c0c7a25 */ /* 0x000fe200078e0002 */
[----:B------:R-:W-:Y:S02]  /*1ac10*/  LEA.HI R2, R9, R9, RZ, 0x1 ;  /* 0x0000000909027211 */ /* 0x000fe400078f08ff */
[----:B------:R-:W-:Y:S01]  /*1ac20*/  LOP3.LUT R3, R0, 0xffffffc, RZ, 0xc0, !PT ;  /* 0x0ffffffc00037812 */ /* 0x000fe200078ec0ff */
[----:B------:R-:W-:Y:S01]  /*1ac30*/  IMAD.SHL.U32 R4, R22, 0x40, RZ ;  /* 0x0000004016047824 */ /* 0x000fe200078e00ff */
[----:B------:R-:W-:Y:S01]  /*1ac40*/  LOP3.LUT R5, R2, 0x1ffffffe, RZ, 0xc0, !PT ;  /* 0x1ffffffe02057812 */ /* 0x000fe200078ec0ff */
[----:B------:R-:W-:Y:S01]  /*1ac50*/  IMAD.SHL.U32 R8, R11, 0x8, RZ ;  /* 0x000000080b087824 */ /* 0x000fe200078e00ff */
[----:B------:R-:W-:Y:S01]  /*1ac60*/  SHF.R.S32.HI R14, RZ, 0x1f, R28 ;  /* 0x0000001fff0e7819 */ /* 0x000fe2000001141c */
[----:B------:R-:W-:Y:S01]  /*1ac70*/  IMAD.IADD R7, R6, 0x1, -R3 ;  /* 0x0000000106077824 */ /* 0x000fe200078e0a03 */
[----:B------:R-:W-:Y:S01]  /*1ac80*/  LOP3.LUT R0, R4, 0x1c0, RZ, 0xc0, !PT ;  /* 0x000001c004007812 */ /* 0x000fe200078ec0ff */
[----:B------:R-:W-:Y:S01]  /*1ac90*/  IMAD.IADD R5, R9, 0x1, -R5 ;  /* 0x0000000109057824 */ /* 0x000fe200078e0a05 */
[----:B------:R-:W-:Y:S01]  /*1aca0*/  F2FP.BF16.PACK_AB R132, R133, R132 ;  /* 0x000000848584723e */ /* 0x000fe200000010ff */
[----:B------:R-:W-:Y:S01]  /*1acb0*/  IMAD R21, R14, c[0x0][0x498], RZ ;  /* 0x000126000e157a24 */ /* 0x000fe200078e02ff */
[----:B------:R-:W-:Y:S01]  /*1acc0*/  LOP3.LUT R4, R0, 0x38, R8, 0xf8, !PT ;  /* 0x0000003800047812 */ /* 0x000fe200078ef808 */
[----:B------:R-:W-:Y:S01]  /*1acd0*/  IMAD R17, R14, c[0x0][0x3f0], RZ ;  /* 0x0000fc000e117a24 */ /* 0x000fe200078e02ff */
[----:B------:R-:W-:Y:S01]  /*1ace0*/  SHF.R.U32.HI R3, RZ, 0x3, R0 ;  /* 0x00000003ff037819 */ /* 0x000fe20000011600 */
[----:B------:R-:W-:Y:S01]  /*1acf0*/  IMAD.SHL.U32 R0, R2, 0x20, RZ ;  /* 0x0000002002007824 */ /* 0x000fe200078e00ff */
[----:B------:R-:W-:Y:S01]  /*1ad00*/  F2FP.BF16.PACK_AB R134, R135, R134 ;  /* 0x000000868786723e */ /* 0x000fe200000010ff */
[----:B------:R-:W-:Y:S01]  /*1ad10*/  IMAD R16, R6, 0x200, R9 ;  /* 0x0000020006107824 */ /* 0x000fe200078e0209 */
[----:B------:R-:W-:Y:S01]  /*1ad20*/  LOP3.LUT R14, R4, R3, RZ, 0x3c, !PT ;  /* 0x00000003040e7212 */ /* 0x000fe200078e3cff */
[----:B------:R-:W-:Y:S01]  /*1ad30*/  IMAD R17, R28, c[0x0][0x3f4], R17 ;  /* 0x0000fd001c117a24 */ /* 0x000fe200078e0211 */
[----:B------:R-:W-:Y:S01]  /*1ad40*/  LOP3.LUT R2, R0, 0xffffffc0, RZ, 0xc0, !PT ;  /* 0xffffffc000027812 */ /* 0x000fe200078ec0ff */
[----:B------:R-:W-:Y:S01]  /*1ad50*/  IMAD R0, R11, 0x10, R22 ;  /* 0x000000100b007824 */ /* 0x000fe200078e0216 */
[----:B------:R-:W-:Y:S01]  /*1ad60*/  LOP3.LUT R4, R10, 0x1, RZ, 0xc0, !PT ;  /* 0x000000010a047812 */ /* 0x000fe200078ec0ff */
[----:B------:R-:W-:Y:S01]  /*1ad70*/  IMAD.SHL.U32 R6, R20, 0x8, RZ ;  /* 0x0000000814067824 */ /* 0x000fe200078e00ff */
[----:B------:R-:W-:Y:S01]  /*1ad80*/  SHF.R.S32.HI R3, RZ, 0x2, R15 ;  /* 0x00000002ff037819 */ /* 0x000fe2000001140f */
[----:B------:R-:W-:Y:S01]  /*1ad90*/  IMAD R11, R5, 0x8, R2 ;  /* 0x00000008050b7824 */ /* 0x000fe200078e0202 */
[----:B------:R-:W-:Y:S01]  /*1ada0*/  ISETP.NE.U32.AND P4, PT, R4, 0x1, PT ;  /* 0x000000010400780c */ /* 0x000fe20003f85070 */
[----:B----4-:R-:W-:Y:S01]  /*1adb0*/  IMAD R5, R29, 0x80, R0 ;  /* 0x000000801d057824 */ /* 0x010fe200078e0200 */
[----:B------:R-:W-:Y:S01]  /*1adc0*/  F2FP.BF16.PACK_AB R124, R125, R124 ;  /* 0x0000007c7d7c723e */ /* 0x000fe200000010ff */
[C---:B------:R-:W-:Y:S01]  /*1add0*/  IMAD.SHL.U32 R2, R10.reuse, 0x40, RZ ;  /* 0x000000400a027824 */ /* 0x040fe200078e00ff */
[----:B------:R-:W-:Y:S01]  /*1ade0*/  R2P PR, R10, 0x6 ;  /* 0x000000060a007804 */ /* 0x000fe20000000000 */
[----:B------:R-:W-:Y:S01]  /*1adf0*/  @P3 IMAD.HI.U32 R9, R5, c[0x0][0x4ec], RZ ;  /* 0x00013b0005093a27 */ /* 0x000fe200078e00ff */
[----:B------:R-:W-:-:S02]  /*1ae00*/  F2FP.BF16.PACK_AB R126, R127, R126 ;  /* 0x0000007e7f7e723e */ /* 0x000fc400000010ff */
[----:B------:R-:W-:Y:S01]  /*1ae10*/  F2FP.BF16.PACK_AB R128, R129, R128 ;  /* 0x000000808180723e */ /* 0x000fe200000010ff */
[----:B------:R-:W-:Y:S01]  /*1ae20*/  IMAD.MOV.U32 R4, RZ, RZ, R5 ;  /* 0x000000ffff047224 */ /* 0x000fe200078e0005 */
[----:B------:R-:W-:Y:S01]  /*1ae30*/  @P3 SHF.R.U32.HI R4, RZ, c[0x0][0x4f0], R9 ;  /* 0x00013c00ff043a19 */ /* 0x000fe20000011609 */
[----:B------:R-:W-:Y:S01]  /*1ae40*/  IMAD R0, R7, 0x10, R3 ;  /* 0x0000001007007824 */ /* 0x000fe200078e0203 */
[----:B------:R-:W-:Y:S01]  /*1ae50*/  LOP3.LUT R7, R2, 0x1c0, RZ, 0xc0, !PT ;  /* 0x000001c002077812 */ /* 0x000fe200078ec0ff */
[----:B------:R-:W-:Y:S01]  /*1ae60*/  IMAD.IADD R3, R13, 0x1, R17 ;  /* 0x000000010d037824 */ /* 0x000fe200078e0211 */
[----:B------:R-:W-:Y:S01]  /*1ae70*/  LOP3.LUT R17, R14, 0x7ffffe00, R6, 0xf8, !PT ;  /* 0x7ffffe000e117812 */ /* 0x000fe200078ef806 */
[----:B------:R-:W-:Y:S01]  /*1ae80*/  IMAD.IADD R9, R0, 0x1, R11 ;  /* 0x0000000100097824 */ /* 0x000fe200078e020b */
[----:B------:R-:W-:Y:S01]  /*1ae90*/  LEA.HI R7, R7, R7, RZ, 0x1d ;  /* 0x0000000707077211 */ /* 0x000fe200078fe8ff */
[----:B------:R-:W-:Y:S01]  /*1aea0*/  IMAD.MOV R6, RZ, RZ, -R4 ;  /* 0x000000ffff067224 */ /* 0x000fe200078e0a04 */
[----:B------:R-:W-:Y:S01]  /*1aeb0*/  F2FP.BF16.PACK_AB R130, R131, R130 ;  /* 0x000000828382723e */ /* 0x000fe200000010ff */
[----:B------:R-:W-:Y:S01]  /*1aec0*/  IMAD R0, R29, 0x80, R0 ;  /* 0x000000801d007824 */ /* 0x000fe200078e0200 */
[----:B------:R-:W-:Y:S01]  /*1aed0*/  F2FP.BF16.PACK_AB R136, R137, R136 ;  /* 0x000000888988723e */ /* 0x000fe200000010ff */
[----:B------:R-:W-:Y:S01]  /*1aee0*/  IMAD R10, R6, c[0x0][0x4e8], R5 ;  /* 0x00013a00060a7a24 */ /* 0x000fe200078e0205 */
[----:B------:R-:W-:Y:S01]  /*1aef0*/  SHF.R.S32.HI R5, RZ, 0x1f, R4 ;  /* 0x0000001fff057819 */ /* 0x000fe20000011404 */
[----:B------:R-:W-:Y:S01]  /*1af00*/  IMAD.U32 R11, R16, 0x2, R7 ;  /* 0x00000002100b7824 */ /* 0x000fe200078e0007 */
[C---:B------:R-:W-:Y:S01]  /*1af10*/  IADD3 R7, R0.reuse, 0x8, RZ ;  /* 0x0000000800077810 */ /* 0x040fe20007ffe0ff */
[----:B------:R-:W-:Y:S01]  /*1af20*/  IMAD R14, R29, 0x80, R9 ;  /* 0x000000801d0e7824 */ /* 0x000fe200078e0209 */
[CC--:B------:R-:W-:Y:S01]  /*1af30*/  ISETP.GE.OR P5, PT, R0.reuse, R54.reuse, P0 ;  /* 0x000000360000720c */ /* 0x0c0fe200007a6670 */
[----:B------:R-:W-:Y:S01]  /*1af40*/  IMAD.MOV.U32 R2, RZ, RZ, R12 ;  /* 0x000000ffff027224 */ /* 0x000fe200078e000c */
[----:B------:R-:W-:Y:S01]  /*1af50*/  IADD3 R6, R0, 0x40, RZ ;  /* 0x0000004000067810 */ /* 0x000fe20007ffe0ff */
[----:B------:R-:W-:Y:S01]  /*1af60*/  IMAD R5, R5, c[0x0][0x3e0], RZ ;  /* 0x0000f80005057a24 */ /* 0x000fe200078e02ff */
[----:B------:R-:W-:Y:S01]  /*1af70*/  ISETP.GE.OR P6, PT, R7, R54, P0 ;  /* 0x000000360700720c */ /* 0x000fe200007c6670 */
[----:B------:R-:W-:Y:S01]  /*1af80*/  @P3 IMAD.HI.U32 R7, R14, c[0x0][0x4ec], RZ ;  /* 0x00013b000e073a27 */ /* 0x000fe200078e00ff */
[----:B------:R-:W-:-:S02]  /*1af90*/  P2R R9, PR, RZ, 0x20 ;  /* 0x00000020ff097803 */ /* 0x000fc40000000000 */
[----:B------:R-:W-:Y:S01]  /*1afa0*/  ISETP.GE.OR P5, PT, R6, R54, P0 ;  /* 0x000000360600720c */ /* 0x000fe200007a6670 */
[----:B------:R-:W-:Y:S01]  /*1afb0*/  IMAD.MOV.U32 R15, RZ, RZ, -0x10 ;  /* 0xfffffff0ff0f7424 */ /* 0x000fe200078e00ff */
[----:B------:R-:W-:Y:S01]  /*1afc0*/  IADD3 R0, R0, 0x48, RZ ;  /* 0x0000004800007810 */ /* 0x000fe20007ffe0ff */
[C---:B------:R-:W-:Y:S01]  /*1afd0*/  IMAD.WIDE.U32 R2, R4.reuse, c[0x0][0x3e0], R2 ;  /* 0x0000f80004027a25 */ /* 0x040fe200078e0002 */
[----:B------:R-:W-:Y:S02]  /*1afe0*/  F2FP.BF16.PACK_AB R138, R139, R138 ;  /* 0x0000008a8b8a723e */ /* 0x000fe400000010ff */
[----:B------:R-:W-:Y:S01]  /*1aff0*/  SEL R15, R15, 0x10, !P4 ;  /* 0x000000100f0f7807 */ /* 0x000fe20006000000 */
[----:B------:R-:W-:Y:S01]  /*1b000*/  IMAD R6, R4, c[0x0][0x3e4], R5 ;  /* 0x0000f90004067a24 */ /* 0x000fe200078e0205 */
[----:B------:R-:W-:Y:S01]  /*1b010*/  ISETP.GE.OR P4, PT, R0, R54, P0 ;  /* 0x000000360000720c */ /* 0x000fe20000786670 */
[----:B------:R-:W-:Y:S01]  /*1b020*/  IMAD.MOV.U32 R4, RZ, RZ, R14 ;  /* 0x000000ffff047224 */ /* 0x000fe200078e000e */
[----:B------:R-:W-:Y:S01]  /*1b030*/  @P3 SHF.R.U32.HI R4, RZ, c[0x0][0x4f0], R7 ;  /* 0x00013c00ff043a19 */ /* 0x000fe20000011607 */
[----:B------:R-:W-:Y:S01]  /*1b040*/  IMAD R21, R28, c[0x0][0x49c], R21 ;  /* 0x000127001c157a24 */ /* 0x000fe200078e0215 */
[----:B------:R-:W-:Y:S01]  /*1b050*/  ISETP.NE.AND P3, PT, R9, RZ, PT ;  /* 0x000000ff0900720c */ /* 0x000fe20003f65270 */
[----:B------:R-:W-:Y:S01]  /*1b060*/  IMAD.SHL.U32 R0, R11, 0x2, RZ ;  /* 0x000000020b007824 */ /* 0x000fe200078e00ff */
[----:B------:R-:W-:Y:S01]  /*1b070*/  SHF.R.S32.HI R11, RZ, 0x1f, R10 ;  /* 0x0000001fff0b7819 */ /* 0x000fe2000001140a */
[----:B------:R-:W-:Y:S01]  /*1b080*/  IMAD.IADD R3, R3, 0x1, R6 ;  /* 0x0000000103037824 */ /* 0x000fe200078e0206 */
[--C-:B------:R-:W-:Y:S01]  /*1b090*/  SHF.R.S32.HI R6, RZ, 0x1f, R4.reuse ;  /* 0x0000001fff067819 */ /* 0x100fe20000011404 */
[----:B------:R-:W-:Y:S01]  /*1b0a0*/  IMAD.MOV.U32 R16, RZ, RZ, 0x20 ;  /* 0x00000020ff107424 */ /* 0x000fe200078e00ff */
[----:B------:R-:W-:Y:S01]  /*1b0b0*/  IADD3 R12, P0, R4, R18, RZ ;  /* 0x00000012040c7210 */ /* 0x000fe20007f1e0ff */
[----:B------:R-:W-:Y:S01]  /*1b0c0*/  IMAD.MOV R4, RZ, RZ, -R4 ;  /* 0x000000ffff047224 */ /* 0x000fe200078e0a04 */
[----:B------:R-:W-:Y:S01]  /*1b0d0*/  STS [R0+0x80], R104 ;  /* 0x0000806800007388 */ /* 0x000fe20000000800 */
[----:B------:R-:W-:Y:S01]  /*1b0e0*/  IMAD.WIDE.U32 R2, R10, c[0x0][0x3d8], R2 ;  /* 0x0000f6000a027a25 */ /* 0x000fe200078e0002 */
[----:B------:R-:W-:-:S02]  /*1b0f0*/  IADD3.X R13, R6, R19, R21, P0, !PT ;  /* 0x00000013060d7210 */ /* 0x000fc400007fe415 */
[----:B------:R-:W-:Y:S01]  /*1b100*/  SEL R16, R16, 0xffffffe0, !P1 ;  /* 0xffffffe010107807 */ /* 0x000fe20004800000 */
[----:B------:R-:W-:Y:S01]  /*1b110*/  IMAD R6, R11, c[0x0][0x3d8], RZ ;  /* 0x0000f6000b067a24 */ /* 0x000fe200078e02ff */
[----:B------:R-:W-:Y:S01]  /*1b120*/  STS [R0+0x480], R106 ;  /* 0x0004806a00007388 */ /* 0x000fe20000000800 */
[----:B------:R-:W-:Y:S01]  /*1b130*/  IMAD R4, R4, c[0x0][0x4e8], R14 ;  /* 0x00013a0004047a24 */ /* 0x000fe200078e020e */
[----:B------:R-:W-:Y:S01]  /*1b140*/  IADD3 R7, R0, 0x80, RZ ;  /* 0x0000008000077810 */ /* 0x000fe20007ffe0ff */
[----:B------:R-:W-:Y:S01]  /*1b150*/  IMAD R6, R10, c[0x0][0x3dc], R6 ;  /* 0x0000f7000a067a24 */ /* 0x000fe200078e0206 */
[C---:B------:R-:W-:Y:S01]  /*1b160*/  IADD3 R9, R0.reuse, 0xc0, RZ ;  /* 0x000000c000097810 */ /* 0x040fe20007ffe0ff */
[----:B------:R-:W-:Y:S01]  /*1b170*/  IMAD.IADD R5, R0, 0x1, R15 ;  /* 0x0000000100057824 */ /* 0x000fe200078e020f */
[----:B------:R-:W-:Y:S01]  /*1b180*/  LEA R21, P0, R2, c[0x0][0x380], 0x1 ;  /* 0x0000e00002157a11 */ /* 0x000fe200078008ff */
[----:B------:R-:W-:Y:S01]  /*1b190*/  IMAD.IADD R3, R3, 0x1, R6 ;  /* 0x0000000103037824 */ /* 0x000fe200078e0206 */
[----:B------:R-:W-:Y:S01]  /*1b1a0*/  SHF.R.S32.HI R6, RZ, 0x1f, R4 ;  /* 0x0000001fff067819 */ /* 0x000fe20000011404 */
[----:B------:R-:W-:Y:S01]  /*1b1b0*/  IMAD R22, R29, 0x80, R22 ;  /* 0x000000801d167824 */ /* 0x000fe200078e0216 */
[----:B------:R-:W-:Y:S01]  /*1b1c0*/  STS [R5+0x80], R23 ;  /* 0x0000801705007388 */ /* 0x000fe20000000800 */
[----:B------:R-:W-:-:S02]  /*1b1d0*/  @P2 IADD3 R9, R7, -0x40, RZ ;  /* 0xffffffc007092810 */ /* 0x000fc40007ffe0ff */
[----:B------:R-:W-:Y:S01]  /*1b1e0*/  IMAD R6, R6, c[0x0][0x488], RZ ;  /* 0x0001220006067a24 */ /* 0x000fe200078e02ff */
[----:B------:R-:W-:Y:S01]  /*1b1f0*/  STS [R5+0x480], R118 ;  /* 0x0004807605007388 */ /* 0x000fe20000000800 */
[----:B------:R-:W-:Y:S01]  /*1b200*/  LEA.HI.X R20, R2, c[0x0][0x384], R3, 0x1, P0 ;  /* 0x0000e10002147a11 */ /* 0x000fe200000f0c03 */
[C---:B------:R-:W-:Y:S01]  /*1b210*/  IMAD.WIDE.U32 R2, R4.reuse, c[0x0][0x488], R12 ;  /* 0x0001220004027a25 */ /* 0x040fe200078e000c */
[----:B------:R-:W-:Y:S01]  /*1b220*/  F2FP.BF16.PACK_AB R148, R149, R148 ;  /* 0x000000949594723e */ /* 0x000fe200000010ff */
[----:B------:R-:W-:Y:S01]  /*1b230*/  STS [R0+0x2080], R108 ;  /* 0x0020806c00007388 */ /* 0x000fe20000000800 */
[----:B------:R-:W-:Y:S01]  /*1b240*/  F2FP.BF16.PACK_AB R150, R151, R150 ;  /* 0x000000969796723e */ /* 0x000fe200000010ff */
[----:B------:R-:W-:Y:S01]  /*1b250*/  IMAD R6, R4, c[0x0][0x48c], R6 ;  /* 0x0001230004067a24 */ /* 0x000fe200078e0206 */
[----:B------:R-:W-:Y:S01]  /*1b260*/  LEA R4, P0, R2, c[0x0][0x450], 0x2 ;  /* 0x0001140002047a11 */ /* 0x000fe200078010ff */
[----:B------:R1:W-:Y:S01]  /*1b270*/  STS [R0+0x2480], R110 ;  /* 0x0024806e00007388 */ /* 0x0003e20000000800 */
[----:B------:R-:W-:-:S02]  /*1b280*/  F2FP.BF16.PACK_AB R140, R141, R140 ;  /* 0x0000008c8d8c723e */ /* 0x000fc400000010ff */
[----:B------:R-:W-:Y:S01]  /*1b290*/  F2FP.BF16.PACK_AB R142, R143, R142 ;  /* 0x0000008e8f8e723e */ /* 0x000fe200000010ff */
[----:B------:R-:W-:Y:S01]  /*1b2a0*/  STS [R5+0x2080], R112 ;  /* 0x0020807005007388 */ /* 0x000fe20000000800 */
[----:B------:R-:W-:Y:S02]  /*1b2b0*/  F2FP.BF16.PACK_AB R144, R145, R144 ;  /* 0x000000909190723e */ /* 0x000fe400000010ff */
[----:B------:R-:W-:Y:S01]  /*1b2c0*/  F2FP.BF16.PACK_AB R146, R147, R146 ;  /* 0x000000929392723e */ /* 0x000fe200000010ff */
[----:B------:R2:W-:Y:S01]  /*1b2d0*/  STS [R5+0x2480], R114 ;  /* 0x0024807205007388 */ /* 0x0005e20000000800 */
[----:B------:R-:W-:Y:S02]  /*1b2e0*/  F2FP.BF16.PACK_AB R152, R153, R152 ;  /* 0x000000989998723e */ /* 0x000fe400000010ff */
[----:B------:R-:W-:Y:S01]  /*1b2f0*/  F2FP.BF16.PACK_AB R154, R155, R154 ;  /* 0x0000009a9b9a723e */ /* 0x000fe200000010ff */
[----:B------:R-:W-:Y:S01]  /*1b300*/  SHFL.IDX PT, R12, R4, RZ, 0x1c1f ;  /* 0x001c1fff040c7589 */ /* 0x000fe200000e0000 */
[----:B------:R-:W-:-:S02]  /*1b310*/  F2FP.BF16.PACK_AB R164, R165, R164 ;  /* 0x000000a4a5a4723e */ /* 0x000fc400000010ff */
[----:B------:R-:W-:Y:S01]  /*1b320*/  F2FP.BF16.PACK_AB R166, R167, R166 ;  /* 0x000000a6a7a6723e */ /* 0x000fe200000010ff */
[----:B------:R-:W-:Y:S01]  /*1b330*/  SHFL.IDX PT, R10, R4, 0x1, 0x1c1f ;  /* 0x003c1f00040a7f89 */ /* 0x000fe200000e0000 */
[----:B------:R-:W-:Y:S02]  /*1b340*/  F2FP.BF16.PACK_AB R156, R157, R156 ;  /* 0x0000009c9d9c723e */ /* 0x000fe400000010ff */
[----:B------:R-:W-:Y:S01]  /*1b350*/  F2FP.BF16.PACK_AB R158, R159, R158 ;  /* 0x0000009e9f9e723e */ /* 0x000fe200000010ff */
[----:B------:R-:W-:Y:S01]  /*1b360*/  SHFL.IDX PT, R44, R20, 0x3, 0x181f ;  /* 0x00781f00142c7f89 */ /* 0x000fe200000e0000 */
[----:B------:R-:W-:Y:S02]  /*1b370*/  F2FP.BF16.PACK_AB R160, R161, R160 ;  /* 0x000000a0a1a0723e */ /* 0x000fe400000010ff */
[----:B------:R-:W-:Y:S01]  /*1b380*/  F2FP.BF16.PACK_AB R162, R163, R162 ;  /* 0x000000a2a3a2723e */ /* 0x000fe200000010ff */
[----:B------:R-:W-:Y:S01]  /*1b390*/  SHFL.IDX PT, R48, R21, 0x6, 0x181f ;  /* 0x00d81f0015307f89 */ /* 0x000fe200000e0000 */
[----:B-1----:R-:W-:Y:S01]  /*1b3a0*/  IMAD.IADD R0, R0, 0x1, R16 ;  /* 0x0000000100007824 */ /* 0x002fe200078e0210 */
[----:B------:R-:W-:-:S02]  /*1b3b0*/  SHF.R.S32.HI R52, RZ, 0x1f, R8 ;  /* 0x0000001fff347819 */ /* 0x000fc40000011408 */
[C---:B------:R-:W-:Y:S01]  /*1b3c0*/  IADD3 R23, R22.reuse, 0x40, RZ ;  /* 0x0000004016177810 */ /* 0x040fe20007ffe0ff */
[----:B------:R-:W-:Y:S01]  /*1b3d0*/  SHFL.IDX PT, R51, R20, 0x4, 0x181f ;  /* 0x00981f0014337f89 */ /* 0x000fe200000e0000 */
[C---:B------:R-:W-:Y:S02]  /*1b3e0*/  IADD3 R45, R22.reuse, 0x50, RZ ;  /* 0x00000050162d7810 */ /* 0x040fe40007ffe0ff */
[----:B------:R-:W-:Y:S01]  /*1b3f0*/  IADD3 R53, R22, 0x60, RZ ;  /* 0x0000006016357810 */ /* 0x000fe20007ffe0ff */
[C---:B--2---:R-:W-:Y:S01]  /*1b400*/  IMAD.IADD R5, R16.reuse, 0x1, R5 ;  /* 0x0000000110057824 */ /* 0x044fe200078e0205 */
[----:B------:R-:W-:Y:S04]  /*1b410*/  STS [R0+0x80], R120 ;  /* 0x0000807800007388 */ /* 0x000fe80000000800 */
[----:B------:R-:W-:Y:S04]  /*1b420*/  STS [R0+0x480], R122 ;  /* 0x0004807a00007388 */ /* 0x000fe80000000800 */
[----:B------:R-:W-:Y:S04]  /*1b430*/  STS [R5+0x80], R132 ;  /* 0x0000808405007388 */ /* 0x000fe80000000800 */
[----:B------:R-:W-:Y:S04]  /*1b440*/  STS [R5+0x480], R134 ;  /* 0x0004808605007388 */ /* 0x000fe80000000800 */
[----:B------:R-:W-:Y:S04]  /*1b450*/  STS [R0+0x2080], R124 ;  /* 0x0020807c00007388 */ /* 0x000fe80000000800 */
[----:B------:R1:W-:Y:S04]  /*1b460*/  STS [R0+0x2480], R126 ;  /* 0x0024807e00007388 */ /* 0x0003e80000000800 */
[----:B------:R-:W-:Y:S04]  /*1b470*/  STS [R5+0x2080], R128 ;  /* 0x0020808005007388 */ /* 0x000fe80000000800 */
[----:B------:R-:W-:Y:S04]  /*1b480*/  STS [R5+0x2480], R130 ;  /* 0x0024808205007388 */ /* 0x000fe80000000800 */
[----:B------:R-:W-:Y:S04]  /*1b490*/  STS [R9], R136 ;  /* 0x0000008809007388 */ /* 0x000fe80000000800 */
[----:B------:R-:W-:Y:S04]  /*1b4a0*/  STS [R9+0x400], R138 ;  /* 0x0004008a09007388 */ /* 0x000fe80000000800 */
[----:B------:R-:W-:Y:S04]  /*1b4b0*/  SHFL.IDX PT, R50, R20, 0x5, 0x181f ;  /* 0x00b81f0014327f89 */ /* 0x000fe800000e0000 */
[----:B------:R-:W-:Y:S01]  /*1b4c0*/  SHFL.IDX PT, R49, R20, 0x6, 0x181f ;  /* 0x00d81f0014317f89 */ /* 0x000fe200000e0000 */
[----:B-1----:R-:W-:Y:S01]  /*1b4d0*/  IMAD.IADD R0, R3, 0x1, R6 ;  /* 0x0000000103007824 */ /* 0x002fe200078e0206 */
[----:B------:R-:W-:-:S02]  /*1b4e0*/  IADD3 R3, R16, 0x400, R9 ;  /* 0x0000040010037810 */ /* 0x000fc40007ffe009 */
[----:B------:R-:W-:Y:S02]  /*1b4f0*/  SHFL.IDX PT, R6, R4, 0x2, 0x1c1f ;  /* 0x005c1f0004067f89 */ /* 0x000fe400000e0000 */
[----:B------:R-:W-:Y:S01]  /*1b500*/  LEA.HI.X R2, R2, c[0x0][0x454], R0, 0x2, P0 ;  /* 0x0001150002027a11 */ /* 0x000fe200000f1400 */
[C---:B------:R-:W-:Y:S01]  /*1b510*/  IMAD.IADD R0, R15.reuse, 0x1, R9 ;  /* 0x000000010f007824 */ /* 0x040fe200078e0209 */
[----:B------:R-:W-:Y:S01]  /*1b520*/  SHFL.IDX PT, R4, R4, 0x3, 0x1c1f ;  /* 0x007c1f0004047f89 */ /* 0x000fe200000e0000 */
[----:B------:R-:W-:Y:S01]  /*1b530*/  IMAD.IADD R14, R15, 0x1, R3 ;  /* 0x000000010f0e7824 */ /* 0x000fe200078e0203 */
[----:B------:R-:W-:Y:S01]  /*1b540*/  ISETP.GE.AND P0, PT, R8, c[0x0][0x3c8], PT ;  /* 0x0000f20008007a0c */ /* 0x000fe20003f06270 */
[----:B------:R-:W-:Y:S01]  /*1b550*/  IMAD.IADD R3, R16, 0x1, R9 ;  /* 0x0000000110037824 */ /* 0x000fe200078e0209 */
[----:B------:R-:W1:Y:S02]  /*1b560*/  SHFL.IDX PT, R13, R2, RZ, 0x1c1f ;  /* 0x001c1fff020d7589 */ /* 0x000e6400000e0000 */
[----:B------:R-:W-:-:S02]  /*1b570*/  ISETP.GE.OR P1, PT, R22, R54, P0 ;  /* 0x000000361600720c */ /* 0x000fc40000726670 */
[----:B------:R-:W2:Y:S04]  /*1b580*/  SHFL.IDX PT, R11, R2, 0x1, 0x1c1f ;  /* 0x003c1f00020b7f89 */ /* 0x000ea800000e0000 */
[----:B------:R-:W3:Y:S04]  /*1b590*/  SHFL.IDX PT, R7, R2, 0x2, 0x1c1f ;  /* 0x005c1f0002077f89 */ /* 0x000ee800000e0000 */
[----:B------:R4:W1:Y:S04]  /*1b5a0*/  SHFL.IDX PT, R5, R2, 0x3, 0x1c1f ;  /* 0x007c1f0002057f89 */ /* 0x00086800000e0000 */
[----:B------:R-:W-:Y:S04]  /*1b5b0*/  STS [R0], R148 ;  /* 0x0000009400007388 */ /* 0x000fe80000000800 */
[----:B------:R-:W-:Y:S04]  /*1b5c0*/  STS [R0+0x400], R150 ;  /* 0x0004009600007388 */ /* 0x000fe80000000800 */
[----:B------:R-:W-:Y:S04]  /*1b5d0*/  STS [R9+0x2000], R140 ;  /* 0x0020008c09007388 */ /* 0x000fe80000000800 */
[----:B------:R-:W-:Y:S04]  /*1b5e0*/  STS [R9+0x2400], R142 ;  /* 0x0024008e09007388 */ /* 0x000fe80000000800 */
[----:B------:R-:W-:Y:S01]  /*1b5f0*/  STS [R0+0x2000], R144 ;  /* 0x0020009000007388 */ /* 0x000fe20000000800 */
[----:B----4-:R-:W-:-:S03]  /*1b600*/  IMAD.IADD R2, R16, 0x1, R0 ;  /* 0x0000000110027824 */ /* 0x010fc600078e0200 */
[----:B------:R4:W-:Y:S04]  /*1b610*/  STS [R0+0x2400], R146 ;  /* 0x0024009200007388 */ /* 0x0009e80000000800 */
[----:B------:R-:W-:Y:S04]  /*1b620*/  STS [R3], R152 ;  /* 0x0000009803007388 */ /* 0x000fe80000000800 */
[----:B------:R-:W-:Y:S04]  /*1b630*/  STS [R3+0x400], R154 ;  /* 0x0004009a03007388 */ /* 0x000fe80000000800 */
[----:B------:R-:W-:Y:S04]  /*1b640*/  STS [R2], R164 ;  /* 0x000000a402007388 */ /* 0x000fe80000000800 */
[----:B------:R-:W-:Y:S04]  /*1b650*/  STS [R14], R166 ;  /* 0x000000a60e007388 */ /* 0x000fe80000000800 */
[----:B------:R-:W-:Y:S04]  /*1b660*/  STS [R3+0x2000], R156 ;  /* 0x0020009c03007388 */ /* 0x000fe80000000800 */
[----:B------:R-:W-:Y:S01]  /*1b670*/  STS [R3+0x2400], R158 ;  /* 0x0024009e03007388 */ /* 0x000fe20000000800 */
[----:B----4-:R-:W-:-:S03]  /*1b680*/  IMAD.SHL.U32 R0, R17, 0x2, RZ ;  /* 0x0000000211007824 */ /* 0x010fc600078e00ff */
[----:B------:R4:W-:Y:S04]  /*1b690*/  STS [R2+0x2000], R160 ;  /* 0x002000a002007388 */ /* 0x0009e80000000800 */
[----:B------:R-:W-:Y:S04]  /*1b6a0*/  STS [R14+0x2000], R162 ;  /* 0x002000a20e007388 */ /* 0x000fe80000000800 */
[----:B------:R-:W-:Y:S06]  /*1b6b0*/  BAR.SYNC.DEFER_BLOCKING 0x1, 0x80 ;  /* 0x0042000000007b1d */ /* 0x000fec0000010000 */
[----:B------:R-:W3:Y:S04]  /*1b6c0*/  SHFL.IDX PT, R3, R21, 0x1, 0x181f ;  /* 0x00381f0015037f89 */ /* 0x000ee800000e0000 */
[----:B------:R-:W-:Y:S01]  /*1b6d0*/  SHFL.IDX PT, R9, R21, 0x2, 0x181f ;  /* 0x00581f0015097f89 */ /* 0x000fe200000e0000 */
[----:B----4-:R-:W-:-:S03]  /*1b6e0*/  IADD3 R2, R22, 0x10, RZ ;  /* 0x0000001016027810 */ /* 0x010fc60007ffe0ff */
[----:B-1----:R-:W-:Y:S04]  /*1b6f0*/  @!P3 ST.E [R12.64], R24 ;  /* 0x000000180c00b985 */ /* 0x002fe8000c10190c */
[----:B--2---:R-:W-:Y:S04]  /*1b700*/  @!P6 ST.E [R10.64], R25 ;  /* 0x000000190a00e985 */ /* 0x004fe8000c10190c */
[----:B---3--:R-:W-:Y:S04]  /*1b710*/  @!P5 ST.E [R6.64], R26 ;  /* 0x0000001a0600d985 */ /* 0x008fe8000c10190c */
[----:B------:R1:W-:Y:S01]  /*1b720*/  @!P4 ST.E [R4.64], R27 ;  /* 0x0000001b0400c985 */ /* 0x0003e2000c10190c */
[----:B------:R-:W-:-:S02]  /*1b730*/  ISETP.GE.OR P4, PT, R2, R54, P0 ;  /* 0x000000360200720c */ /* 0x000fc40000786670 */
[----:B------:R-:W-:Y:S01]  /*1b740*/  IADD3 R2, R22, 0x20, RZ ;  /* 0x0000002016027810 */ /* 0x000fe20007ffe0ff */
[----:B------:R-:W2:Y:S03]  /*1b750*/  SHFL.IDX PT, R6, R21, RZ, 0x181f ;  /* 0x00181fff15067589 */ /* 0x000ea600000e0000 */
[----:B------:R-:W-:Y:S01]  /*1b760*/  ISETP.GE.OR P3, PT, R2, R54, P0 ;  /* 0x000000360200720c */ /* 0x000fe20000766670 */
[----:B------:R-:W3:Y:S01]  /*1b770*/  SHFL.IDX PT, R7, R20, RZ, 0x181f ;  /* 0x00181fff14077589 */ /* 0x000ee200000e0000 */
[----:B------:R-:W-:-:S03]  /*1b780*/  IADD3 R2, R22, 0x30, RZ ;  /* 0x0000003016027810 */ /* 0x000fc60007ffe0ff */
[----:B------:R-:W-:Y:S01]  /*1b790*/  LDS.128 R24, [R0+0x80] ;  /* 0x0000800000187984 */ /* 0x000fe20000000c00 */
[----:B------:R-:W-:-:S03]  /*1b7a0*/  ISETP.GE.OR P2, PT, R2, R54, P0 ;  /* 0x000000360200720c */ /* 0x000fc60000746670 */
[----:B------:R-:W4:Y:S04]  /*1b7b0*/  SHFL.IDX PT, R5, R20, 0x1, 0x181f ;  /* 0x00381f0014057f89 */ /* 0x000f2800000e0000 */
[----:B------:R-:W4:Y:S04]  /*1b7c0*/  SHFL.IDX PT, R11, R20, 0x2, 0x181f ;  /* 0x00581f00140b7f89 */ /* 0x000f2800000e0000 */
[----:B------:R-:W4:Y:S01]  /*1b7d0*/  SHFL.IDX PT, R10, R21, 0x3, 0x181f ;  /* 0x00781f00150a7f89 */ /* 0x000f2200000e0000 */
[----:B-1----:R-:W-:-:S03]  /*1b7e0*/  @!P4 LEA R4, P6, R8, R3, 0x1 ;  /* 0x000000030804c211 */ /* 0x002fc600078c08ff */
[----:B------:R-:W1:Y:S01]  /*1b7f0*/  LDS.128 R16, [R0+0x880] ;  /* 0x0008800000107984 */ /* 0x000e620000000c00 */
[----:B--2---:R-:W-:-:S03]  /*1b800*/  @!P1 LEA R6, P5, R8, R6, 0x1 ;  /* 0x0000000608069211 */ /* 0x004fc600078a08ff */
[----:B------:R-:W2:Y:S01]  /*1b810*/  LDS.128 R12, [R0+0x1080] ;  /* 0x00108000000c7984 */ /* 0x000ea20000000c00 */
[----:B---3--:R-:W-:-:S03]  /*1b820*/  @!P1 LEA.HI.X R7, R8, R7, R52, 0x1, P5 ;  /* 0x0000000708079211 */ /* 0x008fc600028f0c34 */
[----:B------:R-:W3:Y:S02]  /*1b830*/  LDS.128 R28, [R0+0x1880] ;  /* 0x00188000001c7984 */ /* 0x000ee40000000c00 */
[----:B------:R-:W-:Y:S02]  /*1b840*/  P2R R2, PR, RZ, 0x40 ;  /* 0x00000040ff027803 */ /* 0x000fe40000000000 */
[----:B------:R-:W-:Y:S01]  /*1b850*/  LDS.128 R32, [R0+0x2080] ;  /* 0x0020800000207984 */ /* 0x000fe20000000c00 */
[----:B------:R-:W-:Y:S02]  /*1b860*/  ISETP.GE.OR P6, PT, R23, R54, P0 ;  /* 0x000000361700720c */ /* 0x000fe400007c6670 */
[----:B------:R-:W-:Y:S01]  /*1b870*/  ISETP.NE.AND P5, PT, R2, RZ, PT ;  /* 0x000000ff0200720c */ /* 0x000fe20003fa5270 */
[----:B------:R-:W-:Y:S03]  /*1b880*/  LDS.128 R36, [R0+0x2880] ;  /* 0x0028800000247984 */ /* 0x000fe60000000c00 */
[C---:B----4-:R-:W-:Y:S01]  /*1b890*/  @!P4 LEA.HI.X R5, R8.reuse, R5, R52, 0x1, P5 ;  /* 0x000000050805c211 */ /* 0x050fe200028f0c34 */
[----:B------:R-:W-:Y:S01]  /*1b8a0*/  LDS.128 R40, [R0+0x3080] ;  /* 0x0030800000287984 */ /* 0x000fe20000000c00 */
[----:B------:R-:W-:-:S03]  /*1b8b0*/  @!P3 LEA R2, P5, R8, R9, 0x1 ;  /* 0x000000090802b211 */ /* 0x000fc600078a08ff */
[----:B------:R-:W4:Y:S01]  /*1b8c0*/  SHFL.IDX PT, R23, R21, 0x4, 0x181f ;  /* 0x00981f0015177f89 */ /* 0x000f2200000e0000 */
[C-C-:B------:R-:W-:Y:S02]  /*1b8d0*/  @!P3 LEA.HI.X R3, R8.reuse, R11, R52.reuse, 0x1, P5 ;  /* 0x0000000b0803b211 */ /* 0x140fe400028f0c34 */
[C---:B------:R-:W-:Y:S01]  /*1b8e0*/  @!P2 LEA R10, P5, R8.reuse, R10, 0x1 ;  /* 0x0000000a080aa211 */ /* 0x040fe200078a08ff */
[----:B------:R-:W4:Y:S03]  /*1b8f0*/  SHFL.IDX PT, R9, R21, 0x5, 0x181f ;  /* 0x00b81f0015097f89 */ /* 0x000f2600000e0000 */
[----:B------:R-:W-:Y:S02]  /*1b900*/  @!P2 LEA.HI.X R11, R8, R44, R52, 0x1, P5 ;  /* 0x0000002c080ba211 */ /* 0x000fe400028f0c34 */
[-C--:B------:R-:W-:Y:S02]  /*1b910*/  ISETP.GE.OR P5, PT, R45, R54.reuse, P0 ;  /* 0x000000362d00720c */ /* 0x080fe400007a6670 */
[----:B------:R4:W4:Y:S04]  /*1b920*/  LDS.128 R44, [R0+0x3880] ;  /* 0x00388000002c7984 */ /* 0x0009280000000c00 */
[----:B------:R4:W-:Y:S01]  /*1b930*/  @!P1 ST.E.128 [R6.64], R24 ;  /* 0x0000001806009985 */ /* 0x0009e2000c101d0c */
[----:B------:R-:W-:-:S03]  /*1b940*/  ISETP.GE.OR P1, PT, R53, R54, P0 ;  /* 0x000000363500720c */ /* 0x000fc60000726670 */
[----:B-1----:R1:W-:Y:S04]  /*1b950*/  @!P4 ST.E.128 [R4.64], R16 ;  /* 0x000000100400c985 */ /* 0x0023e8000c101d0c */
[----:B--2---:R2:W-:Y:S04]  /*1b960*/  @!P3 ST.E.128 [R2.64], R12 ;  /* 0x0000000c0200b985 */ /* 0x0045e8000c101d0c */
[----:B---3--:R3:W-:Y:S01]  /*1b970*/  @!P2 ST.E.128 [R10.64], R28 ;  /* 0x0000001c0a00a985 */ /* 0x0087e2000c101d0c */
[----:B----4-:R-:W-:-:S04]  /*1b980*/  IADD3 R0, R22, 0x70, RZ ;  /* 0x0000007016007810 */ /* 0x010fc80007ffe0ff */
[----:B------:R-:W-:Y:S02]  /*1b990*/  ISETP.GE.OR P0, PT, R0, R54, P0 ;  /* 0x000000360000720c */ /* 0x000fe40000706670 */
[C---:B------:R-:W-:Y:S02]  /*1b9a0*/  @!P6 LEA R6, P4, R8.reuse, R23, 0x1 ;  /* 0x000000170806e211 */ /* 0x040fe400078808ff */
[C---:B-1----:R-:W-:Y:S02]  /*1b9b0*/  @!P5 LEA R4, P3, R8.reuse, R9, 0x1 ;  /* 0x000000090804d211 */ /* 0x042fe400078608ff */
[C-C-:B------:R-:W-:Y:S02]  /*1b9c0*/  @!P6 LEA.HI.X R7, R8.reuse, R51, R52.reuse, 0x1, P4 ;  /* 0x000000330807e211 */ /* 0x140fe400020f0c34 */
[C---:B--2---:R-:W-:Y:S02]  /*1b9d0*/  @!P1 LEA R2, P2, R8.reuse, R48, 0x1 ;  /* 0x0000003008029211 */ /* 0x044fe400078408ff */
[C-C-:B------:R-:W-:Y:S01]  /*1b9e0*/  @!P5 LEA.HI.X R5, R8.reuse, R50, R52.reuse, 0x1, P3 ;  /* 0x000000320805d211 */ /* 0x140fe200018f0c34 */
[----:B------:R3:W-:Y:S01]  /*1b9f0*/  @!P6 ST.E.128 [R6.64], R32 ;  /* 0x000000200600e985 */ /* 0x0007e2000c101d0c */
[----:B------:R-:W-:-:S03]  /*1ba00*/  @!P1 LEA.HI.X R3, R8, R49, R52, 0x1, P2 ;  /* 0x0000003108039211 */ /* 0x000fc600010f0c34 */
[----:B------:R3:W-:Y:S04]  /*1ba10*/  @!P5 ST.E.128 [R4.64], R36 ;  /* 0x000000240400d985 */ /* 0x0007e8000c101d0c */
[----:B------:R3:W1:Y:S04]  /*1ba20*/  SHFL.IDX PT, R6, R21, 0x7, 0x181f ;  /* 0x00f81f0015067f89 */ /* 0x00066800000e0000 */
[----:B------:R3:W2:Y:S04]  /*1ba30*/  SHFL.IDX PT, R4, R20, 0x7, 0x181f ;  /* 0x00f81f0014047f89 */ /* 0x0006a800000e0000 */
[----:B------:R3:W-:Y:S01]  /*1ba40*/  @!P1 ST.E.128 [R2.64], R40 ;  /* 0x0000002802009985 */ /* 0x0007e2000c101d0c */
[----:B------:R-:W-:Y:S05]  /*1ba50*/  @P0 EXIT ;  /* 0x000000000000094d */ /* 0x000fea0003800000 */
[----:B-1-3--:R-:W-:-:S04]  /*1ba60*/  LEA R2, P0, R8, R6, 0x1 ;  /* 0x0000000608027211 */ /* 0x00afc800078008ff */
[----:B--2---:R-:W-:-:S05]  /*1ba70*/  LEA.HI.X R3, R8, R4, R52, 0x1, P0 ;  /* 0x0000000408037211 */ /* 0x004fca00000f0c34 */
[----:B------:R-:W-:Y:S01]  /*1ba80*/  ST.E.128 [R2.64], R44 ;  /* 0x0000002c02007985 */ /* 0x000fe2000c101d0c */
[----:B------:R-:W-:Y:S05]  /*1ba90*/  EXIT ;  /* 0x000000000000794d */ /* 0x000fea0003800000 */
.L_x_205:
[----:B------:R-:W1:Y:S01]  /*1baa0*/  S2R R8, SR_TID.X ;  /* 0x0000000000087919 */ /* 0x000e620000002100 */
[----:B------:R-:W-:Y:S03]  /*1bab0*/  BSSY B0, `(.L_x_206) ;  /* 0x0000027000007945 */ /* 0x000fe60003800000 */
[----:B------:R-:W2:Y:S01]  /*1bac0*/  S2R R10, SR_CTAID.Z ;  /* 0x00000000000a7919 */ /* 0x000ea20000002700 */
[----:B-1----:R-:W-:Y:S02]  /*1bad0*/  ISETP.GT.AND P0, PT, R8, 0x7f, PT ;  /* 0x0000007f0800780c */ /* 0x002fe40003f04270 */
[----:B--2---:R-:W-:-:S11]  /*1bae0*/  SHF.R.S32.HI R11, RZ, 0x1f, R10 ;  /* 0x0000001fff0b7819 */ /* 0x004fd6000001140a */
[----:B------:R-:W-:Y:S05]  /*1baf0*/  @P0 BRA `(.L_x_207) ;  /* 0x0000022000000947 */ /* 0x000fea0003800000 */
[----:B------:R-:W1:Y:S01]  /*1bb00*/  S2R R5, SR_CTAID.X ;  /* 0x0000000000057919 */ /* 0x000e620000002500 */
[----:B------:R-:W-:-:S05]  /*1bb10*/  MOV R2, c[0x0][0x4e8] ;  /* 0x00013a0000027a02 */ /* 0x000fca0000000f00 */
[----:B------:R-:W-:Y:S01]  /*1bb20*/  IMAD R0, R2, c[0x0][0x388], RZ ;  /* 0x0000e20002007a24 */ /* 0x000fe200078e02ff */
[----:B-1----:R-:W-:-:S04]  /*1bb30*/  LEA R5, R5, R8, 0x7 ;  /* 0x0000000805057211 */ /* 0x002fc800078e38ff */
[----:B------:R-:W-:-:S13]  /*1bb40*/  ISETP.GE.AND P0, PT, R5, R0, PT ;  /* 0x000000000500720c */ /* 0x000fda0003f06270 */
[----:B------:R-:W-:Y:S05]  /*1bb50*/  @P0 BRA `(.L_x_207) ;  /* 0x000001c000000947 */ /* 0x000fea0003800000 */
[----:B------:R-:W1:Y:S01]  /*1bb60*/  S2R R4, SR_CTAID.Y ;  /* 0x0000000000047919 */ /* 0x000e620000002600 */
[----:B------:R-:W-:Y:S02]  /*1bb70*/  ISETP.NE.AND P0, PT, R2, 0x1, PT ;  /* 0x000000010200780c */ /* 0x000fe40003f05270 */
[----:B------:R-:W-:-:S11]  /*1bb80*/  MOV R0, R5 ;  /* 0x0000000500007202 */ /* 0x000fd60000000f00 */
[----:B------:R-:W-:-:S05]  /*1bb90*/  @P0 IMAD.HI.U32 R2, R5, c[0x0][0x4ec], RZ ;  /* 0x00013b0005020a27 */ /* 0x000fca00078e00ff */
[----:B------:R-:W-:Y:S02]  /*1bba0*/  @P0 SHF.R.U32.HI R0, RZ, c[0x0][0x4f0], R2 ;  /* 0x00013c00ff000a19 */ /* 0x000fe40000011602 */
[----:B-1----:R-:W-:Y:S01]  /*1bbb0*/  SHF.R.S32.HI R3, RZ, 0x1f, R4 ;  /* 0x0000001fff037819 */ /* 0x002fe20000011404 */
[----:B------:R-:W-:-:S04]  /*1bbc0*/  IMAD.WIDE.U32 R6, R4, c[0x0][0x490], RZ ;  /* 0x0001240004067a25 */ /* 0x000fc800078e00ff */
[----:B------:R-:W-:-:S04]  /*1bbd0*/  IMAD R3, R3, c[0x0][0x490], RZ ;  /* 0x0001240003037a24 */ /* 0x000fc800078e02ff */
[----:B------:R-:W-:Y:S01]  /*1bbe0*/  IMAD R2, R4, c[0x0][0x494], R3 ;  /* 0x0001250004027a24 */ /* 0x000fe200078e0203 */
[----:B------:R-:W-:-:S04]  /*1bbf0*/  IADD3 R4, -R0, RZ, RZ ;  /* 0x000000ff00047210 */ /* 0x000fc80007ffe1ff */
[----:B------:R-:W-:Y:S01]  /*1bc00*/  IADD3 R3, R7, R2, RZ ;  /* 0x0000000207037210 */ /* 0x000fe20007ffe0ff */
[----:B------:R-:W-:Y:S02]  /*1bc10*/  IMAD.MOV.U32 R2, RZ, RZ, R6 ;  /* 0x000000ffff027224 */ /* 0x000fe400078e0006 */
[----:B------:R-:W-:Y:S02]  /*1bc20*/  IMAD R7, R11, c[0x0][0x498], RZ ;  /* 0x000126000b077a24 */ /* 0x000fe400078e02ff */
[----:B------:R-:W-:Y:S02]  /*1bc30*/  IMAD R4, R4, c[0x0][0x4e8], R5 ;  /* 0x00013a0004047a24 */ /* 0x000fe400078e0205 */
[----:B------:R-:W-:-:S03]  /*1bc40*/  IMAD.WIDE.U32 R2, R10, c[0x0][0x498], R2 ;  /* 0x000126000a027a25 */ /* 0x000fc600078e0002 */
[----:B------:R-:W-:Y:S01]  /*1bc50*/  SHF.R.S32.HI R5, RZ, 0x1f, R4 ;  /* 0x0000001fff057819 */ /* 0x000fe20000011404 */
[----:B------:R-:W-:Y:S01]  /*1bc60*/  IMAD R6, R10, c[0x0][0x49c], R7 ;  /* 0x000127000a067a24 */ /* 0x000fe200078e0207 */
[----:B------:R-:W-:Y:S02]  /*1bc70*/  SHF.R.S32.HI R7, RZ, 0x1f, R0 ;  /* 0x0000001fff077819 */ /* 0x000fe40000011400 */
[----:B------:R-:W-:Y:S01]  /*1bc80*/  IADD3 R2, P0, R0, R2, RZ ;  /* 0x0000000200027210 */ /* 0x000fe20007f1e0ff */
[----:B------:R-:W-:-:S03]  /*1bc90*/  IMAD R0, R5, c[0x0][0x488], RZ ;  /* 0x0001220005007a24 */ /* 0x000fc600078e02ff */
[----:B------:R-:W-:Y:S01]  /*1bca0*/  IADD3.X R3, R7, R3, R6, P0, !PT ;  /* 0x0000000307037210 */ /* 0x000fe200007fe406 */
[----:B------:R-:W-:-:S04]  /*1bcb0*/  IMAD R0, R4, c[0x0][0x48c], R0 ;  /* 0x0001230004007a24 */ /* 0x000fc800078e0200 */
[----:B------:R-:W-:-:S05]  /*1bcc0*/  IMAD.WIDE.U32 R2, R4, c[0x0][0x488], R2 ;  /* 0x0001220004027a25 */ /* 0x000fca00078e0002 */
[----:B------:R-:W-:Y:S02]  /*1bcd0*/  IADD3 R0, R3, R0, RZ ;  /* 0x0000000003007210 */ /* 0x000fe40007ffe0ff */
[----:B------:R-:W-:-:S04]  /*1bce0*/  LEA R4, P0, R2, c[0x0][0x450], 0x2 ;  /* 0x0001140002047a11 */ /* 0x000fc800078010ff */
[----:B------:R-:W-:Y:S01]  /*1bcf0*/  LEA.HI.X R5, R2, c[0x0][0x454], R0, 0x2, P0 ;  /* 0x0001150002057a11 */ /* 0x000fe200000f1400 */
[----:B------:R-:W-:-:S05]  /*1bd00*/  IMAD.MOV.U32 R0, RZ, RZ, -0x800000 ;  /* 0xff800000ff007424 */ /* 0x000fca00078e00ff */
[----:B------:R1:W-:Y:S03]  /*1bd10*/  STG.E [R4.64], R0 ;  /* 0x0000000004007986 */ /* 0x0003e6000c10190c */
.L_x_207:
[----:B------:R-:W-:Y:S05]  /*1bd20*/  BSYNC B0 ;  /* 0x0000000000007941 */ /* 0x000fea0003800000 */
.L_x_206:
[----:B------:R-:W2:Y:S01]  /*1bd30*/  S2R R6, SR_CTAID.Y ;  /* 0x0000000000067919 */ /* 0x000ea20000002600 */
[----:B-1----:R-:W-:Y:S01]  /*1bd40*/  SHF.R.S32.HI R0, RZ, 0x1f, R8 ;  /* 0x0000001fff007819 */ /* 0x002fe20000011408 */
[----:B------:R-:W-:Y:S02]  /*1bd50*/  IMAD.MOV.U32 R20, RZ, RZ, c[0x0][0x4e8] ;  /* 0x00013a00ff147624 */ /* 0x000fe400078e00ff */
[----:B------:R-:W1:Y:S01]  /*1bd60*/  S2R R12, SR_CTAID.X ;  /* 0x00000000000c7919 */ /* 0x000e620000002500 */
[----:B------:R-:W-:Y:S02]  /*1bd70*/  LEA.HI R0, R0, R8, RZ, 0x3 ;  /* 0x0000000800007211 */ /* 0x000fe400078f18ff */
[C---:B------:R-:W-:Y:S01]  /*1bd80*/  ISETP.NE.AND P0, PT, R20.reuse, 0x1, PT ;  /* 0x000000011400780c */ /* 0x040fe20003f05270 */
[----:B------:R-:W-:Y:S01]  /*1bd90*/  IMAD R20, R20, c[0x0][0x388], RZ ;  /* 0x0000e20014147a24 */ /* 0x000fe200078e02ff */
[----:B------:R-:W-:Y:S02]  /*1bda0*/  LOP3.LUT R2, R0, 0xfffffff8, RZ, 0xc0, !PT ;  /* 0xfffffff800027812 */ /* 0x000fe400078ec0ff */
[----:B------:R-:W-:-:S03]  /*1bdb0*/  SHF.R.S32.HI R9, RZ, 0x3, R0 ;  /* 0x00000003ff097819 */ /* 0x000fc60000011400 */
[----:B------:R-:W-:-:S04]  /*1bdc0*/  IMAD.IADD R8, R8, 0x1, -R2 ;  /* 0x0000000108087824 */ /* 0x000fc800078e0a02 */
[----:B------:R-:W-:Y:S01]  /*1bdd0*/  IMAD R0, R8, 0x10, R9 ;  /* 0x0000001008007824 */ /* 0x000fe200078e0209 */
[----:B--2---:R-:W-:-:S03]  /*1bde0*/  SHF.R.S32.HI R3, RZ, 0x1f, R6 ;  /* 0x0000001fff037819 */ /* 0x004fc60000011406 */
[----:B-1----:R-:W-:Y:S02]  /*1bdf0*/  IMAD R5, R12, 0x80, R0 ;  /* 0x000000800c057824 */ /* 0x002fe400078e0200 */
[----:B------:R-:W-:Y:S02]  /*1be00*/  IMAD R2, R3, c[0x0][0x3e8], RZ ;  /* 0x0000fa0003027a24 */ /* 0x000fe400078e02ff */
[----:B------:R-:W-:-:S04]  /*1be10*/  @P0 IMAD.HI.U32 R4, R5, c[0x0][0x4ec], RZ ;  /* 0x00013b0005040a27 */ /* 0x000fc800078e00ff */
[C---:B------:R-:W-:Y:S02]  /*1be20*/  IMAD R2, R6.reuse, c[0x0][0x3ec], R2 ;  /* 0x0000fb0006027a24 */ /* 0x040fe400078e0202 */
[----:B------:R-:W-:-:S04]  /*1be30*/  IMAD.WIDE.U32 R6, R6, c[0x0][0x3e8], RZ ;  /* 0x0000fa0006067a25 */ /* 0x000fc800078e00ff */
[----:B------:R-:W-:Y:S01]  /*1be40*/  IMAD.MOV.U32 R0, RZ, RZ, R5 ;  /* 0x000000ffff007224 */ /* 0x000fe200078e0005 */
[----:B------:R-:W-:Y:S01]  /*1be50*/  @P0 SHF.R.U32.HI R0, RZ, c[0x0][0x4f0], R4 ;  /* 0x00013c00ff000a19 */ /* 0x000fe20000011604 */
[----:B------:R-:W-:Y:S02]  /*1be60*/  IMAD.IADD R3, R7, 0x1, R2 ;  /* 0x0000000107037824 */ /* 0x000fe400078e0202 */
[----:B------:R-:W-:Y:S02]  /*1be70*/  IMAD R7, R11, c[0x0][0x3f0], RZ ;  /* 0x0000fc000b077a24 */ /* 0x000fe400078e02ff */
[----:B------:R-:W-:Y:S01]  /*1be80*/  IMAD.MOV.U32 R2, RZ, RZ, R6 ;  /* 0x000000ffff027224 */ /* 0x000fe200078e0006 */
[----:B------:R-:W-:Y:S01]  /*1be90*/  SHF.R.S32.HI R6, RZ, 0x1f, R0 ;  /* 0x0000001fff067819 */ /* 0x000fe20000011400 */
[C---:B------:R-:W-:Y:S02]  /*1bea0*/  IMAD R7, R10.reuse, c[0x0][0x3f4], R7 ;  /* 0x0000fd000a077a24 */ /* 0x040fe400078e0207 */
[----:B------:R-:W-:-:S04]  /*1beb0*/  IMAD.WIDE.U32 R2, R10, c[0x0][0x3f0], R2 ;  /* 0x0000fc000a027a25 */ /* 0x000fc800078e0002 */
        /* <DEDUP_REMOVED lines=31> */
[----:B------:R-:W-:Y:S01]  /*1c0b0*/  ISETP.GE.OR P3, PT, R10, R20, P0 ;  /* 0x000000140a00720c */ /* 0x000fe20000766670 */
        /* <DEDUP_REMOVED lines=45> */
.L_x_208:
        /* <DEDUP_REMOVED lines=15> */
.L_x_738:


//--------------------- .text._ZN7cutlass13device_kernelIN5flash19enable_sm80_to_sm89INS1_16FlashAttnFwdSm80INS1_25CollectiveMainloopFwdSm80ILi4ELi1ELb0EN4cute5tupleIJNS5_1CILi128EEENS7_ILi96EEENS7_ILi64EEEEEELi64ENS_10bfloat16_tEfNS_4arch4Sm80ELb0ELb1ELb1ELb1ELb0ELb0ELb1ELb0EEENS1_21CollectiveEpilogueFwdINS6_IJS8_SA_S9_EEENS6_IJNS7_ILi1EEESI_SI_EEESC_SE_Li128ELb1ELb1ELb0ELb0EEENS1_19SingleTileSchedulerILb1ELb0ELb1ELi128EEEEEEEEEvNT_6ParamsE --------------------------
	.section	.text._ZN7cutlass13device_kernelIN5flash19enable_sm80_to_sm89INS1_16FlashAttnFwdSm80INS1_25CollectiveMainloopFwdSm80ILi4ELi1ELb0EN4cute5tupleIJNS5_1CILi128EEENS7_ILi96EEENS7_ILi64EEEEEELi64ENS_10bfloat16_tEfNS_4arch4Sm80ELb0ELb1ELb1ELb1ELb0ELb0ELb1ELb0EEENS1_21CollectiveEpilogueFwdINS6_IJS8_SA_S9_EEENS6_IJNS7_ILi1EEESI_SI_EEESC_SE_Li128ELb1ELb1ELb0ELb0EEENS1_19SingleTileSchedulerILb1ELb0ELb1ELi128EEEEEEEEEvNT_6ParamsE,"ax",@progbits
	.sectioninfo	@"SHI_REGISTERS=255"
	.align	128
.text._ZN7cutlass13device_kernelIN5flash19enable_sm80_to_sm89INS1_16FlashAttnFwdSm80INS1_25CollectiveMainloopFwdSm80ILi4ELi1ELb0EN4cute5tupleIJNS5_1CILi128EEENS7_ILi96EEENS7_ILi64EEEEEELi64ENS_10bfloat16_tEfNS_4arch4Sm80ELb0ELb1ELb1ELb1ELb0ELb0ELb1ELb0EEENS1_21CollectiveEpilogueFwdINS6_IJS8_SA_S9_EEENS6_IJNS7_ILi1EEESI_SI_EEESC_SE_Li128ELb1ELb1ELb0ELb0EEENS1_19SingleTileSchedulerILb1ELb0ELb1ELi128EEEEEEEEEvNT_6ParamsE:
        .type           _ZN7cutlass13device_kernelIN5flash19enable_sm80_to_sm89INS1_16FlashAttnFwdSm80INS1_25CollectiveMainloopFwdSm80ILi4ELi1ELb0EN4cute5tupleIJNS5_1CILi128EEENS7_ILi96EEENS7_ILi64EEEEEELi64ENS_10bfloat16_tEfNS_4arch4Sm80ELb0ELb1ELb1ELb1ELb0ELb0ELb1ELb0EEENS1_21CollectiveEpilogueFwdINS6_IJS8_SA_S9_EEENS6_IJNS7_ILi1EEESI_SI_EEESC_SE_Li128ELb1ELb1ELb0ELb0EEENS1_19SingleTileSchedulerILb1ELb0ELb1ELi128EEEEEEEEEvNT_6ParamsE,@function
        .size           _ZN7cutlass13device_kernelIN5flash19enable_sm80_to_sm89INS1_16FlashAttnFwdSm80INS1_25CollectiveMainloopFwdSm80ILi4ELi1ELb0EN4cute5tupleIJNS5_1CILi128EEENS7_ILi96EEENS7_ILi64EEEEEELi64ENS_10bfloat16_tEfNS_4arch4Sm80ELb0ELb1ELb1ELb1ELb0ELb0ELb1ELb0EEENS1_21CollectiveEpilogueFwdINS6_IJS8_SA_S9_EEENS6_IJNS7_ILi1EEESI_SI_EEESC_SE_Li128ELb1ELb1ELb0ELb0EEENS1_19SingleTileSchedulerILb1ELb0ELb1ELi128EEEEEEEEEvNT_6ParamsE,(.L_x_739 - _ZN7cutlass13device_kernelIN5flash19enable_sm80_to_sm89INS1_16FlashAttnFwdSm80INS1_25CollectiveMainloopFwdSm80ILi4ELi1ELb0EN4cute5tupleIJNS5_1CILi128EEENS7_ILi96EEENS7_ILi64EEEEEELi64ENS_10bfloat16_tEfNS_4arch4Sm80ELb0ELb1ELb1ELb1ELb0ELb0ELb1ELb0EEENS1_21CollectiveEpilogueFwdINS6_IJS8_SA_S9_EEENS6_IJNS7_ILi1EEESI_SI_EEESC_SE_Li128ELb1ELb1ELb0ELb0EEENS1_19SingleTileSchedulerILb1ELb0ELb1ELi128EEEEEEEEEvNT_6ParamsE)
        .other          _ZN7cutlass13device_kernelIN5flash19enable_sm80_to_sm89INS1_16FlashAttnFwdSm80INS1_25CollectiveMainloopFwdSm80ILi4ELi1ELb0EN4cute5tupleIJNS5_1CILi128EEENS7_ILi96EEENS7_ILi64EEEEEELi64ENS_10bfloat16_tEfNS_4arch4Sm80ELb0ELb1ELb1ELb1ELb0ELb0ELb1ELb0EEENS1_21CollectiveEpilogueFwdINS6_IJS8_SA_S9_EEENS6_IJNS7_ILi1EEESI_SI_EEESC_SE_Li128ELb1ELb1ELb0ELb0EEENS1_19SingleTileSchedulerILb1ELb0ELb1ELi128EEEEEEEEEvNT_6ParamsE,@"STO_CUDA_ENTRY STV_DEFAULT"
_ZN7cutlass13device_kernelIN5flash19enable_sm80_to_sm89INS1_16FlashAttnFwdSm80INS1_25CollectiveMainloopFwdSm80ILi4ELi1ELb0EN4cute5tupleIJNS5_1CILi128EEENS7_ILi96EEENS7_ILi64EEEEEELi64ENS_10bfloat16_tEfNS_4arch4Sm80ELb0ELb1ELb1ELb1ELb0ELb0ELb1ELb0EEENS1_21CollectiveEpilogueFwdINS6_IJS8_SA_S9_EEENS6_IJNS7_ILi1EEESI_SI_EEESC_SE_Li128ELb1ELb1ELb0ELb0EEENS1_19SingleTileSchedulerILb1ELb0ELb1ELi128EEEEEEEEEvNT_6ParamsE:
[----:B------:R-:W-:Y:S02]  /*0000*/  MOV R1, c[0x0][0x28] ;  /* 0x00000a0000017a02 */ /* 0x000fe40000000f00 */
[----:B------:R-:W1:Y:S01]  /*0010*/  S2R R209, SR_TID.X ;  /* 0x0000000000d17919 */ /* 0x000e620000002100 */
[----:B------:R-:W-:Y:S01]  /*0020*/  IMAD.MOV.U32 R10, RZ, RZ, 0x4 ;  /* 0x00000004ff0a7424 */ /* 0x000fe200078e00ff */
[----:B------:R-:W2:Y:S01]  /*0030*/  S2UR UR4, SR_CTAID.X ;  /* 0x00000000000479c3 */ /* 0x000ea20000002500 */
[----:B------:R-:W-:Y:S01]  /*0040*/  ULDC.64 UR40, c[0x0][0x118] ;  /* 0x0000460000287ab9 */ /* 0x000fe20000000a00 */
[----:B------:R-:W3:Y:S01]  /*0050*/  S2R R5, SR_CTAID.Z ;  /* 0x0000000000057919 */ /* 0x000ee20000002700 */
[----:B------:R-:W-:Y:S02]  /*0060*/  IADD3 R1, R1, -0x70, RZ ;  /* 0xffffff9001017810 */ /* 0x000fe40007ffe0ff */
[----:B-1----:R-:W-:Y:S01]  /*0070*/  SHF.R.U32.HI R0, RZ, 0x5, R209 ;  /* 0x00000005ff007819 */ /* 0x002fe200000116d1 */
[----:B---3--:R-:W-:-:S05]  /*0080*/  IMAD.WIDE R2, R5, R10, c[0x0][0x568] ;  /* 0x00015a0005027625 */ /* 0x008fca00078e020a */
[----:B------:R-:W1:Y:S02]  /*0090*/  SHFL.IDX PT, R0, R0, RZ, 0x1f ;  /* 0x00001fff00007589 */ /* 0x000e6400000e0000 */
[----:B-1----:R-:W-:-:S13]  /*00a0*/  ISETP.NE.AND P0, PT, R0, RZ, PT ;  /* 0x000000ff0000720c */ /* 0x002fda0003f05270 */
[----:B--2---:R-:W-:Y:S05]  /*00b0*/  @!P0 BRA `(.L_x_209) ;  /* 0x0000015000008947 */ /* 0x004fea0003800000 */
[----:B------:R-:W-:-:S04]  /*00c0*/  ISETP.NE.U32.AND P0, PT, RZ, c[0x0][0x568], PT ;  /* 0x00015a00ff007a0c */ /* 0x000fc80003f05070 */
[----:B------:R-:W-:-:S13]  /*00d0*/  ISETP.NE.AND.EX P0, PT, RZ, c[0x0][0x56c], PT, P0 ;  /* 0x00015b00ff007a0c */ /* 0x000fda0003f05300 */
[----:B------:R-:W-:Y:S05]  /*00e0*/  @!P0 BRA `(.L_x_210) ;  /* 0x0000002000008947 */ /* 0x000fea0003800000 */
[----:B------:R1:W5:Y:S01]  /*00f0*/  LDG.E R0, [R2.64] ;  /* 0x0000002802007981 */ /* 0x000362000c1e1900 */
[----:B------:R-:W-:Y:S05]  /*0100*/  BRA `(.L_x_211) ;  /* 0x0000009000007947 */ /* 0x000fea0003800000 */
.L_x_210:
        /* <DEDUP_REMOVED lines=8> */
.L_x_212:
[----:B------:R-:W-:-:S04]  /*0190*/  MOV R0, c[0x0][0x54c] ;  /* 0x0001530000007a02 */ /* 0x000fc80000000f00 */
.L_x_211:
[----:B------:R-:W-:Y:S01]  /*01a0*/  USHF.L.U32 UR4, UR4, 0x7, URZ ;  /* 0x0000000704047899 */ /* 0x000fe2000800063f */
[----:B-----5:R-:W-:-:S05]  /*01b0*/  IMAD R0, R0, c[0x0][0x548], RZ ;  /* 0x0001520000007a24 */ /* 0x020fca00078e02ff */
[----:B------:R-:W-:-:S04]  /*01c0*/  MOV R6, UR4 ;  /* 0x0000000400067c02 */ /* 0x000fc80008000f00 */
[----:B------:R-:W-:-:S04]  /*01d0*/  ISETP.GE.AND P0, PT, R6, R0, PT ;  /* 0x000000000600720c */ /* 0x000fc80003f06270 */
[----:B------:R-:W-:-:S05]  /*01e0*/  SEL R0, R5, 0xffffffff, !P0 ;  /* 0xffffffff05007807 */ /* 0x000fca0004000000 */
[----:B------:R2:W-:Y:S01]  /*01f0*/  STL [R1+0x48], R0 ;  /* 0x0000480001007387 */ /* 0x0005e20000100800 */
[----:B------:R-:W-:Y:S05]  /*0200*/  BRA `(.L_x_213) ;  /* 0x0000014000007947 */ /* 0x000fea0003800000 */
.L_x_209:
[----:B------:R-:W-:-:S04]  /*0210*/  ISETP.NE.U32.AND P0, PT, RZ, c[0x0][0x568], PT ;  /* 0x00015a00ff007a0c */ /* 0x000fc80003f05070 */
[----:B------:R-:W-:-:S13]  /*0220*/  ISETP.NE.AND.EX P0, PT, RZ, c[0x0][0x56c], PT, P0 ;  /* 0x00015b00ff007a0c */ /* 0x000fda0003f05300 */
[----:B------:R-:W-:Y:S05]  /*0230*/  @!P0 BRA `(.L_x_214) ;  /* 0x0000002000008947 */ /* 0x000fea0003800000 */
[----:B------:R1:W5:Y:S01]  /*0240*/  LDG.E R0, [R2.64] ;  /* 0x0000002802007981 */ /* 0x000362000c1e1900 */
[----:B------:R-:W-:Y:S05]  /*0250*/  BRA `(.L_x_215) ;  /* 0x0000009000007947 */ /* 0x000fea0003800000 */
.L_x_214:
        /* <DEDUP_REMOVED lines=8> */
.L_x_216:
[----:B------:R-:W-:-:S04]  /*02e0*/  MOV R0, c[0x0][0x54c] ;  /* 0x0001530000007a02 */ /* 0x000fc80000000f00 */
.L_x_215:
[----:B------:R-:W-:Y:S01]  /*02f0*/  USHF.L.U32 UR4, UR4, 0x7, URZ ;  /* 0x0000000704047899 */ /* 0x000fe2000800063f */
[----:B-----5:R-:W-:-:S05]  /*0300*/  IMAD R0, R0, c[0x0][0x548], RZ ;  /* 0x0001520000007a24 */ /* 0x020fca00078e02ff */
[----:B------:R-:W-:-:S04]  /*0310*/  MOV R6, UR4 ;  /* 0x0000000400067c02 */ /* 0x000fc80008000f00 */
[----:B------:R-:W-:-:S04]  /*0320*/  ISETP.GE.AND P0, PT, R6, R0, PT ;  /* 0x000000000600720c */ /* 0x000fc80003f06270 */
[----:B------:R-:W-:-:S05]  /*0330*/  SEL R0, R5, 0xffffffff, !P0 ;  /* 0xffffffff05007807 */ /* 0x000fca0004000000 */
[----:B------:R2:W-:Y:S04]  /*0340*/  STL [R1+0x48], R0 ;  /* 0x0000480001007387 */ /* 0x0005e80000100800 */
.L_x_213:
[----:B------:R-:W3:Y:S02]  /*0350*/  LDL R35, [R1+0x48] ;  /* 0x0000480001237983 */ /* 0x000ee40000100800 */
[----:B---3--:R-:W-:-:S13]  /*0360*/  ISETP.GE.AND P0, PT, R35, RZ, PT ;  /* 0x000000ff2300720c */ /* 0x008fda0003f06270 */
[----:B------:R-:W-:Y:S05]  /*0370*/  @!P0 EXIT ;  /* 0x000000000000894d */ /* 0x000fea0003800000 */
[----:B------:R-:W-:Y:S02]  /*0380*/  ISETP.NE.U32.AND P3, PT, RZ, c[0x0][0x370], PT ;  /* 0x0000dc00ff007a0c */ /* 0x000fe40003f65070 */
[----:B------:R-:W-:Y:S02]  /*0390*/  ISETP.NE.U32.AND P2, PT, RZ, c[0x0][0x360], PT ;  /* 0x0000d800ff007a0c */ /* 0x000fe40003f45070 */
[----:B------:R-:W-:Y:S02]  /*03a0*/  ISETP.NE.AND.EX P3, PT, RZ, c[0x0][0x374], PT, P3 ;  /* 0x0000dd00ff007a0c */ /* 0x000fe40003f65330 */
[----:B------:R-:W-:Y:S02]  /*03b0*/  ISETP.NE.AND.EX P2, PT, RZ, c[0x0][0x364], PT, P2 ;  /* 0x0000d900ff007a0c */ /* 0x000fe40003f45320 */
[----:B------:R-:W-:Y:S02]  /*03c0*/  ISETP.NE.U32.AND P1, PT, RZ, c[0x0][0x348], PT ;  /* 0x0000d200ff007a0c */ /* 0x000fe40003f25070 */
[----:B------:R-:W-:-:S02]  /*03d0*/  ISETP.NE.U32.AND P0, PT, RZ, c[0x0][0x350], PT ;  /* 0x0000d400ff007a0c */ /* 0x000fc40003f05070 */
[----:B------:R-:W-:Y:S02]  /*03e0*/  ISETP.NE.AND.EX P1, PT, RZ, c[0x0][0x34c], PT, P1 ;  /* 0x0000d300ff007a0c */ /* 0x000fe40003f25310 */
[----:B------:R-:W-:-:S03]  /*03f0*/  ISETP.NE.AND.EX P0, PT, RZ, c[0x0][0x354], PT, P0 ;  /* 0x0000d500ff007a0c */ /* 0x000fc60003f05300 */
[----:B------:R-:W-:-:S04]  /*0400*/  @P3 IMAD.WIDE R4, R35, R10, c[0x0][0x370] ;  /* 0x0000dc0023043625 */ /* 0x000fc800078e020a */
[CC--:B-1----:R-:W-:Y:S01]  /*0410*/  @P2 IMAD.WIDE R2, R35.reuse, R10.reuse, c[0x0][0x360] ;  /* 0x0000d80023022625 */ /* 0x0c2fe200078e020a */
[----:B------:R1:W3:Y:S03]  /*0420*/  @P3 LDG.E R8, [R4.64] ;  /* 0x0000002804083981 */ /* 0x0002e6000c1e1900 */
[----:B------:R-:W-:Y:S01]  /*0430*/  IMAD.MOV.U32 R7, RZ, RZ, RZ ;  /* 0x000000ffff077224 */ /* 0x000fe200078e00ff */
[----:B--2---:R2:W4:Y:S01]  /*0440*/  @P2 LDG.E R0, [R2.64] ;  /* 0x0000002802002981 */ /* 0x004522000c1e1900 */
[----:B------:R-:W-:Y:S02]  /*0450*/  IMAD.MOV.U32 R9, RZ, RZ, RZ ;  /* 0x000000ffff097224 */ /* 0x000fe400078e00ff */
[----:B-1----:R-:W-:-:S04]  /*0460*/  IMAD.WIDE R4, R35, R10, c[0x0][0x348] ;  /* 0x0000d20023047625 */ /* 0x002fc800078e020a */
[----:B--2---:R-:W-:Y:S01]  /*0470*/  IMAD.WIDE R2, R35, R10, c[0x0][0x350] ;  /* 0x0000d40023027625 */ /* 0x004fe200078e020a */
[----:B------:R1:W5:Y:S04]  /*0480*/  @P1 LDG.E R7, [R4.64] ;  /* 0x0000002804071981 */ /* 0x000368000c1e1900 */
[----:B------:R1:W5:Y:S01]  /*0490*/  @P0 LDG.E R9, [R2.64] ;  /* 0x0000002802090981 */ /* 0x000362000c1e1900 */
[----:B------:R-:W-:Y:S02]  /*04a0*/  UMOV UR6, URZ ;  /* 0x0000003f00067c82 */ /* 0x000fe40008000000 */
[----:B------:R-:W-:Y:S02]  /*04b0*/  ULDC UR12, c[0x0][0x168] ;  /* 0x00005a00000c7ab9 */ /* 0x000fe40000000800 */
[----:B------:R-:W-:Y:S01]  /*04c0*/  ULDC UR7, c[0x0][0x1d0] ;  /* 0x0000740000077ab9 */ /* 0x000fe20000000800 */
[----:B---3--:R1:W2:Y:S08]  /*04d0*/  @P3 R2UR UR6, R8 ;  /* 0x00000000080633c2 */ /* 0x0082b000000e0000 */
[----:B----4-:R1:W3:Y:S02]  /*04e0*/  @P2 R2UR UR12, R0 ;  /* 0x00000000000c23c2 */ /* 0x0102e400000e0000 */
[----:B-12---:R-:W-:Y:S05]  /*04f0*/  @P2 BRA `(.L_x_217) ;  /* 0x0000006000002947 */ /* 0x006fea0003800000 */
[----:B------:R-:W-:Y:S05]  /*0500*/  @!P1 BRA `(.L_x_217) ;  /* 0x0000005000009947 */ /* 0x000fea0003800000 */
[----:B------:R1:W2:Y:S04]  /*0510*/  LDG.E R0, [R4.64] ;  /* 0x0000002804007981 */ /* 0x0002a8000c1e1900 */
[----:B-1----:R-:W4:Y:S01]  /*0520*/  LDG.E R4, [R4.64+0x4] ;  /* 0x0000042804047981 */ /* 0x002f22000c1e1900 */
[----:B--23--:R-:W1:Y:S08]  /*0530*/  R2UR UR12, R0 ;  /* 0x00000000000c73c2 */ /* 0x00ce7000000e0000 */
[----:B----4-:R-:W1:Y:S02]  /*0540*/  R2UR UR4, R4 ;  /* 0x00000000040473c2 */ /* 0x010e6400000e0000 */
[----:B-1----:R-:W-:-:S06]  /*0550*/  UIADD3 UR12, -UR12, UR4, URZ ;  /* 0x000000040c0c7290 */ /* 0x002fcc000fffe13f */
.L_x_217:
[----:B------:R-:W-:-:S04]  /*0560*/  ISETP.NE.U32.AND P2, PT, RZ, c[0x0][0x368], PT ;  /* 0x0000da00ff007a0c */ /* 0x000fc80003f45070 */
[----:B------:R-:W-:-:S13]  /*0570*/  ISETP.NE.AND.EX P2, PT, RZ, c[0x0][0x36c], PT, P2 ;  /* 0x0000db00ff007a0c */ /* 0x000fda0003f45320 */
[----:B------:R-:W-:Y:S05]  /*0580*/  @!P2 BRA `(.L_x_218) ;  /* 0x000000400000a947 */ /* 0x000fea0003800000 */
[----:B------:R-:W-:-:S05]  /*0590*/  IMAD.WIDE R2, R35, R10, c[0x0][0x368] ;  /* 0x0000da0023027625 */ /* 0x000fca00078e020a */
[----:B------:R-:W2:Y:S02]  /*05a0*/  LDG.E R0, [R2.64] ;  /* 0x0000002802007981 */ /* 0x000ea4000c1e1900 */
[----:B--2---:R1:W2:Y:S02]  /*05b0*/  R2UR UR7, R0 ;  /* 0x00000000000773c2 */ /* 0x0042a400000e0000 */
[----:B-12---:R-:W-:Y:S05]  /*05c0*/  BRA `(.L_x_219) ;  /* 0x0000006000007947 */ /* 0x006fea0003800000 */
.L_x_218:
[----:B------:R-:W-:Y:S05]  /*05d0*/  @!P0 BRA `(.L_x_219) ;  /* 0x0000005000008947 */ /* 0x000fea0003800000 */
[----:B------:R1:W2:Y:S04]  /*05e0*/  LDG.E R0, [R2.64] ;  /* 0x0000002802007981 */ /* 0x0002a8000c1e1900 */
[----:B-1----:R-:W4:Y:S01]  /*05f0*/  LDG.E R2, [R2.64+0x4] ;  /* 0x0000042802027981 */ /* 0x002f22000c1e1900 */
[----:B--2---:R-:W1:Y:S08]  /*0600*/  R2UR UR7, R0 ;  /* 0x00000000000773c2 */ /* 0x004e7000000e0000 */
[----:B----4-:R-:W1:Y:S02]  /*0610*/  R2UR UR4, R2 ;  /* 0x00000000020473c2 */ /* 0x010e6400000e0000 */
[----:B-1----:R-:W-:-:S06]  /*0620*/  UIADD3 UR7, -UR7, UR4, URZ ;  /* 0x0000000407077290 */ /* 0x002fcc000fffe13f */
.L_x_219:
[----:B------:R-:W1:Y:S01]  /*0630*/  R2UR UR11, R6 ;  /* 0x00000000060b73c2 */ /* 0x000e6200000e0000 */
[----:B------:R-:W-:Y:S01]  /*0640*/  ULDC UR4, c[0x0][0x2c4] ;  /* 0x0000b10000047ab9 */ /* 0x000fe20000000800 */
[----:B------:R-:W-:Y:S01]  /*0650*/  IADD3 R0, R6, 0x7f, RZ ;  /* 0x0000007f06007810 */ /* 0x000fe20007ffe0ff */
[----:B------:R-:W-:Y:S01]  /*0660*/  UISETP.NE.AND UP1, UPT, UR4, 0x1, UPT ;  /* 0x000000010400788c */ /* 0x000fe2000bf25270 */
[----:B-----5:R-:W-:Y:S01]  /*0670*/  IADD3 R9, R9, UR6, RZ ;  /* 0x0000000609097c10 */ /* 0x020fe2000fffe0ff */
[----:B------:R-:W-:-:S02]  /*0680*/  ULDC.64 UR8, c[0x0][0x328] ;  /* 0x0000ca0000087ab9 */ /* 0x000fc40000000a00 */
[----:B------:R-:W-:Y:S01]  /*0690*/  ULDC.64 UR4, c[0x0][0x2c8] ;  /* 0x0000b20000047ab9 */ /* 0x000fe20000000a00 */
[----:B------:R2:W4:Y:S01]  /*06a0*/  R2UR UR10, R0 ;  /* 0x00000000000a73c2 */ /* 0x00052200000e0000 */
[----:B------:R-:W-:Y:S02]  /*06b0*/  UISETP.GE.AND UP0, UPT, UR9, 0x1, UPT ;  /* 0x000000010900788c */ /* 0x000fe4000bf06270 */
[----:B------:R-:W-:-:S04]  /*06c0*/  UIADD3 UR7, -UR6, UR7, URZ ;  /* 0x0000000706077290 */ /* 0x000fc8000fffe13f */
[----:B------:R-:W-:Y:S01]  /*06d0*/  PLOP3.LUT P2, PT, PT, PT, UP0, 0x40, 0x0 ;  /* 0x000000000000781c */ /* 0x000fe20003f4e808 */
[----:B-1----:R-:W-:-:S04]  /*06e0*/  @UP1 UIADD3 UR14, UR11, 0x7f, URZ ;  /* 0x0000007f0b0e1890 */ /* 0x002fc8000fffe03f */
[----:B------:R-:W-:Y:S02]  /*06f0*/  UIMAD.WIDE.U32 UR14, UR14, UR4, URZ ;  /* 0x000000040e0e72a5 */ /* 0x000fe4000f8e003f */
[----:B---3--:R-:W-:-:S05]  /*0700*/  UIADD3 UR4, UR7, 0x1, -UR12 ;  /* 0x0000000107047890 */ /* 0x008fca000fffe80c */
[----:B------:R-:W-:Y:S02]  /*0710*/  @UP1 UMOV UR13, UR15 ;  /* 0x0000000f000d1c82 */ /* 0x000fe40008000000 */
[----:B----4-:R-:W-:-:S04]  /*0720*/  @UP1 USHF.R.U32.HI UR10, URZ, UR5, UR13 ;  /* 0x000000053f0a1299 */ /* 0x010fc8000801160d */
[----:B------:R-:W-:-:S04]  /*0730*/  UIADD3 UR4, UR4, UR10, URZ ;  /* 0x0000000a04047290 */ /* 0x000fc8000fffe03f */
[----:B------:R-:W-:Y:S01]  /*0740*/  UIADD3 UR8, UR4, UR8, URZ ;  /* 0x0000000804087290 */ /* 0x000fe2000fffe03f */
[----:B--2---:R-:W-:Y:S05]  /*0750*/  @P2 BRA `(.L_x_220) ;  /* 0x0000014000002947 */ /* 0x004fea0003800000 */
[----:B------:R-:W-:Y:S01]  /*0760*/  ISETP.LT.AND P2, PT, RZ, UR4, PT ;  /* 0x00000004ff007c0c */ /* 0x000fe2000bf41270 */
[----:B------:R-:W-:-:S12]  /*0770*/  UIADD3 UR6, UR4, -0x1, URZ ;  /* 0xffffffff04067890 */ /* 0x000fd8000fffe03f */
        /* <DEDUP_REMOVED lines=9> */
.L_x_221:
[----:B------:R-:W-:Y:S02]  /*0810*/  UISETP.NE.AND UP2, UPT, UR9, 0x1, UPT ;  /* 0x000000010900788c */ /* 0x000fe4000bf45270 */
[----:B------:R-:W-:Y:S02]  /*0820*/  ULDC.64 UR4, c[0x0][0x330] ;  /* 0x0000cc0000047ab9 */ /* 0x000fe40000000a00 */
[----:B------:R-:W-:-:S07]  /*0830*/  UIMAD.WIDE.U32 UR14, UR6, UR4, URZ ;  /* 0x00000004060e72a5 */ /* 0x000fce000f8e003f */
[----:B------:R-:W-:Y:S02]  /*0840*/  @UP2 UMOV UR13, UR15 ;  /* 0x0000000f000d2c82 */ /* 0x000fe40008000000 */
[----:B------:R-:W-:Y:S02]  /*0850*/  @UP2 USHF.R.U32.HI UR6, URZ, UR5, UR13 ;  /* 0x000000053f062299 */ /* 0x000fe4000801160d */
.L_x_222:
[----:B------:R-:W-:Y:S02]  /*0860*/  ULDC UR4, c[0x0][0x32c] ;  /* 0x0000cb0000047ab9 */ /* 0x000fe40000000800 */
[----:B------:R-:W-:-:S04]  /*0870*/  UIMAD UR4, UR6, UR9, UR4 ;  /* 0x00000009060472a4 */ /* 0x000fc8000f8e0204 */
[----:B------:R-:W-:-:S04]  /*0880*/  UISETP.LT.AND UP2, UPT, UR8, UR4, UPT ;  /* 0x000000040800728c */ /* 0x000fc8000bf41270 */
[----:B------:R-:W-:-:S03]  /*0890*/  USEL UR8, UR8, UR4, UP2 ;  /* 0x0000000408087287 */ /* 0x000fc60009000000 */
.L_x_220:
[----:B------:R-:W-:Y:S01]  /*08a0*/  ULDC.64 UR4, c[0x0][0x2c8] ;  /* 0x0000b20000047ab9 */ /* 0x000fe20000000a00 */
[----:B------:R-:W-:Y:S01]  /*08b0*/  PLOP3.LUT P2, PT, PT, PT, UP0, 0x40, 0x0 ;  /* 0x000000000000781c */ /* 0x000fe20003f4e808 */
[----:B------:R-:W-:Y:S02]  /*08c0*/  UIADD3 UR16, UR8, 0x5f, URZ ;  /* 0x0000005f08107890 */ /* 0x000fe4000fffe03f */
[----:B------:R-:W-:Y:S02]  /*08d0*/  UIMAD.WIDE.U32 UR18, UR11, UR4, URZ ;  /* 0x000000040b1272a5 */ /* 0x000fe4000f8e003f */
[----:B------:R-:W-:Y:S02]  /*08e0*/  UIMAD.WIDE UR16, UR16, 0x2aaaaaab, URZ ;  /* 0x2aaaaaab101078a5 */ /* 0x000fe4000f8e023f */
[----:B------:R-:W-:Y:S02]  /*08f0*/  UIADD3 UR14, UR7, 0x5f, URZ ;  /* 0x0000005f070e7890 */ /* 0x000fe4000fffe03f */
[----:B------:R-:W-:-:S02]  /*0900*/  UMOV UR8, UR11 ;  /* 0x0000000b00087c82 */ /* 0x000fc40008000000 */
[----:B------:R-:W-:Y:S02]  /*0910*/  @UP1 UMOV UR13, UR19 ;  /* 0x00000013000d1c82 */ /* 0x000fe40008000000 */
[----:B------:R-:W-:Y:S02]  /*0920*/  UIMAD.WIDE UR14, UR14, 0x2aaaaaab, URZ ;  /* 0x2aaaaaab0e0e78a5 */ /* 0x000fe4000f8e023f */
[----:B------:R-:W-:Y:S02]  /*0930*/  @UP1 USHF.R.U32.HI UR8, URZ, UR5, UR13 ;  /* 0x000000053f081299 */ /* 0x000fe4000801160d */
[----:B------:R-:W-:Y:S02]  /*0940*/  USHF.R.U32.HI UR10, URZ, 0x1f, UR15 ;  /* 0x0000001f3f0a7899 */ /* 0x000fe4000801160f */
[----:B------:R-:W-:Y:S02]  /*0950*/  UMOV UR13, UR17 ;  /* 0x00000011000d7c82 */ /* 0x000fe40008000000 */
[----:B------:R-:W-:-:S02]  /*0960*/  USHF.R.U32.HI UR6, URZ, 0x1f, UR13 ;  /* 0x0000001f3f067899 */ /* 0x000fc4000801160d */
[----:B------:R-:W-:Y:S02]  /*0970*/  UIADD3 UR5, UR7, -UR12, URZ ;  /* 0x8000000c07057290 */ /* 0x000fe4000fffe03f */
[----:B------:R-:W-:Y:S02]  /*0980*/  ULEA.HI.SX32 UR10, UR15, UR10, 0x1c ;  /* 0x0000000a0f0a7291 */ /* 0x000fe4000f8fe23f */
[----:B------:R-:W-:Y:S02]  /*0990*/  ULEA.HI.SX32 UR6, UR13, UR6, 0x1c ;  /* 0x000000060d067291 */ /* 0x000fe4000f8fe23f */
[----:B------:R-:W-:Y:S02]  /*09a0*/  UIADD3 UR8, UR5, UR8, URZ ;  /* 0x0000000805087290 */ /* 0x000fe4000fffe03f */
[----:B------:R-:W-:Y:S02]  /*09b0*/  UISETP.LT.AND UP2, UPT, UR10, UR6, UPT ;  /* 0x000000060a00728c */ /* 0x000fe4000bf41270 */
[----:B------:R-:W-:-:S02]  /*09c0*/  ULDC UR4, c[0x0][0x324] ;  /* 0x0000c90000047ab9 */ /* 0x000fc40000000800 */
[----:B------:R-:W-:Y:S02]  /*09d0*/  UIADD3 UR4, UR8, -UR4, URZ ;  /* 0x8000000408047290 */ /* 0x000fe4000fffe03f */
[----:B------:R-:W-:Y:S01]  /*09e0*/  USEL UR6, UR10, UR6, UP2 ;  /* 0x000000060a067287 */ /* 0x000fe20009000000 */
[----:B------:R-:W-:Y:S05]  /*09f0*/  @P2 BRA `(.L_x_223) ;  /* 0x0000015000002947 */ /* 0x000fea0003800000 */
[----:B------:R-:W-:Y:S02]  /*0a00*/  UMOV UR10, UR8 ;  /* 0x00000008000a7c82 */ /* 0x000fe40008000000 */
[----:B------:R-:W-:-:S06]  /*0a10*/  UISETP.GT.AND UP2, UPT, UR10, -0x1, UPT ;  /* 0xffffffff0a00788c */ /* 0x000fcc000bf44270 */
[----:B------:R-:W-:-:S13]  /*0a20*/  PLOP3.LUT P2, PT, PT, PT, UP2, 0x80, 0x0 ;  /* 0x000000000000781c */ /* 0x000fda0003f4f028 */
[----:B------:R-:W-:Y:S05]  /*0a30*/  @P2 BRA `(.L_x_224) ;  /* 0x0000008000002947 */ /* 0x000fea0003800000 */
[----:B------:R-:W-:Y:S02]  /*0a40*/  UISETP.NE.AND UP2, UPT, UR9, 0x1, UPT ;  /* 0x000000010900788c */ /* 0x000fe4000bf45270 */
[----:B------:R-:W-:Y:S02]  /*0a50*/  ULOP3.LUT UR10, URZ, UR10, URZ, 0x33, !UPT ;  /* 0x0000000a3f0a7292 */ /* 0x000fe4000f8e333f */
[----:B------:R-:W-:Y:S02]  /*0a60*/  ULDC.64 UR8, c[0x0][0x330] ;  /* 0x0000cc0000087ab9 */ /* 0x000fe40000000a00 */
[----:B------:R-:W-:-:S07]  /*0a70*/  UIMAD.WIDE.U32 UR14, UR10, UR8, URZ ;  /* 0x000000080a0e72a5 */ /* 0x000fce000f8e003f */
[----:B------:R-:W-:Y:S02]  /*0a80*/  @UP2 UMOV UR13, UR15 ;  /* 0x0000000f000d2c82 */ /* 0x000fe40008000000 */
[----:B------:R-:W-:-:S04]  /*0a90*/  @UP2 USHF.R.U32.HI UR10, URZ, UR9, UR13 ;  /* 0x000000093f0a2299 */ /* 0x000fc8000801160d */
[----:B------:R-:W-:Y:S01]  /*0aa0*/  ULOP3.LUT UR10, URZ, UR10, URZ, 0x33, !UPT ;  /* 0x0000000a3f0a7292 */ /* 0x000fe2000f8e333f */
[----:B------:R-:W-:Y:S05]  /*0ab0*/  BRA `(.L_x_225) ;  /* 0x0000005000007947 */ /* 0x000fea0003800000 */
.L_x_224:
[----:B------:R-:W-:-:S03]  /*0ac0*/  UISETP.NE.AND UP2, UPT, UR9, 0x1, UPT ;  /* 0x000000010900788c */ /* 0x000fc6000bf45270 */
[----:B------:R-:W-:Y:S02]  /*0ad0*/  ULDC.64 UR8, c[0x0][0x330] ;  /* 0x0000cc0000087ab9 */ /* 0x000fe40000000a00 */
[----:B------:R-:W-:-:S07]  /*0ae0*/  UIMAD.WIDE.U32 UR14, UR10, UR8, URZ ;  /* 0x000000080a0e72a5 */ /* 0x000fce000f8e003f */
[----:B------:R-:W-:Y:S02]  /*0af0*/  @UP2 UMOV UR13, UR15 ;  /* 0x0000000f000d2c82 */ /* 0x000fe40008000000 */
[----:B------:R-:W-:Y:S02]  /*0b00*/  @UP2 USHF.R.U32.HI UR10, URZ, UR9, UR13 ;  /* 0x000000093f0a2299 */ /* 0x000fe4000801160d */
.L_x_225:
[----:B------:R-:W-:Y:S02]  /*0b10*/  ULDC UR8, c[0x0][0x32c] ;  /* 0x0000cb0000087ab9 */ /* 0x000fe40000000800 */
[----:B------:R-:W-:-:S04]  /*0b20*/  UIMAD UR8, UR10, UR8, URZ ;  /* 0x000000080a0872a4 */ /* 0x000fc8000f8e023f */
[----:B------:R-:W-:-:S04]  /*0b30*/  UISETP.LT.AND UP2, UPT, UR4, UR8, UPT ;  /* 0x000000080400728c */ /* 0x000fc8000bf41270 */
[----:B------:R-:W-:-:S04]  /*0b40*/  USEL UR4, UR4, UR8, !UP2 ;  /* 0x0000000804047287 */ /* 0x000fc8000d000000 */
.L_x_223:
[----:B------:R-:W-:Y:S01]  /*0b50*/  UIMAD.WIDE UR8, UR4, 0x2aaaaaab, URZ ;  /* 0x2aaaaaab040878a5 */ /* 0x000fe2000f8e023f */
[----:B------:R-:W-:Y:S01]  /*0b60*/  PLOP3.LUT P4, PT, PT, PT, PT, 0x80, 0x0 ;  /* 0x000000000000781c */ /* 0x000fe20003f8f070 */
[----:B------:R-:W-:Y:S01]  /*0b70*/  CS2R R162, SRZ ;  /* 0x0000000000a27805 */ /* 0x000fe2000001ff00 */
[----:B------:R-:W-:Y:S01]  /*0b80*/  CS2R R160, SRZ ;  /* 0x0000000000a07805 */ /* 0x000fe2000001ff00 */
[----:B------:R-:W-:Y:S01]  /*0b90*/  USHF.R.U32.HI UR4, URZ, 0x1f, UR9 ;  /* 0x0000001f3f047899 */ /* 0x000fe20008011609 */
[----:B------:R-:W-:Y:S01]  /*0ba0*/  CS2R R166, SRZ ;  /* 0x0000000000a67805 */ /* 0x000fe2000001ff00 */
[----:B------:R-:W-:Y:S01]  /*0bb0*/  CS2R R12, SRZ ;  /* 0x00000000000c7805 */ /* 0x000fe2000001ff00 */
[----:B------:R-:W-:Y:S01]  /*0bc0*/  IMAD.MOV.U32 R164, RZ, RZ, RZ ;  /* 0x000000ffffa47224 */ /* 0x000fe200078e00ff */
[----:B------:R-:W-:Y:S01]  /*0bd0*/  ULEA.HI.SX32 UR4, UR9, UR4, 0x1c ;  /* 0x0000000409047291 */ /* 0x000fe2000f8fe23f */
[----:B------:R-:W-:Y:S01]  /*0be0*/  CS2R R14, SRZ ;  /* 0x00000000000e7805 */ /* 0x000fe2000001ff00 */
[----:B------:R-:W-:Y:S01]  /*0bf0*/  IMAD.MOV.U32 R158, RZ, RZ, RZ ;  /* 0x000000ffff9e7224 */ /* 0x000fe200078e00ff */
[----:B------:R-:W-:Y:S01]  /*0c00*/  MOV R156, RZ ;  /* 0x000000ff009c7202 */ /* 0x000fe20000000f00 */
[----:B------:R-:W-:Y:S01]  /*0c10*/  UISETP.LT.AND UP2, UPT, URZ, UR4, UPT ;  /* 0x000000043f00728c */ /* 0x000fe2000bf41270 */
[----:B------:R-:W-:Y:S01]  /*0c20*/  CS2R R16, SRZ ;  /* 0x0000000000107805 */ /* 0x000fe2000001ff00 */
[----:B------:R-:W-:Y:S01]  /*0c30*/  IMAD.MOV.U32 R154, RZ, RZ, RZ ;  /* 0x000000ffff9a7224 */ /* 0x000fe200078e00ff */
[----:B------:R-:W-:Y:S01]  /*0c40*/  MOV R19, RZ ;  /* 0x000000ff00137202 */ /* 0x000fe20000000f00 */
[----:B------:R-:W-:Y:S01]  /*0c50*/  USEL UR4, URZ, UR4, !UP2 ;  /* 0x000000043f047287 */ /* 0x000fe2000d000000 */
[----:B------:R-:W-:Y:S01]  /*0c60*/  IMAD.MOV.U32 R152, RZ, RZ, RZ ;  /* 0x000000ffff987224 */ /* 0x000fe200078e00ff */
[----:B------:R-:W-:Y:S01]  /*0c70*/  CS2R R26, SRZ ;  /* 0x00000000001a7805 */ /* 0x000fe2000001ff00 */
[----:B------:R-:W-:Y:S01]  /*0c80*/  MOV R146, RZ ;  /* 0x000000ff00927202 */ /* 0x000fe20000000f00 */
[----:B------:R-:W-:Y:S01]  /*0c90*/  UISETP.GT.AND UP2, UPT, UR6, UR4, UPT ;  /* 0x000000040600728c */ /* 0x000fe2000bf44270 */
[----:B------:R-:W-:Y:S01]  /*0ca0*/  CS2R R20, SRZ ;  /* 0x0000000000147805 */ /* 0x000fe2000001ff00 */
[----:B------:R-:W-:Y:S01]  /*0cb0*/  IMAD.MOV.U32 R144, RZ, RZ, RZ ;  /* 0x000000ffff907224 */ /* 0x000fe200078e00ff */
[----:B------:R-:W-:Y:S01]  /*0cc0*/  MOV R150, RZ ;  /* 0x000000ff00967202 */ /* 0x000fe20000000f00 */
[----:B------:R-:W-:Y:S01]  /*0cd0*/  IMAD.MOV.U32 R148, RZ, RZ, RZ ;  /* 0x000000ffff947224 */ /* 0x000fe200078e00ff */
[----:B------:R-:W-:Y:S01]  /*0ce0*/  CS2R R22, SRZ ;  /* 0x0000000000167805 */ /* 0x000fe2000001ff00 */
[----:B------:R-:W-:Y:S01]  /*0cf0*/  PLOP3.LUT P2, PT, PT, PT, UP2, 0x80, 0x0 ;  /* 0x000000000000781c */ /* 0x000fe20003f4f028 */
[----:B------:R-:W-:Y:S01]  /*0d00*/  IMAD.MOV.U32 R140, RZ, RZ, RZ ;  /* 0x000000ffff8c7224 */ /* 0x000fe200078e00ff */
[----:B------:R-:W-:Y:S01]  /*0d10*/  MOV R142, RZ ;  /* 0x000000ff008e7202 */ /* 0x000fe20000000f00 */
[----:B------:R-:W-:Y:S01]  /*0d20*/  CS2R R24, SRZ ;  /* 0x0000000000187805 */ /* 0x000fe2000001ff00 */
[----:B------:R-:W-:Y:S01]  /*0d30*/  MOV R138, RZ ;  /* 0x000000ff008a7202 */ /* 0x000fe20000000f00 */
[----:B------:R-:W-:Y:S01]  /*0d40*/  IMAD.MOV.U32 R136, RZ, RZ, RZ ;  /* 0x000000ffff887224 */ /* 0x000fe200078e00ff */
[----:B------:R-:W-:Y:S01]  /*0d50*/  CS2R R130, SRZ ;  /* 0x0000000000827805 */ /* 0x000fe2000001ff00 */
[----:B------:R-:W-:Y:S01]  /*0d60*/  CS2R R30, SRZ ;  /* 0x00000000001e7805 */ /* 0x000fe2000001ff00 */
[----:B------:R-:W-:Y:S01]  /*0d70*/  MOV R128, RZ ;  /* 0x000000ff00807202 */ /* 0x000fe20000000f00 */
[----:B------:R-:W-:Y:S01]  /*0d80*/  IMAD.MOV.U32 R134, RZ, RZ, RZ ;  /* 0x000000ffff867224 */ /* 0x000fe200078e00ff */
[----:B------:R-:W-:Y:S01]  /*0d90*/  MOV R132, RZ ;  /* 0x000000ff00847202 */ /* 0x000fe20000000f00 */
[----:B------:R-:W-:Y:S01]  /*0da0*/  CS2R R126, SRZ ;  /* 0x00000000007e7805 */ /* 0x000fe2000001ff00 */
[----:B------:R-:W-:Y:S01]  /*0db0*/  CS2R R32, SRZ ;  /* 0x0000000000207805 */ /* 0x000fe2000001ff00 */
[----:B------:R-:W-:Y:S01]  /*0dc0*/  IMAD.MOV.U32 R124, RZ, RZ, RZ ;  /* 0x000000ffff7c7224 */ /* 0x000fe200078e00ff */
[----:B------:R-:W-:Y:S01]  /*0dd0*/  CS2R R28, SRZ ;  /* 0x00000000001c7805 */ /* 0x000fe2000001ff00 */
[----:B------:R-:W-:Y:S01]  /*0de0*/  MOV R122, RZ ;  /* 0x000000ff007a7202 */ /* 0x000fe20000000f00 */
[----:B------:R-:W-:Y:S01]  /*0df0*/  IMAD.MOV.U32 R120, RZ, RZ, RZ ;  /* 0x000000ffff787224 */ /* 0x000fe200078e00ff */
        /* <DEDUP_REMOVED lines=12> */
[----:B------:R-:W-:Y:S05]  /*0ec0*/  @!P2 BRA `(.L_x_226) ;  /* 0x0001ae100000a947 */ /* 0x000fea0003800000 */
[----:B------:R-:W-:-:S04]  /*0ed0*/  ISETP.NE.U32.AND P4, PT, RZ, c[0x0][0x340], PT ;  /* 0x0000d000ff007a0c */ /* 0x000fc80003f85070 */
[----:B------:R-:W-:-:S13]  /*0ee0*/  ISETP.NE.AND.EX P4, PT, RZ, c[0x0][0x344], PT, P4 ;  /* 0x0000d100ff007a0c */ /* 0x000fda0003f85340 */
[----:B------:R-:W-:-:S05]  /*0ef0*/  @P4 IMAD.WIDE R2, R35, R10, c[0x0][0x340] ;  /* 0x0000d00023024625 */ /* 0x000fca00078e020a */
[----:B------:R1:W2:Y:S01]  /*0f00*/  @P4 LDG.E R17, [R2.64] ;  /* 0x0000002802114981 */ /* 0x0002a2000c1e1900 */
[----:B------:R-:W-:Y:S01]  /*0f10*/  SHF.R.S32.HI R207, RZ, 0x1f, R209 ;  /* 0x0000001fffcf7819 */ /* 0x000fe200000114d1 */
[----:B------:R-:W-:Y:S01]  /*0f20*/  ULDC UR8, c[0x0][0x2c4] ;  /* 0x0000b10000087ab9 */ /* 0x000fe20000000800 */
[----:B------:R-:W-:Y:S01]  /*0f30*/  SHF.R.S32.HI R0, RZ, 0x1f, R7 ;  /* 0x0000001fff007819 */ /* 0x000fe20000011407 */
[----:B------:R-:W3:Y:S01]  /*0f40*/  S2R R18, SR_CTAID.Y ;  /* 0x0000000000127919 */ /* 0x000ee20000002600 */
[-C--:B------:R-:W-:Y:S01]  /*0f50*/  LEA.HI R4, R207, R209.reuse, RZ, 0x3 ;  /* 0x000000d1cf047211 */ /* 0x080fe200078f18ff */
[----:B------:R-:W-:Y:S01]  /*0f60*/  UIMAD UR8, UR12, UR8, URZ ;  /* 0x000000080c0872a4 */ /* 0x000fe2000f8e023f */
[----:B------:R-:W-:Y:S01]  /*0f70*/  PLOP3.LUT P3, PT, PT, PT, UP1, 0x80, 0x0 ;  /* 0x000000000000781c */ /* 0x000fe20003f6f018 */
[----:B------:R-:W-:Y:S01]  /*0f80*/  IMAD R0, R0, c[0x0][0x178], RZ ;  /* 0x00005e0000007a24 */ /* 0x000fe200078e02ff */
[----:B------:R-:W-:Y:S01]  /*0f90*/  SHF.R.S32.HI R16, RZ, 0x3, R4 ;  /* 0x00000003ff107819 */ /* 0x000fe20000011404 */
[----:B------:R-:W-:Y:S01]  /*0fa0*/  BSSY B0, `(.L_x_227) ;  /* 0x000006c000007945 */ /* 0x000fe20003800000 */
[----:B------:R-:W-:Y:S01]  /*0fb0*/  LOP3.LUT R4, R4, 0xfffffff8, RZ, 0xc0, !PT ;  /* 0xfffffff804047812 */ /* 0x000fe200078ec0ff */
[----:B------:R-:W-:Y:S01]  /*0fc0*/  IMAD R0, R7, c[0x0][0x17c], R0 ;  /* 0x00005f0007007a24 */ /* 0x000fe200078e0200 */
[----:B------:R-:W-:Y:S01]  /*0fd0*/  SHF.R.S32.HI R15, RZ, 0x1f, R35 ;  /* 0x0000001fff0f7819 */ /* 0x000fe20000011423 */
[----:B------:R-:W-:Y:S01]  /*0fe0*/  IMAD.SHL.U32 R5, R16, 0x40, RZ ;  /* 0x0000004010057824 */ /* 0x000fe200078e00ff */
[----:B------:R-:W-:Y:S01]  /*0ff0*/  LEA.HI R25, R207, R209, RZ, 0x4 ;  /* 0x000000d1cf197211 */ /* 0x000fe200078f20ff */
[----:B------:R-:W-:Y:S01]  /*1000*/  IMAD.IADD R23, R209, 0x1, -R4 ;  /* 0x00000001d1177824 */ /* 0x000fe200078e0a04 */
[----:B------:R-:W-:-:S02]  /*1010*/  SHF.R.S32.HI R4, RZ, 0x1f, R9 ;  /* 0x0000001fff047819 */ /* 0x000fc40000011409 */
[----:B------:R-:W-:Y:S01]  /*1020*/  SEL R10, R15, RZ, !P1 ;  /* 0x000000ff0f0a7207 */ /* 0x000fe20004800000 */
[----:B------:R-:W-:-:S04]  /*1030*/  IMAD.SHL.U32 R20, R23, 0x8, RZ ;  /* 0x0000000817147824 */ /* 0x000fc800078e00ff */
[----:B------:R-:W-:Y:S01]  /*1040*/  IMAD R10, R10, c[0x0][0x1c0], RZ ;  /* 0x000070000a0a7a24 */ /* 0x000fe200078e02ff */
[----:B------:R-:W-:Y:S01]  /*1050*/  SHF.R.S32.HI R21, RZ, 0x1f, R20 ;  /* 0x0000001fff157819 */ /* 0x000fe20000011414 */
[----:B-1----:R-:W-:Y:S01]  /*1060*/  IMAD.WIDE.U32 R2, R7, c[0x0][0x178], RZ ;  /* 0x00005e0007027a25 */ /* 0x002fe200078e00ff */
[----:B---3--:R-:W-:-:S04]  /*1070*/  SHF.R.S32.HI R14, RZ, 0x1f, R18 ;  /* 0x0000001fff0e7819 */ /* 0x008fc80000011412 */
[----:B------:R-:W-:Y:S02]  /*1080*/  IADD3 R3, R3, R0, RZ ;  /* 0x0000000003037210 */ /* 0x000fe40007ffe0ff */
[----:B------:R-:W-:Y:S01]  /*1090*/  LOP3.LUT R0, R5, 0x1c0, RZ, 0xc0, !PT ;  /* 0x000001c005007812 */ /* 0x000fe200078ec0ff */
[----:B------:R-:W-:Y:S02]  /*10a0*/  IMAD R8, R14, c[0x0][0x1b8], RZ ;  /* 0x00006e000e087a24 */ /* 0x000fe400078e02ff */
[----:B------:R-:W-:Y:S01]  /*10b0*/  IMAD.WIDE.U32 R2, R18, c[0x0][0x1b8], R2 ;  /* 0x00006e0012027a25 */ /* 0x000fe200078e0002 */
[----:B------:R-:W-:Y:S02]  /*10c0*/  LOP3.LUT R6, R0, 0x38, R20, 0xf8, !PT ;  /* 0x0000003800067812 */ /* 0x000fe400078ef814 */
[----:B------:R-:W-:Y:S01]  /*10d0*/  SHF.R.U32.HI R5, RZ, 0x3, R0 ;  /* 0x00000003ff057819 */ /* 0x000fe20000011600 */
[----:B------:R-:W-:Y:S01]  /*10e0*/  IMAD R8, R18, c[0x0][0x1bc], R8 ;  /* 0x00006f0012087a24 */ /* 0x000fe200078e0208 */
[----:B------:R-:W-:-:S02]  /*10f0*/  IADD3 R0, P2, R9, R16, RZ ;  /* 0x0000001009007210 */ /* 0x000fc40007f5e0ff */
[----:B------:R-:W-:Y:S01]  /*1100*/  LOP3.LUT R19, R6, R5, RZ, 0x3c, !PT ;  /* 0x0000000506137212 */ /* 0x000fe200078e3cff */
[----:B------:R-:W-:Y:S01]  /*1110*/  IMAD R5, R23, 0x10, R16 ;  /* 0x0000001017057824 */ /* 0x000fe200078e0210 */
[----:B------:R-:W-:Y:S02]  /*1120*/  LEA.HI.X.SX32 R4, R16, R4, 0x1, P2 ;  /* 0x0000000410047211 */ /* 0x000fe400010f0eff */
[----:B------:R-:W-:Y:S02]  /*1130*/  PLOP3.LUT P2, PT, PT, PT, UP1, 0x80, 0x0 ;  /* 0x000000000000781c */ /* 0x000fe40003f4f018 */
[----:B------:R-:W-:Y:S01]  /*1140*/  IADD3 R9, R5, UR11, RZ ;  /* 0x0000000b05097c10 */ /* 0x000fe2000fffe0ff */
[C---:B------:R-:W-:Y:S01]  /*1150*/  IMAD R6, R4.reuse, c[0x0][0x1e0], RZ ;  /* 0x0000780004067a24 */ /* 0x040fe200078e02ff */
[----:B------:R-:W-:Y:S01]  /*1160*/  IADD3 R3, R3, R8, RZ ;  /* 0x0000000803037210 */ /* 0x000fe20007ffe0ff */
[----:B------:R-:W-:Y:S01]  /*1170*/  IMAD R4, R4, c[0x0][0x208], RZ ;  /* 0x0000820004047a24 */ /* 0x000fe200078e02ff */
[----:B------:R-:W-:Y:S01]  /*1180*/  SEL R8, R35, RZ, !P1 ;  /* 0x000000ff23087207 */ /* 0x000fe20004800000 */
[----:B------:R-:W-:-:S04]  /*1190*/  @P3 IMAD.HI.U32 R11, R9, c[0x0][0x2c8], RZ ;  /* 0x0000b200090b3a27 */ /* 0x000fc800078e00ff */
[C---:B------:R-:W-:Y:S02]  /*11a0*/  IMAD R12, R0.reuse, c[0x0][0x1e4], R6 ;  /* 0x00007900000c7a24 */ /* 0x040fe400078e0206 */
[C---:B------:R-:W-:Y:S02]  /*11b0*/  IMAD R13, R0.reuse, c[0x0][0x20c], R4 ;  /* 0x00008300000d7a24 */ /* 0x040fe400078e0204 */
[----:B------:R-:W-:-:S04]  /*11c0*/  IMAD.WIDE.U32 R6, R0, c[0x0][0x1e0], R20 ;  /* 0x0000780000067a25 */ /* 0x000fc800078e0014 */
[----:B------:R-:W-:-:S04]  /*11d0*/  IMAD.WIDE.U32 R4, R0, c[0x0][0x208], R20 ;  /* 0x0000820000047a25 */ /* 0x000fc800078e0014 */
[----:B------:R-:W-:Y:S01]  /*11e0*/  IMAD.MOV.U32 R0, RZ, RZ, R9 ;  /* 0x000000ffff007224 */ /* 0x000fe200078e0009 */
[----:B------:R-:W-:Y:S01]  /*11f0*/  @P2 SHF.R.U32.HI R0, RZ, c[0x0][0x2cc], R11 ;  /* 0x0000b300ff002a19 */ /* 0x000fe2000001160b */
[C---:B------:R-:W-:Y:S01]  /*1200*/  IMAD R11, R8.reuse, c[0x0][0x1c4], R10 ;  /* 0x00007100080b7a24 */ /* 0x040fe200078e020a */
[----:B------:R-:W-:Y:S01]  /*1210*/  IADD3 R5, R5, R13, RZ ;  /* 0x0000000d05057210 */ /* 0x000fe20007ffe0ff */
[----:B------:R-:W-:Y:S01]  /*1220*/  IMAD.WIDE.U32 R2, R8, c[0x0][0x1c0], R2 ;  /* 0x0000700008027a25 */ /* 0x000fe200078e0002 */
[----:B------:R-:W-:-:S03]  /*1230*/  SHF.R.S32.HI R8, RZ, 0x1f, R0 ;  /* 0x0000001fff087819 */ /* 0x000fc60000011400 */
[----:B------:R-:W-:Y:S02]  /*1240*/  IMAD.MOV R10, RZ, RZ, -R0 ;  /* 0x000000ffff0a7224 */ /* 0x000fe400078e0a00 */
[----:B------:R-:W-:Y:S02]  /*1250*/  IMAD.IADD R3, R3, 0x1, R11 ;  /* 0x0000000103037824 */ /* 0x000fe400078e020b */
[----:B------:R-:W-:Y:S01]  /*1260*/  IMAD R10, R10, c[0x0][0x2c4], R9 ;  /* 0x0000b1000a0a7a24 */ /* 0x000fe200078e0209 */
[----:B------:R-:W-:Y:S01]  /*1270*/  LOP3.LUT R9, R25, 0xfffffff0, RZ, 0xc0, !PT ;  /* 0xfffffff019097812 */ /* 0x000fe200078ec0ff */
[----:B------:R-:W-:Y:S02]  /*1280*/  IMAD R8, R8, c[0x0][0x1b0], RZ ;  /* 0x00006c0008087a24 */ /* 0x000fe400078e02ff */
[----:B------:R-:W-:Y:S01]  /*1290*/  IMAD.WIDE.U32 R2, R0, c[0x0][0x1b0], R2 ;  /* 0x00006c0000027a25 */ /* 0x000fe200078e0002 */
[----:B------:R-:W-:-:S03]  /*12a0*/  SHF.R.S32.HI R11, RZ, 0x1f, R10 ;  /* 0x0000001fff0b7819 */ /* 0x000fc6000001140a */
[----:B------:R-:W-:Y:S01]  /*12b0*/  IMAD R8, R0, c[0x0][0x1b4], R8 ;  /* 0x00006d0000087a24 */ /* 0x000fe200078e0208 */
[----:B------:R-:W-:Y:S01]  /*12c0*/  IADD3 R0, -R9, R209, RZ ;  /* 0x000000d109007210 */ /* 0x000fe20007ffe1ff */
[----:B------:R-:W-:Y:S02]  /*12d0*/  IMAD.IADD R7, R7, 0x1, R12 ;  /* 0x0000000107077824 */ /* 0x000fe400078e020c */
[C---:B------:R-:W-:Y:S02]  /*12e0*/  IMAD R12, R14.reuse, c[0x0][0x1e8], RZ ;  /* 0x00007a000e0c7a24 */ /* 0x040fe400078e02ff */
[----:B------:R-:W-:Y:S01]  /*12f0*/  IMAD R13, R14, c[0x0][0x210], RZ ;  /* 0x000084000e0d7a24 */ /* 0x000fe200078e02ff */
[----:B------:R-:W-:Y:S01]  /*1300*/  SHF.R.S32.HI R14, RZ, 0x1f, R0 ;  /* 0x0000001fff0e7819 */ /* 0x000fe20000011400 */
[----:B------:R-:W-:Y:S02]  /*1310*/  IMAD.IADD R3, R3, 0x1, R8 ;  /* 0x0000000103037824 */ /* 0x000fe400078e0208 */
[----:B------:R-:W-:Y:S01]  /*1320*/  IMAD.WIDE.U32 R8, R18, c[0x0][0x1e8], R6 ;  /* 0x00007a0012087a25 */ /* 0x000fe200078e0006 */
[----:B------:R-:W-:-:S03]  /*1330*/  LEA.HI R24, R14, R0, RZ, 0x3 ;  /* 0x000000000e187211 */ /* 0x000fc600078f18ff */
[----:B------:R-:W-:-:S04]  /*1340*/  IMAD.WIDE.U32 R6, R18, c[0x0][0x210], R4 ;  /* 0x0000840012067a25 */ /* 0x000fc800078e0004 */
[----:B------:R-:W-:Y:S01]  /*1350*/  IMAD.WIDE.U32 R4, R10, c[0x0][0x1a8], R2 ;  /* 0x00006a000a047a25 */ /* 0x000fe200078e0002 */
[----:B------:R-:W-:-:S03]  /*1360*/  LOP3.LUT R2, R24, 0xfffffff8, RZ, 0xc0, !PT ;  /* 0xfffffff818027812 */ /* 0x000fc600078ec0ff */
[C---:B------:R-:W-:Y:S02]  /*1370*/  IMAD R12, R18.reuse, c[0x0][0x1ec], R12 ;  /* 0x00007b00120c7a24 */ /* 0x040fe400078e020c */
[----:B------:R-:W-:Y:S01]  /*1380*/  IMAD R13, R18, c[0x0][0x214], R13 ;  /* 0x00008500120d7a24 */ /* 0x000fe200078e020d */
[----:B------:R-:W-:Y:S01]  /*1390*/  IADD3 R18, R0, -R2, RZ ;  /* 0x8000000200127210 */ /* 0x000fe20007ffe0ff */
[----:B------:R-:W-:Y:S01]  /*13a0*/  IMAD.IADD R9, R9, 0x1, R12 ;  /* 0x0000000109097824 */ /* 0x000fe200078e020c */
[----:B------:R-:W-:Y:S01]  /*13b0*/  LEA R12, P1, R4, c[0x0][0x160], 0x1 ;  /* 0x00005800040c7a11 */ /* 0x000fe200078208ff */
[----:B------:R-:W-:Y:S01]  /*13c0*/  IMAD R11, R11, c[0x0][0x1a8], RZ ;  /* 0x00006a000b0b7a24 */ /* 0x000fe200078e02ff */
[----:B------:R-:W-:-:S03]  /*13d0*/  IADD3 R7, R7, R13, RZ ;  /* 0x0000000d07077210 */ /* 0x000fc60007ffe0ff */
[----:B------:R-:W-:Y:S01]  /*13e0*/  IMAD R11, R10, c[0x0][0x1ac], R11 ;  /* 0x00006b000a0b7a24 */ /* 0x000fe200078e020b */
[----:B------:R-:W-:Y:S01]  /*13f0*/  IADD3 R10, R16, UR11, RZ ;  /* 0x0000000b100a7c10 */ /* 0x000fe2000fffe0ff */
[----:B------:R1:W3:Y:S02]  /*1400*/  SHFL.IDX PT, R14, R12, RZ, 0x181f ;  /* 0x00181fff0c0e7589 */ /* 0x0002e400000e0000 */
[----:B------:R-:W-:Y:S01]  /*1410*/  IMAD.IADD R11, R5, 0x1, R11 ;  /* 0x00000001050b7824 */ /* 0x000fe200078e020b */
[----:B------:R-:W-:Y:S02]  /*1420*/  ISETP.GE.AND P3, PT, R10, UR8, PT ;  /* 0x000000080a007c0c */ /* 0x000fe4000bf66270 */
[----:B------:R-:W-:Y:S02]  /*1430*/  LEA.HI R5, R207, R209, RZ, 0x6 ;  /* 0x000000d1cf057211 */ /* 0x000fe400078f30ff */
[----:B------:R-:W-:Y:S02]  /*1440*/  LEA.HI.X R11, R4, c[0x0][0x164], R11, 0x1, P1 ;  /* 0x00005900040b7a11 */ /* 0x000fe400008f0c0b */
[----:B------:R-:W-:-:S02]  /*1450*/  MOV R4, 0x10 ;  /* 0x0000001000047802 */ /* 0x000fc40000000f00 */
[----:B------:R-:W-:-:S04]  /*1460*/  SHF.L.U32 R5, R5, 0x3, RZ ;  /* 0x0000000305057819 */ /* 0x000fc800000006ff */
[----:B------:R-:W-:Y:S02]  /*1470*/  LOP3.LUT R5, R19, 0xfffffe00, R5, 0xf8, !PT ;  /* 0xfffffe0013057812 */ /* 0x000fe400078ef805 */
[--C-:B--2---:R-:W-:Y:S01]  /*1480*/  @P4 SHF.R.S32.HI R3, RZ, 0x1f, R17.reuse ;  /* 0x0000001fff034819 */ /* 0x104fe20000011411 */
[----:B------:R-:W-:Y:S01]  /*1490*/  @P4 IMAD.MOV.U32 R2, RZ, RZ, R17 ;  /* 0x000000ffff024224 */ /* 0x000fe200078e0011 */
[----:B------:R-:W-:Y:S01]  /*14a0*/  @!P4 MOV R2, R35 ;  /* 0x000000230002c202 */ /* 0x000fe20000000f00 */
[----:B------:R-:W-:Y:S02]  /*14b0*/  @!P4 IMAD.MOV.U32 R3, RZ, RZ, R15 ;  /* 0x000000ffff03c224 */ /* 0x000fe400078e000f */
[----:B------:R-:W-:Y:S01]  /*14c0*/  IMAD.MOV.U32 R17, RZ, RZ, 0x20 ;  /* 0x00000020ff117424 */ /* 0x000fe200078e00ff */
[----:B------:R-:W-:Y:S01]  /*14d0*/  SEL R0, R2, RZ, !P0 ;  /* 0x000000ff02007207 */ /* 0x000fe20004000000 */
[----:B------:R1:W2:Y:S01]  /*14e0*/  SHFL.IDX PT, R15, R11, RZ, 0x181f ;  /* 0x00181fff0b0f7589 */ /* 0x0002a200000e0000 */
[----:B------:R-:W-:-:S02]  /*14f0*/  SEL R2, R3, RZ, !P0 ;  /* 0x000000ff03027207 */ /* 0x000fc40004000000 */
[----:B------:R-:W-:Y:S01]  /*1500*/  ISETP.GE.AND P0, PT, R20, c[0x0][0x198], PT ;  /* 0x0000660014007a0c */ /* 0x000fe20003f06270 */
[----:B------:R-:W-:-:S03]  /*1510*/  IMAD.WIDE.U32 R62, R0, c[0x0][0x218], R6 ;  /* 0x00008600003e7a25 */ /* 0x000fc600078e0006 */
[----:B------:R-:W-:Y:S01]  /*1520*/  R2P PR, R18, 0x6 ;  /* 0x0000000612007804 */ /* 0x000fe20000000000 */
[C---:B------:R-:W-:Y:S02]  /*1530*/  IMAD R3, R2.reuse, c[0x0][0x1f0], RZ ;  /* 0x00007c0002037a24 */ /* 0x040fe400078e02ff */
[----:B------:R-:W-:Y:S02]  /*1540*/  IMAD R2, R2, c[0x0][0x218], RZ ;  /* 0x0000860002027a24 */ /* 0x000fe400078e02ff */
[C---:B------:R-:W-:Y:S02]  /*1550*/  IMAD R13, R0.reuse, c[0x0][0x1f4], R3 ;  /* 0x00007d00000d7a24 */ /* 0x040fe400078e0203 */
[----:B------:R-:W-:Y:S01]  /*1560*/  IMAD R3, R0, c[0x0][0x21c], R2 ;  /* 0x0000870000037a24 */ /* 0x000fe200078e0202 */
[----:B------:R-:W-:Y:S01]  /*1570*/  SEL R2, R4, 0xfffffff0, !P1 ;  /* 0xfffffff004027807 */ /* 0x000fe20004800000 */
[----:B------:R-:W-:Y:S01]  /*1580*/  IMAD.WIDE.U32 R28, R0, c[0x0][0x1f0], R8 ;  /* 0x00007c00001c7a25 */ /* 0x000fe200078e0008 */
[----:B------:R-:W-:-:S02]  /*1590*/  SEL R4, R17, 0xffffffe0, !P2 ;  /* 0xffffffe011047807 */ /* 0x000fc40005000000 */
[----:B------:R-:W-:Y:S01]  /*15a0*/  IADD3 R27, R63, R3, RZ ;  /* 0x000000033f1b7210 */ /* 0x000fe20007ffe0ff */
[----:B------:R-:W-:Y:S01]  /*15b0*/  IMAD.IADD R31, R29, 0x1, R13 ;  /* 0x000000011d1f7824 */ /* 0x000fe200078e020d */
[----:B------:R1:W-:Y:S04]  /*15c0*/  STL.64 [R1+0x30], R28 ;  /* 0x0000301c01007387 */ /* 0x0003e80000100a00 */
[----:B------:R1:W-:Y:S04]  /*15d0*/  STL.64 [R1+0x40], R62 ;  /* 0x0000403e01007387 */ /* 0x0003e80000100a00 */
[----:B------:R1:W-:Y:S04]  /*15e0*/  STL [R1+0x3c], R27 ;  /* 0x00003c1b01007387 */ /* 0x0003e80000100800 */
[----:B------:R1:W-:Y:S01]  /*15f0*/  STL [R1+0x2c], R31 ;  /* 0x00002c1f01007387 */ /* 0x0003e20000100800 */
[----:B------:R-:W-:Y:S05]  /*1600*/  @P3 BRA `(.L_x_228) ;  /* 0x0000005000003947 */ /* 0x000fea0003800000 */
[----:B--23--:R-:W-:Y:S01]  /*1610*/  LEA R6, P1, R20, R14, 0x1 ;  /* 0x0000000e14067211 */ /* 0x00cfe200078208ff */
[----:B------:R-:W-:-:S03]  /*1620*/  IMAD.SHL.U32 R0, R5, 0x2, RZ ;  /* 0x0000000205007824 */ /* 0x000fc600078e00ff */
[----:B------:R-:W-:-:S05]  /*1630*/  LEA.HI.X R7, R20, R15, R21, 0x1, P1 ;  /* 0x0000000f14077211 */ /* 0x000fca00008f0c15 */
[----:B------:R-:W-:Y:S01]  /*1640*/  @!PT LDS RZ, [RZ] ;  /* 0x00000000fffff984 */ /* 0x000fe20000000800 */
[----:B------:R2:W-:Y:S04]  /*1650*/  LDGSTS.E.BYPASS.LTC128B.128 [R0+0x6100], [R6.64], !P0 ;  /* 0x0610000006007fae */ /* 0x0005e8000c101d68 */
.L_x_228:
[----:B--23--:R-:W-:Y:S05]  /*1660*/  BSYNC B0 ;  /* 0x0000000000007941 */ /* 0x00cfea0003800000 */
.L_x_227:
[----:B------:R-:W-:Y:S01]  /*1670*/  IADD3 R0, R10, 0x10, RZ ;  /* 0x000000100a007810 */ /* 0x000fe20007ffe0ff */
[----:B------:R2:W3:Y:S01]  /*1680*/  SHFL.IDX PT, R3, R11, 0x1, 0x181f ;  /* 0x00381f000b037f89 */ /* 0x0004e200000e0000 */
[----:B------:R-:W-:Y:S02]  /*1690*/  BSSY B0, `(.L_x_229) ;  /* 0x0000009000007945 */ /* 0x000fe40003800000 */
[----:B------:R-:W-:Y:S01]  /*16a0*/  ISETP.GE.AND P1, PT, R0, UR8, PT ;  /* 0x0000000800007c0c */ /* 0x000fe2000bf26270 */
[----:B------:R2:W4:-:S12]  /*16b0*/  SHFL.IDX PT, R6, R12, 0x1, 0x181f ;  /* 0x00381f000c067f89 */ /* 0x00051800000e0000 */
[----:B------:R-:W-:Y:S05]  /*16c0*/  @P1 BRA `(.L_x_230) ;  /* 0x0000005000001947 */ /* 0x000fea0003800000 */
[----:B----4-:R-:W-:Y:S01]  /*16d0*/  LEA R6, P1, R20, R6, 0x1 ;  /* 0x0000000614067211 */ /* 0x010fe200078208ff */
[----:B------:R-:W-:-:S03]  /*16e0*/  IMAD.SHL.U32 R0, R5, 0x2, RZ ;  /* 0x0000000205007824 */ /* 0x000fc600078e00ff */
[----:B---3--:R-:W-:-:S05]  /*16f0*/  LEA.HI.X R7, R20, R3, R21, 0x1, P1 ;  /* 0x0000000314077211 */ /* 0x008fca00008f0c15 */
[----:B------:R-:W-:Y:S01]  /*1700*/  @!PT LDS RZ, [RZ] ;  /* 0x00000000fffff984 */ /* 0x000fe20000000800 */
[----:B------:R3:W-:Y:S04]  /*1710*/  LDGSTS.E.BYPASS.LTC128B.128 [R0+0x6900], [R6.64], !P0 ;  /* 0x0690000006007fae */ /* 0x0007e8000c101d68 */
.L_x_230:
[----:B------:R-:W-:Y:S05]  /*1720*/  BSYNC B0 ;  /* 0x0000000000007941 */ /* 0x000fea0003800000 */
.L_x_229:
[----:B---3--:R-:W-:Y:S01]  /*1730*/  IADD3 R0, R10, 0x20, RZ ;  /* 0x000000200a007810 */ /* 0x008fe20007ffe0ff */
[----:B------:R3:W1:Y:S01]  /*1740*/  SHFL.IDX PT, R3, R11, 0x2, 0x181f ;  /* 0x00581f000b037f89 */ /* 0x00066200000e0000 */
[----:B------:R-:W-:Y:S02]  /*1750*/  BSSY B0, `(.L_x_231) ;  /* 0x0000009000007945 */ /* 0x000fe40003800000 */
[----:B------:R-:W-:Y:S01]  /*1760*/  ISETP.GE.AND P1, PT, R0, UR8, PT ;  /* 0x0000000800007c0c */ /* 0x000fe2000bf26270 */
[----:B----4-:R3:W4:-:S12]  /*1770*/  SHFL.IDX PT, R6, R12, 0x2, 0x181f ;  /* 0x00581f000c067f89 */ /* 0x01071800000e0000 */
[----:B------:R-:W-:Y:S05]  /*1780*/  @P1 BRA `(.L_x_232) ;  /* 0x0000005000001947 */ /* 0x000fea0003800000 */
[----:B----4-:R-:W-:Y:S01]  /*1790*/  LEA R6, P1, R20, R6, 0x1 ;  /* 0x0000000614067211 */ /* 0x010fe200078208ff */
[----:B------:R-:W-:-:S03]  /*17a0*/  IMAD.SHL.U32 R0, R5, 0x2, RZ ;  /* 0x0000000205007824 */ /* 0x000fc600078e00ff */
[----:B-1----:R-:W-:-:S05]  /*17b0*/  LEA.HI.X R7, R20, R3, R21, 0x1, P1 ;  /* 0x0000000314077211 */ /* 0x002fca00008f0c15 */
[----:B------:R-:W-:Y:S01]  /*17c0*/  @!PT LDS RZ, [RZ] ;  /* 0x00000000fffff984 */ /* 0x000fe20000000800 */
[----:B------:R1:W-:Y:S04]  /*17d0*/  LDGSTS.E.BYPASS.LTC128B.128 [R0+0x7100], [R6.64], !P0 ;  /* 0x0710000006007fae */ /* 0x0003e8000c101d68 */
.L_x_232:
[----:B------:R-:W-:Y:S05]  /*17e0*/  BSYNC B0 ;  /* 0x0000000000007941 */ /* 0x000fea0003800000 */
.L_x_231:
[----:B-1----:R-:W-:Y:S01]  /*17f0*/  IADD3 R0, R10, 0x30, RZ ;  /* 0x000000300a007810 */ /* 0x002fe20007ffe0ff */
[----:B------:R1:W2:Y:S01]  /*1800*/  SHFL.IDX PT, R3, R11, 0x3, 0x181f ;  /* 0x00781f000b037f89 */ /* 0x0002a200000e0000 */
[----:B------:R-:W-:Y:S02]  /*1810*/  BSSY B0, `(.L_x_233) ;  /* 0x0000009000007945 */ /* 0x000fe40003800000 */
[----:B------:R-:W-:Y:S01]  /*1820*/  ISETP.GE.AND P1, PT, R0, UR8, PT ;  /* 0x0000000800007c0c */ /* 0x000fe2000bf26270 */
[----:B----4-:R1:W4:-:S12]  /*1830*/  SHFL.IDX PT, R6, R12, 0x3, 0x181f ;  /* 0x00781f000c067f89 */ /* 0x01031800000e0000 */
[----:B------:R-:W-:Y:S05]  /*1840*/  @P1 BRA `(.L_x_234) ;  /* 0x0000005000001947 */ /* 0x000fea0003800000 */
[----:B----4-:R-:W-:Y:S01]  /*1850*/  LEA R6, P1, R20, R6, 0x1 ;  /* 0x0000000614067211 */ /* 0x010fe200078208ff */
[----:B------:R-:W-:-:S03]  /*1860*/  IMAD.SHL.U32 R0, R5, 0x2, RZ ;  /* 0x0000000205007824 */ /* 0x000fc600078e00ff */
[----:B--2---:R-:W-:-:S05]  /*1870*/  LEA.HI.X R7, R20, R3, R21, 0x1, P1 ;  /* 0x0000000314077211 */ /* 0x004fca00008f0c15 */
[----:B------:R-:W-:Y:S01]  /*1880*/  @!PT LDS RZ, [RZ] ;  /* 0x00000000fffff984 */ /* 0x000fe20000000800 */
[----:B------:R2:W-:Y:S04]  /*1890*/  LDGSTS.E.BYPASS.LTC128B.128 [R0+0x7900], [R6.64], !P0 ;  /* 0x0790000006007fae */ /* 0x0005e8000c101d68 */
.L_x_234:
[----:B------:R-:W-:Y:S05]  /*18a0*/  BSYNC B0 ;  /* 0x0000000000007941 */ /* 0x000fea0003800000 */
.L_x_233:
[----:B--2---:R-:W-:Y:S01]  /*18b0*/  IADD3 R0, R10, 0x40, RZ ;  /* 0x000000400a007810 */ /* 0x004fe20007ffe0ff */
        /* <DEDUP_REMOVED lines=10> */
.L_x_236:
[----:B------:R-:W-:Y:S05]  /*1960*/  BSYNC B0 ;  /* 0x0000000000007941 */ /* 0x000fea0003800000 */
.L_x_235:
        /* <DEDUP_REMOVED lines=11> */
.L_x_238:
[----:B------:R-:W-:Y:S05]  /*1a20*/  BSYNC B0 ;  /* 0x0000000000007941 */ /* 0x000fea0003800000 */
.L_x_237:
        /* <DEDUP_REMOVED lines=11> */
.L_x_240:
[----:B------:R-:W-:Y:S05]  /*1ae0*/  BSYNC B0 ;  /* 0x0000000000007941 */ /* 0x000fea0003800000 */
.L_x_239:
[----:B------:R5:W2:Y:S01]  /*1af0*/  SHFL.IDX PT, R8, R12, 0x7, 0x181f ;  /* 0x00f81f000c087f89 */ /* 0x000aa200000e0000 */
[----:B-1----:R-:W-:Y:S01]  /*1b00*/  IADD3 R0, R10, 0x70, RZ ;  /* 0x000000700a007810 */ /* 0x002fe20007ffe0ff */
[----:B------:R-:W-:Y:S01]  /*1b10*/  UMOV UR10, 0x60 ;  /* 0x00000060000a7882 */ /* 0x000fe20000000000 */
[----:B------:R-:W-:Y:S01]  /*1b20*/  IMAD.SHL.U32 R227, R5, 0x2, RZ ;  /* 0x0000000205e37824 */ /* 0x000fe200078e00ff */
[----:B------:R-:W1:Y:S01]  /*1b30*/  SHFL.IDX PT, R3, R11, 0x7, 0x181f ;  /* 0x00f81f000b037f89 */ /* 0x000e6200000e0000 */
[----:B------:R-:W-:Y:S01]  /*1b40*/  ISETP.GE.AND P3, PT, R0, UR8, PT ;  /* 0x0000000800007c0c */ /* 0x000fe2000bf66270 */
[----:B------:R-:W-:Y:S01]  /*1b50*/  UIMAD UR32, UR6, -0x60, UR10 ;  /* 0xffffffa0062078a4 */ /* 0x000fe2000f8e020a */
[----:B------:R-:W-:Y:S01]  /*1b60*/  IMAD.MOV.U32 R228, RZ, RZ, R30 ;  /* 0x000000ffffe47224 */ /* 0x000fe200078e001e */
[----:B------:R-:W-:Y:S01]  /*1b70*/  ULDC.64 UR8, c[0x0][0x1e0] ;  /* 0x0000780000087ab9 */ /* 0x000fe20000000a00 */
[----:B------:R-:W-:Y:S01]  /*1b80*/  IMAD.MOV.U32 R229, RZ, RZ, R31 ;  /* 0x000000ffffe57224 */ /* 0x000fe200078e001f */
[----:B------:R-:W-:Y:S01]  /*1b90*/  UIMAD.WIDE.U32 UR18, UR10, UR8, URZ ;  /* 0x000000080a1272a5 */ /* 0x000fe2000f8e003f */
[----:B------:R-:W-:Y:S01]  /*1ba0*/  IMAD.MOV.U32 R210, RZ, RZ, c[0x0][0x1e0] ;  /* 0x00007800ffd27624 */ /* 0x000fe200078e00ff */
[----:B------:R-:W-:Y:S01]  /*1bb0*/  UIMAD UR9, UR10, UR9, URZ ;  /* 0x000000090a0972a4 */ /* 0x000fe2000f8e023f */
[----:B------:R-:W-:Y:S01]  /*1bc0*/  IMAD.U32 R0, RZ, RZ, UR32 ;  /* 0x00000020ff007e24 */ /* 0x000fe2000f8e00ff */
[----:B------:R-:W-:Y:S01]  /*1bd0*/  UIADD3 UR10, UR6, -0x1, URZ ;  /* 0xffffffff060a7890 */ /* 0x000fe2000fffe03f */
[----:B------:R-:W-:Y:S01]  /*1be0*/  IMAD.MOV.U32 R228, RZ, RZ, R28 ;  /* 0x000000ffffe47224 */ /* 0x000fe200078e001c */
[----:B------:R-:W-:Y:S01]  /*1bf0*/  UIADD3 UR16, UR19, UR9, URZ ;  /* 0x0000000913107290 */ /* 0x000fe2000fffe03f */
[----:B------:R-:W-:Y:S01]  /*1c00*/  IMAD.MOV.U32 R211, RZ, RZ, c[0x0][0x1e4] ;  /* 0x00007900ffd37624 */ /* 0x000fe200078e00ff */
[----:B------:R-:W-:Y:S01]  /*1c10*/  IADD3 R22, R0, UR7, -R16 ;  /* 0x0000000700167c10 */ /* 0x000fe2000fffe810 */
[----:B------:R-:W-:Y:S01]  /*1c20*/  USHF.R.S32.HI UR8, URZ, 0x1f, UR10 ;  /* 0x0000001f3f087899 */ /* 0x000fe2000801140a */
[----:B----4-:R-:W-:Y:S01]  /*1c30*/  IMAD.U32 R6, RZ, RZ, UR10 ;  /* 0x0000000aff067e24 */ /* 0x010fe2000f8e00ff */
[----:B------:R-:W-:Y:S01]  /*1c40*/  UIMAD UR9, UR16, UR10, URZ ;  /* 0x0000000a100972a4 */ /* 0x000fe2000f8e023f */
[----:B------:R-:W-:Y:S01]  /*1c50*/  ISETP.GE.AND P6, PT, R22, 0x21, PT ;  /* 0x000000211600780c */ /* 0x000fe20003fc6270 */
[----:B--23-5:R-:W-:Y:S01]  /*1c60*/  IMAD.WIDE.U32 R12, R210, 0x20, RZ ;  /* 0x00000020d20c7825 */ /* 0x02cfe200078e00ff */
[----:B------:R-:W-:Y:S01]  /*1c70*/  @!P3 LEA R8, P1, R20, R8, 0x1 ;  /* 0x000000081408b211 */ /* 0x000fe200078208ff */
[----:B------:R-:W-:Y:S01]  /*1c80*/  UIMAD UR9, UR8, UR18, UR9 ;  /* 0x00000012080972a4 */ /* 0x000fe2000f8e0209 */
[----:B------:R-:W-:Y:S01]  /*1c90*/  ISETP.GE.AND P2, PT, R22, 0x1, PT ;  /* 0x000000011600780c */ /* 0x000fe20003f46270 */
[----:B------:R-:W-:Y:S01]  /*1ca0*/  IMAD.WIDE.U32 R6, R6, UR18, R228 ;  /* 0x0000001206067c25 */ /* 0x000fe2000f8e00e4 */
[----:B-1----:R-:W-:Y:S01]  /*1cb0*/  @!P3 LEA.HI.X R9, R20, R3, R21, 0x1, P1 ;  /* 0x000000031409b211 */ /* 0x002fe200008f0c15 */
[----:B------:R-:W-:Y:S01]  /*1cc0*/  ULDC.64 UR14, c[0x0][0x208] ;  /* 0x00008200000e7ab9 */ /* 0x000fe20000000a00 */
[----:B------:R-:W-:Y:S01]  /*1cd0*/  ISETP.GE.AND P1, PT, R22, 0x11, PT ;  /* 0x000000111600780c */ /* 0x000fe20003f26270 */
[----:B------:R-:W-:Y:S01]  /*1ce0*/  IMAD.MOV.U32 R60, RZ, RZ, R26 ;  /* 0x000000ffff3c7224 */ /* 0x000fe200078e001a */
[----:B------:R-:W-:Y:S01]  /*1cf0*/  IADD3 R7, R7, UR9, RZ ;  /* 0x0000000907077c10 */ /* 0x000fe2000fffe0ff */
[----:B------:R-:W-:Y:S01]  /*1d00*/  @!PT LDS RZ, [RZ] ;  /* 0x00000000fffff984 */ /* 0x000fe20000000800 */
[----:B------:R1:W-:Y:S01]  /*1d10*/  @!P3 LDGSTS.E.BYPASS.LTC128B.128 [R227+0x9900], [R8.64], !P0 ;  /* 0x0990000008e3bfae */ /* 0x0003e2000c101d68 */
[----:B------:R-:W-:Y:S01]  /*1d20*/  ISETP.GE.AND P3, PT, R20, c[0x0][0x1d4], PT ;  /* 0x0000750014007a0c */ /* 0x000fe20003f66270 */
[----:B------:R-:W-:Y:S01]  /*1d30*/  IMAD.MOV.U32 R61, RZ, RZ, R27 ;  /* 0x000000ffff3d7224 */ /* 0x000fe200078e001b */
[----:B------:R-:W-:Y:S01]  /*1d40*/  @P6 IADD3 R3, P4, R6, R12, RZ ;  /* 0x0000000c06036210 */ /* 0x000fe20007f9e0ff */
[----:B------:R-:W0:Y:S01]  /*1d50*/  LDGDEPBAR ;  /* 0x00000000000079af */ /* 0x000e220000000000 */
[----:B------:R-:W-:Y:S01]  /*1d60*/  SHF.R.S32.HI R17, RZ, 0x4, R25 ;  /* 0x00000004ff117819 */ /* 0x000fe20000011419 */
[----:B------:R-:W-:Y:S01]  /*1d70*/  UIMAD UR13, UR8, UR14, URZ ;  /* 0x0000000e080d72a4 */ /* 0x000fe2000f8e023f */
[----:B------:R-:W-:Y:S01]  /*1d80*/  LEA.HI R206, R207, R209, RZ, 0x5 ;  /* 0x000000d1cfce7211 */ /* 0x000fe200078f28ff */
[----:B------:R-:W-:Y:S01]  /*1d90*/  UIMAD.WIDE.U32 UR8, UR10, UR14, URZ ;  /* 0x0000000e0a0872a5 */ /* 0x000fe2000f8e003f */
[----:B------:R-:W-:Y:S01]  /*1da0*/  IMAD.MOV.U32 R60, RZ, RZ, R62 ;  /* 0x000000ffff3c7224 */ /* 0x000fe200078e003e */
[----:B------:R-:W-:Y:S01]  /*1db0*/  BAR.SYNC.DEFER_BLOCKING 0x0 ;  /* 0x0000000000007b1d */ /* 0x000fe20000010000 */
[C---:B------:R-:W-:Y:S01]  /*1dc0*/  @P1 LEA R0, P0, R210.reuse, R6, 0x4 ;  /* 0x00000006d2001211 */ /* 0x040fe200078020ff */
[----:B------:R-:W-:Y:S01]  /*1dd0*/  UIMAD UR13, UR10, UR15, UR13 ;  /* 0x0000000f0a0d72a4 */ /* 0x000fe2000f8e020d */
[----:B------:R-:W-:Y:S01]  /*1de0*/  SHF.R.S32.HI R205, RZ, 0x5, R206 ;  /* 0x00000005ffcd7819 */ /* 0x000fe200000114ce */
[----:B------:R-:W-:Y:S01]  /*1df0*/  UISETP.GT.AND UP2, UPT, UR10, UR4, UPT ;  /* 0x000000040a00728c */ /* 0x000fe2000bf44270 */
[----:B------:R-:W-:Y:S01]  /*1e00*/  @P1 LEA.HI.X R5, R210, R7, R211, 0x4, P0 ;  /* 0x00000007d2051211 */ /* 0x000fe200000f24d3 */
[----:B------:R-:W-:Y:S01]  /*1e10*/  UIADD3 UR13, UR9, UR13, URZ ;  /* 0x0000000d090d7290 */ /* 0x000fe2000fffe03f */
[C---:B------:R-:W-:Y:S01]  /*1e20*/  @P1 LEA R10, P0, R0.reuse, c[0x0][0x1c8], 0x1 ;  /* 0x00007200000a1a11 */ /* 0x040fe200078008ff */
[----:B------:R-:W-:Y:S02]  /*1e30*/  STL.64 [R1+0x28], R228 ;  /* 0x000028e401007387 */ /* 0x000fe40000100a00 */
[----:B------:R-:W-:Y:S01]  /*1e40*/  UIMAD UR13, UR13, 0x60, URZ ;  /* 0x000000600d0d78a4 */ /* 0x000fe2000f8e023f */
[----:B------:R-:W-:Y:S01]  /*1e50*/  @P1 LEA.HI.X R11, R0, c[0x0][0x1cc], R5, 0x1, P0 ;  /* 0x00007300000b1a11 */ /* 0x000fe200000f0c05 */
[----:B------:R-:W-:Y:S01]  /*1e60*/  STL.64 [R1+0x38], R60 ;  /* 0x0000383c01007387 */ /* 0x000fe20000100a00 */
[----:B------:R-:W-:-:S02]  /*1e70*/  @P6 LEA R14, P0, R3, c[0x0][0x1c8], 0x1 ;  /* 0x00007200030e6a11 */ /* 0x000fc400078008ff */
[----:B------:R-:W-:Y:S01]  /*1e80*/  LEA.HI R5, R25, R17, RZ, 0x1 ;  /* 0x0000001119057211 */ /* 0x000fe200078f08ff */
[----:B-1----:R-:W-:Y:S01]  /*1e90*/  IMAD.SHL.U32 R9, R211, 0x20, RZ ;  /* 0x00000020d3097824 */ /* 0x002fe200078e00ff */
[C---:B------:R-:W-:Y:S02]  /*1ea0*/  @P2 LEA R8, P5, R6.reuse, c[0x0][0x1c8], 0x1 ;  /* 0x0000720006082a11 */ /* 0x040fe400078a08ff */
[----:B------:R-:W-:Y:S02]  /*1eb0*/  LOP3.LUT R5, R5, 0xfffffffe, RZ, 0xc0, !PT ;  /* 0xfffffffe05057812 */ /* 0x000fe400078ec0ff */
[----:B------:R-:W-:Y:S02]  /*1ec0*/  @P6 IADD3.X R12, R7, R13, R9, P4, !PT ;  /* 0x0000000d070c6210 */ /* 0x000fe400027fe409 */
[----:B------:R-:W-:Y:S02]  /*1ed0*/  @P2 LEA.HI.X R9, R6, c[0x0][0x1cc], R7, 0x1, P5 ;  /* 0x0000730006092a11 */ /* 0x000fe400028f0c07 */
[----:B------:R-:W-:-:S02]  /*1ee0*/  ISETP.GE.AND P5, PT, R22, 0x31, PT ;  /* 0x000000311600780c */ /* 0x000fc40003fa6270 */
[C---:B------:R-:W-:Y:S01]  /*1ef0*/  ISETP.GE.AND P4, PT, R22.reuse, 0x41, PT ;  /* 0x000000411600780c */ /* 0x040fe20003f86270 */
[----:B------:R-:W-:Y:S01]  /*1f00*/  @!PT LDS RZ, [RZ] ;  /* 0x00000000fffff984 */ /* 0x000fe20000000800 */
[----:B------:R-:W-:Y:S01]  /*1f10*/  @!PT LDS RZ, [RZ] ;  /* 0x00000000fffff984 */ /* 0x000fe20000000800 */
[----:B------:R-:W-:Y:S01]  /*1f20*/  @!PT LDS RZ, [RZ] ;  /* 0x00000000fffff984 */ /* 0x000fe20000000800 */
[----:B------:R1:W-:Y:S01]  /*1f30*/  @P2 LDGSTS.E.BYPASS.LTC128B.128 [R227+0x3100], [R8.64], !P3 ;  /* 0x0310000008e32fae */ /* 0x0003e2000d901d68 */
[----:B------:R-:W-:Y:S02]  /*1f40*/  ISETP.GE.AND P2, PT, R22, 0x51, PT ;  /* 0x000000511600780c */ /* 0x000fe40003f46270 */
[----:B------:R-:W-:Y:S01]  /*1f50*/  @P6 LEA.HI.X R15, R3, c[0x0][0x1cc], R12, 0x1, P0 ;  /* 0x00007300030f6a11 */ /* 0x000fe200000f0c0c */
[----:B------:R2:W-:Y:S04]  /*1f60*/  @P1 LDGSTS.E.BYPASS.LTC128B.128 [R227+0x3900], [R10.64], !P3 ;  /* 0x039000000ae31fae */ /* 0x0005e8000d901d68 */
[----:B------:R3:W-:Y:S02]  /*1f70*/  @P6 LDGSTS.E.BYPASS.LTC128B.128 [R227+0x4100], [R14.64], !P3 ;  /* 0x041000000ee36fae */ /* 0x0007e4000d901d68 */
[----:B------:R-:W-:-:S02]  /*1f80*/  @P5 IMAD R0, R211, 0x30, RZ ;  /* 0x00000030d3005824 */ /* 0x000fc400078e02ff */
[C---:B------:R-:W-:Y:S01]  /*1f90*/  @P4 LEA R3, P0, R210.reuse, R6, 0x6 ;  /* 0x00000006d2034211 */ /* 0x040fe200078030ff */
[----:B-1----:R-:W-:-:S04]  /*1fa0*/  @P5 IMAD.WIDE.U32 R8, R210, 0x30, R6 ;  /* 0x00000030d2085825 */ /* 0x002fc800078e0006 */
[----:B--2---:R-:W-:Y:S01]  /*1fb0*/  @P2 IMAD.MOV.U32 R10, RZ, RZ, R6 ;  /* 0x000000ffff0a2224 */ /* 0x004fe200078e0006 */
[----:B------:R-:W-:Y:S01]  /*1fc0*/  @P5 LEA R12, P1, R8, c[0x0][0x1c8], 0x1 ;  /* 0x00007200080c5a11 */ /* 0x000fe200078208ff */
[----:B------:R-:W-:Y:S01]  /*1fd0*/  @P2 IMAD.MOV.U32 R11, RZ, RZ, R7 ;  /* 0x000000ffff0b2224 */ /* 0x000fe200078e0007 */
[C---:B------:R-:W-:Y:S01]  /*1fe0*/  @P4 LEA.HI.X R7, R210.reuse, R7, R211, 0x6, P0 ;  /* 0x00000007d2074211 */ /* 0x040fe200000f34d3 */
[----:B------:R-:W-:Y:S02]  /*1ff0*/  @P5 IMAD.IADD R0, R9, 0x1, R0 ;  /* 0x0000000109005824 */ /* 0x000fe400078e0200 */
[----:B------:R-:W-:Y:S02]  /*2000*/  @P2 IMAD R9, R211, 0x50, RZ ;  /* 0x00000050d3092824 */ /* 0x000fe400078e02ff */
[----:B------:R-:W-:Y:S01]  /*2010*/  @P2 IMAD.WIDE.U32 R10, R210, 0x50, R10 ;  /* 0x00000050d20a2825 */ /* 0x000fe200078e000a */
[----:B------:R-:W-:Y:S02]  /*2020*/  @P5 LEA.HI.X R13, R8, c[0x0][0x1cc], R0, 0x1, P1 ;  /* 0x00007300080d5a11 */ /* 0x000fe400008f0c00 */
[----:B------:R-:W-:Y:S01]  /*2030*/  @P4 LEA R8, P1, R3, c[0x0][0x1c8], 0x1 ;  /* 0x0000720003084a11 */ /* 0x000fe200078208ff */
[----:B------:R-:W-:Y:S01]  /*2040*/  @P2 IMAD.IADD R0, R11, 0x1, R9 ;  /* 0x000000010b002824 */ /* 0x000fe200078e0209 */
[C---:B------:R-:W-:Y:S01]  /*2050*/  @P2 LEA R6, P0, R10.reuse, c[0x0][0x1c8], 0x1 ;  /* 0x000072000a062a11 */ /* 0x040fe200078008ff */
[----:B------:R3:W-:Y:S01]  /*2060*/  @P5 LDGSTS.E.BYPASS.LTC128B.128 [R227+0x4900], [R12.64], !P3 ;  /* 0x049000000ce35fae */ /* 0x0007e2000d901d68 */
[----:B------:R-:W-:Y:S01]  /*2070*/  @P4 LEA.HI.X R9, R3, c[0x0][0x1cc], R7, 0x1, P1 ;  /* 0x0000730003094a11 */ /* 0x000fe200008f0c07 */
[----:B------:R-:W-:Y:S01]  /*2080*/  IMAD.IADD R11, R17, 0x1, -R5 ;  /* 0x00000001110b7824 */ /* 0x000fe200078e0a05 */
[----:B------:R-:W-:Y:S01]  /*2090*/  @P2 LEA.HI.X R7, R10, c[0x0][0x1cc], R0, 0x1, P0 ;  /* 0x000073000a072a11 */ /* 0x000fe200000f0c00 */
[----:B------:R-:W-:Y:S01]  /*20a0*/  IMAD.SHL.U32 R3, R18, 0x40, RZ ;  /* 0x0000004012037824 */ /* 0x000fe200078e00ff */
[C---:B------:R-:W-:Y:S01]  /*20b0*/  LOP3.LUT P0, RZ, R23.reuse, 0x2, RZ, 0xc0, !PT ;  /* 0x0000000217ff7812 */ /* 0x040fe2000780c0ff */
[----:B------:R1:W-:Y:S01]  /*20c0*/  @P4 LDGSTS.E.BYPASS.LTC128B.128 [R227+0x5100], [R8.64], !P3 ;  /* 0x0510000008e34fae */ /* 0x0003e2000d901d68 */
[C---:B------:R-:W-:Y:S01]  /*20d0*/  IMAD.SHL.U32 R0, R23.reuse, 0x40, RZ ;  /* 0x0000004017007824 */ /* 0x040fe200078e00ff */
[----:B------:R-:W-:Y:S01]  /*20e0*/  LOP3.LUT P1, RZ, R23, 0x4, RZ, 0xc0, !PT ;  /* 0x0000000417ff7812 */ /* 0x000fe2000782c0ff */
[----:B------:R-:W-:Y:S01]  /*20f0*/  IMAD.SHL.U32 R5, R24, 0x40, RZ ;  /* 0x0000004018057824 */ /* 0x000fe200078e00ff */
[----:B------:R2:W-:Y:S01]  /*2100*/  @P2 LDGSTS.E.BYPASS.LTC128B.128 [R227+0x5900], [R6.64], !P3 ;  /* 0x0590000006e32fae */ /* 0x0005e2000d901d68 */
[----:B------:R-:W-:-:S02]  /*2110*/  LOP3.LUT R3, R3, 0x1c0, RZ, 0xc0, !PT ;  /* 0x000001c003037812 */ /* 0x000fc400078ec0ff */
[----:B------:R-:W-:Y:S01]  /*2120*/  LOP3.LUT R0, R0, 0x1c0, RZ, 0xc0, !PT ;  /* 0x000001c000007812 */ /* 0x000fe200078ec0ff */
[----:B------:R-:W0:Y:S01]  /*2130*/  LDGDEPBAR ;  /* 0x00000000000079af */ /* 0x000e220000000000 */
[----:B------:R-:W-:Y:S02]  /*2140*/  LOP3.LUT R204, R5, 0xfffffe00, RZ, 0xc0, !PT ;  /* 0xfffffe0005cc7812 */ /* 0x000fe400078ec0ff */
[----:B------:R-:W-:-:S04]  /*2150*/  ISETP.GE.AND P2, PT, R20, c[0x0][0x1d4], PT ;  /* 0x0000750014007a0c */ /* 0x000fc80003f46270 */
[----:B------:R-:W-:Y:S01]  /*2160*/  ISETP.LT.OR P5, PT, R22, 0x1, P2 ;  /* 0x000000011600780c */ /* 0x000fe200017a1670 */
[----:B--2---:R-:W-:Y:S01]  /*2170*/  IMAD.SHL.U32 R7, R16, 0x8, RZ ;  /* 0x0000000810077824 */ /* 0x004fe200078e00ff */
[----:B------:R-:W-:-:S04]  /*2180*/  DEPBAR.LE SB0, 0x1 ;  /* 0x000080400000791a */ /* 0x000fc80000000000 */
[----:B------:R-:W-:-:S04]  /*2190*/  DEPBAR.LE SB0, 0x0 ;  /* 0x000080000000791a */ /* 0x000fc80000000000 */
[----:B------:R-:W-:Y:S01]  /*21a0*/  IMAD.SHL.U32 R6, R11, 0x8, RZ ;  /* 0x000000080b067824 */ /* 0x000fe200078e00ff */
[----:B------:R-:W-:Y:S02]  /*21b0*/  LOP3.LUT R7, R0, 0x8, R7, 0xf8, !PT ;  /* 0x0000000800077812 */ /* 0x000fe400078ef807 */
[----:B------:R-:W-:Y:S02]  /*21c0*/  SHF.R.U32.HI R0, RZ, 0x3, R0 ;  /* 0x00000003ff007819 */ /* 0x000fe40000011600 */
[----:B------:R-:W-:Y:S01]  /*21d0*/  LOP3.LUT R5, R3, 0x8, R6, 0xf8, !PT ;  /* 0x0000000803057812 */ /* 0x000fe200078ef806 */
[----:B------:R-:W-:Y:S01]  /*21e0*/  IMAD.U32 R6, RZ, RZ, UR8 ;  /* 0x00000008ff067e24 */ /* 0x000fe2000f8e00ff */
[----:B------:R-:W-:Y:S01]  /*21f0*/  SHF.R.U32.HI R3, RZ, 0x3, R3 ;  /* 0x00000003ff037819 */ /* 0x000fe20000011603 */
[----:B------:R-:W-:Y:S01]  /*2200*/  UMOV UR8, 0x5 ;  /* 0x0000000500087882 */ /* 0x000fe20000000000 */
[----:B------:R-:W-:Y:S01]  /*2210*/  LOP3.LUT R0, R7, R0, RZ, 0x3c, !PT ;  /* 0x0000000007007212 */ /* 0x000fe200078e3cff */
[----:B------:R-:W-:Y:S01]  /*2220*/  IMAD.U32 R7, RZ, RZ, UR9 ;  /* 0x00000009ff077e24 */ /* 0x000fe2000f8e00ff */
[----:B------:R-:W-:Y:S01]  /*2230*/  LOP3.LUT R5, R5, R3, RZ, 0x3c, !PT ;  /* 0x0000000305057212 */ /* 0x000fe200078e3cff */
[----:B------:R-:W-:Y:S01]  /*2240*/  IMAD R3, R205, 0x400, R204 ;  /* 0x00000400cd037824 */ /* 0x000fe200078e02cc */
[----:B------:R-:W-:Y:S01]  /*2250*/  USHF.L.U32 UR9, UR14, 0x5, URZ ;  /* 0x000000050e097899 */ /* 0x000fe2000800063f */
[----:B------:R-:W-:Y:S01]  /*2260*/  IMAD R0, R11, 0x200, R0 ;  /* 0x000002000b007824 */ /* 0x000fe200078e0200 */
[----:B------:R-:W-:Y:S01]  /*2270*/  USHF.L.U64.HI UR8, UR14, UR8, UR15 ;  /* 0x000000080e087299 */ /* 0x000fe2000801020f */
[----:B------:R-:W-:-:S02]  /*2280*/  IMAD.IADD R3, R5, 0x1, R3 ;  /* 0x0000000105037824 */ /* 0x000fc400078e0203 */
[----:B------:R-:W-:Y:S01]  /*2290*/  IMAD.SHL.U32 R208, R0, 0x2, RZ ;  /* 0x0000000200d07824 */ /* 0x000fe200078e00ff */
[----:B------:R-:W-:Y:S01]  /*22a0*/  BAR.SYNC.DEFER_BLOCKING 0x0 ;  /* 0x0000000000007b1d */ /* 0x000fe20000010000 */
[----:B------:R-:W-:-:S03]  /*22b0*/  IMAD.SHL.U32 R215, R3, 0x2, RZ ;  /* 0x0000000203d77824 */ /* 0x000fc600078e00ff */
[----:B------:R-:W-:Y:S01]  /*22c0*/  IADD3 R0, R208, 0x3100, RZ ;  /* 0x00003100d0007810 */ /* 0x000fe20007ffe0ff */
[--C-:B------:R-:W-:Y:S01]  /*22d0*/  IMAD R218, R2, 0x2, R215.reuse ;  /* 0x0000000202da7824 */ /* 0x100fe200078e02d7 */
[----:B------:R-:W-:Y:S01]  /*22e0*/  IADD3 R219, R208, 0x3120, RZ ;  /* 0x00003120d0db7810 */ /* 0x000fe20007ffe0ff */
[----:B------:R-:W-:Y:S01]  /*22f0*/  IMAD R216, R4, 0x2, R215 ;  /* 0x0000000204d87824 */ /* 0x000fe200078e02d7 */
[----:B------:R-:W-:-:S03]  /*2300*/  @P0 IADD3 R219, R0, -0x20, RZ ;  /* 0xffffffe000db0810 */ /* 0x000fc60007ffe0ff */
[----:B------:R-:W-:Y:S01]  /*2310*/  IMAD R217, R2, 0x2, R216 ;  /* 0x0000000202d97824 */ /* 0x000fe200078e02d8 */
[C---:B------:R-:W-:Y:S02]  /*2320*/  IADD3 R224, R219.reuse, 0x800, RZ ;  /* 0x00000800dbe07810 */ /* 0x040fe40007ffe0ff */
[C---:B------:R-:W-:Y:S02]  /*2330*/  IADD3 R223, R219.reuse, 0x1000, RZ ;  /* 0x00001000dbdf7810 */ /* 0x040fe40007ffe0ff */
[C---:B------:R-:W-:Y:S02]  /*2340*/  IADD3 R222, R219.reuse, 0x1800, RZ ;  /* 0x00001800dbde7810 */ /* 0x040fe40007ffe0ff */
[C---:B------:R-:W-:Y:S02]  /*2350*/  IADD3 R221, R219.reuse, 0x2000, RZ ;  /* 0x00002000dbdd7810 */ /* 0x040fe40007ffe0ff */
[----:B------:R-:W-:Y:S01]  /*2360*/  IADD3 R220, R219, 0x2800, RZ ;  /* 0x00002800dbdc7810 */ /* 0x000fe20007ffe0ff */
[----:B------:R-:W-:Y:S04]  /*2370*/  LDSM.16.M88.4 R24, [R208+0x3100] ;  /* 0x00310000d018783b */ /* 0x000fe80000000200 */
[----:B---3--:R-:W2:Y:S04]  /*2380*/  LDSM.16.M88.4 R12, [R215+0x6100] ;  /* 0x00610000d70c783b */ /* 0x008ea80000000200 */
[----:B-1----:R-:W1:Y:S04]  /*2390*/  LDSM.16.M88.4 R8, [R215+0x8100] ;  /* 0x00810000d708783b */ /* 0x002e680000000200 */
[----:B------:R-:W3:Y:S04]  /*23a0*/  LDSM.16.M88.4 R16, [R208+0x3900] ;  /* 0x00390000d010783b */ /* 0x000ee80000000200 */
[----:B------:R-:W4:Y:S04]  /*23b0*/  LDSM.16.M88.4 R32, [R208+0x4100] ;  /* 0x00410000d020783b */ /* 0x000f280000000200 */
[----:B------:R-:W5:Y:S04]  /*23c0*/  LDSM.16.M88.4 R28, [R208+0x4900] ;  /* 0x00490000d01c783b */ /* 0x000f680000000200 */
[----:B------:R-:W3:Y:S04]  /*23d0*/  LDSM.16.M88.4 R36, [R208+0x5100] ;  /* 0x00510000d024783b */ /* 0x000ee80000000200 */
[----:B------:R-:W-:Y:S04]  /*23e0*/  LDSM.16.M88.4 R40, [R219+0x800] ;  /* 0x00080000db28783b */ /* 0x000fe80000000200 */
[----:B------:R-:W-:Y:S01]  /*23f0*/  LDSM.16.M88.4 R44, [R219] ;  /* 0x00000000db2c783b */ /* 0x000fe20000000200 */
[-C--:B--2---:R-:W-:Y:S08]  /*2400*/  HMMA.16816.F32.BF16 R160, R12, R24.reuse, RZ ;  /* 0x000000180ca0723c */ /* 0x084ff000000418ff */
[C---:B-1----:R-:W-:Y:S08]  /*2410*/  HMMA.16816.F32.BF16 R48, R8.reuse, R24, RZ ;  /* 0x000000180830723c */ /* 0x042ff000000418ff */
[-C--:B------:R-:W-:Y:S08]  /*2420*/  HMMA.16816.F32.BF16 R88, R8, R26.reuse, RZ ;  /* 0x0000001a0858723c */ /* 0x080ff000000418ff */
[----:B------:R-:W-:Y:S01]  /*2430*/  HMMA.16816.F32.BF16 R156, R12, R26, RZ ;  /* 0x0000001a0c9c723c */ /* 0x000fe200000418ff */
[----:B------:R-:W1:Y:S07]  /*2440*/  LDSM.16.M88.4 R24, [R208+0x5900] ;  /* 0x00590000d018783b */ /* 0x000e6e0000000200 */
[C---:B---3--:R-:W-:Y:S08]  /*2450*/  HMMA.16816.F32.BF16 R52, R8.reuse, R16, RZ ;  /* 0x000000100834723c */ /* 0x048ff000000418ff */
[C---:B------:R-:W-:Y:S08]  /*2460*/  HMMA.16816.F32.BF16 R96, R8.reuse, R18, RZ ;  /* 0x000000120860723c */ /* 0x040ff000000418ff */
[C---:B----4-:R-:W-:Y:S08]  /*2470*/  HMMA.16816.F32.BF16 R68, R8.reuse, R32, RZ ;  /* 0x000000200844723c */ /* 0x050ff000000418ff */
[C---:B------:R-:W-:Y:S08]  /*2480*/  HMMA.16816.F32.BF16 R92, R8.reuse, R34, RZ ;  /* 0x00000022085c723c */ /* 0x040ff000000418ff */
[C---:B-----5:R-:W-:Y:S08]  /*2490*/  HMMA.16816.F32.BF16 R64, R8.reuse, R28, RZ ;  /* 0x0000001c0840723c */ /* 0x060ff000000418ff */
[C---:B------:R-:W-:Y:S08]  /*24a0*/  HMMA.16816.F32.BF16 R124, R8.reuse, R30, RZ ;  /* 0x0000001e087c723c */ /* 0x040ff000000418ff */
[C---:B------:R-:W-:Y:S08]  /*24b0*/  HMMA.16816.F32.BF16 R56, R8.reuse, R36, RZ ;  /* 0x000000240838723c */ /* 0x040ff000000418ff */
[C---:B------:R-:W-:Y:S08]  /*24c0*/  HMMA.16816.F32.BF16 R116, R8.reuse, R38, RZ ;  /* 0x000000260874723c */ /* 0x040ff000000418ff */
[C---:B-1----:R-:W-:Y:S08]  /*24d0*/  HMMA.16816.F32.BF16 R72, R8.reuse, R24, RZ ;  /* 0x000000180848723c */ /* 0x042ff000000418ff */
[----:B------:R-:W-:Y:S07]  /*24e0*/  HMMA.16816.F32.BF16 R108, R8, R26, RZ ;  /* 0x0000001a086c723c */ /* 0x000fee00000418ff */
[----:B------:R-:W-:Y:S01]  /*24f0*/  IMAD.WIDE.U32 R8, R6, 0x60, R60 ;  /* 0x0000006006087825 */ /* 0x000fe200078e003c */
[----:B------:R-:W-:Y:S04]  /*2500*/  HMMA.16816.F32.BF16 R148, R12, R16, RZ ;  /* 0x000000100c94723c */ /* 0x000fe800000418ff */
[----:B------:R-:W-:-:S04]  /*2510*/  IADD3 R0, R9, UR13, RZ ;  /* 0x0000000d09007c10 */ /* 0x000fc8000fffe0ff */
[C---:B------:R-:W-:Y:S01]  /*2520*/  HMMA.16816.F32.BF16 R144, R12.reuse, R18, RZ ;  /* 0x000000120c90723c */ /* 0x040fe200000418ff */
[----:B------:R-:W1:Y:S07]  /*2530*/  LDSM.16.M88.4 R16, [R218+0x8100] ;  /* 0x00810000da10783b */ /* 0x000e6e0000000200 */
[C---:B------:R-:W-:Y:S08]  /*2540*/  HMMA.16816.F32.BF16 R132, R12.reuse, R32, RZ ;  /* 0x000000200c84723c */ /* 0x040ff000000418ff */
[C---:B------:R-:W-:Y:S01]  /*2550*/  HMMA.16816.F32.BF16 R140, R12.reuse, R34, RZ ;  /* 0x000000220c8c723c */ /* 0x040fe200000418ff */
[----:B------:R-:W2:Y:S07]  /*2560*/  LDSM.16.M88.4 R32, [R219+0x1800] ;  /* 0x00180000db20783b */ /* 0x000eae0000000200 */
[C---:B------:R-:W-:Y:S08]  /*2570*/  HMMA.16816.F32.BF16 R128, R12.reuse, R28, RZ ;  /* 0x0000001c0c80723c */ /* 0x040ff000000418ff */
[C---:B------:R-:W-:Y:S01]  /*2580*/  HMMA.16816.F32.BF16 R152, R12.reuse, R30, RZ ;  /* 0x0000001e0c98723c */ /* 0x040fe200000418ff */
[----:B------:R-:W-:Y:S07]  /*2590*/  LDSM.16.M88.4 R28, [R219+0x2000] ;  /* 0x00200000db1c783b */ /* 0x000fee0000000200 */
[C---:B------:R-:W-:Y:S08]  /*25a0*/  HMMA.16816.F32.BF16 R120, R12.reuse, R36, RZ ;  /* 0x000000240c78723c */ /* 0x040ff000000418ff */
[C---:B------:R-:W-:Y:S01]  /*25b0*/  HMMA.16816.F32.BF16 R136, R12.reuse, R38, RZ ;  /* 0x000000260c88723c */ /* 0x040fe200000418ff */
[----:B------:R-:W3:Y:S07]  /*25c0*/  LDSM.16.M88.4 R36, [R219+0x1000] ;  /* 0x00100000db24783b */ /* 0x000eee0000000200 */
[C---:B------:R-:W-:Y:S08]  /*25d0*/  HMMA.16816.F32.BF16 R112, R12.reuse, R24, RZ ;  /* 0x000000180c70723c */ /* 0x040ff000000418ff */
[----:B------:R-:W-:Y:S01]  /*25e0*/  HMMA.16816.F32.BF16 R104, R12, R26, RZ ;  /* 0x0000001a0c68723c */ /* 0x000fe200000418ff */
[----:B------:R-:W4:Y:S06]  /*25f0*/  LDSM.16.M88.4 R24, [R219+0x2800] ;  /* 0x00280000db18783b */ /* 0x000f2c0000000200 */
[C---:B------:R-:W-:Y:S01]  /*2600*/  LEA R12, P0, R8.reuse, c[0x0][0x1f8], 0x1 ;  /* 0x00007e00080c7a11 */ /* 0x040fe200078008ff */
[C---:B-1----:R-:W-:Y:S03]  /*2610*/  HMMA.16816.F32.BF16 R80, R16.reuse, R40, R52 ;  /* 0x000000281050723c */ /* 0x042fe60000041834 */
[----:B------:R-:W-:Y:S01]  /*2620*/  LEA.HI.X R13, R8, c[0x0][0x1fc], R0, 0x1, P0 ;  /* 0x00007f00080d7a11 */ /* 0x000fe200000f0c00 */
[----:B------:R-:W-:Y:S01]  /*2630*/  IMAD.MOV.U32 R0, RZ, RZ, 0x40 ;  /* 0x00000040ff007424 */ /* 0x000fe200078e00ff */
[----:B------:R-:W-:Y:S01]  /*2640*/  IADD3 R6, P6, R12, UR9, RZ ;  /* 0x000000090c067c10 */ /* 0x000fe2000ffde0ff */
[----:B------:R-:W1:Y:S01]  /*2650*/  LDSM.16.M88.4 R8, [R218+0x6100] ;  /* 0x00610000da08783b */ /* 0x000e620000000200 */
[----:B------:R-:W-:Y:S01]  /*2660*/  ISETP.LT.OR P0, PT, R22, 0x11, P2 ;  /* 0x000000111600780c */ /* 0x000fe20001701670 */
[----:B------:R-:W-:Y:S01]  /*2670*/  HMMA.16816.F32.BF16 R100, R16, R44, R48 ;  /* 0x0000002c1064723c */ /* 0x000fe20000041830 */
[----:B------:R-:W-:Y:S01]  /*2680*/  IADD3 R20, P4, R6, UR9, RZ ;  /* 0x0000000906147c10 */ /* 0x000fe2000ff9e0ff */
[----:B------:R-:W-:Y:S01]  /*2690*/  @!PT LDS RZ, [RZ] ;  /* 0x00000000fffff984 */ /* 0x000fe20000000800 */
[----:B------:R-:W-:Y:S01]  /*26a0*/  @!PT LDS RZ, [RZ] ;  /* 0x00000000fffff984 */ /* 0x000fe20000000800 */
[----:B------:R-:W-:Y:S01]  /*26b0*/  @!PT LDS RZ, [RZ] ;  /* 0x00000000fffff984 */ /* 0x000fe20000000800 */
[----:B------:R5:W-:Y:S01]  /*26c0*/  LDGSTS.E.BYPASS.LTC128B.128 [R227+0x100], [R12.64], !P5 ;  /* 0x001000000ce37fae */ /* 0x000be2000e901d68 */
[----:B------:R-:W-:-:S02]  /*26d0*/  IADD3.X R7, R13, UR8, RZ, P6, !PT ;  /* 0x000000080d077c10 */ /* 0x000fc4000b7fe4ff */
[----:B------:R-:W-:Y:S02]  /*26e0*/  ISETP.LT.OR P6, PT, R22, 0x21, P2 ;  /* 0x000000211600780c */ /* 0x000fe400017c1670 */
[----:B------:R-:W-:Y:S01]  /*26f0*/  IADD3.X R21, R7, UR8, RZ, P4, !PT ;  /* 0x0000000807157c10 */ /* 0x000fe2000a7fe4ff */
[C---:B--2---:R-:W-:Y:S01]  /*2700*/  HMMA.16816.F32.BF16 R64, R16.reuse, R32, R64 ;  /* 0x000000201040723c */ /* 0x044fe20000041840 */
[----:B------:R-:W-:Y:S02]  /*2710*/  IADD3 R14, P4, R20, UR9, RZ ;  /* 0x00000009140e7c10 */ /* 0x000fe4000ff9e0ff */
[C---:B------:R-:W-:Y:S01]  /*2720*/  ISETP.LT.OR P5, PT, R22.reuse, 0x31, P2 ;  /* 0x000000311600780c */ /* 0x040fe200017a1670 */
[----:B------:R2:W-:Y:S01]  /*2730*/  LDGSTS.E.BYPASS.LTC128B.128 [R227+0x900], [R6.64], !P0 ;  /* 0x0090000006e37fae */ /* 0x0005e2000c101d68 */
[----:B------:R-:W-:Y:S02]  /*2740*/  IADD3.X R15, R21, UR8, RZ, P4, !PT ;  /* 0x00000008150f7c10 */ /* 0x000fe4000a7fe4ff */
[C---:B------:R-:W-:Y:S01]  /*2750*/  ISETP.LT.OR P4, PT, R22.reuse, 0x41, P2 ;  /* 0x000000411600780c */ /* 0x040fe20001781670 */
[----:B---3--:R-:W-:Y:S01]  /*2760*/  HMMA.16816.F32.BF16 R68, R16, R36, R68 ;  /* 0x000000241044723c */ /* 0x008fe20000041844 */
[----:B------:R-:W-:Y:S01]  /*2770*/  ISETP.LT.OR P2, PT, R22, 0x51, P2 ;  /* 0x000000511600780c */ /* 0x000fe20001741670 */
[----:B------:R3:W-:Y:S01]  /*2780*/  LDGSTS.E.BYPASS.LTC128B.128 [R227+0x1100], [R20.64], !P6 ;  /* 0x0110000014e37fae */ /* 0x0007e2000f101d68 */
[----:B------:R-:W-:-:S05]  /*2790*/  SEL R0, R0, 0xffffffc0, !P1 ;  /* 0xffffffc000007807 */ /* 0x000fca0004800000 */
[----:B------:R-:W-:Y:S01]  /*27a0*/  IMAD.IADD R214, R208, 0x1, R0 ;  /* 0x00000001d0d67824 */ /* 0x000fe200078e0200 */
[----:B------:R1:W-:Y:S01]  /*27b0*/  LDGSTS.E.BYPASS.LTC128B.128 [R227+0x1900], [R14.64], !P5 ;  /* 0x019000000ee37fae */ /* 0x0003e2000e901d68 */
[----:B----4-:R-:W-:Y:S01]  /*27c0*/  HMMA.16816.F32.BF16 R72, R16, R24, R72 ;  /* 0x000000181048723c */ /* 0x010fe20000041848 */
[----:B------:R-:W-:Y:S01]  /*27d0*/  IMAD.IADD R213, R0, 0x1, R219 ;  /* 0x0000000100d57824 */ /* 0x000fe200078e02db */
[----:B------:R-:W-:-:S06]  /*27e0*/  LOP3.LUT R0, R5, R204, RZ, 0xfc, !PT ;  /* 0x000000cc05007212 */ /* 0x000fcc00078efcff */
[----:B------:R-:W-:Y:S01]  /*27f0*/  HMMA.16816.F32.BF16 R88, R16, R46, R88 ;  /* 0x0000002e1058723c */ /* 0x000fe20000041858 */
[----:B--2---:R-:W-:-:S07]  /*2800*/  IADD3 R6, P0, R14, UR9, RZ ;  /* 0x000000090e067c10 */ /* 0x004fce000ff1e0ff */
[----:B------:R-:W-:Y:S01]  /*2810*/  HMMA.16816.F32.BF16 R96, R16, R42, R96 ;  /* 0x0000002a1060723c */ /* 0x000fe20000041860 */
[----:B------:R-:W-:Y:S02]  /*2820*/  IADD3.X R7, R15, UR8, RZ, P0, !PT ;  /* 0x000000080f077c10 */ /* 0x000fe400087fe4ff */
[----:B-----5:R-:W-:-:S03]  /*2830*/  IADD3 R12, P0, R6, UR9, RZ ;  /* 0x00000009060c7c10 */ /* 0x020fc6000ff1e0ff */
[----:B------:R2:W-:Y:S01]  /*2840*/  LDGSTS.E.BYPASS.LTC128B.128 [R227+0x2100], [R6.64], !P4 ;  /* 0x0210000006e37fae */ /* 0x0005e2000e101d68 */
[----:B------:R-:W-:Y:S01]  /*2850*/  IADD3.X R13, R7, UR8, RZ, P0, !PT ;  /* 0x00000008070d7c10 */ /* 0x000fe200087fe4ff */
[----:B------:R-:W-:Y:S01]  /*2860*/  HMMA.16816.F32.BF16 R92, R16, R38, R92 ;  /* 0x00000026105c723c */ /* 0x000fe2000004185c */
[----:B------:R-:W-:-:S03]  /*2870*/  PLOP3.LUT P0, PT, PT, PT, UP2, 0x80, 0x0 ;  /* 0x000000000000781c */ /* 0x000fc60003f0f028 */
[----:B------:R1:W-:Y:S04]  /*2880*/  LDGSTS.E.BYPASS.LTC128B.128 [R227+0x2900], [R12.64], !P2 ;  /* 0x029000000ce37fae */ /* 0x0003e8000d101d68 */
[----:B---3--:R-:W-:Y:S01]  /*2890*/  LDSM.16.M88.4 R20, [R216+0x8100] ;  /* 0x00810000d814783b */ /* 0x008fe20000000200 */
[C---:B------:R-:W-:Y:S03]  /*28a0*/  HMMA.16816.F32.BF16 R176, R16.reuse, R34, R124 ;  /* 0x0000002210b0723c */ /* 0x040fe6000004187c */
[----:B------:R-:W3:Y:S04]  /*28b0*/  LDSM.16.M88.4 R76, [R214+0x5100] ;  /* 0x00510000d64c783b */ /* 0x000ee80000000200 */
[----:B------:R-:W4:Y:S01]  /*28c0*/  LDSM.16.M88.4 R52, [R214+0x4100] ;  /* 0x00410000d634783b */ /* 0x000f220000000200 */
[C---:B------:R-:W-:Y:S03]  /*28d0*/  HMMA.16816.F32.BF16 R188, R16.reuse, R30, R116 ;  /* 0x0000001e10bc723c */ /* 0x040fe60000041874 */
[----:B------:R-:W5:Y:S04]  /*28e0*/  LDSM.16.M88.4 R60, [R214+0x3100] ;  /* 0x00310000d63c783b */ /* 0x000f680000000200 */
[----:B------:R-:W2:Y:S01]  /*28f0*/  LDSM.16.M88.4 R48, [R214+0x4900] ;  /* 0x00490000d630783b */ /* 0x000ea20000000200 */
[C---:B------:R-:W-:Y:S03]  /*2900*/  HMMA.16816.F32.BF16 R172, R16.reuse, R26, R108 ;  /* 0x0000001a10ac723c */ /* 0x040fe6000004186c */
[----:B------:R-:W-:Y:S04]  /*2910*/  LDSM.16.M88.4 R84, [R214+0x5900] ;  /* 0x00590000d654783b */ /* 0x000fe80000000200 */
[----:B------:R-:W0:Y:S01]  /*2920*/  LDGDEPBAR ;  /* 0x00000000000079af */ /* 0x000e220000000000 */
[----:B-1----:R-:W-:Y:S03]  /*2930*/  HMMA.16816.F32.BF16 R12, R16, R28, R56 ;  /* 0x0000001c100c723c */ /* 0x002fe60000041838 */
[----:B------:R-:W1:Y:S04]  /*2940*/  LDSM.16.M88.4 R56, [R214+0x3900] ;  /* 0x00390000d638783b */ /* 0x000e680000000200 */
[----:B------:R-:W1:Y:S01]  /*2950*/  LDSM.16.M88.4 R16, [R216+0x6100] ;  /* 0x00610000d810783b */ /* 0x000e620000000200 */
[C---:B------:R-:W-:Y:S08]  /*2960*/  HMMA.16816.F32.BF16 R184, R8.reuse, R36, R132 ;  /* 0x0000002408b8723c */ /* 0x040ff00000041884 */
[C---:B------:R-:W-:Y:S08]  /*2970*/  HMMA.16816.F32.BF16 R196, R8.reuse, R28, R120 ;  /* 0x0000001c08c4723c */ /* 0x040ff00000041878 */
[C---:B------:R-:W-:Y:S08]  /*2980*/  HMMA.16816.F32.BF16 R168, R8.reuse, R44, R160 ;  /* 0x0000002c08a8723c */ /* 0x040ff000000418a0 */
[C---:B------:R-:W-:Y:S08]  /*2990*/  HMMA.16816.F32.BF16 R180, R8.reuse, R40, R148 ;  /* 0x0000002808b4723c */ /* 0x040ff00000041894 */
[C---:B------:R-:W-:Y:S01]  /*29a0*/  HMMA.16816.F32.BF16 R120, R8.reuse, R46, R156 ;  /* 0x0000002e0878723c */ /* 0x040fe2000004189c */
[----:B------:R-:W-:Y:S07]  /*29b0*/  LDSM.16.M88.4 R44, [R213] ;  /* 0x00000000d52c783b */ /* 0x000fee0000000200 */
[C---:B------:R-:W-:Y:S01]  /*29c0*/  HMMA.16816.F32.BF16 R132, R8.reuse, R42, R144 ;  /* 0x0000002a0884723c */ /* 0x040fe20000041890 */
[----:B------:R-:W-:Y:S07]  /*29d0*/  LDSM.16.M88.4 R40, [R213+0x800] ;  /* 0x00080000d528783b */ /* 0x000fee0000000200 */
[C---:B------:R-:W-:Y:S08]  /*29e0*/  HMMA.16816.F32.BF16 R192, R8.reuse, R32, R128 ;  /* 0x0000002008c0723c */ /* 0x040ff00000041880 */
[C---:B------:R-:W-:Y:S01]  /*29f0*/  HMMA.16816.F32.BF16 R140, R8.reuse, R38, R140 ;  /* 0x00000026088c723c */ /* 0x040fe2000004188c */
[----:B------:R-:W-:Y:S07]  /*2a00*/  LDSM.16.M88.4 R36, [R213+0x1000] ;  /* 0x00100000d524783b */ /* 0x000fee0000000200 */
[C---:B------:R-:W-:Y:S01]  /*2a10*/  HMMA.16816.F32.BF16 R152, R8.reuse, R34, R152 ;  /* 0x000000220898723c */ /* 0x040fe20000041898 */
[----:B------:R-:W-:Y:S07]  /*2a20*/  LDSM.16.M88.4 R32, [R213+0x1800] ;  /* 0x00180000d520783b */ /* 0x000fee0000000200 */
[C---:B------:R-:W-:Y:S08]  /*2a30*/  HMMA.16816.F32.BF16 R200, R8.reuse, R24, R112 ;  /* 0x0000001808c8723c */ /* 0x040ff00000041870 */
[C---:B------:R-:W-:Y:S01]  /*2a40*/  HMMA.16816.F32.BF16 R164, R8.reuse, R30, R136 ;  /* 0x0000001e08a4723c */ /* 0x040fe20000041888 */
[----:B------:R-:W-:Y:S07]  /*2a50*/  LDSM.16.M88.4 R28, [R213+0x2000] ;  /* 0x00200000d51c783b */ /* 0x000fee0000000200 */
[----:B------:R-:W-:Y:S01]  /*2a60*/  HMMA.16816.F32.BF16 R160, R8, R26, R104 ;  /* 0x0000001a08a0723c */ /* 0x000fe20000041868 */
[----:B------:R-:W1:Y:S04]  /*2a70*/  LDSM.16.M88.4 R8, [R217+0x8100] ;  /* 0x00810000d908783b */ /* 0x000e680000000200 */
[----:B------:R-:W-:Y:S03]  /*2a80*/  LDSM.16.M88.4 R24, [R213+0x2800] ;  /* 0x00280000d518783b */ /* 0x000fe60000000200 */
[----:B---3--:R-:W-:Y:S01]  /*2a90*/  HMMA.16816.F32.BF16 R128, R20, R76, R12 ;  /* 0x0000004c1480723c */ /* 0x008fe2000004180c */
[----:B------:R-:W3:Y:S01]  /*2aa0*/  LDSM.16.M88.4 R12, [R217+0x6100] ;  /* 0x00610000d90c783b */ /* 0x000ee20000000200 */
[----:B------:R-:W-:-:S06]  /*2ab0*/  DEPBAR.LE SB0, 0x0 ;  /* 0x000080000000791a */ /* 0x000fcc0000000000 */
[C---:B----4-:R-:W-:Y:S08]  /*2ac0*/  HMMA.16816.F32.BF16 R108, R20.reuse, R54, R92 ;  /* 0x00000036146c723c */ /* 0x050ff0000004185c */
[C---:B-----5:R-:W-:Y:S08]  /*2ad0*/  HMMA.16816.F32.BF16 R156, R20.reuse, R60, R100 ;  /* 0x0000003c149c723c */ /* 0x060ff00000041864 */
[C---:B--2---:R-:W-:Y:S08]  /*2ae0*/  HMMA.16816.F32.BF16 R104, R20.reuse, R50, R176 ;  /* 0x000000321468723c */ /* 0x044ff000000418b0 */
[C---:B-1----:R-:W-:Y:S08]  /*2af0*/  HMMA.16816.F32.BF16 R148, R20.reuse, R56, R80 ;  /* 0x000000381494723c */ /* 0x042ff00000041850 */
        /* <DEDUP_REMOVED lines=9> */
[----:B------:R-:W-:Y:S08]  /*2b90*/  HMMA.16816.F32.BF16 R72, R16, R58, R132 ;  /* 0x0000003a1048723c */ /* 0x000ff00000041884 */
[----:B------:R-:W-:Y:S08]  /*2ba0*/  HMMA.16816.F32.BF16 R96, R20, R86, R172 ;  /* 0x000000561460723c */ /* 0x000ff000000418ac */
        /* <DEDUP_REMOVED lines=11> */
[-C--:B------:R-:W-:Y:S08]  /*2c60*/  HMMA.16816.F32.BF16 R164, R8, R40.reuse, R148 ;  /* 0x0000002808a4723c */ /* 0x080ff00000041894 */
[----:B---3--:R-:W-:Y:S08]  /*2c70*/  HMMA.16816.F32.BF16 R100, R12, R40, R80 ;  /* 0x000000280c64723c */ /* 0x008ff00000041850 */
[C---:B------:R-:W-:Y:S08]  /*2c80*/  HMMA.16816.F32.BF16 R160, R8.reuse, R44, R156 ;  /* 0x0000002c08a0723c */ /* 0x040ff0000004189c */
[----:B------:R-:W-:Y:S08]  /*2c90*/  HMMA.16816.F32.BF16 R148, R8, R36, R144 ;  /* 0x000000240894723c */ /* 0x000ff00000041890 */
[----:B------:R-:W-:Y:S08]  /*2ca0*/  HMMA.16816.F32.BF16 R80, R12, R32, R60 ;  /* 0x000000200c50723c */ /* 0x000ff0000004183c */
[C---:B------:R-:W-:Y:S08]  /*2cb0*/  HMMA.16816.F32.BF16 R156, R8.reuse, R42, R112 ;  /* 0x0000002a089c723c */ /* 0x040ff00000041870 */
[----:B------:R-:W-:Y:S08]  /*2cc0*/  HMMA.16816.F32.BF16 R144, R8, R26, R96 ;  /* 0x0000001a0890723c */ /* 0x000ff00000041860 */
[C---:B------:R-:W-:Y:S08]  /*2cd0*/  HMMA.16816.F32.BF16 R76, R12.reuse, R42, R72 ;  /* 0x0000002a0c4c723c */ /* 0x040ff00000041848 */
[----:B------:R-:W-:Y:S08]  /*2ce0*/  HMMA.16816.F32.BF16 R60, R12, R30, R48 ;  /* 0x0000001e0c3c723c */ /* 0x000ff00000041830 */
        /* <DEDUP_REMOVED lines=11> */
[----:B------:R-:W-:Y:S01]  /*2da0*/  HMMA.16816.F32.BF16 R48, R12, R26, R16 ;  /* 0x0000001a0c30723c */ /* 0x000fe20000041810 */
[----:B------:R-:W-:Y:S06]  /*2db0*/  BAR.SYNC.DEFER_BLOCKING 0x0 ;  /* 0x0000000000007b1d */ /* 0x000fec0000010000 */
[----:B------:R-:W-:Y:S05]  /*2dc0*/  @!P0 BRA `(.L_x_241) ;  /* 0x000001e000008947 */ /* 0x000fea0003800000 */
[----:B------:R-:W-:Y:S01]  /*2dd0*/  UIADD3 UR13, UR6, -0x2, URZ ;  /* 0xfffffffe060d7890 */ /* 0x000fe2000fffe03f */
[C---:B------:R-:W-:Y:S01]  /*2de0*/  IMAD.SHL.U32 R16, R210.reuse, 0x20, RZ ;  /* 0x00000020d2107824 */ /* 0x040fe200078e00ff */
[----:B------:R-:W-:-:S02]  /*2df0*/  SHF.L.U64.HI R5, R210, 0x5, R211 ;  /* 0x00000005d2057819 */ /* 0x000fc400000102d3 */
[----:B------:R-:W-:Y:S02]  /*2e00*/  USHF.R.S32.HI UR10, URZ, 0x1f, UR13 ;  /* 0x0000001f3f0a7899 */ /* 0x000fe4000801140d */
[----:B------:R-:W-:Y:S01]  /*2e10*/  IMAD.U32 R3, RZ, RZ, UR13 ;  /* 0x0000000dff037e24 */ /* 0x000fe2000f8e00ff */
[----:B------:R-:W-:-:S03]  /*2e20*/  UIMAD UR13, UR16, UR13, URZ ;  /* 0x0000000d100d72a4 */ /* 0x000fc6000f8e023f */
[----:B------:R-:W-:Y:S01]  /*2e30*/  IMAD.WIDE.U32 R6, R3, UR18, R228 ;  /* 0x0000001203067c25 */ /* 0x000fe2000f8e00e4 */
[----:B------:R-:W-:-:S04]  /*2e40*/  UIMAD UR10, UR10, UR18, UR13 ;  /* 0x000000120a0a72a4 */ /* 0x000fc8000f8e020d */
[----:B------:R-:W-:Y:S02]  /*2e50*/  LEA R14, P1, R6, c[0x0][0x1c8], 0x1 ;  /* 0x00007200060e7a11 */ /* 0x000fe400078208ff */
[----:B------:R-:W-:Y:S02]  /*2e60*/  IADD3 R3, R7, UR10, RZ ;  /* 0x0000000a07037c10 */ /* 0x000fe4000fffe0ff */
[----:B------:R-:W-:Y:S02]  /*2e70*/  IADD3 R12, P0, R16, R14, RZ ;  /* 0x0000000e100c7210 */ /* 0x000fe40007f1e0ff */
        /* <DEDUP_REMOVED lines=19> */
.L_x_241:
[----:B------:R-:W-:Y:S01]  /*2fb0*/  FMUL.FTZ R3, R96, c[0x0][0x320] ;  /* 0x0000c80060037a20 */ /* 0x000fe20000410000 */
[----:B--2---:R-:W-:Y:S01]  /*2fc0*/  SHF.R.S32.HI R7, RZ, 0x1f, R205 ;  /* 0x0000001fff077819 */ /* 0x004fe200000114cd */
[----:B------:R-:W-:Y:S01]  /*2fd0*/  FMUL.FTZ R5, R52, c[0x0][0x320] ;  /* 0x0000c80034057a20 */ /* 0x000fe20000410000 */
[----:B------:R-:W-:Y:S01]  /*2fe0*/  LEA.HI R6, R207, R209, RZ, 0x2 ;  /* 0x000000d1cf067211 */ /* 0x000fe200078f10ff */
[----:B------:R1:W2:Y:S01]  /*2ff0*/  MUFU.TANH R93, R3 ;  /* 0x00000003005d7308 */ /* 0x0002a20000002400 */
[----:B------:R-:W-:Y:S01]  /*3000*/  PLOP3.LUT P1, PT, PT, PT, UP1, 0x80, 0x0 ;  /* 0x000000000000781c */ /* 0x000fe20003f2f018 */
[----:B------:R-:W-:Y:S01]  /*3010*/  FMUL.FTZ R10, R60, c[0x0][0x320] ;  /* 0x0000c8003c0a7a20 */ /* 0x000fe20000410000 */
[----:B------:R-:W-:Y:S01]  /*3020*/  LOP3.LUT R6, R6, 0xfffffffc, RZ, 0xc0, !PT ;  /* 0xfffffffc06067812 */ /* 0x000fe200078ec0ff */
[----:B------:R-:W-:Y:S01]  /*3030*/  UIADD3 UR10, UR7, 0x1, UR32 ;  /* 0x00000001070a7890 */ /* 0x000fe2000fffe020 */
[----:B------:R-:W-:Y:S01]  /*3040*/  PLOP3.LUT P0, PT, PT, PT, UP1, 0x80, 0x0 ;  /* 0x000000000000781c */ /* 0x000fe20003f0f018 */
[----:B------:R-:W0:Y:S02]  /*3050*/  LDGDEPBAR ;  /* 0x00000000000079af */ /* 0x000e240000000000 */
        /* <DEDUP_REMOVED lines=47> */
[----:B------:R-:W-:Y:S01]  /*3350*/  LOP3.LUT R5, R7, 0xffffffc0, RZ, 0xc0, !PT ;  /* 0xffffffc007057812 */ /* 0x000fe200078ec0ff */
[----:B------:R-:W-:Y:S02]  /*3360*/  FMUL.FTZ R7, R49, c[0x0][0x320] ;  /* 0x0000c80031077a20 */ /* 0x000fe40000410000 */
[----:B------:R-:W-:Y:S01]  /*3370*/  IMAD.IADD R6, R6, 0x1, -R8 ;  /* 0x0000000106067824 */ /* 0x000fe200078e0a08 */
[----:B------:R-:W-:Y:S01]  /*3380*/  IADD3 R5, R5, R11, RZ ;  /* 0x0000000b05057210 */ /* 0x000fe20007ffe0ff */
[----:B------:R3:W1:Y:S04]  /*3390*/  MUFU.TANH R10, R7 ;  /* 0x00000007000a7308 */ /* 0x0006680000002400 */
[----:B------:R-:W-:-:S02]  /*33a0*/  IMAD R12, R6, 0x8, R5 ;  /* 0x00000008060c7824 */ /* 0x000fc400078e0205 */
[----:B------:R-:W-:Y:S02]  /*33b0*/  FMUL.FTZ R5, R72, c[0x0][0x320] ;  /* 0x0000c80048057a20 */ /* 0x000fe40000410000 */
[----:B------:R-:W-:Y:S01]  /*33c0*/  @P1 IMAD.HI.U32 R6, R12, c[0x0][0x2c8], RZ ;  /* 0x0000b2000c061a27 */ /* 0x000fe200078e00ff */
[----:B------:R5:W-:Y:S01]  /*33d0*/  STL [R1+0x24], R12 ;  /* 0x0000240c01007387 */ /* 0x000be20000100800 */
[----:B------:R1:W1:Y:S01]  /*33e0*/  MUFU.TANH R13, R5 ;  /* 0x00000005000d7308 */ /* 0x0002620000002400 */
[----:B------:R-:W-:Y:S02]  /*33f0*/  MOV R18, R12 ;  /* 0x0000000c00127202 */ /* 0x000fe40000000f00 */
[----:B------:R-:W-:Y:S02]  /*3400*/  @P0 SHF.R.U32.HI R18, RZ, c[0x0][0x2cc], R6 ;  /* 0x0000b300ff120a19 */ /* 0x000fe40000011606 */
[----:B------:R-:W-:Y:S01]  /*3410*/  PLOP3.LUT P0, PT, PT, PT, UP0, 0x40, 0x0 ;  /* 0x000000000000781c */ /* 0x000fe20003f0e808 */
[----:B---3--:R-:W-:-:S02]  /*3420*/  FMUL.FTZ R7, R80, c[0x0][0x320] ;  /* 0x0000c80050077a20 */ /* 0x008fc40000410000 */
[----:B------:R-:W3:Y:S01]  /*3430*/  SHFL.IDX PT, R6, R18, RZ, 0x1c1f ;  /* 0x001c1fff12067589 */ /* 0x000ee200000e0000 */
[----:B-1----:R-:W-:-:S04]  /*3440*/  FMUL.FTZ R5, R73, c[0x0][0x320] ;  /* 0x0000c80049057a20 */ /* 0x002fc80000410000 */
[----:B-----5:R1:W1:Y:S02]  /*3450*/  MUFU.TANH R12, R5 ;  /* 0x00000005000c7308 */ /* 0x0202640000002400 */
[----:B-1----:R-:W-:-:S06]  /*3460*/  FMUL.FTZ R5, R48, c[0x0][0x320] ;  /* 0x0000c80030057a20 */ /* 0x002fcc0000410000 */
[----:B------:R1:W1:Y:S02]  /*3470*/  MUFU.TANH R11, R5 ;  /* 0x00000005000b7308 */ /* 0x0002640000002400 */
[----:B-1----:R-:W-:-:S06]  /*3480*/  LOP3.LUT R5, R9, 0x7ffffffc, RZ, 0xc0, !PT ;  /* 0x7ffffffc09057812 */ /* 0x002fcc00078ec0ff */
[----:B------:R1:W1:Y:S01]  /*3490*/  MUFU.TANH R9, R7 ;  /* 0x0000000700097308 */ /* 0x0002620000002400 */
[----:B------:R-:W-:Y:S01]  /*34a0*/  IMAD.IADD R5, R3, 0x1, -R5 ;  /* 0x0000000103057824 */ /* 0x000fe200078e0a05 */
[----:B------:R-:W-:Y:S01]  /*34b0*/  MOV R3, UR10 ;  /* 0x0000000a00037c02 */ /* 0x000fe20008000f00 */
[----:B------:R-:W-:Y:S02]  /*34c0*/  ULDC UR10, c[0x0][0x324] ;  /* 0x0000c900000a7ab9 */ /* 0x000fe40000000800 */
[----:B------:R-:W-:Y:S01]  /*34d0*/  ULOP3.LUT UR10, URZ, UR10, URZ, 0x33, !UPT ;  /* 0x0000000a3f0a7292 */ /* 0x000fe2000f8e333f */
[----:B------:R-:W-:Y:S01]  /*34e0*/  SHF.L.U32 R8, R5, 0x1, RZ ;  /* 0x0000000105087819 */ /* 0x000fe200000006ff */
[----:B------:R-:W-:-:S03]  /*34f0*/  IMAD.U32 R5, RZ, RZ, UR32 ;  /* 0x00000020ff057e24 */ /* 0x000fc6000f8e00ff */
[----:B------:R-:W-:Y:S01]  /*3500*/  IADD3 R3, R3, -UR12, -R8 ;  /* 0x8000000c03037c10 */ /* 0x000fe2000fffe808 */
[----:B------:R1:W-:Y:S01]  /*3510*/  STL [R1+0x20], R8 ;  /* 0x0000200801007387 */ /* 0x0003e20000100800 */
[----:B------:R-:W-:Y:S02]  /*3520*/  IADD3 R22, -R8, UR7, R5 ;  /* 0x0000000708167c10 */ /* 0x000fe4000fffe105 */
[C---:B------:R-:W-:Y:S02]  /*3530*/  IADD3 R20, R3.reuse, c[0x0][0x328], RZ ;  /* 0x0000ca0003147a10 */ /* 0x040fe40007ffe0ff */
[----:B------:R-:W-:Y:S02]  /*3540*/  IADD3 R23, R3, UR10, RZ ;  /* 0x0000000a03177c10 */ /* 0x000fe4000fffe0ff */
[----:B---3--:R-:W-:Y:S02]  /*3550*/  IADD3 R5, R20, R6, RZ ;  /* 0x0000000614057210 */ /* 0x008fe40007ffe0ff */
[----:B------:R-:W-:-:S02]  /*3560*/  IADD3 R24, -R8, UR32, RZ ;  /* 0x0000002008187c10 */ /* 0x000fc4000fffe1ff */
[----:B------:R-:W-:Y:S02]  /*3570*/  IADD3 R3, R23, R6, RZ ;  /* 0x0000000617037210 */ /* 0x000fe40007ffe0ff */
[----:B------:R-:W-:Y:S01]  /*3580*/  IMNMX R5, R5, R22, PT ;  /* 0x0000001605057217 */ /* 0x000fe20003800200 */
[----:B------:R-:W-:Y:S05]  /*3590*/  @P0 BRA `(.L_x_242) ;  /* 0x0000015000000947 */ /* 0x000fea0003800000 */
[----:B-12-4-:R-:W-:Y:S01]  /*35a0*/  IMAD.U32 R7, RZ, RZ, UR12 ;  /* 0x0000000cff077e24 */ /* 0x016fe2000f8e00ff */
[----:B------:R-:W-:Y:S04]  /*35b0*/  BSSY B0, `(.L_x_243) ;  /* 0x000000f000007945 */ /* 0x000fe80003800000 */
[----:B------:R-:W-:-:S04]  /*35c0*/  IADD3 R6, -R7, UR7, R6 ;  /* 0x0000000707067c10 */ /* 0x000fc8000fffe106 */
        /* <DEDUP_REMOVED lines=9> */
.L_x_244:
[----:B------:R-:W-:-:S04]  /*3660*/  MOV R7, c[0x0][0x32c] ;  /* 0x0000cb0000077a02 */ /* 0x000fc80000000f00 */
[----:B------:R-:W-:-:S13]  /*3670*/  ISETP.NE.AND P0, PT, R7, 0x1, PT ;  /* 0x000000010700780c */ /* 0x000fda0003f05270 */
[----:B------:R-:W-:-:S05]  /*3680*/  @P0 IMAD.HI.U32 R7, R6, c[0x0][0x330], RZ ;  /* 0x0000cc0006070a27 */ /* 0x000fca00078e00ff */
[----:B------:R-:W-:Y:S02]  /*3690*/  @P0 SHF.R.U32.HI R6, RZ, c[0x0][0x334], R7 ;  /* 0x0000cd00ff060a19 */ /* 0x000fe40000011607 */
.L_x_245:
[----:B------:R-:W-:Y:S05]  /*36a0*/  BSYNC B0 ;  /* 0x0000000000007941 */ /* 0x000fea0003800000 */
.L_x_243:
[----:B------:R-:W-:-:S05]  /*36b0*/  IMAD R6, R6, c[0x0][0x32c], R24 ;  /* 0x0000cb0006067a24 */ /* 0x000fca00078e0218 */
[----:B------:R-:W-:Y:S02]  /*36c0*/  IADD3 R7, R6, c[0x0][0x32c], RZ ;  /* 0x0000cb0006077a10 */ /* 0x000fe40007ffe0ff */
[----:B------:R-:W-:Y:S02]  /*36d0*/  IMNMX R3, R3, R6, !PT ;  /* 0x0000000603037217 */ /* 0x000fe40007800200 */
[----:B------:R-:W-:Y:S02]  /*36e0*/  IMNMX R5, R5, R7, PT ;  /* 0x0000000705057217 */ /* 0x000fe40003800200 */
.L_x_242:
[----:B--2-4-:R-:W-:Y:S01]  /*36f0*/  FMUL.FTZ R6, R59, c[0x0][0x320] ;  /* 0x0000c8003b067a20 */ /* 0x014fe20000410000 */
[----:B------:R-:W-:Y:S01]  /*3700*/  UISETP.GE.AND UP2, UPT, UR32, 0x11, UPT ;  /* 0x000000112000788c */ /* 0x000fe2000bf46270 */
[----:B-1----:R-:W-:Y:S01]  /*3710*/  FMUL.FTZ R8, R50, c[0x0][0x320] ;  /* 0x0000c80032087a20 */ /* 0x002fe20000410000 */
[----:B------:R-:W-:Y:S01]  /*3720*/  UISETP.GE.AND UP6, UPT, UR32, 0x1, UPT ;  /* 0x000000012000788c */ /* 0x000fe2000bfc6270 */
[----:B------:R1:W2:Y:S01]  /*3730*/  MUFU.TANH R72, R6 ;  /* 0x0000000600487308 */ /* 0x0002a20000002400 */
[----:B------:R-:W-:Y:S01]  /*3740*/  UP2UR UR27, UPR, URZ, 0x4 ;  /* 0x000000043f1b7883 */ /* 0x000fe20008000000 */
[----:B------:R-:W-:Y:S01]  /*3750*/  FMUL.FTZ R7, R51, c[0x0][0x320] ;  /* 0x0000c80033077a20 */ /* 0x000fe20000410000 */
[----:B------:R-:W-:Y:S01]  /*3760*/  PLOP3.LUT P2, PT, PT, PT, UP2, 0x40, 0x0 ;  /* 0x000000000000781c */ /* 0x000fe20003f4e828 */
[----:B------:R-:W-:Y:S01]  /*3770*/  UISETP.GE.AND UP2, UPT, UR32, 0x12, UPT ;  /* 0x000000122000788c */ /* 0x000fe2000bf46270 */
[----:B------:R-:W-:Y:S01]  /*3780*/  PLOP3.LUT P0, PT, PT, PT, UP6, 0x40, 0x0 ;  /* 0x000000000000781c */ /* 0x000fe20003f0e868 */
[----:B------:R-:W-:Y:S01]  /*3790*/  UISETP.GE.AND UP5, UPT, UR32, 0x2, UPT ;  /* 0x000000022000788c */ /* 0x000fe2000bfa6270 */
[C---:B------:R-:W-:Y:S01]  /*37a0*/  ISETP.GT.AND P2, PT, R3.reuse, 0x10, P2 ;  /* 0x000000100300780c */ /* 0x040fe20001744270 */
[----:B------:R-:W-:Y:S01]  /*37b0*/  UP2UR UR26, UPR, URZ, 0x4 ;  /* 0x000000043f1a7883 */ /* 0x000fe20008000000 */
[----:B------:R-:W-:Y:S01]  /*37c0*/  ISETP.GT.AND P0, PT, R3, RZ, P0 ;  /* 0x000000ff0300720c */ /* 0x000fe20000704270 */
[----:B------:R-:W-:Y:S01]  /*37d0*/  UISETP.GE.AND UP4, UPT, UR32, 0x9, UPT ;  /* 0x000000092000788c */ /* 0x000fe2000bf86270 */
[----:B------:R-:W-:Y:S01]  /*37e0*/  PLOP3.LUT P1, PT, PT, PT, UP2, 0x40, 0x0 ;  /* 0x000000000000781c */ /* 0x000fe20003f2e828 */
[----:B------:R-:W-:Y:S01]  /*37f0*/  UISETP.GE.AND UP2, UPT, UR32, 0x19, UPT ;  /* 0x000000192000788c */ /* 0x000fe2000bf46270 */
[----:B------:R-:W-:Y:S01]  /*3800*/  PLOP3.LUT P6, PT, PT, PT, UP5, 0x40, 0x0 ;  /* 0x000000000000781c */ /* 0x000fe20003fce858 */
[----:B------:R-:W-:Y:S01]  /*3810*/  UISETP.GE.AND UP3, UPT, UR32, 0xa, UPT ;  /* 0x0000000a2000788c */ /* 0x000fe2000bf66270 */
[----:B------:R-:W-:Y:S01]  /*3820*/  ISETP.LT.OR P0, PT, R5, 0x1, P0 ;  /* 0x000000010500780c */ /* 0x000fe20000701670 */
[----:B-1----:R-:W-:Y:S01]  /*3830*/  FMUL.FTZ R6, R78, c[0x0][0x320] ;  /* 0x0000c8004e067a20 */ /* 0x002fe20000410000 */
[----:B------:R-:W-:Y:S01]  /*3840*/  ISETP.GT.AND P6, PT, R3, 0x1, P6 ;  /* 0x000000010300780c */ /* 0x000fe200037c4270 */
[----:B------:R-:W-:Y:S01]  /*3850*/  UP2UR UR25, UPR, URZ, 0x4 ;  /* 0x000000043f197883 */ /* 0x000fe20008000000 */
[----:B------:R-:W-:Y:S01]  /*3860*/  PLOP3.LUT P5, PT, PT, PT, UP4, 0x40, 0x0 ;  /* 0x000000000000781c */ /* 0x000fe20003fae848 */
[----:B------:R1:W3:Y:S01]  /*3870*/  MUFU.TANH R41, R6 ;  /* 0x0000000600297308 */ /* 0x0002e20000002400 */
[----:B------:R-:W-:Y:S01]  /*3880*/  ISETP.LT.OR P6, PT, R5, 0x2, P6 ;  /* 0x000000020500780c */ /* 0x000fe200037c1670 */
[----:B------:R-:W-:Y:S01]  /*3890*/  UP2UR UR31, UPR, URZ, 0x40 ;  /* 0x000000403f1f7883 */ /* 0x000fe20008000000 */
[----:B------:R-:W-:Y:S01]  /*38a0*/  ISETP.GT.AND P5, PT, R3, 0x8, P5 ;  /* 0x000000080300780c */ /* 0x000fe20002fa4270 */
[----:B------:R-:W-:Y:S01]  /*38b0*/  UP2UR UR30, UPR, URZ, 0x20 ;  /* 0x000000203f1e7883 */ /* 0x000fe20008000000 */
[----:B------:R-:W-:Y:S01]  /*38c0*/  PLOP3.LUT P4, PT, PT, PT, UP3, 0x40, 0x0 ;  /* 0x000000000000781c */ /* 0x000fe20003f8e838 */
[----:B------:R-:W-:Y:S01]  /*38d0*/  UP2UR UR29, UPR, URZ, 0x10 ;  /* 0x000000103f1d7883 */ /* 0x000fe20008000000 */
[----:B------:R-:W-:Y:S01]  /*38e0*/  ISETP.LT.OR P5, PT, R5, 0x9, P5 ;  /* 0x000000090500780c */ /* 0x000fe20002fa1670 */
[----:B------:R-:W-:Y:S01]  /*38f0*/  UP2UR UR28, UPR, URZ, 0x8 ;  /* 0x000000083f1c7883 */ /* 0x000fe20008000000 */
[----:B------:R-:W-:Y:S01]  /*3900*/  ISETP.GT.AND P4, PT, R3, 0x9, P4 ;  /* 0x000000090300780c */ /* 0x000fe20002784270 */
[----:B------:R-:W-:Y:S01]  /*3910*/  UISETP.GE.AND UP6, UPT, UR32, 0x4a, UPT ;  /* 0x0000004a2000788c */ /* 0x000fe2000bfc6270 */
[----:B------:R-:W-:Y:S01]  /*3920*/  FSEL R73, R88, -INF , !P5 ;  /* 0xff80000058497808 */ /* 0x000fe20006800000 */
[----:B------:R-:W-:Y:S01]  /*3930*/  UISETP.GE.AND UP5, UPT, UR32, 0x51, UPT ;  /* 0x000000512000788c */ /* 0x000fe2000bfa6270 */
[C---:B------:R-:W-:Y:S01]  /*3940*/  ISETP.LT.OR P4, PT, R5.reuse, 0xa, P4 ;  /* 0x0000000a0500780c */ /* 0x040fe20002781670 */
[----:B------:R-:W-:Y:S01]  /*3950*/  UISETP.GE.AND UP4, UPT, UR32, 0x52, UPT ;  /* 0x000000522000788c */ /* 0x000fe2000bf86270 */
[----:B------:R-:W-:Y:S01]  /*3960*/  ISETP.LT.OR P2, PT, R5, 0x11, P2 ;  /* 0x000000110500780c */ /* 0x000fe20001741670 */
[----:B-1----:R-:W-:Y:S01]  /*3970*/  FMUL.FTZ R6, R79, c[0x0][0x320] ;  /* 0x0000c8004f067a20 */ /* 0x002fe20000410000 */
[----:B------:R-:W-:Y:S01]  /*3980*/  ISETP.GT.AND P1, PT, R3, 0x11, P1 ;  /* 0x000000110300780c */ /* 0x000fe20000f24270 */
[----:B------:R-:W-:Y:S01]  /*3990*/  UISETP.GE.AND UP3, UPT, UR32, 0x59, UPT ;  /* 0x000000592000788c */ /* 0x000fe2000bf66270 */
[----:B------:R-:W1:Y:S02]  /*39a0*/  MUFU.TANH R25, R8 ;  /* 0x0000000800197308 */ /* 0x000e640000002400 */
[----:B------:R-:W-:-:S04]  /*39b0*/  ISETP.LT.OR P1, PT, R5, 0x12, P1 ;  /* 0x000000120500780c */ /* 0x000fc80000f21670 */
[----:B------:R-:W-:Y:S02]  /*39c0*/  FSEL R78, R85, -INF , !P1 ;  /* 0xff800000554e7808 */ /* 0x000fe40004800000 */
[----:B------:R4:W1:Y:S02]  /*39d0*/  MUFU.TANH R46, R6 ;  /* 0x00000006002e7308 */ /* 0x0008640000002400 */
[----:B----4-:R-:W-:Y:S01]  /*39e0*/  FMUL.FTZ R6, R70, c[0x0][0x320] ;  /* 0x0000c80046067a20 */ /* 0x010fe20000410000 */
[----:B------:R-:W-:-:S05]  /*39f0*/  FSEL R70, R92, -INF , !P6 ;  /* 0xff8000005c467808 */ /* 0x000fca0007000000 */
[----:B------:R4:W1:Y:S02]  /*3a00*/  MUFU.TANH R44, R6 ;  /* 0x00000006002c7308 */ /* 0x0008640000002400 */
[----:B----4-:R-:W-:-:S06]  /*3a10*/  FMUL.FTZ R6, R71, c[0x0][0x320] ;  /* 0x0000c80047067a20 */ /* 0x010fcc0000410000 */
[----:B------:R4:W1:Y:S02]  /*3a20*/  MUFU.TANH R43, R6 ;  /* 0x00000006002b7308 */ /* 0x0008640000002400 */
[----:B----4-:R-:W-:-:S06]  /*3a30*/  FMUL.FTZ R6, R98, c[0x0][0x320] ;  /* 0x0000c80062067a20 */ /* 0x010fcc0000410000 */
[----:B------:R4:W1:Y:S02]  /*3a40*/  MUFU.TANH R39, R6 ;  /* 0x0000000600277308 */ /* 0x0008640000002400 */
[----:B----4-:R-:W-:-:S06]  /*3a50*/  FMUL.FTZ R6, R90, c[0x0][0x320] ;  /* 0x0000c8005a067a20 */ /* 0x010fcc0000410000 */
[----:B------:R4:W1:Y:S02]  /*3a60*/  MUFU.TANH R37, R6 ;  /* 0x0000000600257308 */ /* 0x0008640000002400 */
[----:B----4-:R-:W-:Y:S01]  /*3a70*/  FMUL.FTZ R6, R66, c[0x0][0x320] ;  /* 0x0000c80042067a20 */ /* 0x010fe20000410000 */
[----:B------:R-:W-:Y:S02]  /*3a80*/  FSEL R66, R93, -INF , !P0 ;  /* 0xff8000005d427808 */ /* 0x000fe40004000000 */
[----:B------:R-:W-:-:S03]  /*3a90*/  PLOP3.LUT P0, PT, PT, PT, UP2, 0x40, 0x0 ;  /* 0x000000000000781c */ /* 0x000fc60003f0e828 */
[----:B------:R4:W1:Y:S01]  /*3aa0*/  MUFU.TANH R35, R6 ;  /* 0x0000000600237308 */ /* 0x0008620000002400 */
[----:B------:R-:W-:Y:S01]  /*3ab0*/  UISETP.GE.AND UP2, UPT, UR32, 0x1a, UPT ;  /* 0x0000001a2000788c */ /* 0x000fe2000bf46270 */
[----:B------:R-:W-:-:S03]  /*3ac0*/  ISETP.GT.AND P0, PT, R3, 0x18, P0 ;  /* 0x000000180300780c */ /* 0x000fc60000704270 */
[----:B------:R-:W-:Y:S02]  /*3ad0*/  UP2UR UR24, UPR, URZ, 0x4 ;  /* 0x000000043f187883 */ /* 0x000fe40008000000 */
[----:B------:R-:W-:Y:S01]  /*3ae0*/  PLOP3.LUT P6, PT, PT, PT, UP2, 0x40, 0x0 ;  /* 0x000000000000781c */ /* 0x000fe20003fce828 */
[----:B------:R-:W-:Y:S01]  /*3af0*/  UISETP.GE.AND UP2, UPT, UR32, 0x21, UPT ;  /* 0x000000212000788c */ /* 0x000fe2000bf46270 */
[----:B------:R-:W-:Y:S02]  /*3b00*/  ISETP.LT.OR P0, PT, R5, 0x19, P0 ;  /* 0x000000190500780c */ /* 0x000fe40000701670 */
[----:B------:R-:W-:Y:S01]  /*3b10*/  ISETP.GT.AND P6, PT, R3, 0x19, P6 ;  /* 0x000000190300780c */ /* 0x000fe200037c4270 */
[----:B------:R-:W-:Y:S01]  /*3b20*/  UP2UR UR23, UPR, URZ, 0x4 ;  /* 0x000000043f177883 */ /* 0x000fe20008000000 */
[----:B------:R-:W-:Y:S02]  /*3b30*/  FSEL R79, R84, -INF , !P0 ;  /* 0xff800000544f7808 */ /* 0x000fe40004000000 */
[----:B------:R-:W-:Y:S01]  /*3b40*/  PLOP3.LUT P5, PT, PT, PT, UP2, 0x40, 0x0 ;  /* 0x000000000000781c */ /* 0x000fe20003fae828 */
[----:B----4-:R-:W-:Y:S01]  /*3b50*/  FMUL.FTZ R6, R67, c[0x0][0x320] ;  /* 0x0000c80043067a20 */ /* 0x010fe20000410000 */
[----:B------:R-:W-:Y:S01]  /*3b60*/  UISETP.GE.AND UP2, UPT, UR32, 0x22, UPT ;  /* 0x000000222000788c */ /* 0x000fe2000bf46270 */
[----:B------:R-:W-:-:S02]  /*3b70*/  ISETP.LT.OR P6, PT, R5, 0x1a, P6 ;  /* 0x0000001a0500780c */ /* 0x000fc400037c1670 */
[----:B------:R4:W1:Y:S01]  /*3b80*/  MUFU.TANH R36, R6 ;  /* 0x0000000600247308 */ /* 0x0008620000002400 */
[----:B------:R-:W-:Y:S01]  /*3b90*/  UP2UR UR22, UPR, URZ, 0x4 ;  /* 0x000000043f167883 */ /* 0x000fe20008000000 */
[----:B------:R-:W-:Y:S02]  /*3ba0*/  ISETP.GT.AND P5, PT, R3, 0x20, P5 ;  /* 0x000000200300780c */ /* 0x000fe40002fa4270 */
[----:B------:R-:W-:Y:S02]  /*3bb0*/  FSEL R77, R77, -INF , !P6 ;  /* 0xff8000004d4d7808 */ /* 0x000fe40007000000 */
[----:B------:R-:W-:-:S04]  /*3bc0*/  ISETP.LT.OR P5, PT, R5, 0x21, P5 ;  /* 0x000000210500780c */ /* 0x000fc80002fa1670 */
[----:B------:R-:W-:Y:S01]  /*3bd0*/  FSEL R76, R76, -INF , !P5 ;  /* 0xff8000004c4c7808 */ /* 0x000fe20006800000 */
[----:B----4-:R-:W-:-:S04]  /*3be0*/  FMUL.FTZ R6, R91, c[0x0][0x320] ;  /* 0x0000c8005b067a20 */ /* 0x010fc80000410000 */
[----:B------:R4:W1:Y:S02]  /*3bf0*/  MUFU.TANH R34, R6 ;  /* 0x0000000600227308 */ /* 0x0008640000002400 */
[----:B----4-:R-:W-:-:S06]  /*3c00*/  FMUL.FTZ R6, R82, c[0x0][0x320] ;  /* 0x0000c80052067a20 */ /* 0x010fcc0000410000 */
        /* <DEDUP_REMOVED lines=21> */
[----:B------:R-:W-:Y:S01]  /*3d60*/  PLOP3.LUT P4, PT, PT, PT, UP2, 0x40, 0x0 ;  /* 0x000000000000781c */ /* 0x000fe20003f8e828 */
[----:B------:R-:W-:Y:S02]  /*3d70*/  UISETP.GE.AND UP2, UPT, UR32, 0x29, UPT ;  /* 0x000000292000788c */ /* 0x000fe4000bf46270 */
[----:B------:R4:W1:Y:S01]  /*3d80*/  MUFU.TANH R28, R6 ;  /* 0x00000006001c7308 */ /* 0x0008620000002400 */
[----:B------:R-:W-:Y:S01]  /*3d90*/  ISETP.GT.AND P4, PT, R3, 0x21, P4 ;  /* 0x000000210300780c */ /* 0x000fe20002784270 */
[----:B------:R-:W-:-:S03]  /*3da0*/  UP2UR UR21, UPR, URZ, 0x4 ;  /* 0x000000043f157883 */ /* 0x000fc60008000000 */
[----:B------:R-:W-:-:S04]  /*3db0*/  ISETP.LT.OR P4, PT, R5, 0x22, P4 ;  /* 0x000000220500780c */ /* 0x000fc80002781670 */
[----:B------:R-:W-:Y:S01]  /*3dc0*/  FSEL R80, R69, -INF , !P4 ;  /* 0xff80000045507808 */ /* 0x000fe20006000000 */
[----:B----4-:R-:W-:Y:S01]  /*3dd0*/  FMUL.FTZ R6, R75, c[0x0][0x320] ;  /* 0x0000c8004b067a20 */ /* 0x010fe20000410000 */
[----:B------:R-:W-:Y:S02]  /*3de0*/  FSEL R75, R86, -INF , !P2 ;  /* 0xff800000564b7808 */ /* 0x000fe40005000000 */
[----:B------:R-:W-:Y:S01]  /*3df0*/  PLOP3.LUT P2, PT, PT, PT, UP2, 0x40, 0x0 ;  /* 0x000000000000781c */ /* 0x000fe20003f4e828 */
[----:B------:R-:W-:Y:S01]  /*3e00*/  UISETP.GE.AND UP2, UPT, UR32, 0x2a, UPT ;  /* 0x0000002a2000788c */ /* 0x000fe2000bf46270 */
[----:B------:R4:W1:Y:S02]  /*3e10*/  MUFU.TANH R26, R6 ;  /* 0x00000006001a7308 */ /* 0x0008640000002400 */
[----:B------:R-:W-:Y:S01]  /*3e20*/  ISETP.GT.AND P2, PT, R3, 0x28, P2 ;  /* 0x000000280300780c */ /* 0x000fe20001744270 */
[----:B------:R-:W-:Y:S02]  /*3e30*/  UP2UR UR20, UPR, URZ, 0x4 ;  /* 0x000000043f147883 */ /* 0x000fe40008000000 */
[----:B------:R-:W-:Y:S01]  /*3e40*/  PLOP3.LUT P1, PT, PT, PT, UP2, 0x40, 0x0 ;  /* 0x000000000000781c */ /* 0x000fe20003f2e828 */
[----:B------:R-:W-:Y:S01]  /*3e50*/  UISETP.GE.AND UP2, UPT, UR32, 0x31, UPT ;  /* 0x000000312000788c */ /* 0x000fe2000bf46270 */
[----:B------:R-:W-:-:S02]  /*3e60*/  ISETP.LT.OR P2, PT, R5, 0x29, P2 ;  /* 0x000000290500780c */ /* 0x000fc40001741670 */
[----:B------:R-:W-:Y:S01]  /*3e70*/  ISETP.GT.AND P1, PT, R3, 0x29, P1 ;  /* 0x000000290300780c */ /* 0x000fe20000f24270 */
[----:B------:R-:W-:Y:S01]  /*3e80*/  UP2UR UR19, UPR, URZ, 0x4 ;  /* 0x000000043f137883 */ /* 0x000fe20008000000 */
[----:B------:R-:W-:Y:S02]  /*3e90*/  FSEL R81, R68, -INF , !P2 ;  /* 0xff80000044517808 */ /* 0x000fe40005000000 */
[----:B------:R-:W-:Y:S01]  /*3ea0*/  PLOP3.LUT P0, PT, PT, PT, UP2, 0x40, 0x0 ;  /* 0x000000000000781c */ /* 0x000fe20003f0e828 */
[----:B------:R-:W-:Y:S01]  /*3eb0*/  UISETP.GE.AND UP2, UPT, UR32, 0x32, UPT ;  /* 0x000000322000788c */ /* 0x000fe2000bf46270 */
[----:B------:R-:W-:Y:S01]  /*3ec0*/  ISETP.LT.OR P1, PT, R5, 0x2a, P1 ;  /* 0x0000002a0500780c */ /* 0x000fe20000f21670 */
[----:B----4-:R-:W4:Y:S01]  /*3ed0*/  SHFL.IDX PT, R6, R18, 0x1, 0x1c1f ;  /* 0x003c1f0012067f89 */ /* 0x010f2200000e0000 */
[----:B------:R-:W-:Y:S01]  /*3ee0*/  ISETP.GT.AND P0, PT, R3, 0x30, P0 ;  /* 0x000000300300780c */ /* 0x000fe20000704270 */
[----:B------:R-:W-:Y:S01]  /*3ef0*/  UP2UR UR18, UPR, URZ, 0x4 ;  /* 0x000000043f127883 */ /* 0x000fe20008000000 */
[----:B------:R-:W-:-:S02]  /*3f00*/  FSEL R82, R64, -INF , !P1 ;  /* 0xff80000040527808 */ /* 0x000fc40004800000 */
[----:B------:R-:W-:Y:S01]  /*3f10*/  PLOP3.LUT P6, PT, PT, PT, UP2, 0x40, 0x0 ;  /* 0x000000000000781c */ /* 0x000fe20003fce828 */
[----:B------:R-:W-:Y:S01]  /*3f20*/  UISETP.GE.AND UP2, UPT, UR32, 0x39, UPT ;  /* 0x000000392000788c */ /* 0x000fe2000bf46270 */
[----:B------:R-:W-:Y:S02]  /*3f30*/  ISETP.LT.OR P0, PT, R5, 0x31, P0 ;  /* 0x000000310500780c */ /* 0x000fe40000701670 */
[----:B------:R-:W-:Y:S01]  /*3f40*/  ISETP.GT.AND P6, PT, R3, 0x31, P6 ;  /* 0x000000310300780c */ /* 0x000fe200037c4270 */
[----:B------:R-:W-:Y:S01]  /*3f50*/  UP2UR UR17, UPR, URZ, 0x4 ;  /* 0x000000043f117883 */ /* 0x000fe20008000000 */
[----:B------:R-:W-:Y:S02]  /*3f60*/  FSEL R83, R9, -INF , !P0 ;  /* 0xff80000009537808 */ /* 0x000fe40004000000 */
        /* <DEDUP_REMOVED lines=8> */
[----:B------:R-:W-:Y:S02]  /*3ff0*/  ISETP.LT.OR P5, PT, R5, 0x39, P5 ;  /* 0x000000390500780c */ /* 0x000fe40002fa1670 */
        /* <DEDUP_REMOVED lines=18> */
[----:B------:R1:W1:Y:S01]  /*4120*/  MUFU.TANH R17, R7 ;  /* 0x0000000700117308 */ /* 0x0002620000002400 */
[----:B------:R-:W-:Y:S02]  /*4130*/  ISETP.GT.AND P0, PT, R3, 0x48, P0 ;  /* 0x000000480300780c */ /* 0x000fe40000704270 */
[----:B------:R-:W-:-:S02]  /*4140*/  FSEL R231, R16, -INF , !P1 ;  /* 0xff80000010e77808 */ /* 0x000fc40004800000 */
[----:B------:R-:W-:Y:S02]  /*4150*/  ISETP.LT.OR P0, PT, R5, 0x49, P0 ;  /* 0x000000490500780c */ /* 0x000fe40000701670 */
[----:B------:R-:W-:Y:S02]  /*4160*/  PLOP3.LUT P6, PT, PT, PT, UP6, 0x40, 0x0 ;  /* 0x000000000000781c */ /* 0x000fe40003fce868 */
[----:B------:R-:W-:Y:S02]  /*4170*/  FSEL R230, R15, -INF , !P0 ;  /* 0xff8000000fe67808 */ /* 0x000fe40004000000 */
[----:B------:R-:W-:Y:S02]  /*4180*/  PLOP3.LUT P0, PT, PT, PT, UP0, 0x40, 0x0 ;  /* 0x000000000000781c */ /* 0x000fe40003f0e808 */
[----:B------:R-:W-:Y:S02]  /*4190*/  PLOP3.LUT P5, PT, PT, PT, UP5, 0x40, 0x0 ;  /* 0x000000000000781c */ /* 0x000fe40003fae858 */
[----:B------:R-:W-:-:S02]  /*41a0*/  PLOP3.LUT P4, PT, PT, PT, UP4, 0x40, 0x0 ;  /* 0x000000000000781c */ /* 0x000fc40003f8e848 */
[----:B------:R-:W-:Y:S02]  /*41b0*/  PLOP3.LUT P2, PT, PT, PT, UP3, 0x40, 0x0 ;  /* 0x000000000000781c */ /* 0x000fe40003f4e838 */
[----:B------:R-:W-:Y:S02]  /*41c0*/  PLOP3.LUT P1, PT, PT, PT, UP2, 0x40, 0x0 ;  /* 0x000000000000781c */ /* 0x000fe40003f2e828 */
[C---:B------:R-:W-:Y:S02]  /*41d0*/  ISETP.GT.AND P6, PT, R3.reuse, 0x49, P6 ;  /* 0x000000490300780c */ /* 0x040fe400037c4270 */
[C---:B------:R-:W-:Y:S02]  /*41e0*/  ISETP.GT.AND P5, PT, R3.reuse, 0x50, P5 ;  /* 0x000000500300780c */ /* 0x040fe40002fa4270 */
[C---:B------:R-:W-:Y:S02]  /*41f0*/  ISETP.GT.AND P4, PT, R3.reuse, 0x51, P4 ;  /* 0x000000510300780c */ /* 0x040fe40002784270 */
[----:B------:R-:W-:-:S02]  /*4200*/  ISETP.GT.AND P2, PT, R3, 0x58, P2 ;  /* 0x000000580300780c */ /* 0x000fc40001744270 */
[----:B------:R-:W-:Y:S01]  /*4210*/  ISETP.GT.AND P1, PT, R3, 0x59, P1 ;  /* 0x000000590300780c */ /* 0x000fe20000f24270 */
[--C-:B----4-:R-:W-:Y:S01]  /*4220*/  IMAD.IADD R3, R23, 0x1, R6.reuse ;  /* 0x0000000117037824 */ /* 0x110fe200078e0206 */
[C---:B------:R-:W-:Y:S02]  /*4230*/  ISETP.LT.OR P6, PT, R5.reuse, 0x4a, P6 ;  /* 0x0000004a0500780c */ /* 0x040fe400037c1670 */
[C---:B------:R-:W-:Y:S02]  /*4240*/  ISETP.LT.OR P5, PT, R5.reuse, 0x51, P5 ;  /* 0x000000510500780c */ /* 0x040fe40002fa1670 */
[C---:B------:R-:W-:Y:S02]  /*4250*/  ISETP.LT.OR P4, PT, R5.reuse, 0x52, P4 ;  /* 0x000000520500780c */ /* 0x040fe40002781670 */
[C---:B------:R-:W-:Y:S02]  /*4260*/  ISETP.LT.OR P2, PT, R5.reuse, 0x59, P2 ;  /* 0x000000590500780c */ /* 0x040fe40001741670 */
[----:B------:R-:W-:Y:S01]  /*4270*/  ISETP.LT.OR P1, PT, R5, 0x5a, P1 ;  /* 0x0000005a0500780c */ /* 0x000fe20000f21670 */
[----:B------:R-:W-:Y:S01]  /*4280*/  IMAD.IADD R5, R20, 0x1, R6 ;  /* 0x0000000114057824 */ /* 0x000fe200078e0206 */
[----:B------:R-:W-:-:S02]  /*4290*/  FSEL R232, R14, -INF , !P6 ;  /* 0xff8000000ee87808 */ /* 0x000fc40007000000 */
[----:B------:R-:W-:Y:S02]  /*42a0*/  FSEL R233, R13, -INF , !P5 ;  /* 0xff8000000de97808 */ /* 0x000fe40006800000 */
[----:B------:R-:W-:Y:S02]  /*42b0*/  IMNMX R5, R5, R22, PT ;  /* 0x0000001605057217 */ /* 0x000fe40003800200 */
[----:B------:R-:W-:Y:S02]  /*42c0*/  FSEL R234, R12, -INF , !P4 ;  /* 0xff8000000cea7808 */ /* 0x000fe40006000000 */
[----:B------:R-:W-:Y:S02]  /*42d0*/  FSEL R241, R11, -INF , !P2 ;  /* 0xff8000000bf17808 */ /* 0x000fe40005000000 */
[----:B------:R-:W-:Y:S01]  /*42e0*/  FSEL R244, R10, -INF , !P1 ;  /* 0xff8000000af47808 */ /* 0x000fe20004800000 */
[----:B------:R-:W-:Y:S05]  /*42f0*/  @P0 BRA `(.L_x_246) ;  /* 0x0000015000000947 */ /* 0x000fea0003800000 */
[----:B-123--:R-:W-:Y:S01]  /*4300*/  IMAD.U32 R7, RZ, RZ, UR12 ;  /* 0x0000000cff077e24 */ /* 0x00efe2000f8e00ff */
        /* <DEDUP_REMOVED lines=11> */
.L_x_248:
[----:B------:R-:W-:-:S04]  /*43c0*/  MOV R7, c[0x0][0x32c] ;  /* 0x0000cb0000077a02 */ /* 0x000fc80000000f00 */
[----:B------:R-:W-:-:S13]  /*43d0*/  ISETP.NE.AND P0, PT, R7, 0x1, PT ;  /* 0x000000010700780c */ /* 0x000fda0003f05270 */
[----:B------:R-:W-:-:S05]  /*43e0*/  @P0 IMAD.HI.U32 R7, R6, c[0x0][0x330], RZ ;  /* 0x0000cc0006070a27 */ /* 0x000fca00078e00ff */
[----:B------:R-:W-:Y:S02]  /*43f0*/  @P0 SHF.R.U32.HI R6, RZ, c[0x0][0x334], R7 ;  /* 0x0000cd00ff060a19 */ /* 0x000fe40000011607 */
.L_x_249:
[----:B------:R-:W-:Y:S05]  /*4400*/  BSYNC B0 ;  /* 0x0000000000007941 */ /* 0x000fea0003800000 */
.L_x_247:
[----:B------:R-:W-:-:S05]  /*4410*/  IMAD R6, R6, c[0x0][0x32c], R24 ;  /* 0x0000cb0006067a24 */ /* 0x000fca00078e0218 */
[----:B------:R-:W-:Y:S02]  /*4420*/  IADD3 R7, R6, c[0x0][0x32c], RZ ;  /* 0x0000cb0006077a10 */ /* 0x000fe40007ffe0ff */
[----:B------:R-:W-:Y:S02]  /*4430*/  IMNMX R3, R3, R6, !PT ;  /* 0x0000000603037217 */ /* 0x000fe40007800200 */
[----:B------:R-:W-:Y:S02]  /*4440*/  IMNMX R5, R5, R7, PT ;  /* 0x0000000705057217 */ /* 0x000fe40003800200 */
.L_x_246:
[----:B-123--:R-:W-:Y:S01]  /*4450*/  FMUL.FTZ R6, R109, c[0x0][0x320] ;  /* 0x0000c8006d067a20 */ /* 0x00efe20000410000 */
[----:B------:R-:W-:Y:S01]  /*4460*/  UP2UR UR38, UPR, URZ, 0x40 ;  /* 0x000000403f267883 */ /* 0x000fe20008000000 */
[----:B------:R-:W-:Y:S01]  /*4470*/  FMUL.FTZ R9, R112, c[0x0][0x320] ;  /* 0x0000c80070097a20 */ /* 0x000fe20000410000 */
[----:B------:R-:W-:Y:S01]  /*4480*/  UISETP.NE.AND UP6, UPT, UR31, URZ, UPT ;  /* 0x0000003f1f00728c */ /* 0x000fe2000bfc5270 */
[----:B------:R1:W2:Y:S01]  /*4490*/  MUFU.TANH R63, R6 ;  /* 0x00000006003f7308 */ /* 0x0002a20000002400 */
[----:B------:R-:W-:Y:S01]  /*44a0*/  UP2UR UR36, UPR, URZ, 0x10 ;  /* 0x000000103f247883 */ /* 0x000fe20008000000 */
[----:B------:R-:W-:Y:S01]  /*44b0*/  FMUL.FTZ R11, R105, c[0x0][0x320] ;  /* 0x0000c800690b7a20 */ /* 0x000fe20000410000 */
[----:B------:R-:W-:Y:S01]  /*44c0*/  UP2UR UR37, UPR, URZ, 0x20 ;  /* 0x000000203f257883 */ /* 0x000fe20008000000 */
[----:B------:R-:W-:Y:S01]  /*44d0*/  FMUL.FTZ R16, R161, c[0x0][0x320] ;  /* 0x0000c800a1107a20 */ /* 0x000fe20000410000 */
[----:B------:R-:W-:Y:S01]  /*44e0*/  UISETP.NE.AND UP4, UPT, UR29, URZ, UPT ;  /* 0x0000003f1d00728c */ /* 0x000fe2000bf85270 */
[----:B------:R-:W-:Y:S01]  /*44f0*/  PLOP3.LUT P0, PT, PT, PT, UP6, 0x40, 0x0 ;  /* 0x000000000000781c */ /* 0x000fe20003f0e868 */
[----:B------:R-:W-:Y:S01]  /*4500*/  UISETP.NE.AND UP5, UPT, UR30, URZ, UPT ;  /* 0x0000003f1e00728c */ /* 0x000fe2000bfa5270 */
[----:B------:R-:W3:Y:S01]  /*4510*/  MUFU.TANH R54, R11 ;  /* 0x0000000b00367308 */ /* 0x000ee20000002400 */
[----:B------:R-:W-:Y:S01]  /*4520*/  UP2UR UR32, UPR, URZ, 0x2 ;  /* 0x000000023f207883 */ /* 0x000fe20008000000 */
[----:B------:R-:W-:Y:S01]  /*4530*/  ISETP.GT.AND P0, PT, R3, RZ, P0 ;  /* 0x000000ff0300720c */ /* 0x000fe20000704270 */
[----:B------:R-:W-:Y:S01]  /*4540*/  UP2UR UR34, UPR, URZ, 0x4 ;  /* 0x000000043f227883 */ /* 0x000fe20008000000 */
[----:B------:R-:W-:Y:S01]  /*4550*/  PLOP3.LUT P5, PT, PT, PT, UP4, 0x40, 0x0 ;  /* 0x000000000000781c */ /* 0x000fe20003fae848 */
[----:B------:R-:W-:Y:S01]  /*4560*/  UP2UR UR33, UPR, URZ, 0x1 ;  /* 0x000000013f217883 */ /* 0x000fe20008000000 */
[----:B------:R-:W-:Y:S01]  /*4570*/  PLOP3.LUT P6, PT, PT, PT, UP5, 0x40, 0x0 ;  /* 0x000000000000781c */ /* 0x000fe20003fce858 */
[----:B------:R-:W-:Y:S01]  /*4580*/  UISETP.NE.AND UP1, UPT, UR27, URZ, UPT ;  /* 0x0000003f1b00728c */ /* 0x000fe2000bf25270 */
[----:B-1----:R-:W-:Y:S01]  /*4590*/  FMUL.FTZ R6, R108, c[0x0][0x320] ;  /* 0x0000c8006c067a20 */ /* 0x002fe20000410000 */
[----:B------:R-:W-:Y:S01]  /*45a0*/  UP2UR UR35, UPR, URZ, 0x8 ;  /* 0x000000083f237883 */ /* 0x000fe20008000000 */
[----:B------:R-:W-:Y:S01]  /*45b0*/  ISETP.LT.OR P0, PT, R5, 0x1, P0 ;  /* 0x000000010500780c */ /* 0x000fe20000701670 */
[----:B------:R-:W-:Y:S01]  /*45c0*/  UISETP.NE.AND UP2, UPT, UR28, URZ, UPT ;  /* 0x0000003f1c00728c */ /* 0x000fe2000bf45270 */
[----:B------:R1:W4:Y:S01]  /*45d0*/  MUFU.TANH R62, R6 ;  /* 0x00000006003e7308 */ /* 0x0003220000002400 */
[----:B------:R-:W-:Y:S01]  /*45e0*/  UISETP.NE.AND UP0, UPT, UR26, URZ, UPT ;  /* 0x0000003f1a00728c */ /* 0x000fe2000bf05270 */
[C---:B------:R-:W-:Y:S01]  /*45f0*/  ISETP.GT.AND P5, PT, R3.reuse, 0x8, P5 ;  /* 0x000000080300780c */ /* 0x040fe20002fa4270 */
[----:B------:R-:W-:Y:S01]  /*4600*/  UISETP.NE.AND UP3, UPT, UR25, URZ, UPT ;  /* 0x0000003f1900728c */ /* 0x000fe2000bf65270 */
[----:B------:R-:W-:Y:S01]  /*4610*/  ISETP.GT.AND P6, PT, R3, 0x1, P6 ;  /* 0x000000010300780c */ /* 0x000fe200037c4270 */
[----:B------:R-:W-:Y:S01]  /*4620*/  UISETP.NE.AND UP6, UPT, UR38, URZ, UPT ;  /* 0x0000003f2600728c */ /* 0x000fe2000bfc5270 */
[----:B------:R-:W-:Y:S01]  /*4630*/  PLOP3.LUT P2, PT, PT, PT, UP1, 0x40, 0x0 ;  /* 0x000000000000781c */ /* 0x000fe20003f4e818 */
[----:B------:R-:W-:Y:S01]  /*4640*/  UISETP.NE.AND UP1, UPT, UR23, URZ, UPT ;  /* 0x0000003f1700728c */ /* 0x000fe2000bf25270 */
[----:B------:R-:W-:Y:S01]  /*4650*/  PLOP3.LUT P4, PT, PT, PT, UP2, 0x40, 0x0 ;  /* 0x000000000000781c */ /* 0x000fe20003f8e828 */
[----:B------:R-:W-:Y:S01]  /*4660*/  UISETP.NE.AND UP2, UPT, UR24, URZ, UPT ;  /* 0x0000003f1800728c */ /* 0x000fe2000bf45270 */
[----:B------:R-:W-:Y:S01]  /*4670*/  PLOP3.LUT P1, PT, PT, PT, UP0, 0x40, 0x0 ;  /* 0x000000000000781c */ /* 0x000fe20003f2e808 */
[----:B------:R-:W-:Y:S01]  /*4680*/  UISETP.NE.AND UP0, UPT, UR21, URZ, UPT ;  /* 0x0000003f1500728c */ /* 0x000fe2000bf05270 */
[----:B------:R-:W-:Y:S01]  /*4690*/  FSEL R52, R39, -INF , !P0 ;  /* 0xff80000027347808 */ /* 0x000fe20004000000 */
[----:B------:R-:W-:Y:S01]  /*46a0*/  UISETP.NE.AND UP5, UPT, UR37, URZ, UPT ;  /* 0x0000003f2500728c */ /* 0x000fe2000bfa5270 */
[----:B------:R-:W-:Y:S01]  /*46b0*/  PLOP3.LUT P0, PT, PT, PT, UP3, 0x40, 0x0 ;  /* 0x000000000000781c */ /* 0x000fe20003f0e838 */
[----:B------:R-:W-:Y:S01]  /*46c0*/  UISETP.NE.AND UP3, UPT, UR22, URZ, UPT ;  /* 0x0000003f1600728c */ /* 0x000fe2000bf65270 */
[----:B-1----:R-:W-:Y:S01]  /*46d0*/  FMUL.FTZ R6, R148, c[0x0][0x320] ;  /* 0x0000c80094067a20 */ /* 0x002fe20000410000 */
[C---:B------:R-:W-:Y:S01]  /*46e0*/  ISETP.LT.OR P5, PT, R5.reuse, 0x9, P5 ;  /* 0x000000090500780c */ /* 0x040fe20002fa1670 */
[----:B------:R-:W-:Y:S01]  /*46f0*/  UISETP.NE.AND UP4, UPT, UR36, URZ, UPT ;  /* 0x0000003f2400728c */ /* 0x000fe2000bf85270 */
[----:B------:R-:W-:Y:S01]  /*4700*/  ISETP.LT.OR P6, PT, R5, 0x2, P6 ;  /* 0x000000020500780c */ /* 0x000fe200037c1670 */
[----:B------:R1:W1:Y:S01]  /*4710*/  MUFU.TANH R59, R6 ;  /* 0x00000006003b7308 */ /* 0x0002620000002400 */
[----:B------:R-:W-:Y:S01]  /*4720*/  ISETP.GT.AND P1, PT, R3, 0x11, P1 ;  /* 0x000000110300780c */ /* 0x000fe20000f24270 */
[----:B------:R-:W-:Y:S01]  /*4730*/  FMUL.FTZ R15, R152, c[0x0][0x320] ;  /* 0x0000c800980f7a20 */ /* 0x000fe20000410000 */
[----:B------:R-:W-:Y:S01]  /*4740*/  FSEL R57, R37, -INF , !P5 ;  /* 0xff80000025397808 */ /* 0x000fe20006800000 */
[----:B------:R-:W-:Y:S01]  /*4750*/  FMUL.FTZ R14, R153, c[0x0][0x320] ;  /* 0x0000c800990e7a20 */ /* 0x000fe20000410000 */
[C---:B------:R-:W-:Y:S01]  /*4760*/  ISETP.GT.AND P2, PT, R3.reuse, 0x10, P2 ;  /* 0x000000100300780c */ /* 0x040fe20001744270 */
[----:B------:R-:W-:Y:S01]  /*4770*/  FMUL.FTZ R10, R168, c[0x0][0x320] ;  /* 0x0000c800a80a7a20 */ /* 0x000fe20000410000 */
[----:B------:R-:W-:Y:S01]  /*4780*/  ISETP.GT.AND P0, PT, R3, 0x18, P0 ;  /* 0x000000180300780c */ /* 0x000fe20000704270 */
[----:B------:R-:W-:Y:S01]  /*4790*/  FMUL.FTZ R8, R113, c[0x0][0x320] ;  /* 0x0000c80071087a20 */ /* 0x000fe20000410000 */
[----:B------:R-:W-:Y:S01]  /*47a0*/  FSEL R51, R27, -INF , !P6 ;  /* 0xff8000001b337808 */ /* 0x000fe20007000000 */
[----:B------:R-:W-:Y:S01]  /*47b0*/  FMUL.FTZ R7, R164, c[0x0][0x320] ;  /* 0x0000c800a4077a20 */ /* 0x000fe20000410000 */
[----:B------:R-:W-:Y:S01]  /*47c0*/  ISETP.GT.AND P4, PT, R3, 0x9, P4 ;  /* 0x000000090300780c */ /* 0x000fe20002784270 */
[----:B------:R-:W-:Y:S01]  /*47d0*/  FMUL.FTZ R13, R169, c[0x0][0x320] ;  /* 0x0000c800a90d7a20 */ /* 0x000fe20000410000 */
[----:B------:R-:W-:Y:S01]  /*47e0*/  PLOP3.LUT P5, PT, PT, PT, UP1, 0x40, 0x0 ;  /* 0x000000000000781c */ /* 0x000fe20003fae818 */
[----:B------:R-:W-:Y:S01]  /*47f0*/  UISETP.NE.AND UP1, UPT, UR20, URZ, UPT ;  /* 0x0000003f1400728c */ /* 0x000fe2000bf25270 */
[----:B------:R-:W-:Y:S01]  /*4800*/  PLOP3.LUT P6, PT, PT, PT, UP2, 0x40, 0x0 ;  /* 0x000000000000781c */ /* 0x000fe20003fce828 */
[----:B-1----:R-:W-:Y:S01]  /*4810*/  FMUL.FTZ R6, R120, c[0x0][0x320] ;  /* 0x0000c80078067a20 */ /* 0x002fe20000410000 */
[----:B------:R-:W-:Y:S01]  /*4820*/  UISETP.NE.AND UP2, UPT, UR19, URZ, UPT ;  /* 0x0000003f1300728c */ /* 0x000fe2000bf45270 */
[C---:B------:R-:W-:Y:S01]  /*4830*/  ISETP.LT.OR P1, PT, R5.reuse, 0x12, P1 ;  /* 0x000000120500780c */ /* 0x040fe20000f21670 */
[----:B------:R-:W-:Y:S01]  /*4840*/  FMUL.FTZ R12, R156, c[0x0][0x320] ;  /* 0x0000c8009c0c7a20 */ /* 0x000fe20000410000 */
[----:B------:R1:W1:Y:S01]  /*4850*/  MUFU.TANH R58, R6 ;  /* 0x00000006003a7308 */ /* 0x0002620000002400 */
[C---:B------:R-:W-:Y:S01]  /*4860*/  ISETP.LT.OR P2, PT, R5.reuse, 0x11, P2 ;  /* 0x000000110500780c */ /* 0x040fe20001741670 */
[----:B------:R-:W-:Y:S01]  /*4870*/  FMUL.FTZ R11, R144, c[0x0][0x320] ;  /* 0x0000c800900b7a20 */ /* 0x000fe20000410000 */
[----:B------:R-:W-:-:S02]  /*4880*/  ISETP.LT.OR P0, PT, R5, 0x19, P0 ;  /* 0x000000190500780c */ /* 0x000fc40000701670 */
[----:B------:R-:W-:Y:S02]  /*4890*/  ISETP.LT.OR P4, PT, R5, 0xa, P4 ;  /* 0x0000000a0500780c */ /* 0x000fe40002781670 */
[----:B------:R-:W-:Y:S01]  /*48a0*/  ISETP.GT.AND P5, PT, R3, 0x20, P5 ;  /* 0x000000200300780c */ /* 0x000fe20002fa4270 */
[----:B------:R-:W2:Y:S01]  /*48b0*/  MUFU.TANH R45, R16 ;  /* 0x00000010002d7308 */ /* 0x000ea20000002400 */
[----:B------:R-:W-:Y:S02]  /*48c0*/  FSEL R65, R19, -INF , !P1 ;  /* 0xff80000013417808 */ /* 0x000fe40004800000 */
[----:B------:R-:W-:Y:S02]  /*48d0*/  ISETP.GT.AND P6, PT, R3, 0x19, P6 ;  /* 0x000000190300780c */ /* 0x000fe400037c4270 */
[----:B------:R-:W-:Y:S02]  /*48e0*/  FSEL R64, R21, -INF , !P2 ;  /* 0xff80000015407808 */ /* 0x000fe40005000000 */
[----:B------:R-:W-:Y:S01]  /*48f0*/  PLOP3.LUT P1, PT, PT, PT, UP1, 0x40, 0x0 ;  /* 0x000000000000781c */ /* 0x000fe20003f2e818 */
[----:B-1----:R-:W-:Y:S01]  /*4900*/  FMUL.FTZ R6, R140, c[0x0][0x320] ;  /* 0x0000c8008c067a20 */ /* 0x002fe20000410000 */
[----:B------:R-:W-:Y:S01]  /*4910*/  FSEL R67, R41, -INF , !P0 ;  /* 0xff80000029437808 */ /* 0x000fe20004000000 */
[----:B------:R-:W-:Y:S01]  /*4920*/  UISETP.NE.AND UP1, UPT, UR17, URZ, UPT ;  /* 0x0000003f1100728c */ /* 0x000fe2000bf25270 */
[----:B------:R-:W-:Y:S01]  /*4930*/  FSEL R56, R34, -INF , !P4 ;  /* 0xff80000022387808 */ /* 0x000fe20006000000 */
[----:B------:R1:W1:Y:S01]  /*4940*/  MUFU.TANH R61, R6 ;  /* 0x00000006003d7308 */ /* 0x0002620000002400 */
[----:B------:R-:W-:Y:S01]  /*4950*/  PLOP3.LUT P2, PT, PT, PT, UP0, 0x40, 0x0 ;  /* 0x000000000000781c */ /* 0x000fe20003f4e808 */
[----:B------:R-:W-:Y:S01]  /*4960*/  UISETP.NE.AND UP0, UPT, UR18, URZ, UPT ;  /* 0x0000003f1200728c */ /* 0x000fe2000bf05270 */
[----:B------:R-:W-:Y:S01]  /*4970*/  PLOP3.LUT P0, PT, PT, PT, UP2, 0x40, 0x0 ;  /* 0x000000000000781c */ /* 0x000fe20003f0e828 */
[----:B------:R-:W-:Y:S01]  /*4980*/  UISETP.NE.AND UP2, UPT, UR15, URZ, UPT ;  /* 0x0000003f0f00728c */ /* 0x000fe2000bf45270 */
[----:B------:R-:W-:Y:S01]  /*4990*/  PLOP3.LUT P4, PT, PT, PT, UP3, 0x40, 0x0 ;  /* 0x000000000000781c */ /* 0x000fe20003f8e838 */
[----:B------:R-:W-:Y:S01]  /*49a0*/  UISETP.NE.AND UP3, UPT, UR16, URZ, UPT ;  /* 0x0000003f1000728c */ /* 0x000fe2000bf65270 */
[C---:B------:R-:W-:Y:S01]  /*49b0*/  ISETP.LT.OR P5, PT, R5.reuse, 0x21, P5 ;  /* 0x000000210500780c */ /* 0x040fe20002fa1670 */
[----:B------:R-:W2:Y:S01]  /*49c0*/  MUFU.TANH R47, R15 ;  /* 0x0000000f002f7308 */ /* 0x000ea20000002400 */
[----:B------:R-:W-:-:S02]  /*49d0*/  ISETP.LT.OR P6, PT, R5, 0x1a, P6 ;  /* 0x0000001a0500780c */ /* 0x000fc400037c1670 */
[C---:B------:R-:W-:Y:S02]  /*49e0*/  ISETP.GT.AND P0, PT, R3.reuse, 0x30, P0 ;  /* 0x000000300300780c */ /* 0x040fe40000704270 */
[C---:B------:R-:W-:Y:S02]  /*49f0*/  ISETP.GT.AND P4, PT, R3.reuse, 0x21, P4 ;  /* 0x000000210300780c */ /* 0x040fe40002784270 */
[----:B------:R-:W-:Y:S01]  /*4a00*/  ISETP.GT.AND P2, PT, R3, 0x28, P2 ;  /* 0x000000280300780c */ /* 0x000fe20001744270 */
[----:B-1----:R-:W-:Y:S01]  /*4a10*/  FMUL.FTZ R6, R141, c[0x0][0x320] ;  /* 0x0000c8008d067a20 */ /* 0x002fe20000410000 */
[----:B------:R-:W-:Y:S01]  /*4a20*/  FSEL R68, R44, -INF , !P5 ;  /* 0xff8000002c447808 */ /* 0x000fe20006800000 */
[----:B------:R-:W1:Y:S01]  /*4a30*/  MUFU.TANH R42, R14 ;  /* 0x0000000e002a7308 */ /* 0x000e620000002400 */
[----:B------:R-:W-:Y:S02]  /*4a40*/  ISETP.GT.AND P1, PT, R3, 0x29, P1 ;  /* 0x000000290300780c */ /* 0x000fe40000f24270 */
[----:B------:R-:W-:-:S02]  /*4a50*/  FSEL R46, R46, -INF , !P6 ;  /* 0xff8000002e2e7808 */ /* 0x000fc40007000000 */
[----:B------:R-:W-:Y:S01]  /*4a60*/  PLOP3.LUT P5, PT, PT, PT, UP1, 0x40, 0x0 ;  /* 0x000000000000781c */ /* 0x000fe20003fae818 */
[----:B------:R-:W-:Y:S01]  /*4a70*/  UISETP.NE.AND UP1, UPT, UR13, URZ, UPT ;  /* 0x0000003f0d00728c */ /* 0x000fe2000bf25270 */
[----:B------:R-:W-:Y:S01]  /*4a80*/  PLOP3.LUT P6, PT, PT, PT, UP0, 0x40, 0x0 ;  /* 0x000000000000781c */ /* 0x000fe20003fce808 */
[----:B------:R5:W1:Y:S01]  /*4a90*/  MUFU.TANH R60, R6 ;  /* 0x00000006003c7308 */ /* 0x000a620000002400 */
[----:B------:R-:W-:Y:S01]  /*4aa0*/  UISETP.NE.AND UP0, UPT, UR14, URZ, UPT ;  /* 0x0000003f0e00728c */ /* 0x000fe2000bf05270 */
[C---:B------:R-:W-:Y:S02]  /*4ab0*/  ISETP.LT.OR P0, PT, R5.reuse, 0x31, P0 ;  /* 0x000000310500780c */ /* 0x040fe40000701670 */
[C---:B------:R-:W-:Y:S02]  /*4ac0*/  ISETP.LT.OR P4, PT, R5.reuse, 0x22, P4 ;  /* 0x000000220500780c */ /* 0x040fe40002781670 */
[C---:B------:R-:W-:Y:S02]  /*4ad0*/  ISETP.LT.OR P2, PT, R5.reuse, 0x29, P2 ;  /* 0x000000290500780c */ /* 0x040fe40001741670 */
[----:B------:R-:W-:Y:S01]  /*4ae0*/  ISETP.LT.OR P1, PT, R5, 0x2a, P1 ;  /* 0x0000002a0500780c */ /* 0x000fe20000f21670 */
[----:B------:R-:W1:Y:S01]  /*4af0*/  MUFU.TANH R37, R10 ;  /* 0x0000000a00257308 */ /* 0x000e620000002400 */
[----:B------:R-:W-:-:S02]  /*4b00*/  FSEL R126, R33, -INF , !P0 ;  /* 0xff800000217e7808 */ /* 0x000fc40004000000 */
[----:B------:R-:W-:Y:S02]  /*4b10*/  FSEL R69, R43, -INF , !P4 ;  /* 0xff8000002b457808 */ /* 0x000fe40006000000 */
[----:B------:R-:W-:Y:S01]  /*4b20*/  FSEL R112, R35, -INF , !P2 ;  /* 0xff80000023707808 */ /* 0x000fe20005000000 */
[----:B-----5:R-:W-:Y:S01]  /*4b30*/  FMUL.FTZ R6, R121, c[0x0][0x320] ;  /* 0x0000c80079067a20 */ /* 0x020fe20000410000 */
[----:B------:R-:W-:Y:S01]  /*4b40*/  FSEL R118, R36, -INF , !P1 ;  /* 0xff80000024767808 */ /* 0x000fe20004800000 */
[----:B------:R-:W1:Y:S01]  /*4b50*/  MUFU.TANH R41, R9 ;  /* 0x0000000900297308 */ /* 0x000e620000002400 */
[----:B------:R-:W-:Y:S01]  /*4b60*/  PLOP3.LUT P0, PT, PT, PT, UP1, 0x40, 0x0 ;  /* 0x000000000000781c */ /* 0x000fe20003f0e818 */
[----:B------:R-:W-:Y:S01]  /*4b70*/  UISETP.NE.AND UP1, UPT, UR32, URZ, UPT ;  /* 0x0000003f2000728c */ /* 0x000fe2000bf25270 */
[----:B------:R-:W-:Y:S01]  /*4b80*/  PLOP3.LUT P4, PT, PT, PT, UP3, 0x40, 0x0 ;  /* 0x000000000000781c */ /* 0x000fe20003f8e838 */
[----:B------:R-:W-:Y:S01]  /*4b90*/  UISETP.NE.AND UP3, UPT, UR35, URZ, UPT ;  /* 0x0000003f2300728c */ /* 0x000fe2000bf65270 */
[----:B------:R-:W-:Y:S01]  /*4ba0*/  PLOP3.LUT P2, PT, PT, PT, UP2, 0x40, 0x0 ;  /* 0x000000000000781c */ /* 0x000fe20003f4e828 */
[----:B------:R-:W-:Y:S01]  /*4bb0*/  UISETP.NE.AND UP2, UPT, UR34, URZ, UPT ;  /* 0x0000003f2200728c */ /* 0x000fe2000bf45270 */
[----:B------:R-:W-:Y:S01]  /*4bc0*/  PLOP3.LUT P1, PT, PT, PT, UP0, 0x40, 0x0 ;  /* 0x000000000000781c */ /* 0x000fe20003f2e808 */
[----:B------:R5:W1:Y:S01]  /*4bd0*/  MUFU.TANH R53, R6 ;  /* 0x0000000600357308 */ /* 0x000a620000002400 */
[C---:B------:R-:W-:Y:S01]  /*4be0*/  ISETP.GT.AND P0, PT, R3.reuse, 0x48, P0 ;  /* 0x000000480300780c */ /* 0x040fe20000704270 */
[----:B------:R-:W-:Y:S01]  /*4bf0*/  UISETP.NE.AND UP0, UPT, UR33, URZ, UPT ;  /* 0x0000003f2100728c */ /* 0x000fe2000bf05270 */
[----:B------:R-:W-:-:S02]  /*4c00*/  ISETP.GT.AND P6, PT, R3, 0x31, P6 ;  /* 0x000000310300780c */ /* 0x000fc400037c4270 */
[C---:B------:R-:W-:Y:S02]  /*4c10*/  ISETP.GT.AND P5, PT, R3.reuse, 0x38, P5 ;  /* 0x000000380300780c */ /* 0x040fe40002fa4270 */
[C---:B------:R-:W-:Y:S01]  /*4c20*/  ISETP.GT.AND P4, PT, R3.reuse, 0x39, P4 ;  /* 0x000000390300780c */ /* 0x040fe20002784270 */
[----:B------:R-:W1:Y:S01]  /*4c30*/  MUFU.TANH R39, R8 ;  /* 0x0000000800277308 */ /* 0x000e620000002400 */
[C---:B------:R-:W-:Y:S02]  /*4c40*/  ISETP.GT.AND P2, PT, R3.reuse, 0x40, P2 ;  /* 0x000000400300780c */ /* 0x040fe40001744270 */
[----:B------:R-:W-:Y:S02]  /*4c50*/  ISETP.GT.AND P1, PT, R3, 0x41, P1 ;  /* 0x000000410300780c */ /* 0x000fe40000f24270 */
[C---:B------:R-:W-:Y:S02]  /*4c60*/  ISETP.LT.OR P0, PT, R5.reuse, 0x49, P0 ;  /* 0x000000490500780c */ /* 0x040fe40000701670 */
[C---:B------:R-:W-:Y:S01]  /*4c70*/  ISETP.LT.OR P6, PT, R5.reuse, 0x32, P6 ;  /* 0x000000320500780c */ /* 0x040fe200037c1670 */
[----:B-----5:R-:W-:Y:S01]  /*4c80*/  FMUL.FTZ R6, R160, c[0x0][0x320] ;  /* 0x0000c800a0067a20 */ /* 0x020fe20000410000 */
[C---:B------:R-:W-:Y:S01]  /*4c90*/  ISETP.LT.OR P5, PT, R5.reuse, 0x39, P5 ;  /* 0x000000390500780c */ /* 0x040fe20002fa1670 */
[----:B------:R-:W1:Y:S01]  /*4ca0*/  MUFU.TANH R35, R7 ;  /* 0x0000000700237308 */ /* 0x000e620000002400 */
[----:B------:R-:W-:-:S02]  /*4cb0*/  ISETP.LT.OR P4, PT, R5, 0x3a, P4 ;  /* 0x0000003a0500780c */ /* 0x000fc40002781670 */
[C---:B------:R-:W-:Y:S02]  /*4cc0*/  ISETP.LT.OR P2, PT, R5.reuse, 0x41, P2 ;  /* 0x000000410500780c */ /* 0x040fe40001741670 */
[----:B------:R-:W-:Y:S02]  /*4cd0*/  ISETP.LT.OR P1, PT, R5, 0x42, P1 ;  /* 0x000000420500780c */ /* 0x000fe40000f21670 */
[----:B------:R-:W-:Y:S01]  /*4ce0*/  FSEL R203, R38, -INF , !P0 ;  /* 0xff80000026cb7808 */ /* 0x000fe20004000000 */
[----:B------:R5:W1:Y:S01]  /*4cf0*/  MUFU.TANH R49, R6 ;  /* 0x0000000600317308 */ /* 0x000a620000002400 */
[----:B------:R-:W-:Y:S02]  /*4d00*/  FSEL R127, R32, -INF , !P6 ;  /* 0xff800000207f7808 */ /* 0x000fe40007000000 */
[----:B------:R-:W-:Y:S02]  /*4d10*/  FSEL R128, R29, -INF , !P5 ;  /* 0xff8000001d807808 */ /* 0x000fe40006800000 */
[----:B------:R-:W-:-:S02]  /*4d20*/  FSEL R130, R72, -INF , !P4 ;  /* 0xff80000048827808 */ /* 0x000fc40006000000 */
[----:B------:R-:W-:Y:S01]  /*4d30*/  FSEL R202, R31, -INF , !P2 ;  /* 0xff8000001fca7808 */ /* 0x000fe20005000000 */
[----:B------:R-:W1:Y:S01]  /*4d40*/  MUFU.TANH R32, R13 ;  /* 0x0000000d00207308 */ /* 0x000e620000002400 */
[----:B------:R-:W-:Y:S02]  /*4d50*/  FSEL R205, R30, -INF , !P1 ;  /* 0xff8000001ecd7808 */ /* 0x000fe40004800000 */
[----:B------:R-:W-:Y:S02]  /*4d60*/  PLOP3.LUT P0, PT, PT, PT, UP0, 0x40, 0x0 ;  /* 0x000000000000781c */ /* 0x000fe40003f0e808 */
[----:B------:R-:W-:Y:S02]  /*4d70*/  PLOP3.LUT P6, PT, PT, PT, UP6, 0x40, 0x0 ;  /* 0x000000000000781c */ /* 0x000fe40003fce868 */
[----:B------:R-:W-:Y:S01]  /*4d80*/  PLOP3.LUT P5, PT, PT, PT, UP5, 0x40, 0x0 ;  /* 0x000000000000781c */ /* 0x000fe20003fae858 */
[----:B-----5:R-:W-:Y:S01]  /*4d90*/  FMUL.FTZ R6, R149, c[0x0][0x320] ;  /* 0x0000c80095067a20 */ /* 0x020fe20000410000 */
[----:B------:R-:W-:Y:S01]  /*4da0*/  PLOP3.LUT P4, PT, PT, PT, UP4, 0x40, 0x0 ;  /* 0x000000000000781c */ /* 0x000fe20003f8e848 */
[----:B------:R-:W1:Y:S01]  /*4db0*/  MUFU.TANH R31, R12 ;  /* 0x0000000c001f7308 */ /* 0x000e620000002400 */
[----:B------:R-:W-:-:S02]  /*4dc0*/  PLOP3.LUT P2, PT, PT, PT, UP3, 0x40, 0x0 ;  /* 0x000000000000781c */ /* 0x000fc40003f4e838 */
[----:B------:R-:W-:Y:S02]  /*4dd0*/  PLOP3.LUT P1, PT, PT, PT, UP2, 0x40, 0x0 ;  /* 0x000000000000781c */ /* 0x000fe40003f2e828 */
[C---:B------:R-:W-:Y:S02]  /*4de0*/  ISETP.GT.AND P6, PT, R3.reuse, 0x49, P6 ;  /* 0x000000490300780c */ /* 0x040fe400037c4270 */
[C---:B------:R-:W-:Y:S01]  /*4df0*/  ISETP.GT.AND P5, PT, R3.reuse, 0x50, P5 ;  /* 0x000000500300780c */ /* 0x040fe20002fa4270 */
[----:B------:R5:W1:Y:S01]  /*4e00*/  MUFU.TANH R50, R6 ;  /* 0x0000000600327308 */ /* 0x000a620000002400 */
[C---:B------:R-:W-:Y:S02]  /*4e10*/  ISETP.GT.AND P4, PT, R3.reuse, 0x51, P4 ;  /* 0x000000510300780c */ /* 0x040fe40002784270 */
[C---:B------:R-:W-:Y:S02]  /*4e20*/  ISETP.GT.AND P2, PT, R3.reuse, 0x58, P2 ;  /* 0x000000580300780c */ /* 0x040fe40001744270 */
[----:B------:R-:W-:Y:S01]  /*4e30*/  ISETP.GT.AND P1, PT, R3, 0x59, P1 ;  /* 0x000000590300780c */ /* 0x000fe20000f24270 */
[----:B------:R-:W-:Y:S01]  /*4e40*/  FMUL.FTZ R3, R145, c[0x0][0x320] ;  /* 0x0000c80091037a20 */ /* 0x000fe20000410000 */
[C---:B------:R-:W-:Y:S01]  /*4e50*/  ISETP.LT.OR P6, PT, R5.reuse, 0x4a, P6 ;  /* 0x0000004a0500780c */ /* 0x040fe200037c1670 */
[----:B------:R-:W1:Y:S01]  /*4e60*/  MUFU.TANH R36, R11 ;  /* 0x0000000b00247308 */ /* 0x000e620000002400 */
[----:B------:R-:W-:-:S02]  /*4e70*/  ISETP.LT.OR P5, PT, R5, 0x51, P5 ;  /* 0x000000510500780c */ /* 0x000fc40002fa1670 */
[C---:B------:R-:W-:Y:S02]  /*4e80*/  ISETP.LT.OR P4, PT, R5.reuse, 0x52, P4 ;  /* 0x000000520500780c */ /* 0x040fe40002781670 */
[C---:B------:R-:W-:Y:S02]  /*4e90*/  ISETP.LT.OR P2, PT, R5.reuse, 0x59, P2 ;  /* 0x000000590500780c */ /* 0x040fe40001741670 */
[----:B------:R-:W-:Y:S01]  /*4ea0*/  ISETP.LT.OR P1, PT, R5, 0x5a, P1 ;  /* 0x0000005a0500780c */ /* 0x000fe20000f21670 */
[----:B-----5:R-:W-:Y:S01]  /*4eb0*/  FMUL.FTZ R6, R157, c[0x0][0x320] ;  /* 0x0000c8009d067a20 */ /* 0x020fe20000410000 */
[----:B------:R-:W1:Y:S01]  /*4ec0*/  MUFU.TANH R33, R3 ;  /* 0x0000000300217308 */ /* 0x000e620000002400 */
[----:B------:R-:W-:Y:S02]  /*4ed0*/  FSEL R206, R40, -INF , !P6 ;  /* 0xff80000028ce7808 */ /* 0x000fe40007000000 */
[----:B------:R-:W-:Y:S02]  /*4ee0*/  FSEL R207, R28, -INF , !P5 ;  /* 0xff8000001ccf7808 */ /* 0x000fe40006800000 */
[----:B------:R-:W-:-:S02]  /*4ef0*/  FSEL R225, R26, -INF , !P4 ;  /* 0xff8000001ae17808 */ /* 0x000fc40006000000 */
[----:B------:R-:W-:Y:S01]  /*4f00*/  FSEL R228, R25, -INF , !P2 ;  /* 0xff80000019e47808 */ /* 0x000fe20005000000 */
[----:B------:R5:W1:Y:S01]  /*4f10*/  MUFU.TANH R48, R6 ;  /* 0x0000000600307308 */ /* 0x000a620000002400 */
[----:B------:R-:W-:Y:S01]  /*4f20*/  FSEL R229, R17, -INF , !P1 ;  /* 0xff80000011e57808 */ /* 0x000fe20004800000 */
[----:B-----5:R-:W-:-:S06]  /*4f30*/  FMUL.FTZ R6, R104, c[0x0][0x320] ;  /* 0x0000c80068067a20 */ /* 0x020fcc0000410000 */
[----:B------:R5:W1:Y:S02]  /*4f40*/  MUFU.TANH R55, R6 ;  /* 0x0000000600377308 */ /* 0x000a640000002400 */
[----:B-----5:R-:W-:-:S06]  /*4f50*/  FMUL.FTZ R6, R165, c[0x0][0x320] ;  /* 0x0000c800a5067a20 */ /* 0x020fcc0000410000 */
[----:B------:R5:W1:Y:S02]  /*4f60*/  MUFU.TANH R34, R6 ;  /* 0x0000000600227308 */ /* 0x000a640000002400 */
[----:B-----5:R-:W5:Y:S02]  /*4f70*/  SHFL.IDX PT, R6, R18, 0x2, 0x1c1f ;  /* 0x005c1f0012067f89 */ /* 0x020f6400000e0000 */
[--C-:B-----5:R-:W-:Y:S02]  /*4f80*/  IMAD.IADD R5, R20, 0x1, R6.reuse ;  /* 0x0000000114057824 */ /* 0x120fe400078e0206 */
[----:B------:R-:W-:-:S03]  /*4f90*/  IMAD.IADD R3, R23, 0x1, R6 ;  /* 0x0000000117037824 */ /* 0x000fc600078e0206 */
[----:B------:R-:W-:Y:S01]  /*4fa0*/  IMNMX R5, R5, R22, PT ;  /* 0x0000001605057217 */ /* 0x000fe20003800200 */
[----:B------:R-:W-:Y:S05]  /*4fb0*/  @P0 BRA `(.L_x_250) ;  /* 0x0000015000000947 */ /* 0x000fea0003800000 */
[----:B-1234-:R-:W-:Y:S01]  /*4fc0*/  IMAD.U32 R7, RZ, RZ, UR12 ;  /* 0x0000000cff077e24 */ /* 0x01efe2000f8e00ff */
        /* <DEDUP_REMOVED lines=11> */
.L_x_252:
[----:B------:R-:W-:-:S04]  /*5080*/  MOV R7, c[0x0][0x32c] ;  /* 0x0000cb0000077a02 */ /* 0x000fc80000000f00 */
[----:B------:R-:W-:-:S13]  /*5090*/  ISETP.NE.AND P0, PT, R7, 0x1, PT ;  /* 0x000000010700780c */ /* 0x000fda0003f05270 */
[----:B------:R-:W-:-:S05]  /*50a0*/  @P0 IMAD.HI.U32 R7, R6, c[0x0][0x330], RZ ;  /* 0x0000cc0006070a27 */ /* 0x000fca00078e00ff */
[----:B------:R-:W-:Y:S02]  /*50b0*/  @P0 SHF.R.U32.HI R6, RZ, c[0x0][0x334], R7 ;  /* 0x0000cd00ff060a19 */ /* 0x000fe40000011607 */
.L_x_253:
[----:B------:R-:W-:Y:S05]  /*50c0*/  BSYNC B0 ;  /* 0x0000000000007941 */ /* 0x000fea0003800000 */
.L_x_251:
[----:B------:R-:W-:-:S05]  /*50d0*/  IMAD R6, R6, c[0x0][0x32c], R24 ;  /* 0x0000cb0006067a24 */ /* 0x000fca00078e0218 */
[----:B------:R-:W-:Y:S02]  /*50e0*/  IADD3 R7, R6, c[0x0][0x32c], RZ ;  /* 0x0000cb0006077a10 */ /* 0x000fe40007ffe0ff */
[----:B------:R-:W-:Y:S02]  /*50f0*/  IMNMX R3, R3, R6, !PT ;  /* 0x0000000603037217 */ /* 0x000fe40007800200 */
[----:B------:R-:W-:Y:S02]  /*5100*/  IMNMX R5, R5, R7, PT ;  /* 0x0000000705057217 */ /* 0x000fe40003800200 */
.L_x_250:
[----:B-1234-:R-:W-:Y:S01]  /*5110*/  FMUL.FTZ R6, R151, c[0x0][0x320] ;  /* 0x0000c80097067a20 */ /* 0x01efe20000410000 */
        /* <DEDUP_REMOVED lines=28> */
[----:B------:R-:W-:Y:S01]  /*52e0*/  FMUL.FTZ R10, R171, c[0x0][0x320] ;  /* 0x0000c800ab0a7a20 */ /* 0x000fe20000410000 */
[----:B------:R-:W-:Y:S01]  /*52f0*/  PLOP3.LUT P2, PT, PT, PT, UP1, 0x40, 0x0 ;  /* 0x000000000000781c */ /* 0x000fe20003f4e818 */
[----:B------:R-:W-:Y:S01]  /*5300*/  UISETP.NE.AND UP1, UPT, UR23, URZ, UPT ;  /* 0x0000003f1700728c */ /* 0x000fe2000bf25270 */
[----:B------:R-:W-:Y:S01]  /*5310*/  PLOP3.LUT P4, PT, PT, PT, UP2, 0x40, 0x0 ;  /* 0x000000000000781c */ /* 0x000fe20003f8e828 */
[----:B------:R-:W-:Y:S01]  /*5320*/  UISETP.NE.AND UP2, UPT, UR24, URZ, UPT ;  /* 0x0000003f1800728c */ /* 0x000fe2000bf45270 */
[----:B------:R-:W-:Y:S01]  /*5330*/  PLOP3.LUT P1, PT, PT, PT, UP0, 0x40, 0x0 ;  /* 0x000000000000781c */ /* 0x000fe20003f2e808 */
[----:B------:R-:W-:Y:S01]  /*5340*/  UISETP.NE.AND UP0, UPT, UR21, URZ, UPT ;  /* 0x0000003f1500728c */ /* 0x000fe2000bf05270 */
[----:B------:R-:W-:Y:S01]  /*5350*/  FSEL R120, R49, -INF , !P0 ;  /* 0xff80000031787808 */ /* 0x000fe20004000000 */
[----:B------:R5:W2:Y:S01]  /*5360*/  MUFU.TANH R19, R10 ;  /* 0x0000000a00137308 */ /* 0x000aa20000002400 */
[----:B------:R-:W-:Y:S01]  /*5370*/  PLOP3.LUT P0, PT, PT, PT, UP3, 0x40, 0x0 ;  /* 0x000000000000781c */ /* 0x000fe20003f0e838 */
[----:B------:R-:W-:Y:S01]  /*5380*/  UISETP.NE.AND UP3, UPT, UR22, URZ, UPT ;  /* 0x0000003f1600728c */ /* 0x000fe2000bf65270 */
[----:B-1----:R-:W-:Y:S01]  /*5390*/  FMUL.FTZ R6, R122, c[0x0][0x320] ;  /* 0x0000c8007a067a20 */ /* 0x002fe20000410000 */
[----:B------:R-:W-:Y:S01]  /*53a0*/  ISETP.LT.OR P5, PT, R5, 0x9, P5 ;  /* 0x000000090500780c */ /* 0x000fe20002fa1670 */
[----:B------:R-:W-:Y:S01]  /*53b0*/  FMUL.FTZ R17, R159, c[0x0][0x320] ;  /* 0x0000c8009f117a20 */ /* 0x000fe20000410000 */
[----:B------:R-:W-:Y:S01]  /*53c0*/  ISETP.LT.OR P6, PT, R5, 0x2, P6 ;  /* 0x000000020500780c */ /* 0x000fe200037c1670 */
[----:B------:R-:W-:Y:S01]  /*53d0*/  FMUL.FTZ R16, R114, c[0x0][0x320] ;  /* 0x0000c80072107a20 */ /* 0x000fe20000410000 */
[----:B------:R1:W1:Y:S01]  /*53e0*/  MUFU.TANH R28, R6 ;  /* 0x00000006001c7308 */ /* 0x0002620000002400 */
[----:B------:R-:W-:Y:S01]  /*53f0*/  ISETP.GT.AND P1, PT, R3, 0x11, P1 ;  /* 0x000000110300780c */ /* 0x000fe20000f24270 */
[----:B------:R-:W-:Y:S01]  /*5400*/  FMUL.FTZ R14, R163, c[0x0][0x320] ;  /* 0x0000c800a30e7a20 */ /* 0x000fe20000410000 */
[----:B------:R-:W-:Y:S01]  /*5410*/  FSEL R124, R37, -INF , !P5 ;  /* 0xff800000257c7808 */ /* 0x000fe20006800000 */
[----:B------:R-:W-:Y:S01]  /*5420*/  FMUL.FTZ R9, R150, c[0x0][0x320] ;  /* 0x0000c80096097a20 */ /* 0x000fe20000410000 */
[----:B------:R-:W-:Y:S01]  /*5430*/  ISETP.GT.AND P0, PT, R3, 0x18, P0 ;  /* 0x000000180300780c */ /* 0x000fe20000704270 */
[----:B------:R-:W-:Y:S01]  /*5440*/  FMUL.FTZ R8, R154, c[0x0][0x320] ;  /* 0x0000c8009a087a20 */ /* 0x000fe20000410000 */
[----:B------:R-:W-:Y:S01]  /*5450*/  FSEL R122, R45, -INF , !P6 ;  /* 0xff8000002d7a7808 */ /* 0x000fe20007000000 */
[----:B------:R-:W-:Y:S01]  /*5460*/  FMUL.FTZ R13, R155, c[0x0][0x320] ;  /* 0x0000c8009b0d7a20 */ /* 0x000fe20000410000 */
[----:B------:R-:W-:Y:S01]  /*5470*/  PLOP3.LUT P5, PT, PT, PT, UP1, 0x40, 0x0 ;  /* 0x000000000000781c */ /* 0x000fe20003fae818 */
[----:B------:R-:W-:Y:S01]  /*5480*/  UISETP.NE.AND UP1, UPT, UR20, URZ, UPT ;  /* 0x0000003f1400728c */ /* 0x000fe2000bf25270 */
[----:B------:R-:W-:Y:S01]  /*5490*/  PLOP3.LUT P6, PT, PT, PT, UP2, 0x40, 0x0 ;  /* 0x000000000000781c */ /* 0x000fe20003fce828 */
[----:B------:R-:W-:Y:S01]  /*54a0*/  UISETP.NE.AND UP2, UPT, UR19, URZ, UPT ;  /* 0x0000003f1300728c */ /* 0x000fe2000bf45270 */
[C---:B------:R-:W-:Y:S01]  /*54b0*/  ISETP.GT.AND P2, PT, R3.reuse, 0x10, P2 ;  /* 0x000000100300780c */ /* 0x040fe20001744270 */
[----:B-----5:R-:W-:Y:S01]  /*54c0*/  FMUL.FTZ R10, R166, c[0x0][0x320] ;  /* 0x0000c800a60a7a20 */ /* 0x020fe20000410000 */
[----:B------:R-:W-:Y:S01]  /*54d0*/  ISETP.GT.AND P4, PT, R3, 0x9, P4 ;  /* 0x000000090300780c */ /* 0x000fe20002784270 */
[----:B-1----:R-:W-:Y:S01]  /*54e0*/  FMUL.FTZ R6, R162, c[0x0][0x320] ;  /* 0x0000c800a2067a20 */ /* 0x002fe20000410000 */
[C---:B------:R-:W-:Y:S01]  /*54f0*/  ISETP.LT.OR P1, PT, R5.reuse, 0x12, P1 ;  /* 0x000000120500780c */ /* 0x040fe20000f21670 */
[----:B------:R-:W-:Y:S01]  /*5500*/  UISETP.NE.AND UP6, UPT, UR38, URZ, UPT ;  /* 0x0000003f2600728c */ /* 0x000fe2000bfc5270 */
[C---:B------:R-:W-:Y:S01]  /*5510*/  ISETP.LT.OR P0, PT, R5.reuse, 0x19, P0 ;  /* 0x000000190500780c */ /* 0x040fe20000701670 */
[----:B------:R1:W1:Y:S01]  /*5520*/  MUFU.TANH R27, R6 ;  /* 0x00000006001b7308 */ /* 0x0002620000002400 */
[----:B------:R-:W-:Y:S01]  /*5530*/  ISETP.LT.OR P2, PT, R5, 0x11, P2 ;  /* 0x000000110500780c */ /* 0x000fe20001741670 */
[----:B------:R-:W-:Y:S01]  /*5540*/  UISETP.NE.AND UP5, UPT, UR37, URZ, UPT ;  /* 0x0000003f2500728c */ /* 0x000fe2000bfa5270 */
[----:B------:R-:W-:Y:S01]  /*5550*/  ISETP.GT.AND P5, PT, R3, 0x20, P5 ;  /* 0x000000200300780c */ /* 0x000fe20002fa4270 */
[----:B------:R-:W-:Y:S01]  /*5560*/  UISETP.NE.AND UP4, UPT, UR36, URZ, UPT ;  /* 0x0000003f2400728c */ /* 0x000fe2000bf85270 */
[----:B------:R-:W-:Y:S01]  /*5570*/  ISETP.LT.OR P4, PT, R5, 0xa, P4 ;  /* 0x0000000a0500780c */ /* 0x000fe20002781670 */
[----:B------:R-:W-:Y:S01]  /*5580*/  FMUL.FTZ R7, R142, c[0x0][0x320] ;  /* 0x0000c8008e077a20 */ /* 0x000fe20000410000 */
[----:B------:R-:W-:Y:S01]  /*5590*/  FSEL R131, R34, -INF , !P1 ;  /* 0xff80000022837808 */ /* 0x000fe20004800000 */
[----:B------:R-:W2:Y:S01]  /*55a0*/  MUFU.TANH R136, R16 ;  /* 0x0000001000887308 */ /* 0x000ea20000002400 */
[----:B------:R-:W-:Y:S01]  /*55b0*/  PLOP3.LUT P1, PT, PT, PT, UP1, 0x40, 0x0 ;  /* 0x000000000000781c */ /* 0x000fe20003f2e818 */
[----:B------:R-:W-:Y:S01]  /*55c0*/  UISETP.NE.AND UP1, UPT, UR17, URZ, UPT ;  /* 0x0000003f1100728c */ /* 0x000fe2000bf25270 */
[----:B------:R-:W-:-:S02]  /*55d0*/  FSEL R141, R31, -INF , !P0 ;  /* 0xff8000001f8d7808 */ /* 0x000fc40004000000 */
[----:B------:R-:W-:Y:S02]  /*55e0*/  ISETP.GT.AND P6, PT, R3, 0x19, P6 ;  /* 0x000000190300780c */ /* 0x000fe400037c4270 */
[----:B------:R-:W-:Y:S01]  /*55f0*/  PLOP3.LUT P0, PT, PT, PT, UP2, 0x40, 0x0 ;  /* 0x000000000000781c */ /* 0x000fe20003f0e828 */
[----:B-1----:R-:W-:Y:S01]  /*5600*/  FMUL.FTZ R6, R158, c[0x0][0x320] ;  /* 0x0000c8009e067a20 */ /* 0x002fe20000410000 */
[----:B------:R-:W-:Y:S01]  /*5610*/  FSEL R129, R35, -INF , !P2 ;  /* 0xff80000023817808 */ /* 0x000fe20005000000 */
[----:B------:R-:W-:Y:S01]  /*5620*/  UISETP.NE.AND UP2, UPT, UR15, URZ, UPT ;  /* 0x0000003f0f00728c */ /* 0x000fe2000bf45270 */
[C---:B------:R-:W-:Y:S01]  /*5630*/  ISETP.LT.OR P5, PT, R5.reuse, 0x21, P5 ;  /* 0x000000210500780c */ /* 0x040fe20002fa1670 */
[----:B------:R1:W1:Y:S01]  /*5640*/  MUFU.TANH R26, R6 ;  /* 0x00000006001a7308 */ /* 0x0002620000002400 */
[----:B------:R-:W-:Y:S02]  /*5650*/  FSEL R125, R32, -INF , !P4 ;  /* 0xff800000207d7808 */ /* 0x000fe40006000000 */
[----:B------:R-:W-:Y:S01]  /*5660*/  PLOP3.LUT P2, PT, PT, PT, UP0, 0x40, 0x0 ;  /* 0x000000000000781c */ /* 0x000fe20003f4e808 */
[----:B------:R-:W-:Y:S01]  /*5670*/  UISETP.NE.AND UP0, UPT, UR18, URZ, UPT ;  /* 0x0000003f1200728c */ /* 0x000fe2000bf05270 */
[----:B------:R-:W-:Y:S01]  /*5680*/  PLOP3.LUT P4, PT, PT, PT, UP3, 0x40, 0x0 ;  /* 0x000000000000781c */ /* 0x000fe20003f8e838 */
[----:B------:R-:W-:Y:S01]  /*5690*/  UISETP.NE.AND UP3, UPT, UR16, URZ, UPT ;  /* 0x0000003f1000728c */ /* 0x000fe2000bf65270 */
[----:B------:R-:W-:Y:S01]  /*56a0*/  ISETP.LT.OR P6, PT, R5, 0x1a, P6 ;  /* 0x0000001a0500780c */ /* 0x000fe200037c1670 */
[----:B------:R-:W2:Y:S01]  /*56b0*/  MUFU.TANH R17, R17 ;  /* 0x0000001100117308 */ /* 0x000ea20000002400 */
[----:B------:R-:W-:-:S02]  /*56c0*/  ISETP.GT.AND P0, PT, R3, 0x30, P0 ;  /* 0x000000300300780c */ /* 0x000fc40000704270 */
[----:B------:R-:W-:Y:S02]  /*56d0*/  FSEL R186, R59, -INF , !P5 ;  /* 0xff8000003bba7808 */ /* 0x000fe40006800000 */
[----:B------:R-:W-:Y:S01]  /*56e0*/  PLOP3.LUT P5, PT, PT, PT, UP1, 0x40, 0x0 ;  /* 0x000000000000781c */ /* 0x000fe20003fae818 */
[----:B------:R-:W-:Y:S01]  /*56f0*/  UISETP.NE.AND UP1, UPT, UR13, URZ, UPT ;  /* 0x0000003f0d00728c */ /* 0x000fe2000bf25270 */
[C---:B------:R-:W-:Y:S01]  /*5700*/  ISETP.GT.AND P4, PT, R3.reuse, 0x21, P4 ;  /* 0x000000210300780c */ /* 0x040fe20002784270 */
[----:B-1----:R-:W-:Y:S01]  /*5710*/  FMUL.FTZ R6, R106, c[0x0][0x320] ;  /* 0x0000c8006a067a20 */ /* 0x002fe20000410000 */
[C---:B------:R-:W-:Y:S01]  /*5720*/  ISETP.GT.AND P2, PT, R3.reuse, 0x28, P2 ;  /* 0x000000280300780c */ /* 0x040fe20001744270 */
[----:B------:R-:W1:Y:S01]  /*5730*/  MUFU.TANH R14, R14 ;  /* 0x0000000e000e7308 */ /* 0x000e620000002400 */
[----:B------:R-:W-:Y:S02]  /*5740*/  ISETP.GT.AND P1, PT, R3, 0x29, P1 ;  /* 0x000000290300780c */ /* 0x000fe40000f24270 */
[----:B------:R-:W-:-:S02]  /*5750*/  FSEL R140, R48, -INF , !P6 ;  /* 0xff800000308c7808 */ /* 0x000fc40007000000 */
[C---:B------:R-:W-:Y:S02]  /*5760*/  ISETP.LT.OR P0, PT, R5.reuse, 0x31, P0 ;  /* 0x000000310500780c */ /* 0x040fe40000701670 */
[----:B------:R-:W-:Y:S01]  /*5770*/  PLOP3.LUT P6, PT, PT, PT, UP0, 0x40, 0x0 ;  /* 0x000000000000781c */ /* 0x000fe20003fce808 */
[----:B------:R5:W1:Y:S01]  /*5780*/  MUFU.TANH R135, R6 ;  /* 0x0000000600877308 */ /* 0x000a620000002400 */
[----:B------:R-:W-:Y:S01]  /*5790*/  UISETP.NE.AND UP0, UPT, UR14, URZ, UPT ;  /* 0x0000003f0e00728c */ /* 0x000fe2000bf05270 */
[C---:B------:R-:W-:Y:S02]  /*57a0*/  ISETP.LT.OR P4, PT, R5.reuse, 0x22, P4 ;  /* 0x000000220500780c */ /* 0x040fe40002781670 */
[C---:B------:R-:W-:Y:S02]  /*57b0*/  ISETP.LT.OR P2, PT, R5.reuse, 0x29, P2 ;  /* 0x000000290500780c */ /* 0x040fe40001741670 */
[----:B------:R-:W-:Y:S02]  /*57c0*/  ISETP.LT.OR P1, PT, R5, 0x2a, P1 ;  /* 0x0000002a0500780c */ /* 0x000fe40000f21670 */
[----:B------:R-:W-:Y:S01]  /*57d0*/  FSEL R199, R47, -INF , !P0 ;  /* 0xff8000002fc77808 */ /* 0x000fe20004000000 */
[----:B------:R-:W1:Y:S01]  /*57e0*/  MUFU.TANH R9, R9 ;  /* 0x0000000900097308 */ /* 0x000e620000002400 */
[----:B------:R-:W-:Y:S01]  /*57f0*/  PLOP3.LUT P0, PT, PT, PT, UP1, 0x40, 0x0 ;  /* 0x000000000000781c */ /* 0x000fe20003f0e818 */
[----:B------:R-:W-:Y:S01]  /*5800*/  UISETP.NE.AND UP1, UPT, UR32, URZ, UPT ;  /* 0x0000003f2000728c */ /* 0x000fe2000bf25270 */
[----:B------:R-:W-:-:S02]  /*5810*/  FSEL R185, R50, -INF , !P4 ;  /* 0xff80000032b97808 */ /* 0x000fc40006000000 */
        /* <DEDUP_REMOVED lines=10> */
[C---:B------:R-:W-:Y:S01]  /*58c0*/  ISETP.GT.AND P0, PT, R3.reuse, 0x48, P0 ;  /* 0x000000480300780c */ /* 0x040fe20000704270 */
[----:B------:R5:W1:Y:S01]  /*58d0*/  MUFU.TANH R138, R6 ;  /* 0x00000006008a7308 */ /* 0x000a620000002400 */
[----:B------:R-:W-:-:S02]  /*58e0*/  ISETP.GT.AND P6, PT, R3, 0x31, P6 ;  /* 0x000000310300780c */ /* 0x000fc400037c4270 */
[C---:B------:R-:W-:Y:S02]  /*58f0*/  ISETP.GT.AND P5, PT, R3.reuse, 0x38, P5 ;  /* 0x000000380300780c */ /* 0x040fe40002fa4270 */
[C---:B------:R-:W-:Y:S02]  /*5900*/  ISETP.GT.AND P4, PT, R3.reuse, 0x39, P4 ;  /* 0x000000390300780c */ /* 0x040fe40002784270 */
[C---:B------:R-:W-:Y:S01]  /*5910*/  ISETP.GT.AND P2, PT, R3.reuse, 0x40, P2 ;  /* 0x000000400300780c */ /* 0x040fe20001744270 */
[----:B------:R-:W1:Y:S01]  /*5920*/  MUFU.TANH R16, R7 ;  /* 0x0000000700107308 */ /* 0x000e620000002400 */
[----:B------:R-:W-:Y:S02]  /*5930*/  ISETP.GT.AND P1, PT, R3, 0x41, P1 ;  /* 0x000000410300780c */ /* 0x000fe40000f24270 */
[C---:B------:R-:W-:Y:S02]  /*5940*/  ISETP.LT.OR P0, PT, R5.reuse, 0x49, P0 ;  /* 0x000000490500780c */ /* 0x040fe40000701670 */
[----:B------:R-:W-:-:S02]  /*5950*/  ISETP.LT.OR P6, PT, R5, 0x32, P6 ;  /* 0x000000320500780c */ /* 0x000fc400037c1670 */
[----:B------:R-:W-:Y:S01]  /*5960*/  ISETP.LT.OR P5, PT, R5, 0x39, P5 ;  /* 0x000000390500780c */ /* 0x000fe20002fa1670 */
[----:B-----5:R-:W-:Y:S01]  /*5970*/  FMUL.FTZ R6, R167, c[0x0][0x320] ;  /* 0x0000c800a7067a20 */ /* 0x020fe20000410000 */
[C---:B------:R-:W-:Y:S01]  /*5980*/  ISETP.LT.OR P4, PT, R5.reuse, 0x3a, P4 ;  /* 0x0000003a0500780c */ /* 0x040fe20002781670 */
[----:B------:R-:W1:Y:S01]  /*5990*/  MUFU.TANH R13, R13 ;  /* 0x0000000d000d7308 */ /* 0x000e620000002400 */
[C---:B------:R-:W-:Y:S02]  /*59a0*/  ISETP.LT.OR P2, PT, R5.reuse, 0x41, P2 ;  /* 0x000000410500780c */ /* 0x040fe40001741670 */
[----:B------:R-:W-:Y:S02]  /*59b0*/  ISETP.LT.OR P1, PT, R5, 0x42, P1 ;  /* 0x000000420500780c */ /* 0x000fe40000f21670 */
[----:B------:R-:W-:Y:S02]  /*59c0*/  FSEL R236, R55, -INF , !P0 ;  /* 0xff80000037ec7808 */ /* 0x000fe40004000000 */
[----:B------:R-:W-:Y:S01]  /*59d0*/  PLOP3.LUT P0, PT, PT, PT, UP0, 0x40, 0x0 ;  /* 0x000000000000781c */ /* 0x000fe20003f0e808 */
[----:B------:R5:W1:Y:S01]  /*59e0*/  MUFU.TANH R25, R6 ;  /* 0x0000000600197308 */ /* 0x000a620000002400 */
[----:B------:R-:W-:-:S02]  /*59f0*/  FSEL R200, R42, -INF , !P6 ;  /* 0xff8000002ac87808 */ /* 0x000fc40007000000 */
[----:B------:R-:W-:Y:S02]  /*5a00*/  FSEL R201, R62, -INF , !P5 ;  /* 0xff8000003ec97808 */ /* 0x000fe40006800000 */
[----:B------:R-:W-:Y:S02]  /*5a10*/  FSEL R204, R63, -INF , !P4 ;  /* 0xff8000003fcc7808 */ /* 0x000fe40006000000 */
[----:B------:R-:W-:Y:S01]  /*5a20*/  FSEL R240, R61, -INF , !P2 ;  /* 0xff8000003df07808 */ /* 0x000fe20005000000 */
[----:B------:R-:W1:Y:S01]  /*5a30*/  MUFU.TANH R59, R12 ;  /* 0x0000000c003b7308 */ /* 0x000e620000002400 */
[----:B------:R-:W-:Y:S02]  /*5a40*/  FSEL R239, R60, -INF , !P1 ;  /* 0xff8000003cef7808 */ /* 0x000fe40004800000 */
[----:B------:R-:W-:Y:S02]  /*5a50*/  PLOP3.LUT P6, PT, PT, PT, UP6, 0x40, 0x0 ;  /* 0x000000000000781c */ /* 0x000fe40003fce868 */
[----:B------:R-:W-:-:S02]  /*5a60*/  PLOP3.LUT P5, PT, PT, PT, UP5, 0x40, 0x0 ;  /* 0x000000000000781c */ /* 0x000fc40003fae858 */
[----:B------:R-:W-:Y:S01]  /*5a70*/  PLOP3.LUT P4, PT, PT, PT, UP4, 0x40, 0x0 ;  /* 0x000000000000781c */ /* 0x000fe20003f8e848 */
[----:B-----5:R-:W-:Y:S01]  /*5a80*/  FMUL.FTZ R6, R110, c[0x0][0x320] ;  /* 0x0000c8006e067a20 */ /* 0x020fe20000410000 */
[----:B------:R-:W-:Y:S01]  /*5a90*/  PLOP3.LUT P2, PT, PT, PT, UP3, 0x40, 0x0 ;  /* 0x000000000000781c */ /* 0x000fe20003f4e838 */
[----:B------:R-:W1:Y:S01]  /*5aa0*/  MUFU.TANH R58, R11 ;  /* 0x0000000b003a7308 */ /* 0x000e620000002400 */
[----:B------:R-:W-:Y:S02]  /*5ab0*/  PLOP3.LUT P1, PT, PT, PT, UP2, 0x40, 0x0 ;  /* 0x000000000000781c */ /* 0x000fe40003f2e828 */
[C---:B------:R-:W-:Y:S02]  /*5ac0*/  ISETP.GT.AND P6, PT, R3.reuse, 0x49, P6 ;  /* 0x000000490300780c */ /* 0x040fe400037c4270 */
[C---:B------:R-:W-:Y:S02]  /*5ad0*/  ISETP.GT.AND P5, PT, R3.reuse, 0x50, P5 ;  /* 0x000000500300780c */ /* 0x040fe40002fa4270 */
[C---:B------:R-:W-:Y:S01]  /*5ae0*/  ISETP.GT.AND P4, PT, R3.reuse, 0x51, P4 ;  /* 0x000000510300780c */ /* 0x040fe20002784270 */
[----:B------:R5:W1:Y:S01]  /*5af0*/  MUFU.TANH R38, R6 ;  /* 0x0000000600267308 */ /* 0x000a620000002400 */
[----:B------:R-:W-:-:S02]  /*5b00*/  ISETP.GT.AND P2, PT, R3, 0x58, P2 ;  /* 0x000000580300780c */ /* 0x000fc40001744270 */
[----:B------:R-:W-:Y:S02]  /*5b10*/  ISETP.GT.AND P1, PT, R3, 0x59, P1 ;  /* 0x000000590300780c */ /* 0x000fe40000f24270 */
[C---:B------:R-:W-:Y:S02]  /*5b20*/  ISETP.LT.OR P6, PT, R5.reuse, 0x4a, P6 ;  /* 0x0000004a0500780c */ /* 0x040fe400037c1670 */
[C---:B------:R-:W-:Y:S01]  /*5b30*/  ISETP.LT.OR P5, PT, R5.reuse, 0x51, P5 ;  /* 0x000000510500780c */ /* 0x040fe20002fa1670 */
[----:B------:R-:W1:Y:S01]  /*5b40*/  MUFU.TANH R10, R10 ;  /* 0x0000000a000a7308 */ /* 0x000e620000002400 */
[C---:B------:R-:W-:Y:S02]  /*5b50*/  ISETP.LT.OR P4, PT, R5.reuse, 0x52, P4 ;  /* 0x000000520500780c */ /* 0x040fe40002781670 */
[C---:B------:R-:W-:Y:S02]  /*5b60*/  ISETP.LT.OR P2, PT, R5.reuse, 0x59, P2 ;  /* 0x000000590500780c */ /* 0x040fe40001741670 */
[----:B------:R-:W-:-:S02]  /*5b70*/  ISETP.LT.OR P1, PT, R5, 0x5a, P1 ;  /* 0x0000005a0500780c */ /* 0x000fc40000f21670 */
[----:B------:R-:W-:Y:S01]  /*5b80*/  FSEL R235, R54, -INF , !P6 ;  /* 0xff80000036eb7808 */ /* 0x000fe20007000000 */
[----:B-----5:R-:W-:Y:S01]  /*5b90*/  FMUL.FTZ R6, R111, c[0x0][0x320] ;  /* 0x0000c8006f067a20 */ /* 0x020fe20000410000 */
[----:B------:R-:W-:Y:S02]  /*5ba0*/  FSEL R237, R41, -INF , !P5 ;  /* 0xff80000029ed7808 */ /* 0x000fe40006800000 */
[----:B------:R-:W-:Y:S01]  /*5bb0*/  FSEL R238, R39, -INF , !P4 ;  /* 0xff80000027ee7808 */ /* 0x000fe20006000000 */
[----:B------:R5:W1:Y:S01]  /*5bc0*/  MUFU.TANH R40, R6 ;  /* 0x0000000600287308 */ /* 0x000a620000002400 */
[----:B------:R-:W-:Y:S02]  /*5bd0*/  FSEL R242, R36, -INF , !P2 ;  /* 0xff80000024f27808 */ /* 0x000fe40005000000 */
[----:B------:R-:W-:Y:S01]  /*5be0*/  FSEL R243, R33, -INF , !P1 ;  /* 0xff80000021f37808 */ /* 0x000fe20004800000 */
[----:B-----5:R-:W-:-:S04]  /*5bf0*/  FMUL.FTZ R6, R170, c[0x0][0x320] ;  /* 0x0000c800aa067a20 */ /* 0x020fc80000410000 */
[----:B------:R5:W1:Y:S02]  /*5c00*/  MUFU.TANH R21, R6 ;  /* 0x0000000600157308 */ /* 0x000a640000002400 */
[----:B-----5:R-:W-:-:S06]  /*5c10*/  FMUL.FTZ R6, R143, c[0x0][0x320] ;  /* 0x0000c8008f067a20 */ /* 0x020fcc0000410000 */
[----:B------:R5:W1:Y:S02]  /*5c20*/  MUFU.TANH R15, R6 ;  /* 0x00000006000f7308 */ /* 0x000a640000002400 */
[----:B-----5:R-:W5:Y:S02]  /*5c30*/  SHFL.IDX PT, R6, R18, 0x3, 0x1c1f ;  /* 0x007c1f0012067f89 */ /* 0x020f6400000e0000 */
[----:B-----5:R-:W-:-:S05]  /*5c40*/  IMAD.IADD R3, R20, 0x1, R6 ;  /* 0x0000000114037824 */ /* 0x020fca00078e0206 */
[----:B------:R-:W-:Y:S01]  /*5c50*/  IMNMX R5, R3, R22, PT ;  /* 0x0000001603057217 */ /* 0x000fe20003800200 */
[----:B------:R-:W-:Y:S01]  /*5c60*/  IMAD.IADD R3, R23, 0x1, R6 ;  /* 0x0000000117037824 */ /* 0x000fe200078e0206 */
        /* <DEDUP_REMOVED lines=13> */
.L_x_256:
[----:B------:R-:W-:-:S04]  /*5d40*/  MOV R7, c[0x0][0x32c] ;  /* 0x0000cb0000077a02 */ /* 0x000fc80000000f00 */
[----:B------:R-:W-:-:S13]  /*5d50*/  ISETP.NE.AND P0, PT, R7, 0x1, PT ;  /* 0x000000010700780c */ /* 0x000fda0003f05270 */
[----:B------:R-:W-:-:S05]  /*5d60*/  @P0 IMAD.HI.U32 R7, R6, c[0x0][0x330], RZ ;  /* 0x0000cc0006070a27 */ /* 0x000fca00078e00ff */
[----:B------:R-:W-:Y:S02]  /*5d70*/  @P0 SHF.R.U32.HI R6, RZ, c[0x0][0x334], R7 ;  /* 0x0000cd00ff060a19 */ /* 0x000fe40000011607 */
.L_x_257:
[----:B------:R-:W-:Y:S05]  /*5d80*/  BSYNC B0 ;  /* 0x0000000000007941 */ /* 0x000fea0003800000 */
.L_x_255:
[----:B------:R-:W-:-:S05]  /*5d90*/  IMAD R6, R6, c[0x0][0x32c], R24 ;  /* 0x0000cb0006067a24 */ /* 0x000fca00078e0218 */
[----:B------:R-:W-:Y:S02]  /*5da0*/  IADD3 R7, R6, c[0x0][0x32c], RZ ;  /* 0x0000cb0006077a10 */ /* 0x000fe40007ffe0ff */
[----:B------:R-:W-:Y:S02]  /*5db0*/  IMNMX R3, R3, R6, !PT ;  /* 0x0000000603037217 */ /* 0x000fe40007800200 */
[----:B------:R-:W-:Y:S02]  /*5dc0*/  IMNMX R5, R5, R7, PT ;  /* 0x0000000705057217 */ /* 0x000fe40003800200 */
.L_x_254:
[----:B-1234-:R-:W-:Y:S01]  /*5dd0*/  FMNMX.FTZ R7, R66, R70, !PT ;  /* 0x0000004642077209 */ /* 0x01efe20007810000 */
[----:B------:R-:W-:Y:S01]  /*5de0*/  UP2UR UR32, UPR, URZ, 0x40 ;  /* 0x000000403f207883 */ /* 0x000fe20008000000 */
[----:B------:R-:W-:Y:S01]  /*5df0*/  FMNMX.FTZ R6, R52, R51, !PT ;  /* 0x0000003334067209 */ /* 0x000fe20007810000 */
[----:B------:R-:W-:Y:S01]  /*5e00*/  UISETP.NE.AND UP6, UPT, UR30, URZ, UPT ;  /* 0x0000003f1e00728c */ /* 0x000fe2000bfc5270 */
[----:B------:R-:W-:Y:S01]  /*5e10*/  FMNMX.FTZ R7, R73, R7, !PT ;  /* 0x0000000749077209 */ /* 0x000fe20007810000 */
[----:B------:R-:W-:Y:S01]  /*5e20*/  IMAD.SHL.U32 R209, R0, 0x2, RZ ;  /* 0x0000000200d17824 */ /* 0x000fe200078e00ff */
[----:B------:R-:W-:Y:S01]  /*5e30*/  FMNMX.FTZ R6, R57, R6, !PT ;  /* 0x0000000639067209 */ /* 0x000fe20007810000 */
[----:B------:R-:W-:Y:S01]  /*5e40*/  UP2UR UR30, UPR, URZ, 0x40 ;  /* 0x000000403f1e7883 */ /* 0x000fe20008000000 */
[----:B------:R-:W-:Y:S01]  /*5e50*/  FMNMX.FTZ R72, R74, R7, !PT ;  /* 0x000000074a487209 */ /* 0x000fe20007810000 */
[----:B------:R-:W-:Y:S01]  /*5e60*/  UISETP.NE.AND UP6, UPT, UR31, URZ, UPT ;  /* 0x0000003f1f00728c */ /* 0x000fe2000bfc5270 */
        /* <DEDUP_REMOVED lines=25> */
[----:B------:R-:W-:Y:S01]  /*6000*/  IMAD R212, R2, 0x2, R209 ;  /* 0x0000000202d47824 */ /* 0x000fe200078e02d1 */
[----:B------:R-:W-:Y:S01]  /*6010*/  FMNMX.FTZ R72, R81, R72, !PT ;  /* 0x0000004851487209 */ /* 0x000fe20007810000 */
[----:B------:R-:W-:Y:S01]  /*6020*/  LDSM.16.MT88.4 R60, [R209+0x100] ;  /* 0x00010000d13c783b */ /* 0x000fe20000004200 */
[----:B------:R-:W-:-:S02]  /*6030*/  FMNMX.FTZ R6, R112, R6, !PT ;  /* 0x0000000670067209 */ /* 0x000fc40007810000 */
[----:B------:R-:W-:Y:S01]  /*6040*/  FMNMX.FTZ R72, R82, R72, !PT ;  /* 0x0000004852487209 */ /* 0x000fe20007810000 */
[----:B------:R-:W-:Y:S01]  /*6050*/  LDSM.16.MT88.4 R84, [R212+0x100] ;  /* 0x00010000d454783b */ /* 0x000fe20000004200 */
[----:B------:R-:W-:Y:S02]  /*6060*/  FMNMX.FTZ R6, R118, R6, !PT ;  /* 0x0000000676067209 */ /* 0x000fe40007810000 */
[----:B------:R-:W-:Y:S01]  /*6070*/  FMNMX.FTZ R72, R83, R72, !PT ;  /* 0x0000004853487209 */ /* 0x000fe20007810000 */
[----:B------:R-:W-:Y:S01]  /*6080*/  LDSM.16.MT88.4 R92, [R212+0x900] ;  /* 0x00090000d45c783b */ /* 0x000fe20000004200 */
[----:B------:R-:W-:Y:S02]  /*6090*/  FMNMX.FTZ R6, R126, R6, !PT ;  /* 0x000000067e067209 */ /* 0x000fe40007810000 */
        /* <DEDUP_REMOVED lines=25> */
[----:B------:R-:W-:Y:S01]  /*6230*/  PLOP3.LUT P6, PT, PT, PT, UP6, 0x40, 0x0 ;  /* 0x000000000000781c */ /* 0x000fe20003fce868 */
[----:B------:R-:W1:Y:S01]  /*6240*/  SHFL.BFLY PT, R6, R72, 0x2, 0x1f ;  /* 0x0c401f0048067f89 */ /* 0x000e6200000e0000 */
[----:B------:R-:W-:Y:S01]  /*6250*/  PLOP3.LUT P4, PT, PT, PT, UP5, 0x40, 0x0 ;  /* 0x000000000000781c */ /* 0x000fe20003f8e858 */
[----:B------:R-:W-:Y:S01]  /*6260*/  UISETP.NE.AND UP6, UPT, UR30, URZ, UPT ;  /* 0x0000003f1e00728c */ /* 0x000fe2000bfc5270 */
[C---:B------:R-:W-:Y:S01]  /*6270*/  ISETP.GT.AND P6, PT, R3.reuse, RZ, P6 ;  /* 0x000000ff0300720c */ /* 0x040fe200037c4270 */
[----:B------:R-:W2:Y:S01]  /*6280*/  SHFL.BFLY PT, R7, R71, 0x2, 0x1f ;  /* 0x0c401f0047077f89 */ /* 0x000ea200000e0000 */
[----:B------:R-:W-:Y:S01]  /*6290*/  ISETP.GT.AND P4, PT, R3, 0x8, P4 ;  /* 0x000000080300780c */ /* 0x000fe20002784270 */
[----:B------:R-:W-:Y:S01]  /*62a0*/  UISETP.NE.AND UP5, UPT, UR31, URZ, UPT ;  /* 0x0000003f1f00728c */ /* 0x000fe2000bfa5270 */
[----:B------:R-:W-:-:S02]  /*62b0*/  ISETP.LT.OR P6, PT, R5, 0x1, P6 ;  /* 0x000000010500780c */ /* 0x000fc400037c1670 */
[----:B------:R-:W-:Y:S01]  /*62c0*/  PLOP3.LUT P2, PT, PT, PT, UP0, 0x40, 0x0 ;  /* 0x000000000000781c */ /* 0x000fe20003f4e808 */
[----:B------:R-:W-:Y:S01]  /*62d0*/  UISETP.NE.AND UP0, UPT, UR23, URZ, UPT ;  /* 0x0000003f1700728c */ /* 0x000fe2000bf05270 */
[----:B------:R-:W-:Y:S02]  /*62e0*/  FSEL R116, R27, -INF , !P6 ;  /* 0xff8000001b747808 */ /* 0x000fe40007000000 */
[----:B------:R-:W-:Y:S01]  /*62f0*/  PLOP3.LUT P6, PT, PT, PT, UP2, 0x40, 0x0 ;  /* 0x000000000000781c */ /* 0x000fe20003fce828 */
[----:B------:R-:W-:Y:S01]  /*6300*/  UISETP.NE.AND UP2, UPT, UR21, URZ, UPT ;  /* 0x0000003f1500728c */ /* 0x000fe2000bf45270 */
[----:B------:R-:W-:Y:S02]  /*6310*/  ISETP.LT.OR P4, PT, R5, 0x9, P4 ;  /* 0x000000090500780c */ /* 0x000fe40002781670 */
[----:B------:R-:W-:Y:S02]  /*6320*/  ISETP.GT.AND P6, PT, R3, 0x18, P6 ;  /* 0x000000180300780c */ /* 0x000fe400037c4270 */
[----:B------:R-:W-:-:S02]  /*6330*/  FSEL R114, R21, -INF , !P4 ;  /* 0xff80000015727808 */ /* 0x000fc40006000000 */
[----:B------:R-:W-:Y:S01]  /*6340*/  PLOP3.LUT P4, PT, PT, PT, UP0, 0x40, 0x0 ;  /* 0x000000000000781c */ /* 0x000fe20003f8e808 */
[----:B------:R-:W-:Y:S01]  /*6350*/  UISETP.NE.AND UP0, UPT, UR19, URZ, UPT ;  /* 0x0000003f1300728c */ /* 0x000fe2000bf05270 */
[----:B------:R-:W-:Y:S02]  /*6360*/  ISETP.LT.OR P6, PT, R5, 0x19, P6 ;  /* 0x000000190500780c */ /* 0x000fe400037c1670 */
[----:B-1----:R-:W-:Y:S02]  /*6370*/  FMNMX.FTZ R72, R72, R6, !PT ;  /* 0x0000000648487209 */ /* 0x002fe40007810000 */
[----:B------:R-:W-:Y:S02]  /*6380*/  FSEL R121, R26, -INF , !P6 ;  /* 0xff8000001a797808 */ /* 0x000fe40007000000 */
[----:B--2---:R-:W-:Y:S01]  /*6390*/  FMNMX.FTZ R71, R71, R7, !PT ;  /* 0x0000000747477209 */ /* 0x004fe20007810000 */
[----:B------:R-:W1:Y:S01]  /*63a0*/  SHFL.BFLY PT, R6, R72, 0x1, 0x1f ;  /* 0x0c201f0048067f89 */ /* 0x000e6200000e0000 */
[----:B------:R-:W-:Y:S01]  /*63b0*/  PLOP3.LUT P6, PT, PT, PT, UP0, 0x40, 0x0 ;  /* 0x000000000000781c */ /* 0x000fe20003fce808 */
[----:B------:R-:W-:Y:S01]  /*63c0*/  UISETP.NE.AND UP0, UPT, UR14, URZ, UPT ;  /* 0x0000003f0e00728c */ /* 0x000fe2000bf05270 */
[----:B------:R-:W-:Y:S01]  /*63d0*/  PLOP3.LUT P5, PT, PT, PT, UP6, 0x40, 0x0 ;  /* 0x000000000000781c */ /* 0x000fe20003fae868 */
[----:B------:R-:W2:Y:S01]  /*63e0*/  SHFL.BFLY PT, R7, R71, 0x1, 0x1f ;  /* 0x0c201f0047077f89 */ /* 0x000ea200000e0000 */
[----:B------:R-:W-:Y:S01]  /*63f0*/  ISETP.GT.AND P6, PT, R3, 0x30, P6 ;  /* 0x000000300300780c */ /* 0x000fe200037c4270 */
[----:B------:R-:W-:Y:S01]  /*6400*/  UISETP.NE.AND UP6, UPT, UR32, URZ, UPT ;  /* 0x0000003f2000728c */ /* 0x000fe2000bfc5270 */
[----:B------:R-:W-:Y:S01]  /*6410*/  PLOP3.LUT P1, PT, PT, PT, UP1, 0x40, 0x0 ;  /* 0x000000000000781c */ /* 0x000fe20003f2e818 */
[----:B------:R-:W-:Y:S01]  /*6420*/  UISETP.NE.AND UP1, UPT, UR20, URZ, UPT ;  /* 0x0000003f1400728c */ /* 0x000fe2000bf25270 */
[----:B------:R-:W-:-:S02]  /*6430*/  ISETP.LT.OR P6, PT, R5, 0x31, P6 ;  /* 0x000000310500780c */ /* 0x000fc400037c1670 */
[----:B------:R-:W-:Y:S01]  /*6440*/  PLOP3.LUT P0, PT, PT, PT, UP3, 0x40, 0x0 ;  /* 0x000000000000781c */ /* 0x000fe20003f0e838 */
[----:B------:R-:W-:Y:S01]  /*6450*/  UISETP.NE.AND UP3, UPT, UR22, URZ, UPT ;  /* 0x0000003f1600728c */ /* 0x000fe2000bf65270 */
[----:B------:R-:W-:Y:S02]  /*6460*/  FSEL R193, R8, -INF , !P6 ;  /* 0xff80000008c17808 */ /* 0x000fe40007000000 */
[C---:B------:R-:W-:Y:S02]  /*6470*/  ISETP.GT.AND P5, PT, R3.reuse, 0x1, P5 ;  /* 0x000000010300780c */ /* 0x040fe40002fa4270 */
[C---:B------:R-:W-:Y:S02]  /*6480*/  ISETP.GT.AND P2, PT, R3.reuse, 0x9, P2 ;  /* 0x000000090300780c */ /* 0x040fe40001744270 */
[C---:B------:R-:W-:Y:S02]  /*6490*/  ISETP.GT.AND P1, PT, R3.reuse, 0x10, P1 ;  /* 0x000000100300780c */ /* 0x040fe40000f24270 */
[----:B------:R-:W-:-:S02]  /*64a0*/  ISETP.GT.AND P0, PT, R3, 0x11, P0 ;  /* 0x000000110300780c */ /* 0x000fc40000704270 */
[C---:B------:R-:W-:Y:S02]  /*64b0*/  ISETP.LT.OR P5, PT, R5.reuse, 0x2, P5 ;  /* 0x000000020500780c */ /* 0x040fe40002fa1670 */
[----:B-1----:R-:W-:Y:S02]  /*64c0*/  FMNMX.FTZ R72, R72, R6, !PT ;  /* 0x0000000648487209 */ /* 0x002fe40007810000 */
[----:B------:R-:W-:Y:S02]  /*64d0*/  ISETP.LT.OR P2, PT, R5, 0xa, P2 ;  /* 0x0000000a0500780c */ /* 0x000fe40001741670 */
[----:B--2---:R-:W-:Y:S01]  /*64e0*/  FMNMX.FTZ R71, R71, R7, !PT ;  /* 0x0000000747477209 */ /* 0x004fe20007810000 */
[C---:B------:R-:W-:Y:S01]  /*64f0*/  FMUL.FTZ R7, R72.reuse, c[0x0][0x2d0] ;  /* 0x0000b40048077a20 */ /* 0x040fe20000410000 */
[----:B------:R-:W-:Y:S02]  /*6500*/  FSETP.NEU.FTZ.AND P6, PT, R72, -INF , PT ;  /* 0xff8000004800780b */ /* 0x000fe40003fdd000 */
[----:B------:R-:W-:Y:S01]  /*6510*/  ISETP.LT.OR P1, PT, R5, 0x11, P1 ;  /* 0x000000110500780c */ /* 0x000fe20000f21670 */
[----:B------:R-:W-:Y:S01]  /*6520*/  FMUL.FTZ R6, R71, c[0x0][0x2d0] ;  /* 0x0000b40047067a20 */ /* 0x000fe20000410000 */
[----:B------:R-:W-:-:S02]  /*6530*/  FSEL R7, R7, RZ, P6 ;  /* 0x000000ff07077208 */ /* 0x000fc40003000000 */
[----:B------:R-:W-:Y:S02]  /*6540*/  FSETP.NEU.FTZ.AND P6, PT, R71, -INF , PT ;  /* 0xff8000004700780b */ /* 0x000fe40003fdd000 */
[----:B------:R-:W-:Y:S01]  /*6550*/  ISETP.LT.OR P0, PT, R5, 0x12, P0 ;  /* 0x000000120500780c */ /* 0x000fe20000701670 */
[--C-:B------:R-:W-:Y:S01]  /*6560*/  FFMA.FTZ R8, R66, c[0x0][0x2d0], -R7.reuse ;  /* 0x0000b40042087a23 */ /* 0x100fe20000010807 */
[----:B------:R-:W-:Y:S02]  /*6570*/  FSEL R6, R6, RZ, P6 ;  /* 0x000000ff06067208 */ /* 0x000fe40003000000 */
[----:B------:R-:W-:Y:S01]  /*6580*/  LEA R210, R4, R209, 0x1 ;  /* 0x000000d104d27211 */ /* 0x000fe200078e08ff */
[----:B------:R1:W-:Y:S01]  /*6590*/  MUFU.EX2 R151, R8 ;  /* 0x0000000800977308 */ /* 0x0003e20000000800 */
[----:B------:R-:W-:Y:S01]  /*65a0*/  FSEL R115, R14, -INF , !P5 ;  /* 0xff8000000e737808 */ /* 0x000fe20006800000 */
[----:B------:R-:W-:Y:S01]  /*65b0*/  FFMA.FTZ R0, R57, c[0x0][0x2d0], -R6 ;  /* 0x0000b40039007a23 */ /* 0x000fe20000010806 */
[----:B------:R-:W-:Y:S01]  /*65c0*/  FSEL R113, R19, -INF , !P2 ;  /* 0xff80000013717808 */ /* 0x000fe20005000000 */
[----:B------:R-:W-:Y:S01]  /*65d0*/  IMAD R211, R2, 0x2, R210 ;  /* 0x0000000202d37824 */ /* 0x000fe200078e02d2 */
[----:B------:R-:W-:Y:S01]  /*65e0*/  FSEL R117, R10, -INF , !P1 ;  /* 0xff8000000a757808 */ /* 0x000fe20004800000 */
[----:B------:R-:W2:Y:S01]  /*65f0*/  LDSM.16.MT88.4 R100, [R210+0x100] ;  /* 0x00010000d264783b */ /* 0x000ea20000004200 */
[----:B------:R-:W-:Y:S01]  /*6600*/  FSEL R119, R25, -INF , !P0 ;  /* 0xff80000019777808 */ /* 0x000fe20004000000 */
[----:B------:R3:W-:Y:S01]  /*6610*/  MUFU.EX2 R157, R0 ;  /* 0x00000000009d7308 */ /* 0x0007e20000000800 */
[----:B------:R-:W-:Y:S01]  /*6620*/  PLOP3.LUT P5, PT, PT, PT, UP4, 0x40, 0x0 ;  /* 0x000000000000781c */ /* 0x000fe20003fae848 */
[----:B------:R-:W-:Y:S01]  /*6630*/  UISETP.NE.AND UP4, UPT, UR18, URZ, UPT ;  /* 0x0000003f1200728c */ /* 0x000fe2000bf85270 */
[----:B------:R-:W-:Y:S01]  /*6640*/  PLOP3.LUT P2, PT, PT, PT, UP3, 0x40, 0x0 ;  /* 0x000000000000781c */ /* 0x000fe20003f4e838 */
[----:B------:R-:W-:Y:S01]  /*6650*/  UISETP.NE.AND UP3, UPT, UR17, URZ, UPT ;  /* 0x0000003f1100728c */ /* 0x000fe2000bf65270 */
[----:B------:R-:W-:Y:S01]  /*6660*/  PLOP3.LUT P1, PT, PT, PT, UP2, 0x40, 0x0 ;  /* 0x000000000000781c */ /* 0x000fe20003f2e828 */
[----:B------:R-:W-:Y:S01]  /*6670*/  UISETP.NE.AND UP2, UPT, UR16, URZ, UPT ;  /* 0x0000003f1000728c */ /* 0x000fe2000bf45270 */
[----:B------:R-:W-:Y:S01]  /*6680*/  PLOP3.LUT P0, PT, PT, PT, UP1, 0x40, 0x0 ;  /* 0x000000000000781c */ /* 0x000fe20003f0e818 */
[--C-:B-1----:R-:W-:Y:S01]  /*6690*/  FFMA.FTZ R8, R70, c[0x0][0x2d0], -R7.reuse ;  /* 0x0000b40046087a23 */ /* 0x102fe20000010807 */
[----:B------:R-:W-:Y:S01]  /*66a0*/  FMNMX.FTZ R2, R120, R122, !PT ;  /* 0x0000007a78027209 */ /* 0x000fe20007810000 */
[----:B------:R-:W-:Y:S01]  /*66b0*/  UISETP.NE.AND UP1, UPT, UR15, URZ, UPT ;  /* 0x0000003f0f00728c */ /* 0x000fe2000bf25270 */
[C---:B------:R-:W-:Y:S01]  /*66c0*/  ISETP.GT.AND P5, PT, R3.reuse, 0x19, P5 ;  /* 0x000000190300780c */ /* 0x040fe20002fa4270 */
[----:B------:R1:W4:Y:S01]  /*66d0*/  MUFU.EX2 R11, R8 ;  /* 0x00000008000b7308 */ /* 0x0003220000000800 */
[C---:B------:R-:W-:Y:S01]  /*66e0*/  ISETP.GT.AND P4, PT, R3.reuse, 0x20, P4 ;  /* 0x000000200300780c */ /* 0x040fe20002784270 */
[----:B------:R-:W5:Y:S01]  /*66f0*/  LDSM.16.MT88.4 R96, [R211+0x100] ;  /* 0x00010000d360783b */ /* 0x000f620000004200 */
[C---:B------:R-:W-:Y:S01]  /*6700*/  ISETP.GT.AND P2, PT, R3.reuse, 0x21, P2 ;  /* 0x000000210300780c */ /* 0x040fe20001744270 */
[----:B---3--:R-:W-:Y:S01]  /*6710*/  FFMA.FTZ R0, R56, c[0x0][0x2d0], -R6 ;  /* 0x0000b40038007a23 */ /* 0x008fe20000010806 */
[C---:B------:R-:W-:Y:S01]  /*6720*/  ISETP.GT.AND P1, PT, R3.reuse, 0x28, P1 ;  /* 0x000000280300780c */ /* 0x040fe20000f24270 */
[----:B------:R-:W3:Y:S01]  /*6730*/  LDSM.16.MT88.4 R88, [R210+0x900] ;  /* 0x00090000d258783b */ /* 0x000ee20000004200 */
[----:B------:R-:W-:Y:S01]  /*6740*/  ISETP.GT.AND P0, PT, R3, 0x29, P0 ;  /* 0x000000290300780c */ /* 0x000fe20000704270 */
[----:B------:R2:W-:Y:S01]  /*6750*/  MUFU.EX2 R70, R0 ;  /* 0x0000000000467308 */ /* 0x0005e20000000800 */
[----:B------:R-:W-:Y:S01]  /*6760*/  FMNMX.FTZ R2, R124, R2, !PT ;  /* 0x000000027c027209 */ /* 0x000fe20007810000 */
[----:B------:R-:W3:Y:S01]  /*6770*/  LDSM.16.MT88.4 R104, [R211+0x900] ;  /* 0x00090000d368783b */ /* 0x000ee20000004200 */
[C---:B------:R-:W-:Y:S01]  /*6780*/  ISETP.LT.OR P5, PT, R5.reuse, 0x1a, P5 ;  /* 0x0000001a0500780c */ /* 0x040fe20002fa1670 */
[----:B------:R-:W-:Y:S01]  /*6790*/  ULDC.64 UR14, c[0x0][0x2c8] ;  /* 0x0000b200000e7ab9 */ /* 0x000fe20000000a00 */
[C---:B------:R-:W-:Y:S01]  /*67a0*/  ISETP.LT.OR P4, PT, R5.reuse, 0x21, P4 ;  /* 0x000000210500780c */ /* 0x040fe20002781670 */
[----:B------:R-:W-:Y:S01]  /*67b0*/  UIMAD.WIDE.U32 UR16, UR11, UR14, URZ ;  /* 0x0000000e0b1072a5 */ /* 0x000fe2000f8e003f */
[----:B------:R-:W-:Y:S01]  /*67c0*/  ISETP.LT.OR P2, PT, R5, 0x22, P2 ;  /* 0x000000220500780c */ /* 0x000fe20001741670 */
[----:B-1----:R-:W-:Y:S01]  /*67d0*/  FFMA.FTZ R8, R73, c[0x0][0x2d0], -R7 ;  /* 0x0000b40049087a23 */ /* 0x002fe20000010807 */
[C---:B------:R-:W-:Y:S01]  /*67e0*/  ISETP.LT.OR P1, PT, R5.reuse, 0x29, P1 ;  /* 0x000000290500780c */ /* 0x040fe20000f21670 */
[----:B----4-:R-:W-:Y:S01]  /*67f0*/  IMAD.MOV.U32 R73, RZ, RZ, R11 ;  /* 0x000000ffff497224 */ /* 0x010fe200078e000b */
[----:B------:R-:W-:Y:S01]  /*6800*/  ISETP.LT.OR P0, PT, R5, 0x2a, P0 ;  /* 0x0000002a0500780c */ /* 0x000fe20000701670 */
[----:B------:R1:W-:Y:S01]  /*6810*/  MUFU.EX2 R156, R8 ;  /* 0x00000008009c7308 */ /* 0x0003e20000000800 */
[----:B------:R-:W-:-:S02]  /*6820*/  FSEL R123, R17, -INF , !P5 ;  /* 0xff800000117b7808 */ /* 0x000fc40006800000 */
[----:B------:R-:W-:Y:S01]  /*6830*/  FSEL R142, R9, -INF , !P4 ;  /* 0xff800000098e7808 */ /* 0x000fe20006000000 */
[--C-:B--2---:R-:W-:Y:S01]  /*6840*/  FFMA.FTZ R0, R75, c[0x0][0x2d0], -R7.reuse ;  /* 0x0000b4004b007a23 */ /* 0x104fe20000010807 */
[----:B------:R-:W-:Y:S02]  /*6850*/  FSEL R143, R30, -INF , !P2 ;  /* 0xff8000001e8f7808 */ /* 0x000fe40005000000 */
[----:B------:R-:W-:Y:S01]  /*6860*/  FSEL R144, R28, -INF , !P1 ;  /* 0xff8000001c907808 */ /* 0x000fe20004800000 */
[----:B------:R2:W-:Y:S01]  /*6870*/  MUFU.EX2 R154, R0 ;  /* 0x00000000009a7308 */ /* 0x0005e20000000800 */
[----:B------:R-:W-:Y:S02]  /*6880*/  FSEL R145, R29, -INF , !P0 ;  /* 0xff8000001d917808 */ /* 0x000fe40004000000 */
        /* <DEDUP_REMOVED lines=8> */
[----:B------:R-:W-:Y:S01]  /*6910*/  PLOP3.LUT P0, PT, PT, PT, UP0, 0x40, 0x0 ;  /* 0x000000000000781c */ /* 0x000fe20003f0e808 */
[----:B------:R-:W-:Y:S01]  /*6920*/  UISETP.NE.AND UP0, UPT, UR13, URZ, UPT ;  /* 0x0000003f0d00728c */ /* 0x000fe2000bf05270 */
[C---:B------:R-:W-:Y:S01]  /*6930*/  ISETP.GT.AND P5, PT, R3.reuse, 0x31, P5 ;  /* 0x000000310300780c */ /* 0x040fe20002fa4270 */
[----:B------:R1:W-:Y:S01]  /*6940*/  MUFU.EX2 R183, R8 ;  /* 0x0000000800b77308 */ /* 0x0003e20000000800 */
[C---:B------:R-:W-:Y:S01]  /*6950*/  ISETP.GT.AND P4, PT, R3.reuse, 0x38, P4 ;  /* 0x000000380300780c */ /* 0x040fe20002784270 */
[----:B--2---:R-:W-:Y:S01]  /*6960*/  FFMA.FTZ R0, R78, c[0x0][0x2d0], -R7 ;  /* 0x0000b4004e007a23 */ /* 0x004fe20000010807 */
[C---:B------:R-:W-:Y:S01]  /*6970*/  ISETP.GT.AND P2, PT, R3.reuse, 0x39, P2 ;  /* 0x000000390300780c */ /* 0x040fe20001744270 */
[----:B------:R-:W-:Y:S01]  /*6980*/  UISETP.NE.AND UP1, UPT, UR25, URZ, UPT ;  /* 0x0000003f1900728c */ /* 0x000fe2000bf25270 */
[----:B------:R-:W-:-:S02]  /*6990*/  ISETP.GT.AND P1, PT, R3, 0x40, P1 ;  /* 0x000000400300780c */ /* 0x000fc40000f24270 */
[----:B------:R-:W-:Y:S01]  /*69a0*/  ISETP.GT.AND P0, PT, R3, 0x41, P0 ;  /* 0x000000410300780c */ /* 0x000fe20000704270 */
[----:B------:R2:W-:Y:S01]  /*69b0*/  MUFU.EX2 R158, R0 ;  /* 0x00000000009e7308 */ /* 0x0005e20000000800 */
[C---:B------:R-:W-:Y:S02]  /*69c0*/  ISETP.LT.OR P5, PT, R5.reuse, 0x32, P5 ;  /* 0x000000320500780c */ /* 0x040fe40002fa1670 */
[C---:B------:R-:W-:Y:S02]  /*69d0*/  ISETP.LT.OR P4, PT, R5.reuse, 0x39, P4 ;  /* 0x000000390500780c */ /* 0x040fe40002781670 */
[C---:B------:R-:W-:Y:S02]  /*69e0*/  ISETP.LT.OR P2, PT, R5.reuse, 0x3a, P2 ;  /* 0x0000003a0500780c */ /* 0x040fe40001741670 */
[C---:B------:R-:W-:Y:S01]  /*69f0*/  ISETP.LT.OR P1, PT, R5.reuse, 0x41, P1 ;  /* 0x000000410500780c */ /* 0x040fe20000f21670 */
[--C-:B-1----:R-:W-:Y:S01]  /*6a00*/  FFMA.FTZ R8, R52, c[0x0][0x2d0], -R6.reuse ;  /* 0x0000b40034087a23 */ /* 0x102fe20000010806 */
[----:B------:R-:W-:Y:S01]  /*6a10*/  ISETP.LT.OR P0, PT, R5, 0x42, P0 ;  /* 0x000000420500780c */ /* 0x000fe20000701670 */
[----:B------:R-:W-:Y:S01]  /*6a20*/  @UP1 UMOV UR13, UR17 ;  /* 0x00000011000d1c82 */ /* 0x000fe20008000000 */
[----:B------:R-:W-:Y:S01]  /*6a30*/  FSEL R194, R13, -INF , !P5 ;  /* 0xff8000000dc27808 */ /* 0x000fe20006800000 */
[----:B------:R1:W-:Y:S01]  /*6a40*/  MUFU.EX2 R181, R8 ;  /* 0x0000000800b57308 */ /* 0x0003e20000000800 */
[----:B------:R-:W-:Y:S01]  /*6a50*/  FSEL R195, R38, -INF , !P4 ;  /* 0xff80000026c37808 */ /* 0x000fe20006000000 */
[----:B------:R-:W-:Y:S01]  /*6a60*/  @UP1 USHF.R.U32.HI UR11, URZ, UR15, UR13 ;  /* 0x0000000f3f0b1299 */ /* 0x000fe2000801160d */
[----:B------:R-:W-:Y:S01]  /*6a70*/  FSEL R196, R40, -INF , !P2 ;  /* 0xff80000028c47808 */ /* 0x000fe20005000000 */
[----:B--2---:R-:W-:Y:S01]  /*6a80*/  FFMA.FTZ R0, R79, c[0x0][0x2d0], -R7 ;  /* 0x0000b4004f007a23 */ /* 0x004fe20000010807 */
[----:B------:R-:W-:Y:S01]  /*6a90*/  FSEL R198, R16, -INF , !P1 ;  /* 0xff80000010c67808 */ /* 0x000fe20004800000 */
[----:B------:R-:W-:Y:S01]  /*6aa0*/  UIADD3 UR13, UR6, -0x2, URZ ;  /* 0xfffffffe060d7890 */ /* 0x000fe2000fffe03f */
[----:B------:R-:W-:Y:S01]  /*6ab0*/  FSEL R197, R15, -INF , !P0 ;  /* 0xff8000000fc57808 */ /* 0x000fe20004000000 */
[----:B------:R2:W-:Y:S01]  /*6ac0*/  MUFU.EX2 R152, R0 ;  /* 0x0000000000987308 */ /* 0x0005e20000000800 */
[----:B------:R-:W-:Y:S01]  /*6ad0*/  PLOP3.LUT P6, PT, PT, PT, UP0, 0x40, 0x0 ;  /* 0x000000000000781c */ /* 0x000fe20003fce808 */
[----:B------:R-:W-:Y:S01]  /*6ae0*/  UISETP.NE.AND UP0, UPT, UR27, URZ, UPT ;  /* 0x0000003f1b00728c */ /* 0x000fe2000bf05270 */
[----:B------:R-:W-:Y:S01]  /*6af0*/  PLOP3.LUT P5, PT, PT, PT, UP6, 0x40, 0x0 ;  /* 0x000000000000781c */ /* 0x000fe20003fae868 */
[----:B------:R-:W-:Y:S01]  /*6b00*/  UIADD3 UR14, UR5, UR11, URZ ;  /* 0x0000000b050e7290 */ /* 0x000fe2000fffe03f */
[----:B------:R-:W-:Y:S01]  /*6b10*/  PLOP3.LUT P4, PT, PT, PT, UP5, 0x40, 0x0 ;  /* 0x000000000000781c */ /* 0x000fe20003f8e858 */
[----:B------:R-:W-:Y:S01]  /*6b20*/  ULDC UR6, c[0x0][0x328] ;  /* 0x0000ca0000067ab9 */ /* 0x000fe20000000800 */
[----:B------:R-:W-:Y:S01]  /*6b30*/  PLOP3.LUT P2, PT, PT, PT, UP4, 0x40, 0x0 ;  /* 0x000000000000781c */ /* 0x000fe20003f4e848 */
[----:B-1----:R-:W-:Y:S01]  /*6b40*/  FFMA.FTZ R8, R51, c[0x0][0x2d0], -R6 ;  /* 0x0000b40033087a23 */ /* 0x002fe20000010806 */
[----:B------:R-:W-:Y:S01]  /*6b50*/  PLOP3.LUT P1, PT, PT, PT, UP3, 0x40, 0x0 ;  /* 0x000000000000781c */ /* 0x000fe20003f2e838 */
[----:B------:R-:W-:Y:S01]  /*6b60*/  UIADD3 UR6, UR14, UR6, URZ ;  /* 0x000000060e067290 */ /* 0x000fe2000fffe03f */
[----:B------:R-:W-:Y:S01]  /*6b70*/  PLOP3.LUT P0, PT, PT, PT, UP2, 0x40, 0x0 ;  /* 0x000000000000781c */ /* 0x000fe20003f0e828 */
[----:B------:R-:W-:Y:S01]  /*6b80*/  MUFU.EX2 R172, R8 ;  /* 0x0000000800ac7308 */ /* 0x000fe20000000800 */
[----:B------:R-:W-:-:S02]  /*6b90*/  ISETP.GT.AND P6, PT, R3, 0x48, P6 ;  /* 0x000000480300780c */ /* 0x000fc400037c4270 */
[----:B------:R-:W-:Y:S02]  /*6ba0*/  ISETP.GT.AND P5, PT, R3, 0x49, P5 ;  /* 0x000000490300780c */ /* 0x000fe40002fa4270 */
[----:B--2---:R-:W-:Y:S01]  /*6bb0*/  FMNMX.FTZ R0, R125, R2, !PT ;  /* 0x000000027d007209 */ /* 0x004fe20007810000 */
[----:B------:R-:W-:Y:S01]  /*6bc0*/  FFMA.FTZ R2, R77, c[0x0][0x2d0], -R7 ;  /* 0x0000b4004d027a23 */ /* 0x000fe20000010807 */
[----:B------:R-:W-:Y:S02]  /*6bd0*/  ISETP.GT.AND P4, PT, R3, 0x50, P4 ;  /* 0x000000500300780c */ /* 0x000fe40002784270 */
[----:B------:R-:W-:Y:S01]  /*6be0*/  FMNMX.FTZ R0, R129, R0, !PT ;  /* 0x0000000081007209 */ /* 0x000fe20007810000 */
[----:B------:R1:W2:Y:S01]  /*6bf0*/  MUFU.EX2 R148, R2 ;  /* 0x0000000200947308 */ /* 0x0002a20000000800 */
[----:B------:R-:W-:Y:S02]  /*6c00*/  ISETP.GT.AND P2, PT, R3, 0x51, P2 ;  /* 0x000000510300780c */ /* 0x000fe40001744270 */
[----:B------:R-:W-:-:S02]  /*6c10*/  FMNMX.FTZ R0, R131, R0, !PT ;  /* 0x0000000083007209 */ /* 0x000fc40007810000 */
[----:B------:R-:W-:Y:S02]  /*6c20*/  ISETP.GT.AND P1, PT, R3, 0x58, P1 ;  /* 0x000000580300780c */ /* 0x000fe40000f24270 */
[----:B------:R-:W-:Y:S02]  /*6c30*/  FMNMX.FTZ R0, R141, R0, !PT ;  /* 0x000000008d007209 */ /* 0x000fe40007810000 */
[----:B------:R-:W-:Y:S02]  /*6c40*/  ISETP.GT.AND P0, PT, R3, 0x59, P0 ;  /* 0x000000590300780c */ /* 0x000fe40000704270 */
[----:B------:R-:W-:Y:S02]  /*6c50*/  FMNMX.FTZ R0, R140, R0, !PT ;  /* 0x000000008c007209 */ /* 0x000fe40007810000 */
[----:B------:R-:W-:Y:S02]  /*6c60*/  FMNMX.FTZ R3, R116, R115, !PT ;  /* 0x0000007374037209 */ /* 0x000fe40007810000 */
[----:B------:R-:W-:Y:S01]  /*6c70*/  FMNMX.FTZ R0, R186, R0, !PT ;  /* 0x00000000ba007209 */ /* 0x000fe20007810000 */
[----:B-1----:R-:W-:Y:S01]  /*6c80*/  FFMA.FTZ R2, R64, c[0x0][0x2d0], -R6 ;  /* 0x0000b40040027a23 */ /* 0x002fe20000010806 */
[----:B------:R-:W-:-:S02]  /*6c90*/  FMNMX.FTZ R3, R114, R3, !PT ;  /* 0x0000000372037209 */ /* 0x000fc40007810000 */
[----:B------:R-:W-:Y:S01]  /*6ca0*/  FMNMX.FTZ R0, R185, R0, !PT ;  /* 0x00000000b9007209 */ /* 0x000fe20007810000 */
[----:B------:R1:W-:Y:S01]  /*6cb0*/  MUFU.EX2 R139, R2 ;  /* 0x00000002008b7308 */ /* 0x0003e20000000800 */
[----:B------:R-:W-:Y:S02]  /*6cc0*/  FMNMX.FTZ R3, R113, R3, !PT ;  /* 0x0000000371037209 */ /* 0x000fe40007810000 */
[----:B------:R-:W-:Y:S02]  /*6cd0*/  FMNMX.FTZ R0, R147, R0, !PT ;  /* 0x0000000093007209 */ /* 0x000fe40007810000 */
[----:B------:R-:W-:Y:S02]  /*6ce0*/  FMNMX.FTZ R3, R117, R3, !PT ;  /* 0x0000000375037209 */ /* 0x000fe40007810000 */
[----:B------:R-:W-:Y:S02]  /*6cf0*/  FMNMX.FTZ R0, R146, R0, !PT ;  /* 0x0000000092007209 */ /* 0x000fe40007810000 */
[----:B------:R-:W-:-:S02]  /*6d00*/  FMNMX.FTZ R3, R119, R3, !PT ;  /* 0x0000000377037209 */ /* 0x000fc40007810000 */
[----:B------:R-:W-:Y:S02]  /*6d10*/  FMNMX.FTZ R0, R199, R0, !PT ;  /* 0x00000000c7007209 */ /* 0x000fe40007810000 */
[----:B------:R-:W-:Y:S02]  /*6d20*/  ISETP.LT.OR P6, PT, R5, 0x49, P6 ;  /* 0x000000490500780c */ /* 0x000fe400037c1670 */
[----:B------:R-:W-:Y:S01]  /*6d30*/  FMNMX.FTZ R0, R200, R0, !PT ;  /* 0x00000000c8007209 */ /* 0x000fe20007810000 */
[----:B-1----:R-:W-:Y:S01]  /*6d40*/  FFMA.FTZ R2, R65, c[0x0][0x2d0], -R6 ;  /* 0x0000b40041027a23 */ /* 0x002fe20000010806 */
[----:B------:R-:W-:Y:S02]  /*6d50*/  ISETP.LT.OR P5, PT, R5, 0x4a, P5 ;  /* 0x0000004a0500780c */ /* 0x000fe40002fa1670 */
[----:B------:R-:W-:Y:S01]  /*6d60*/  FMNMX.FTZ R0, R201, R0, !PT ;  /* 0x00000000c9007209 */ /* 0x000fe20007810000 */
[----:B------:R1:W4:Y:S01]  /*6d70*/  MUFU.EX2 R164, R2 ;  /* 0x0000000200a47308 */ /* 0x0003220000000800 */
[----:B------:R-:W-:-:S02]  /*6d80*/  FSEL R188, R135, -INF , !P6 ;  /* 0xff80000087bc7808 */ /* 0x000fc40007000000 */
[----:B------:R-:W-:Y:S02]  /*6d90*/  FMNMX.FTZ R0, R204, R0, !PT ;  /* 0x00000000cc007209 */ /* 0x000fe40007810000 */
[C---:B------:R-:W-:Y:S02]  /*6da0*/  ISETP.LT.OR P4, PT, R5.reuse, 0x51, P4 ;  /* 0x000000510500780c */ /* 0x040fe40002781670 */
[----:B------:R-:W-:Y:S02]  /*6db0*/  FMNMX.FTZ R0, R240, R0, !PT ;  /* 0x00000000f0007209 */ /* 0x000fe40007810000 */
[----:B------:R-:W-:Y:S02]  /*6dc0*/  FSEL R187, R138, -INF , !P5 ;  /* 0xff8000008abb7808 */ /* 0x000fe40006800000 */
[----:B------:R-:W-:Y:S02]  /*6dd0*/  ISETP.LT.OR P2, PT, R5, 0x52, P2 ;  /* 0x000000520500780c */ /* 0x000fe40001741670 */
[----:B------:R-:W-:-:S02]  /*6de0*/  FSEL R190, R136, -INF , !P4 ;  /* 0xff80000088be7808 */ /* 0x000fc40006000000 */
[----:B------:R-:W-:Y:S01]  /*6df0*/  ISETP.LT.OR P1, PT, R5, 0x59, P1 ;  /* 0x000000590500780c */ /* 0x000fe20000f21670 */
[----:B-1----:R-:W-:Y:S01]  /*6e00*/  FFMA.FTZ R2, R67, c[0x0][0x2d0], -R6 ;  /* 0x0000b40043027a23 */ /* 0x002fe20000010806 */
[----:B------:R-:W-:Y:S01]  /*6e10*/  FSEL R192, R137, -INF , !P2 ;  /* 0xff80000089c07808 */ /* 0x000fe20005000000 */
[----:B------:R-:W-:Y:S01]  /*6e20*/  LDSM.16.MT88.4 R64, [R210+0x1100] ;  /* 0x00110000d240783b */ /* 0x000fe20000004200 */
[----:B------:R-:W-:Y:S01]  /*6e30*/  ISETP.LT.OR P0, PT, R5, 0x5a, P0 ;  /* 0x0000005a0500780c */ /* 0x000fe20000701670 */
[----:B------:R1:W-:Y:S01]  /*6e40*/  MUFU.EX2 R74, R2 ;  /* 0x00000002004a7308 */ /* 0x0003e20000000800 */
[----:B------:R-:W-:Y:S02]  /*6e50*/  FSEL R191, R59, -INF , !P1 ;  /* 0xff8000003bbf7808 */ /* 0x000fe40004800000 */
[----:B------:R-:W-:Y:S02]  /*6e60*/  FSEL R189, R58, -INF , !P0 ;  /* 0xff8000003abd7808 */ /* 0x000fe40004000000 */
[----:B--2---:R-:W-:Y:S01]  /*6e70*/  F2FP.BF16.PACK_AB R10, R148, R152 ;  /* 0x00000098940a723e */ /* 0x004fe200000010ff */
[----:B------:R-:W-:Y:S01]  /*6e80*/  LDSM.16.MT88.4 R56, [R211+0x1100] ;  /* 0x00110000d338783b */ /* 0x000fe20000004200 */
[----:B------:R-:W-:-:S02]  /*6e90*/  F2FP.BF16.PACK_AB R12, R73, R151 ;  /* 0x00000097490c723e */ /* 0x000fc400000010ff */
[----:B------:R-:W-:Y:S02]  /*6ea0*/  F2FP.BF16.PACK_AB R14, R183, R156 ;  /* 0x0000009cb70e723e */ /* 0x000fe400000010ff */
[----:B------:R-:W-:Y:S02]  /*6eb0*/  F2FP.BF16.PACK_AB R13, R172, R181 ;  /* 0x000000b5ac0d723e */ /* 0x000fe400000010ff */
[----:B------:R-:W-:Y:S02]  /*6ec0*/  F2FP.BF16.PACK_AB R15, R70, R157 ;  /* 0x0000009d460f723e */ /* 0x000fe400000010ff */
[----:B------:R-:W-:Y:S01]  /*6ed0*/  F2FP.BF16.PACK_AB R8, R158, R154 ;  /* 0x0000009a9e08723e */ /* 0x000fe200000010ff */
[----:B-1----:R-:W-:Y:S01]  /*6ee0*/  FFMA.FTZ R2, R46, c[0x0][0x2d0], -R6 ;  /* 0x0000b4002e027a23 */ /* 0x002fe20000010806 */
[----:B----4-:R-:W-:-:S03]  /*6ef0*/  F2FP.BF16.PACK_AB R9, R164, R139 ;  /* 0x0000008ba409723e */ /* 0x010fc600000010ff */
[----:B------:R1:W2:Y:S01]  /*6f00*/  MUFU.EX2 R150, R2 ;  /* 0x0000000200967308 */ /* 0x0002a20000000800 */
[C---:B------:R-:W-:Y:S08]  /*6f10*/  HMMA.16816.F32.BF16 R20, R12.reuse, R84, RZ ;  /* 0x000000540c14723c */ /* 0x040ff000000418ff */
[----:B------:R-:W-:Y:S01]  /*6f20*/  HMMA.16816.F32.BF16 R24, R12, R100, RZ ;  /* 0x000000640c18723c */ /* 0x000fe200000418ff */
[----:B-1----:R-:W-:Y:S01]  /*6f30*/  FMNMX.FTZ R2, R121, R3, !PT ;  /* 0x0000000379027209 */ /* 0x002fe20007810000 */
[----:B------:R-:W-:-:S06]  /*6f40*/  FFMA.FTZ R3, R76, c[0x0][0x2d0], -R7 ;  /* 0x0000b4004c037a23 */ /* 0x000fcc0000010807 */
[----:B------:R-:W-:Y:S01]  /*6f50*/  HMMA.16816.F32.BF16 R36, R12, R86, RZ ;  /* 0x000000560c24723c */ /* 0x000fe200000418ff */
[----:B------:R-:W-:Y:S01]  /*6f60*/  LDSM.16.MT88.4 R76, [R212+0x1100] ;  /* 0x00110000d44c783b */ /* 0x000fe20000004200 */
[----:B------:R-:W-:Y:S01]  /*6f70*/  FMNMX.FTZ R2, R123, R2, !PT ;  /* 0x000000027b027209 */ /* 0x000fe20007810000 */
[----:B------:R1:W-:Y:S01]  /*6f80*/  MUFU.EX2 R180, R3 ;  /* 0x0000000300b47308 */ /* 0x0003e20000000800 */
[----:B--2---:R-:W-:-:S04]  /*6f90*/  F2FP.BF16.PACK_AB R11, R150, R74 ;  /* 0x0000004a960b723e */ /* 0x004fc800000010ff */
[C---:B------:R-:W-:Y:S08]  /*6fa0*/  HMMA.16816.F32.BF16 R16, R12.reuse, R60, RZ ;  /* 0x0000003c0c10723c */ /* 0x040ff000000418ff */
[----:B------:R-:W-:Y:S01]  /*6fb0*/  HMMA.16816.F32.BF16 R32, R12, R62, RZ ;  /* 0x0000003e0c20723c */ /* 0x000fe200000418ff */
[----:B-1----:R-:W-:Y:S01]  /*6fc0*/  FMNMX.FTZ R3, R142, R2, !PT ;  /* 0x000000028e037209 */ /* 0x002fe20007810000 */
[----:B------:R-:W-:-:S03]  /*6fd0*/  FFMA.FTZ R2, R80, c[0x0][0x2d0], -R7 ;  /* 0x0000b40050027a23 */ /* 0x000fc60000010807 */
[----:B------:R-:W-:Y:S01]  /*6fe0*/  FMNMX.FTZ R3, R143, R3, !PT ;  /* 0x000000038f037209 */ /* 0x000fe20007810000 */
[----:B------:R1:W2:Y:S02]  /*6ff0*/  MUFU.EX2 R159, R2 ;  /* 0x00000002009f7308 */ /* 0x0002a40000000800 */
[C---:B-----5:R-:W-:Y:S08]  /*7000*/  HMMA.16816.F32.BF16 R28, R12.reuse, R96, RZ ;  /* 0x000000600c1c723c */ /* 0x060ff000000418ff */
[----:B------:R-:W-:Y:S01]  /*7010*/  HMMA.16816.F32.BF16 R48, R12, R102, RZ ;  /* 0x000000660c30723c */ /* 0x000fe200000418ff */
[----:B-1----:R-:W-:Y:S01]  /*7020*/  FMNMX.FTZ R2, R239, R0, !PT ;  /* 0x00000000ef027209 */ /* 0x002fe20007810000 */
[----:B------:R-:W-:-:S06]  /*7030*/  FFMA.FTZ R0, R81, c[0x0][0x2d0], -R7 ;  /* 0x0000b40051007a23 */ /* 0x000fcc0000010807 */
[----:B------:R-:W-:Y:S01]  /*7040*/  HMMA.16816.F32.BF16 R44, R12, R98, RZ ;  /* 0x000000620c2c723c */ /* 0x000fe200000418ff */
[----:B------:R1:W-:Y:S07]  /*7050*/  MUFU.EX2 R167, R0 ;  /* 0x0000000000a77308 */ /* 0x0003ee0000000800 */
[C---:B------:R-:W-:Y:S08]  /*7060*/  HMMA.16816.F32.BF16 R40, R8.reuse, R92, R20 ;  /* 0x0000005c0828723c */ /* 0x040ff00000041814 */
[----:B---3--:R-:W-:Y:S01]  /*7070*/  HMMA.16816.F32.BF16 R20, R8, R88, R24 ;  /* 0x000000580814723c */ /* 0x008fe20000041818 */
[----:B-1----:R-:W-:-:S02]  /*7080*/  FMNMX.FTZ R0, R236, R2, !PT ;  /* 0x00000002ec007209 */ /* 0x002fc40007810000 */
[----:B------:R-:W-:Y:S01]  /*7090*/  FMNMX.FTZ R2, R144, R3, !PT ;  /* 0x0000000390027209 */ /* 0x000fe20007810000 */
[----:B------:R-:W-:Y:S01]  /*70a0*/  FFMA.FTZ R3, R82, c[0x0][0x2d0], -R7 ;  /* 0x0000b40052037a23 */ /* 0x000fe20000010807 */
[----:B------:R-:W-:-:S03]  /*70b0*/  FMNMX.FTZ R0, R235, R0, !PT ;  /* 0x00000000eb007209 */ /* 0x000fc60007810000 */
[C---:B------:R-:W-:Y:S01]  /*70c0*/  HMMA.16816.F32.BF16 R36, R8.reuse, R94, R36 ;  /* 0x0000005e0824723c */ /* 0x040fe20000041824 */
[----:B------:R-:W-:Y:S01]  /*70d0*/  FMNMX.FTZ R2, R145, R2, !PT ;  /* 0x0000000291027209 */ /* 0x000fe20007810000 */
[----:B------:R1:W-:Y:S01]  /*70e0*/  MUFU.EX2 R153, R3 ;  /* 0x0000000300997308 */ /* 0x0003e20000000800 */
[----:B------:R-:W-:Y:S02]  /*70f0*/  FMNMX.FTZ R0, R237, R0, !PT ;  /* 0x00000000ed007209 */ /* 0x000fe40007810000 */
[----:B------:R-:W-:Y:S02]  /*7100*/  FMNMX.FTZ R2, R193, R2, !PT ;  /* 0x00000002c1027209 */ /* 0x000fe40007810000 */
[----:B------:R-:W-:Y:S01]  /*7110*/  FMNMX.FTZ R0, R238, R0, !PT ;  /* 0x00000000ee007209 */ /* 0x000fe20007810000 */
[----:B------:R-:W-:Y:S01]  /*7120*/  HMMA.16816.F32.BF16 R52, R8, R108, R16 ;  /* 0x0000006c0834723c */ /* 0x000fe20000041810 */
[----:B------:R-:W-:Y:S02]  /*7130*/  FMNMX.FTZ R2, R194, R2, !PT ;  /* 0x00000002c2027209 */ /* 0x000fe40007810000 */
[----:B------:R-:W-:-:S04]  /*7140*/  FMNMX.FTZ R0, R242, R0, !PT ;  /* 0x00000000f2007209 */ /* 0x000fc80007810000 */
[----:B------:R-:W-:Y:S01]  /*7150*/  FMNMX.FTZ R0, R243, R0, !PT ;  /* 0x00000000f3007209 */ /* 0x000fe20007810000 */
[----:B------:R-:W-:Y:S01]  /*7160*/  HMMA.16816.F32.BF16 R16, R8, R110, R32 ;  /* 0x0000006e0810723c */ /* 0x000fe20000041820 */
[----:B-1----:R-:W-:-:S03]  /*7170*/  FFMA.FTZ R3, R83, c[0x0][0x2d0], -R7 ;  /* 0x0000b40053037a23 */ /* 0x002fc60000010807 */
[----:B------:R-:W1:Y:S01]  /*7180*/  SHFL.BFLY PT, R4, R0, 0x2, 0x1f ;  /* 0x0c401f0000047f89 */ /* 0x000e6200000e0000 */
[----:B------:R3:W-:Y:S03]  /*7190*/  MUFU.EX2 R149, R3 ;  /* 0x0000000300957308 */ /* 0x0007e60000000800 */
[----:B------:R-:W-:Y:S01]  /*71a0*/  LDSM.16.MT88.4 R80, [R209+0x1100] ;  /* 0x00110000d150783b */ /* 0x000fe20000004200 */
[C---:B------:R-:W-:Y:S08]  /*71b0*/  HMMA.16816.F32.BF16 R12, R8.reuse, R104, R28 ;  /* 0x00000068080c723c */ /* 0x040ff0000004181c */
[----:B------:R-:W-:Y:S01]  /*71c0*/  HMMA.16816.F32.BF16 R24, R8, R90, R48 ;  /* 0x0000005a0818723c */ /* 0x000fe20000041830 */
[----:B---3--:R-:W-:Y:S01]  /*71d0*/  FMNMX.FTZ R3, R195, R2, !PT ;  /* 0x00000002c3037209 */ /* 0x008fe20007810000 */
[----:B------:R-:W-:-:S02]  /*71e0*/  FFMA.FTZ R2, R68, c[0x0][0x2d0], -R6 ;  /* 0x0000b40044027a23 */ /* 0x000fc40000010806 */
[----:B------:R-:W-:-:S04]  /*71f0*/  IMAD.MOV.U32 R68, RZ, RZ, R152 ;  /* 0x000000ffff447224 */ /* 0x000fc800078e0098 */
[----:B------:R-:W-:Y:S01]  /*7200*/  HMMA.16816.F32.BF16 R32, R8, R106, R44 ;  /* 0x0000006a0820723c */ /* 0x000fe2000004182c */
[----:B------:R3:W-:Y:S01]  /*7210*/  MUFU.EX2 R182, R2 ;  /* 0x0000000200b67308 */ /* 0x0007e20000000800 */
[----:B-1----:R-:W-:-:S05]  /*7220*/  FMNMX.FTZ R0, R0, R4, !PT ;  /* 0x0000000400007209 */ /* 0x002fca0007810000 */
[----:B------:R-:W1:Y:S01]  /*7230*/  SHFL.BFLY PT, R5, R0, 0x1, 0x1f ;  /* 0x0c201f0000057f89 */ /* 0x000e6200000e0000 */
[----:B--2---:R-:W-:Y:S02]  /*7240*/  F2FP.BF16.PACK_AB R8, R159, R180 ;  /* 0x000000b49f08723e */ /* 0x004fe400000010ff */
[----:B---3--:R-:W-:Y:S01]  /*7250*/  FMNMX.FTZ R2, R196, R3, !PT ;  /* 0x00000003c4027209 */ /* 0x008fe20007810000 */
[----:B------:R-:W-:Y:S01]  /*7260*/  FFMA.FTZ R3, R69, c[0x0][0x2d0], -R6 ;  /* 0x0000b40045037a23 */ /* 0x000fe20000010806 */
[----:B------:R-:W-:Y:S02]  /*7270*/  MOV R69, R70 ;  /* 0x0000004600457202 */ /* 0x000fe40000000f00 */
[----:B------:R-:W-:Y:S01]  /*7280*/  FMNMX.FTZ R2, R198, R2, !PT ;  /* 0x00000002c6027209 */ /* 0x000fe20007810000 */
[----:B------:R2:W3:Y:S03]  /*7290*/  MUFU.EX2 R166, R3 ;  /* 0x0000000300a67308 */ /* 0x0004e60000000800 */
[----:B------:R-:W-:-:S04]  /*72a0*/  FMNMX.FTZ R2, R197, R2, !PT ;  /* 0x00000002c5027209 */ /* 0x000fc80007810000 */
[----:B------:R-:W-:Y:S02]  /*72b0*/  FMNMX.FTZ R2, R188, R2, !PT ;  /* 0x00000002bc027209 */ /* 0x000fe40007810000 */
[----:B-1----:R-:W-:Y:S01]  /*72c0*/  FMNMX.FTZ R70, R0, R5, !PT ;  /* 0x0000000500467209 */ /* 0x002fe20007810000 */
[----:B------:R-:W-:Y:S01]  /*72d0*/  FFMA.FTZ R0, R128, c[0x0][0x2d0], -R6 ;  /* 0x0000b40080007a23 */ /* 0x000fe20000010806 */
[----:B------:R-:W-:Y:S01]  /*72e0*/  FMNMX.FTZ R2, R187, R2, !PT ;  /* 0x00000002bb027209 */ /* 0x000fe20007810000 */
[----:B------:R-:W-:Y:S01]  /*72f0*/  IMAD.MOV.U32 R128, RZ, RZ, R164 ;  /* 0x000000ffff807224 */ /* 0x000fe200078e00a4 */
[----:B------:R-:W-:Y:S01]  /*7300*/  FSETP.NEU.FTZ.AND P0, PT, R70, -INF , PT ;  /* 0xff8000004600780b */ /* 0x000fe20003f1d000 */
[----:B------:R-:W-:Y:S01]  /*7310*/  IMAD.MOV.U32 R5, RZ, RZ, R181 ;  /* 0x000000ffff057224 */ /* 0x000fe200078e00b5 */
[----:B------:R-:W-:Y:S01]  /*7320*/  FMNMX.FTZ R2, R190, R2, !PT ;  /* 0x00000002be027209 */ /* 0x000fe20007810000 */
[----:B--2---:R-:W-:Y:S01]  /*7330*/  FFMA.FTZ R3, R112, c[0x0][0x2d0], -R6 ;  /* 0x0000b40070037a23 */ /* 0x004fe20000010806 */
[----:B---3--:R-:W-:Y:S01]  /*7340*/  F2FP.BF16.PACK_AB R9, R166, R182 ;  /* 0x000000b6a609723e */ /* 0x008fe200000010ff */
[----:B------:R-:W-:-:S02]  /*7350*/  IMAD.MOV.U32 R112, RZ, RZ, R151 ;  /* 0x000000ffff707224 */ /* 0x000fc400078e0097 */
[----:B------:R1:W-:Y:S08]  /*7360*/  MUFU.EX2 R165, R3 ;  /* 0x0000000300a57308 */ /* 0x0003f00000000800 */
[----:B------:R2:W-:Y:S01]  /*7370*/  MUFU.EX2 R151, R0 ;  /* 0x0000000000977308 */ /* 0x0005e20000000800 */
[----:B-1----:R-:W-:Y:S02]  /*7380*/  FFMA.FTZ R3, R118, c[0x0][0x2d0], -R6 ;  /* 0x0000b40076037a23 */ /* 0x002fe40000010806 */
[----:B------:R-:W-:-:S05]  /*7390*/  IMAD.MOV.U32 R118, RZ, RZ, R153 ;  /* 0x000000ffff767224 */ /* 0x000fca00078e0099 */
[----:B------:R1:W3:Y:S01]  /*73a0*/  MUFU.EX2 R246, R3 ;  /* 0x0000000300f67308 */ /* 0x0002e20000000800 */
[----:B------:R-:W-:Y:S01]  /*73b0*/  F2FP.BF16.PACK_AB R10, R118, R167 ;  /* 0x000000a7760a723e */ /* 0x000fe200000010ff */
[----:B--2---:R-:W-:Y:S01]  /*73c0*/  FFMA.FTZ R0, R130, c[0x0][0x2d0], -R6 ;  /* 0x0000b40082007a23 */ /* 0x004fe20000010806 */
[----:B------:R-:W-:-:S05]  /*73d0*/  MOV R130, R159 ;  /* 0x0000009f00827202 */ /* 0x000fca0000000f00 */
[----:B------:R-:W-:Y:S01]  /*73e0*/  MUFU.EX2 R245, R0 ;  /* 0x0000000000f57308 */ /* 0x000fe20000000800 */
[----:B-1----:R-:W-:Y:S01]  /*73f0*/  FMNMX.FTZ R3, R192, R2, !PT ;  /* 0x00000002c0037209 */ /* 0x002fe20007810000 */
[----:B------:R-:W-:Y:S01]  /*7400*/  FFMA.FTZ R2, R132, c[0x0][0x2d0], -R7 ;  /* 0x0000b40084027a23 */ /* 0x000fe20000010807 */
[----:B---3--:R-:W-:Y:S02]  /*7410*/  F2FP.BF16.PACK_AB R11, R246, R165 ;  /* 0x000000a5f60b723e */ /* 0x008fe400000010ff */
[----:B------:R-:W-:-:S03]  /*7420*/  FMNMX.FTZ R3, R191, R3, !PT ;  /* 0x00000003bf037209 */ /* 0x000fc60007810000 */
[----:B------:R1:W-:Y:S01]  /*7430*/  MUFU.EX2 R152, R2 ;  /* 0x0000000200987308 */ /* 0x0003e20000000800 */
[----:B------:R-:W-:Y:S01]  /*7440*/  FMNMX.FTZ R3, R189, R3, !PT ;  /* 0x00000003bd037209 */ /* 0x000fe20007810000 */
[C---:B------:R-:W-:Y:S04]  /*7450*/  HMMA.16816.F32.BF16 R44, R8.reuse, R76, R40 ;  /* 0x0000004c082c723c */ /* 0x040fe80000041828 */
[----:B------:R-:W2:Y:S04]  /*7460*/  SHFL.BFLY PT, R4, R3, 0x2, 0x1f ;  /* 0x0c401f0003047f89 */ /* 0x000ea800000e0000 */
[----:B------:R-:W-:Y:S01]  /*7470*/  HMMA.16816.F32.BF16 R40, R8, R64, R20 ;  /* 0x000000400828723c */ /* 0x000fe20000041814 */
[----:B-1----:R-:W-:-:S04]  /*7480*/  FFMA.FTZ R2, R133, c[0x0][0x2d0], -R7 ;  /* 0x0000b40085027a23 */ /* 0x002fc80000010807 */
[----:B------:R1:W-:Y:S03]  /*7490*/  MUFU.EX2 R155, R2 ;  /* 0x00000002009b7308 */ /* 0x0003e60000000800 */
[C---:B------:R-:W-:Y:S07]  /*74a0*/  HMMA.16816.F32.BF16 R20, R8.reuse, R78, R36 ;  /* 0x0000004e0814723c */ /* 0x040fee0000041824 */
[----:B------:R-:W-:Y:S01]  /*74b0*/  IMAD.MOV.U32 R38, RZ, RZ, R156 ;  /* 0x000000ffff267224 */ /* 0x000fe200078e009c */
[----:B------:R-:W-:Y:S01]  /*74c0*/  HMMA.16816.F32.BF16 R48, R8, R80, R52 ;  /* 0x000000500830723c */ /* 0x000fe20000041834 */
[----:B------:R-:W-:Y:S01]  /*74d0*/  IMAD.MOV.U32 R36, RZ, RZ, R130 ;  /* 0x000000ffff247224 */ /* 0x000fe200078e0082 */
[----:B--2---:R-:W-:Y:S01]  /*74e0*/  FMNMX.FTZ R3, R3, R4, !PT ;  /* 0x0000000403037209 */ /* 0x004fe20007810000 */
[----:B------:R-:W-:-:S02]  /*74f0*/  IMAD.MOV.U32 R130, RZ, RZ, R180 ;  /* 0x000000ffff827224 */ /* 0x000fc400078e00b4 */
[----:B-1----:R-:W-:Y:S02]  /*7500*/  FFMA.FTZ R2, R134, c[0x0][0x2d0], -R7 ;  /* 0x0000b40086027a23 */ /* 0x002fe40000010807 */
[----:B------:R-:W1:Y:S01]  /*7510*/  SHFL.BFLY PT, R4, R3, 0x1, 0x1f ;  /* 0x0c201f0003047f89 */ /* 0x000e6200000e0000 */
[----:B------:R-:W-:Y:S01]  /*7520*/  IMAD.MOV.U32 R55, RZ, RZ, R172 ;  /* 0x000000ffff377224 */ /* 0x000fe200078e00ac */
[----:B------:R-:W-:Y:S01]  /*7530*/  HMMA.16816.F32.BF16 R28, R8, R56, R12 ;  /* 0x00000038081c723c */ /* 0x000fe2000004180c */
[----:B------:R2:W3:Y:S01]  /*7540*/  MUFU.EX2 R135, R2 ;  /* 0x0000000200877308 */ /* 0x0004e20000000800 */
[----:B------:R-:W-:Y:S01]  /*7550*/  LDSM.16.MT88.4 R172, [R211+0x1900] ;  /* 0x00190000d3ac783b */ /* 0x000fe20000004200 */
[----:B------:R-:W-:Y:S01]  /*7560*/  MOV R54, R167 ;  /* 0x000000a700367202 */ /* 0x000fe20000000f00 */
[----:B------:R-:W-:Y:S02]  /*7570*/  IMAD.MOV.U32 R52, RZ, RZ, R165 ;  /* 0x000000ffff347224 */ /* 0x000fe400078e00a5 */
[----:B------:R-:W-:-:S02]  /*7580*/  IMAD.MOV.U32 R53, RZ, RZ, R166 ;  /* 0x000000ffff357224 */ /* 0x000fc400078e00a6 */
[C---:B------:R-:W-:Y:S08]  /*7590*/  HMMA.16816.F32.BF16 R16, R8.reuse, R82, R16 ;  /* 0x000000520810723c */ /* 0x040ff00000041810 */
[----:B------:R-:W-:Y:S01]  /*75a0*/  HMMA.16816.F32.BF16 R24, R8, R66, R24 ;  /* 0x000000420818723c */ /* 0x000fe20000041818 */
[----:B--2---:R-:W-:Y:S02]  /*75b0*/  FFMA.FTZ R2, R126, c[0x0][0x2d0], -R6 ;  /* 0x0000b4007e027a23 */ /* 0x004fe40000010806 */
[----:B---3--:R-:W-:-:S02]  /*75c0*/  IMAD.MOV.U32 R39, RZ, RZ, R135 ;  /* 0x000000ffff277224 */ /* 0x008fc400078e0087 */
[----:B------:R2:W-:Y:S01]  /*75d0*/  MUFU.EX2 R75, R2 ;  /* 0x00000002004b7308 */ /* 0x0005e20000000800 */
[----:B-1----:R-:W-:Y:S02]  /*75e0*/  FMNMX.FTZ R3, R3, R4, !PT ;  /* 0x0000000403037209 */ /* 0x002fe40007810000 */
[----:B------:R-:W-:Y:S07]  /*75f0*/  HMMA.16816.F32.BF16 R12, R8, R58, R32 ;  /* 0x0000003a080c723c */ /* 0x000fee0000041820 */
[----:B------:R-:W-:-:S02]  /*7600*/  F2FP.BF16.PACK_AB R8, R152, R149 ;  /* 0x000000959808723e */ /* 0x000fc400000010ff */
[----:B------:R-:W-:Y:S02]  /*7610*/  F2FP.BF16.PACK_AB R10, R39, R155 ;  /* 0x0000009b270a723e */ /* 0x000fe400000010ff */
[----:B------:R-:W-:Y:S01]  /*7620*/  F2FP.BF16.PACK_AB R11, R245, R151 ;  /* 0x00000097f50b723e */ /* 0x000fe200000010ff */
[----:B--2---:R-:W-:-:S04]  /*7630*/  FFMA.FTZ R2, R127, c[0x0][0x2d0], -R6 ;  /* 0x0000b4007f027a23 */ /* 0x004fc80000010806 */
[----:B------:R1:W2:Y:S02]  /*7640*/  MUFU.EX2 R153, R2 ;  /* 0x0000000200997308 */ /* 0x0002a40000000800 */
[----:B-1----:R-:W-:Y:S01]  /*7650*/  FMUL.FTZ R2, R70, c[0x0][0x2d0] ;  /* 0x0000b40046027a20 */ /* 0x002fe20000410000 */
[----:B--2---:R-:W-:-:S04]  /*7660*/  F2FP.BF16.PACK_AB R9, R153, R75 ;  /* 0x0000004b9909723e */ /* 0x004fc800000010ff */
[----:B------:R-:W-:Y:S02]  /*7670*/  FSEL R2, R2, RZ, P0 ;  /* 0x000000ff02027208 */ /* 0x000fe40000000000 */
[----:B------:R-:W-:Y:S01]  /*7680*/  FSETP.NEU.FTZ.AND P0, PT, R3, -INF , PT ;  /* 0xff8000000300780b */ /* 0x000fe20003f1d000 */
[C---:B------:R-:W-:Y:S02]  /*7690*/  HMMA.16816.F32.BF16 R176, R8.reuse, R168, R48 ;  /* 0x000000a808b0723c */ /* 0x040fe40000041830 */
[----:B------:R-:W-:Y:S02]  /*76a0*/  FFMA.FTZ R0, R120, c[0x0][0x2d0], -R2 ;  /* 0x0000b40078007a23 */ /* 0x000fe40000010802 */
[----:B------:R-:W-:Y:S02]  /*76b0*/  IMAD.MOV.U32 R120, RZ, RZ, R158 ;  /* 0x000000ffff787224 */ /* 0x000fe400078e009e */
[----:B------:R1:W-:Y:S01]  /*76c0*/  MUFU.EX2 R252, R0 ;  /* 0x0000000000fc7308 */ /* 0x0003e20000000800 */
[----:B------:R-:W-:Y:S01]  /*76d0*/  FFMA.FTZ R4, R131, c[0x0][0x2d0], -R2 ;  /* 0x0000b40083047a23 */ /* 0x000fe20000010802 */
[----:B------:R-:W-:Y:S01]  /*76e0*/  MOV R50, R52 ;  /* 0x0000003400327202 */ /* 0x000fe20000000f00 */
[----:B------:R-:W-:Y:S01]  /*76f0*/  IMAD.MOV.U32 R51, RZ, RZ, R128 ;  /* 0x000000ffff337224 */ /* 0x000fe200078e0080 */
[----:B------:R-:W-:Y:S01]  /*7700*/  HMMA.16816.F32.BF16 R164, R8, R170, R16 ;  /* 0x000000aa08a4723c */ /* 0x000fe20000041810 */
[----:B------:R-:W-:-:S02]  /*7710*/  IMAD.MOV.U32 R128, RZ, RZ, R182 ;  /* 0x000000ffff807224 */ /* 0x000fc400078e00b6 */
[----:B------:R-:W-:Y:S01]  /*7720*/  IMAD.MOV.U32 R37, RZ, RZ, R120 ;  /* 0x000000ffff257224 */ /* 0x000fe200078e0078 */
[----:B------:R-:W-:Y:S01]  /*7730*/  MUFU.EX2 R247, R4 ;  /* 0x0000000400f77308 */ /* 0x000fe20000000800 */
[----:B------:R-:W-:Y:S01]  /*7740*/  MOV R120, R246 ;  /* 0x000000f600787202 */ /* 0x000fe20000000f00 */
[----:B------:R-:W-:Y:S02]  /*7750*/  IMAD.MOV.U32 R49, RZ, RZ, R53 ;  /* 0x000000ffff317224 */ /* 0x000fe400078e0035 */
[----:B------:R-:W-:Y:S01]  /*7760*/  IMAD.MOV.U32 R48, RZ, RZ, R54 ;  /* 0x000000ffff307224 */ /* 0x000fe200078e0036 */
[----:B------:R-:W-:Y:S01]  /*7770*/  HMMA.16816.F32.BF16 R132, R8, R162, R20 ;  /* 0x000000a20884723c */ /* 0x000fe20000041814 */
[----:B------:R-:W-:Y:S02]  /*7780*/  IMAD.MOV.U32 R131, RZ, RZ, R154 ;  /* 0x000000ffff837224 */ /* 0x000fe400078e009a */
[----:B-1----:R-:W-:Y:S02]  /*7790*/  FFMA.FTZ R0, R122, c[0x0][0x2d0], -R2 ;  /* 0x0000b4007a007a23 */ /* 0x002fe40000010802 */
[----:B------:R-:W-:-:S02]  /*77a0*/  IMAD.MOV.U32 R122, RZ, RZ, R157 ;  /* 0x000000ffff7a7224 */ /* 0x000fc400078e009d */
[----:B------:R1:W2:Y:S01]  /*77b0*/  MUFU.EX2 R250, R0 ;  /* 0x0000000000fa7308 */ /* 0x0002a20000000800 */
[----:B------:R-:W3:Y:S01]  /*77c0*/  LDSM.16.MT88.4 R156, [R210+0x1900] ;  /* 0x00190000d29c783b */ /* 0x000ee20000004200 */
[----:B-1----:R-:W-:-:S06]  /*77d0*/  FFMA.FTZ R0, R124, c[0x0][0x2d0], -R2 ;  /* 0x0000b4007c007a23 */ /* 0x002fcc0000010802 */
[----:B------:R1:W-:Y:S02]  /*77e0*/  MUFU.EX2 R251, R0 ;  /* 0x0000000000fb7308 */ /* 0x0003e40000000800 */
[----:B-1----:R-:W-:Y:S02]  /*77f0*/  FFMA.FTZ R0, R125, c[0x0][0x2d0], -R2 ;  /* 0x0000b4007d007a23 */ /* 0x002fe40000010802 */
[----:B------:R-:W-:Y:S04]  /*7800*/  HMMA.16816.F32.BF16 R124, R8, R160, R44 ;  /* 0x000000a0087c723c */ /* 0x000fe8000004182c */
[----:B------:R1:W4:Y:S03]  /*7810*/  MUFU.EX2 R248, R0 ;  /* 0x0000000000f87308 */ /* 0x0003260000000800 */
[----:B------:R-:W-:Y:S01]  /*7820*/  IMAD.MOV.U32 R45, RZ, RZ, R75 ;  /* 0x000000ffff2d7224 */ /* 0x000fe200078e004b */
[----:B------:R-:W-:Y:S01]  /*7830*/  MOV R47, R148 ;  /* 0x00000094002f7202 */ /* 0x000fe20000000f00 */
[----:B------:R-:W-:-:S02]  /*7840*/  IMAD.MOV.U32 R44, RZ, RZ, R150 ;  /* 0x000000ffff2c7224 */ /* 0x000fc400078e0096 */
[----:B------:R-:W-:Y:S02]  /*7850*/  IMAD.MOV.U32 R46, RZ, RZ, R149 ;  /* 0x000000ffff2e7224 */ /* 0x000fe400078e0095 */
[----:B-1----:R-:W-:Y:S01]  /*7860*/  FFMA.FTZ R0, R129, c[0x0][0x2d0], -R2 ;  /* 0x0000b40081007a23 */ /* 0x002fe20000010802 */
[----:B------:R-:W-:-:S03]  /*7870*/  MOV R129, R155 ;  /* 0x0000009b00817202 */ /* 0x000fc60000000f00 */
[----:B------:R1:W-:Y:S02]  /*7880*/  MUFU.EX2 R249, R0 ;  /* 0x0000000000f97308 */ /* 0x0003e40000000800 */
[----:B-1----:R-:W-:-:S05]  /*7890*/  FMUL.FTZ R0, R3, c[0x0][0x2d0] ;  /* 0x0000b40003007a20 */ /* 0x002fca0000410000 */
[----:B------:R-:W-:Y:S02]  /*78a0*/  FSEL R0, R0, RZ, P0 ;  /* 0x000000ff00007208 */ /* 0x000fe40000000000 */
[----:B------:R-:W-:-:S03]  /*78b0*/  PLOP3.LUT P0, PT, PT, PT, UP0, 0x40, 0x0 ;  /* 0x000000000000781c */ /* 0x000fc60003f0e808 */
[--C-:B------:R-:W-:Y:S02]  /*78c0*/  FFMA.FTZ R4, R116, c[0x0][0x2d0], -R0.reuse ;  /* 0x0000b40074047a23 */ /* 0x100fe40000010800 */
[----:B------:R-:W-:Y:S02]  /*78d0*/  IMAD.MOV.U32 R116, RZ, RZ, R245 ;  /* 0x000000ffff747224 */ /* 0x000fe400078e00f5 */
[----:B------:R1:W-:Y:S02]  /*78e0*/  MUFU.EX2 R184, R4 ;  /* 0x0000000400b87308 */ /* 0x0003e40000000800 */
[----:B-1----:R-:W-:Y:S01]  /*78f0*/  FFMA.FTZ R4, R115, c[0x0][0x2d0], -R0 ;  /* 0x0000b40073047a23 */ /* 0x002fe20000010800 */
[----:B------:R-:W-:-:S05]  /*7900*/  MOV R115, R183 ;  /* 0x000000b700737202 */ /* 0x000fca0000000f00 */
[----:B------:R1:W5:Y:S02]  /*7910*/  MUFU.EX2 R183, R4 ;  /* 0x0000000400b77308 */ /* 0x0003640000000800 */
[----:B-1----:R-:W-:Y:S02]  /*7920*/  FFMA.FTZ R4, R114, c[0x0][0x2d0], -R0 ;  /* 0x0000b40072047a23 */ /* 0x002fe40000010800 */
[----:B------:R-:W-:-:S04]  /*7930*/  IMAD.MOV.U32 R114, RZ, RZ, R139 ;  /* 0x000000ffff727224 */ /* 0x000fc800078e008b */
[----:B------:R1:W-:Y:S01]  /*7940*/  MUFU.EX2 R181, R4 ;  /* 0x0000000400b57308 */ /* 0x0003e20000000800 */
[C---:B---3--:R-:W-:Y:S07]  /*7950*/  HMMA.16816.F32.BF16 R136, R8.reuse, R156, R40 ;  /* 0x0000009c0888723c */ /* 0x048fee0000041828 */
[----:B------:R-:W-:Y:S01]  /*7960*/  IMAD.MOV.U32 R41, RZ, RZ, R153 ;  /* 0x000000ffff297224 */ /* 0x000fe200078e0099 */
[----:B------:R-:W-:Y:S01]  /*7970*/  MOV R43, R151 ;  /* 0x00000097002b7202 */ /* 0x000fe20000000f00 */
[----:B------:R-:W-:Y:S01]  /*7980*/  IMAD.MOV.U32 R42, RZ, RZ, R152 ;  /* 0x000000ffff2a7224 */ /* 0x000fe200078e0098 */
[----:B------:R-:W-:Y:S01]  /*7990*/  HMMA.16816.F32.BF16 R148, R8, R158, R24 ;  /* 0x0000009e0894723c */ /* 0x000fe20000041818 */
[----:B-1----:R-:W-:-:S02]  /*79a0*/  FFMA.FTZ R4, R113, c[0x0][0x2d0], -R0 ;  /* 0x0000b40071047a23 */ /* 0x002fc40000010800 */
[----:B------:R-:W-:Y:S01]  /*79b0*/  IMAD.MOV.U32 R113, RZ, RZ, R38 ;  /* 0x000000ffff717224 */ /* 0x000fe200078e0026 */
[----:B------:R-:W-:Y:S01]  /*79c0*/  MOV R38, R122 ;  /* 0x0000007a00267202 */ /* 0x000fe20000000f00 */
[----:B------:R1:W3:Y:S01]  /*79d0*/  MUFU.EX2 R182, R4 ;  /* 0x0000000400b67308 */ /* 0x0002e20000000800 */
[----:B------:R-:W-:Y:S02]  /*79e0*/  IMAD.MOV.U32 R122, RZ, RZ, R55 ;  /* 0x000000ffff7a7224 */ /* 0x000fe400078e0037 */
[C---:B------:R-:W-:Y:S08]  /*79f0*/  HMMA.16816.F32.BF16 R152, R8.reuse, R172, R28 ;  /* 0x000000ac0898723c */ /* 0x040ff0000004181c */
[----:B------:R-:W-:Y:S01]  /*7a00*/  HMMA.16816.F32.BF16 R52, R8, R174, R12 ;  /* 0x000000ae0834723c */ /* 0x000fe2000004180c */
[----:B-1----:R-:W-:-:S06]  /*7a10*/  FFMA.FTZ R4, R141, c[0x0][0x2d0], -R2 ;  /* 0x0000b4008d047a23 */ /* 0x002fcc0000010802 */
[----:B--2---:R-:W-:Y:S01]  /*7a20*/  F2FP.BF16.PACK_AB R8, R250, R252 ;  /* 0x000000fcfa08723e */ /* 0x004fe200000010ff */
[----:B------:R-:W-:Y:S01]  /*7a30*/  IMAD.MOV.U32 R141, RZ, RZ, R47 ;  /* 0x000000ffff8d7224 */ /* 0x000fe200078e002f */
[----:B----4-:R-:W-:Y:S01]  /*7a40*/  F2FP.BF16.PACK_AB R10, R248, R251 ;  /* 0x000000fbf80a723e */ /* 0x010fe200000010ff */
[----:B------:R1:W-:Y:S01]  /*7a50*/  MUFU.EX2 R246, R4 ;  /* 0x0000000400f67308 */ /* 0x0003e20000000800 */
[----:B-----5:R-:W-:Y:S02]  /*7a60*/  F2FP.BF16.PACK_AB R9, R183, R184 ;  /* 0x000000b8b709723e */ /* 0x020fe400000010ff */
[----:B---3--:R-:W-:-:S07]  /*7a70*/  F2FP.BF16.PACK_AB R11, R182, R181 ;  /* 0x000000b5b60b723e */ /* 0x008fce00000010ff */
[----:B------:R-:W-:Y:S01]  /*7a80*/  HMMA.16816.F32.BF16 R24, R8, R84, RZ ;  /* 0x000000540818723c */ /* 0x000fe200000418ff */
[----:B-1----:R-:W-:-:S07]  /*7a90*/  FFMA.FTZ R4, R140, c[0x0][0x2d0], -R2 ;  /* 0x0000b4008c047a23 */ /* 0x002fce0000010802 */
[C---:B------:R-:W-:Y:S01]  /*7aa0*/  HMMA.16816.F32.BF16 R20, R8.reuse, R86, RZ ;  /* 0x000000560814723c */ /* 0x040fe200000418ff */
[----:B------:R-:W-:Y:S01]  /*7ab0*/  IMAD.MOV.U32 R140, RZ, RZ, R46 ;  /* 0x000000ffff8c7224 */ /* 0x000fe200078e002e */
[----:B------:R1:W2:Y:S05]  /*7ac0*/  MUFU.EX2 R245, R4 ;  /* 0x0000000400f57308 */ /* 0x0002aa0000000800 */
[----:B------:R-:W-:Y:S01]  /*7ad0*/  IMAD.MOV.U32 R87, RZ, RZ, R36 ;  /* 0x000000ffff577224 */ /* 0x000fe200078e0024 */
[----:B------:R-:W-:Y:S01]  /*7ae0*/  HMMA.16816.F32.BF16 R28, R8, R62, RZ ;  /* 0x0000003e081c723c */ /* 0x000fe200000418ff */
[----:B------:R-:W-:-:S06]  /*7af0*/  IMAD.MOV.U32 R86, RZ, RZ, R37 ;  /* 0x000000ffff567224 */ /* 0x000fcc00078e0025 */
[----:B------:R-:W-:Y:S01]  /*7b00*/  IMAD.MOV.U32 R62, RZ, RZ, R42 ;  /* 0x000000ffff3e7224 */ /* 0x000fe200078e002a */
[C---:B------:R-:W-:Y:S01]  /*7b10*/  HMMA.16816.F32.BF16 R16, R8.reuse, R100, RZ ;  /* 0x000000640810723c */ /* 0x040fe200000418ff */
[----:B------:R-:W-:Y:S02]  /*7b20*/  IMAD.MOV.U32 R63, RZ, RZ, R43 ;  /* 0x000000ffff3f7224 */ /* 0x000fe400078e002b */
[----:B-1----:R-:W-:Y:S02]  /*7b30*/  FFMA.FTZ R4, R117, c[0x0][0x2d0], -R0 ;  /* 0x0000b40075047a23 */ /* 0x002fe40000010800 */
[----:B------:R-:W-:Y:S02]  /*7b40*/  IMAD.MOV.U32 R117, RZ, RZ, R49 ;  /* 0x000000ffff757224 */ /* 0x000fe400078e0031 */
[----:B------:R1:W-:Y:S01]  /*7b50*/  MUFU.EX2 R75, R4 ;  /* 0x00000004004b7308 */ /* 0x0003e20000000800 */
[----:B------:R-:W-:Y:S01]  /*7b60*/  HMMA.16816.F32.BF16 R12, R8, R96, RZ ;  /* 0x00000060080c723c */ /* 0x000fe200000418ff */
[----:B------:R-:W-:Y:S01]  /*7b70*/  IMAD.MOV.U32 R101, RZ, RZ, R41 ;  /* 0x000000ffff657224 */ /* 0x000fe200078e0029 */
[----:B------:R-:W-:Y:S01]  /*7b80*/  MOV R100, R116 ;  /* 0x0000007400647202 */ /* 0x000fe20000000f00 */
[----:B------:R-:W-:-:S04]  /*7b90*/  IMAD.MOV.U32 R116, RZ, RZ, R48 ;  /* 0x000000ffff747224 */ /* 0x000fc800078e0030 */
[----:B------:R-:W-:Y:S01]  /*7ba0*/  MOV R97, R39 ;  /* 0x0000002700617202 */ /* 0x000fe20000000f00 */
[----:B------:R-:W-:Y:S01]  /*7bb0*/  HMMA.16816.F32.BF16 R32, R8, R60, RZ ;  /* 0x0000003c0820723c */ /* 0x000fe200000418ff */
[----:B-1----:R-:W-:-:S07]  /*7bc0*/  FFMA.FTZ R4, R119, c[0x0][0x2d0], -R0 ;  /* 0x0000b40077047a23 */ /* 0x002fce0000010800 */
[----:B------:R-:W-:Y:S01]  /*7bd0*/  HMMA.16816.F32.BF16 R40, R8, R98, RZ ;  /* 0x000000620828723c */ /* 0x000fe200000418ff */
[----:B------:R-:W-:Y:S01]  /*7be0*/  MOV R60, R44 ;  /* 0x0000002c003c7202 */ /* 0x000fe20000000f00 */
[----:B------:R-:W-:Y:S01]  /*7bf0*/  IMAD.MOV.U32 R61, RZ, RZ, R45 ;  /* 0x000000ffff3d7224 */ /* 0x000fe200078e002d */
[----:B------:R1:W3:Y:S01]  /*7c00*/  MUFU.EX2 R180, R4 ;  /* 0x0000000400b47308 */ /* 0x0002e20000000800 */
[----:B------:R-:W-:-:S03]  /*7c10*/  IMAD.MOV.U32 R119, RZ, RZ, R50 ;  /* 0x000000ffff777224 */ /* 0x000fc600078e0032 */
[----:B------:R-:W-:Y:S02]  /*7c20*/  IMAD.MOV.U32 R98, RZ, RZ, R101 ;  /* 0x000000ffff627224 */ /* 0x000fe400078e0065 */
[----:B-1----:R-:W-:Y:S01]  /*7c30*/  FFMA.FTZ R4, R121, c[0x0][0x2d0], -R0 ;  /* 0x0000b40079047a23 */ /* 0x002fe20000010800 */
[----:B------:R-:W-:-:S03]  /*7c40*/  MOV R121, R51 ;  /* 0x0000003300797202 */ /* 0x000fc60000000f00 */
[----:B------:R1:W-:Y:S02]  /*7c50*/  MUFU.EX2 R84, R4 ;  /* 0x0000000400547308 */ /* 0x0003e40000000800 */
[----:B-1----:R-:W-:Y:S02]  /*7c60*/  FFMA.FTZ R4, R123, c[0x0][0x2d0], -R0 ;  /* 0x0000b4007b047a23 */ /* 0x002fe40000010800 */
[----:B------:R-:W-:-:S04]  /*7c70*/  IMAD.MOV.U32 R123, RZ, RZ, R38 ;  /* 0x000000ffff7b7224 */ /* 0x000fc800078e0026 */
[----:B------:R1:W4:Y:S01]  /*7c80*/  MUFU.EX2 R85, R4 ;  /* 0x0000000400557308 */ /* 0x0003220000000800 */
[----:B------:R-:W-:Y:S07]  /*7c90*/  HMMA.16816.F32.BF16 R36, R8, R102, RZ ;  /* 0x000000660824723c */ /* 0x000fee00000418ff */
[----:B------:R-:W-:Y:S02]  /*7ca0*/  F2FP.BF16.PACK_AB R8, R247, R249 ;  /* 0x000000f9f708723e */ /* 0x000fe400000010ff */
[----:B--2---:R-:W-:-:S02]  /*7cb0*/  F2FP.BF16.PACK_AB R10, R245, R246 ;  /* 0x000000f6f50a723e */ /* 0x004fc400000010ff */
[----:B---3--:R-:W-:Y:S01]  /*7cc0*/  F2FP.BF16.PACK_AB R9, R180, R75 ;  /* 0x0000004bb409723e */ /* 0x008fe200000010ff */
[----:B-1----:R-:W-:Y:S01]  /*7cd0*/  FFMA.FTZ R4, R226, c[0x0][0x2d0], -R7 ;  /* 0x0000b400e2047a23 */ /* 0x002fe20000010807 */
[----:B----4-:R-:W-:-:S03]  /*7ce0*/  F2FP.BF16.PACK_AB R11, R85, R84 ;  /* 0x00000054550b723e */ /* 0x010fc600000010ff */
[----:B------:R1:W-:Y:S04]  /*7cf0*/  MUFU.EX2 R226, R4 ;  /* 0x0000000400e27308 */ /* 0x0003e80000000800 */
[C---:B------:R-:W-:Y:S07]  /*7d00*/  HMMA.16816.F32.BF16 R20, R8.reuse, R94, R20 ;  /* 0x0000005e0814723c */ /* 0x040fee0000041814 */
[----:B------:R-:W-:Y:S01]  /*7d10*/  IMAD.MOV.U32 R94, RZ, RZ, R74 ;  /* 0x000000ffff5e7224 */ /* 0x000fe200078e004a */
[----:B------:R-:W-:Y:S01]  /*7d20*/  HMMA.16816.F32.BF16 R44, R8, R92, R24 ;  /* 0x0000005c082c723c */ /* 0x000fe20000041818 */
[----:B-1----:R-:W-:-:S02]  /*7d30*/  FFMA.FTZ R4, R186, c[0x0][0x2d0], -R2 ;  /* 0x0000b400ba047a23 */ /* 0x002fc40000010802 */
[----:B------:R-:W-:-:S04]  /*7d40*/  IMAD.MOV.U32 R186, RZ, RZ, R100 ;  /* 0x000000ffffba7224 */ /* 0x000fc800078e0064 */
[----:B------:R-:W-:Y:S01]  /*7d50*/  MOV R93, R113 ;  /* 0x00000071005d7202 */ /* 0x000fe20000000f00 */
[----:B------:R1:W-:Y:S01]  /*7d60*/  MUFU.EX2 R95, R4 ;  /* 0x00000004005f7308 */ /* 0x0003e20000000800 */
[----:B------:R-:W-:Y:S01]  /*7d70*/  HMMA.16816.F32.BF16 R24, R8, R104, R12 ;  /* 0x000000680818723c */ /* 0x000fe2000004180c */
[----:B------:R-:W-:-:S06]  /*7d80*/  IMAD.MOV.U32 R92, RZ, RZ, R114 ;  /* 0x000000ffff5c7224 */ /* 0x000fcc00078e0072 */
[----:B------:R-:W-:Y:S01]  /*7d90*/  IMAD.MOV.U32 R105, RZ, RZ, R68 ;  /* 0x000000ffff697224 */ /* 0x000fe200078e0044 */
[----:B------:R-:W-:Y:S01]  /*7da0*/  HMMA.16816.F32.BF16 R48, R8, R108, R32 ;  /* 0x0000006c0830723c */ /* 0x000fe20000041820 */
[----:B------:R-:W-:Y:S01]  /*7db0*/  MOV R104, R73 ;  /* 0x0000004900687202 */ /* 0x000fe20000000f00 */
[----:B-1----:R-:W-:-:S06]  /*7dc0*/  FFMA.FTZ R4, R185, c[0x0][0x2d0], -R2 ;  /* 0x0000b400b9047a23 */ /* 0x002fcc0000010802 */
[C---:B------:R-:W-:Y:S01]  /*7dd0*/  HMMA.16816.F32.BF16 R32, R8.reuse, R88, R16 ;  /* 0x000000580820723c */ /* 0x040fe20000041810 */
[----:B------:R-:W-:Y:S01]  /*7de0*/  IMAD.MOV.U32 R185, RZ, RZ, R97 ;  /* 0x000000ffffb97224 */ /* 0x000fe200078e0061 */
[----:B------:R1:W2:Y:S05]  /*7df0*/  MUFU.EX2 R96, R4 ;  /* 0x0000000400607308 */ /* 0x0002aa0000000800 */
[----:B------:R-:W-:Y:S01]  /*7e00*/  MOV R88, R69 ;  /* 0x0000004500587202 */ /* 0x000fe20000000f00 */
[----:B------:R-:W-:Y:S01]  /*7e10*/  HMMA.16816.F32.BF16 R28, R8, R110, R28 ;  /* 0x0000006e081c723c */ /* 0x000fe2000004181c */
[----:B------:R-:W-:-:S07]  /*7e20*/  IMAD.MOV.U32 R89, RZ, RZ, R115 ;  /* 0x000000ffff597224 */ /* 0x000fce00078e0073 */
[----:B------:R-:W-:Y:S01]  /*7e30*/  HMMA.16816.F32.BF16 R16, R8, R90, R36 ;  /* 0x0000005a0810723c */ /* 0x000fe20000041824 */
[----:B------:R-:W3:Y:S01]  /*7e40*/  LDSM.16.MT88.4 R36, [R209+0x2100] ;  /* 0x00210000d124783b */ /* 0x000ee20000004200 */
[----:B-1----:R-:W-:-:S04]  /*7e50*/  FFMA.FTZ R4, R147, c[0x0][0x2d0], -R2 ;  /* 0x0000b40093047a23 */ /* 0x002fc80000010802 */
[----:B------:R1:W-:Y:S02]  /*7e60*/  MUFU.EX2 R97, R4 ;  /* 0x0000000400617308 */ /* 0x0003e40000000800 */
[----:B------:R-:W-:Y:S07]  /*7e70*/  HMMA.16816.F32.BF16 R12, R8, R106, R40 ;  /* 0x0000006a080c723c */ /* 0x000fee0000041828 */
[----:B--2---:R-:W-:Y:S01]  /*7e80*/  F2FP.BF16.PACK_AB R8, R96, R95 ;  /* 0x0000005f6008723e */ /* 0x004fe200000010ff */
[----:B------:R-:W-:Y:S01]  /*7e90*/  IMAD.MOV.U32 R41, RZ, RZ, R140 ;  /* 0x000000ffff297224 */ /* 0x000fe200078e008c */
[----:B------:R-:W-:Y:S01]  /*7ea0*/  MOV R42, R141 ;  /* 0x0000008d002a7202 */ /* 0x000fe20000000f00 */
[----:B------:R-:W-:-:S02]  /*7eb0*/  IMAD.MOV.U32 R43, RZ, RZ, R131 ;  /* 0x000000ffff2b7224 */ /* 0x000fc400078e0083 */
[----:B------:R-:W-:Y:S02]  /*7ec0*/  IMAD.MOV.U32 R40, RZ, RZ, R61 ;  /* 0x000000ffff287224 */ /* 0x000fe400078e003d */
[----:B-1----:R-:W-:-:S04]  /*7ed0*/  FFMA.FTZ R4, R146, c[0x0][0x2d0], -R2 ;  /* 0x0000b40092047a23 */ /* 0x002fc80000010802 */
        /* <DEDUP_REMOVED lines=12> */
[----:B--2---:R-:W-:Y:S01]  /*7fa0*/  F2FP.BF16.PACK_AB R11, R74, R73 ;  /* 0x000000494a0b723e */ /* 0x004fe200000010ff */
[----:B------:R-:W-:-:S04]  /*7fb0*/  IMAD.MOV.U32 R231, RZ, RZ, R63 ;  /* 0x000000ffffe77224 */ /* 0x000fc800078e003f */
[----:B------:R1:W2:Y:S02]  /*7fc0*/  MUFU.EX2 R103, R4 ;  /* 0x0000000400677308 */ /* 0x0002a40000000800 */
[C---:B------:R-:W-:Y:S07]  /*7fd0*/  HMMA.16816.F32.BF16 R108, R8.reuse, R80, R48 ;  /* 0x00000050086c723c */ /* 0x040fee0000041830 */
[----:B------:R-:W-:Y:S01]  /*7fe0*/  IMAD.MOV.U32 R80, RZ, RZ, R93 ;  /* 0x000000ffff507224 */ /* 0x000fe200078e005d */
[C---:B------:R-:W-:Y:S01]  /*7ff0*/  HMMA.16816.F32.BF16 R44, R8.reuse, R76, R44 ;  /* 0x0000004c082c723c */ /* 0x040fe2000004182c */
[----:B------:R-:W-:Y:S01]  /*8000*/  IMAD.MOV.U32 R50, RZ, RZ, R88 ;  /* 0x000000ffff327224 */ /* 0x000fe200078e0058 */
[----:B------:R-:W-:Y:S01]  /*8010*/  MOV R49, R60 ;  /* 0x0000003c00317202 */ /* 0x000fe20000000f00 */
[----:B------:R-:W-:Y:S01]  /*8020*/  IMAD.MOV.U32 R81, RZ, RZ, R62 ;  /* 0x000000ffff517224 */ /* 0x000fe200078e003e */
[----:B------:R-:W-:Y:S01]  /*8030*/  MOV R48, R104 ;  /* 0x0000006800307202 */ /* 0x000fe20000000f00 */
[----:B-1----:R-:W-:Y:S01]  /*8040*/  FFMA.FTZ R4, R230, c[0x0][0x2d0], -R7 ;  /* 0x0000b400e6047a23 */ /* 0x002fe20000010807 */
[----:B------:R-:W-:Y:S01]  /*8050*/  MOV R51, R89 ;  /* 0x0000005900337202 */ /* 0x000fe20000000f00 */
[----:B------:R-:W-:Y:S01]  /*8060*/  IMAD.MOV.U32 R230, RZ, RZ, R129 ;  /* 0x000000ffffe67224 */ /* 0x000fe200078e0081 */
[----:B------:R-:W-:Y:S01]  /*8070*/  MOV R76, R130 ;  /* 0x00000082004c7202 */ /* 0x000fe20000000f00 */
[----:B------:R1:W-:Y:S01]  /*8080*/  MUFU.EX2 R101, R4 ;  /* 0x0000000400657308 */ /* 0x0003e20000000800 */
[----:B------:R-:W-:Y:S01]  /*8090*/  IMAD.MOV.U32 R77, RZ, RZ, R128 ;  /* 0x000000ffff4d7224 */ /* 0x000fe200078e0080 */
[C---:B------:R-:W-:Y:S01]  /*80a0*/  HMMA.16816.F32.BF16 R140, R8.reuse, R64, R32 ;  /* 0x00000040088c723c */ /* 0x040fe20000041820 */
[----:B------:R-:W4:Y:S06]  /*80b0*/  LDSM.16.MT88.4 R32, [R212+0x2100] ;  /* 0x00210000d420783b */ /* 0x000f2c0000004200 */
[----:B------:R-:W-:Y:S01]  /*80c0*/  IMAD.MOV.U32 R65, RZ, RZ, R87 ;  /* 0x000000ffff417224 */ /* 0x000fe200078e0057 */
[----:B------:R-:W-:Y:S01]  /*80d0*/  HMMA.16816.F32.BF16 R128, R8, R78, R20 ;  /* 0x0000004e0880723c */ /* 0x000fe20000041814 */
[----:B------:R-:W-:Y:S01]  /*80e0*/  LDSM.16.MT88.4 R20, [R211+0x2100] ;  /* 0x00210000d314783b */ /* 0x000fe20000004200 */
[----:B------:R-:W-:-:S02]  /*80f0*/  IMAD.MOV.U32 R64, RZ, RZ, R121 ;  /* 0x000000ffff407224 */ /* 0x000fc400078e0079 */
[----:B-1----:R-:W-:Y:S01]  /*8100*/  FFMA.FTZ R4, R232, c[0x0][0x2d0], -R7 ;  /* 0x0000b400e8047a23 */ /* 0x002fe20000010807 */
[----:B------:R-:W-:-:S03]  /*8110*/  MOV R232, R98 ;  /* 0x0000006200e87202 */ /* 0x000fc60000000f00 */
[C---:B------:R-:W-:Y:S01]  /*8120*/  HMMA.16816.F32.BF16 R60, R8.reuse, R56, R24 ;  /* 0x00000038083c723c */ /* 0x040fe20000041818 */
[----:B------:R-:W-:Y:S01]  /*8130*/  MOV R78, R86 ;  /* 0x00000056004e7202 */ /* 0x000fe20000000f00 */
[----:B------:R1:W5:Y:S01]  /*8140*/  MUFU.EX2 R102, R4 ;  /* 0x0000000400667308 */ /* 0x0003620000000800 */
[----:B------:R-:W-:Y:S01]  /*8150*/  IMAD.MOV.U32 R79, RZ, RZ, R116 ;  /* 0x000000ffff4f7224 */ /* 0x000fe200078e0074 */
[----:B------:R-:W-:Y:S04]  /*8160*/  LDSM.16.MT88.4 R24, [R212+0x2900] ;  /* 0x00290000d418783b */ /* 0x000fe80000004200 */
[C---:B------:R-:W-:Y:S07]  /*8170*/  HMMA.16816.F32.BF16 R144, R8.reuse, R66, R16 ;  /* 0x000000420890723c */ /* 0x040fee0000041810 */
[----:B------:R-:W-:Y:S01]  /*8180*/  MOV R67, R64 ;  /* 0x0000004000437202 */ /* 0x000fe20000000f00 */
[----:B------:R-:W-:Y:S01]  /*8190*/  HMMA.16816.F32.BF16 R56, R8, R58, R12 ;  /* 0x0000003a0838723c */ /* 0x000fe2000004180c */
[----:B-1----:R-:W-:-:S02]  /*81a0*/  FFMA.FTZ R4, R233, c[0x0][0x2d0], -R7 ;  /* 0x0000b400e9047a23 */ /* 0x002fc40000010807 */
[----:B------:R-:W-:Y:S02]  /*81b0*/  IMAD.MOV.U32 R233, RZ, RZ, R112 ;  /* 0x000000ffffe97224 */ /* 0x000fe400078e0070 */
[----:B------:R1:W-:Y:S02]  /*81c0*/  MUFU.EX2 R100, R4 ;  /* 0x0000000400647308 */ /* 0x0003e40000000800 */
[----:B------:R-:W-:Y:S01]  /*81d0*/  MOV R12, R42 ;  /* 0x0000002a000c7202 */ /* 0x000fe20000000f00 */
[----:B------:R-:W-:Y:S01]  /*81e0*/  HMMA.16816.F32.BF16 R112, R8, R82, R28 ;  /* 0x000000520870723c */ /* 0x000fe2000004181c */
[----:B------:R-:W3:Y:S01]  /*81f0*/  LDSM.16.MT88.4 R28, [R210+0x2100] ;  /* 0x00210000d21c783b */ /* 0x000ee20000004200 */
[----:B------:R-:W-:-:S05]  /*8200*/  IMAD.MOV.U32 R13, RZ, RZ, R43 ;  /* 0x000000ffff0d7224 */ /* 0x000fca00078e002b */
[----:B------:R-:W-:Y:S01]  /*8210*/  IMAD.MOV.U32 R83, RZ, RZ, R94 ;  /* 0x000000ffff537224 */ /* 0x000fe200078e005e */
[----:B--2---:R-:W-:Y:S01]  /*8220*/  F2FP.BF16.PACK_AB R8, R103, R226 ;  /* 0x000000e26708723e */ /* 0x004fe200000010ff */
[----:B------:R-:W-:Y:S01]  /*8230*/  IMAD.MOV.U32 R82, RZ, RZ, R105 ;  /* 0x000000ffff527224 */ /* 0x000fe200078e0069 */
[----:B-----5:R-:W-:-:S03]  /*8240*/  F2FP.BF16.PACK_AB R10, R102, R101 ;  /* 0x00000065660a723e */ /* 0x020fc600000010ff */
[----:B------:R-:W-:Y:S02]  /*8250*/  IMAD.MOV.U32 R19, RZ, RZ, R82 ;  /* 0x000000ffff137224 */ /* 0x000fe400078e0052 */
[----:B-1----:R-:W-:Y:S02]  /*8260*/  FFMA.FTZ R4, R234, c[0x0][0x2d0], -R7 ;  /* 0x0000b400ea047a23 */ /* 0x002fe40000010807 */
[----:B------:R-:W-:Y:S02]  /*8270*/  IMAD.MOV.U32 R234, RZ, RZ, R92 ;  /* 0x000000ffffea7224 */ /* 0x000fe400078e005c */
[----:B------:R1:W-:Y:S01]  /*8280*/  MUFU.EX2 R98, R4 ;  /* 0x0000000400627308 */ /* 0x0003e20000000800 */
[----:B------:R-:W-:Y:S02]  /*8290*/  IMAD.MOV.U32 R15, RZ, RZ, R19 ;  /* 0x000000ffff0f7224 */ /* 0x000fe400078e0013 */
[----:B------:R-:W-:Y:S02]  /*82a0*/  IMAD.MOV.U32 R18, RZ, RZ, R234 ;  /* 0x000000ffff127224 */ /* 0x000fe400078e00ea */
[----:B------:R-:W-:-:S02]  /*82b0*/  IMAD.MOV.U32 R234, RZ, RZ, R120 ;  /* 0x000000ffffea7224 */ /* 0x000fc400078e0078 */
[----:B-1----:R-:W-:Y:S01]  /*82c0*/  FFMA.FTZ R4, R202, c[0x0][0x2d0], -R6 ;  /* 0x0000b400ca047a23 */ /* 0x002fe20000010806 */
[----:B------:R-:W-:-:S03]  /*82d0*/  MOV R202, R122 ;  /* 0x0000007a00ca7202 */ /* 0x000fc60000000f00 */
[----:B------:R1:W-:Y:S02]  /*82e0*/  MUFU.EX2 R94, R4 ;  /* 0x00000004005e7308 */ /* 0x0003e40000000800 */
[----:B-1----:R-:W-:Y:S02]  /*82f0*/  FFMA.FTZ R4, R205, c[0x0][0x2d0], -R6 ;  /* 0x0000b400cd047a23 */ /* 0x002fe40000010806 */
[----:B------:R-:W-:-:S04]  /*8300*/  IMAD.MOV.U32 R205, RZ, RZ, R117 ;  /* 0x000000ffffcd7224 */ /* 0x000fc800078e0075 */
[----:B------:R1:W2:Y:S01]  /*8310*/  MUFU.EX2 R93, R4 ;  /* 0x00000004005d7308 */ /* 0x0002a20000000800 */
[----:B------:R-:W-:Y:S02]  /*8320*/  IMAD.MOV.U32 R66, RZ, RZ, R205 ;  /* 0x000000ffff427224 */ /* 0x000fe400078e00cd */
[----:B------:R-:W-:Y:S02]  /*8330*/  IMAD.MOV.U32 R205, RZ, RZ, R234 ;  /* 0x000000ffffcd7224 */ /* 0x000fe400078e00ea */
[----:B------:R-:W-:Y:S02]  /*8340*/  IMAD.MOV.U32 R234, RZ, RZ, R40 ;  /* 0x000000ffffea7224 */ /* 0x000fe400078e0028 */
[--C-:B-1----:R-:W-:Y:S01]  /*8350*/  FFMA.FTZ R4, R203, c[0x0][0x2d0], -R6.reuse ;  /* 0x0000b400cb047a23 */ /* 0x102fe20000010806 */
[----:B--2---:R-:W-:Y:S02]  /*8360*/  F2FP.BF16.PACK_AB R9, R93, R94 ;  /* 0x0000005e5d09723e */ /* 0x004fe400000010ff */
[----:B------:R-:W-:Y:S01]  /*8370*/  MOV R203, R119 ;  /* 0x0000007700cb7202 */ /* 0x000fe20000000f00 */
[----:B------:R1:W-:Y:S02]  /*8380*/  MUFU.EX2 R92, R4 ;  /* 0x00000004005c7308 */ /* 0x0003e40000000800 */
[----:B-1----:R-:W-:Y:S01]  /*8390*/  FFMA.FTZ R4, R206, c[0x0][0x2d0], -R6 ;  /* 0x0000b400ce047a23 */ /* 0x002fe20000010806 */
[----:B------:R-:W-:-:S05]  /*83a0*/  MOV R206, R83 ;  /* 0x0000005300ce7202 */ /* 0x000fca0000000f00 */
[----:B------:R1:W2:Y:S01]  /*83b0*/  MUFU.EX2 R90, R4 ;  /* 0x00000004005a7308 */ /* 0x0002a20000000800 */
[----:B------:R-:W-:Y:S02]  /*83c0*/  IMAD.MOV.U32 R14, RZ, RZ, R206 ;  /* 0x000000ffff0e7224 */ /* 0x000fe400078e00ce */
[----:B------:R-:W-:Y:S02]  /*83d0*/  IMAD.MOV.U32 R206, RZ, RZ, R203 ;  /* 0x000000ffffce7224 */ /* 0x000fe400078e00cb */
[--C-:B-1----:R-:W-:Y:S01]  /*83e0*/  FFMA.FTZ R4, R241, c[0x0][0x2d0], -R7.reuse ;  /* 0x0000b400f1047a23 */ /* 0x102fe20000010807 */
[----:B--2---:R-:W-:Y:S01]  /*83f0*/  F2FP.BF16.PACK_AB R11, R90, R92 ;  /* 0x0000005c5a0b723e */ /* 0x004fe200000010ff */
[----:B------:R-:W-:Y:S01]  /*8400*/  FFMA.FTZ R7, R244, c[0x0][0x2d0], -R7 ;  /* 0x0000b400f4077a23 */ /* 0x000fe20000010807 */
[----:B------:R-:W-:Y:S01]  /*8410*/  MOV R241, R79 ;  /* 0x0000004f00f17202 */ /* 0x000fe20000000f00 */
[----:B------:R1:W-:Y:S01]  /*8420*/  MUFU.EX2 R91, R4 ;  /* 0x00000004005b7308 */ /* 0x0003e20000000800 */
[----:B------:R-:W-:-:S02]  /*8430*/  IMAD.MOV.U32 R244, RZ, RZ, R202 ;  /* 0x000000fffff47224 */ /* 0x000fc400078e00ca */
[----:B------:R-:W-:Y:S01]  /*8440*/  IMAD.MOV.U32 R202, RZ, RZ, R41 ;  /* 0x000000ffffca7224 */ /* 0x000fe200078e0029 */
[C---:B---3--:R-:W-:Y:S01]  /*8450*/  HMMA.16816.F32.BF16 R104, R8.reuse, R36, R176 ;  /* 0x000000240868723c */ /* 0x048fe200000418b0 */
[----:B------:R-:W2:Y:S03]  /*8460*/  LDSM.16.MT88.4 R40, [R210+0x2900] ;  /* 0x00290000d228783b */ /* 0x000ea60000004200 */
[----:B------:R3:W5:Y:S03]  /*8470*/  MUFU.EX2 R89, R7 ;  /* 0x0000000700597308 */ /* 0x0007660000000800 */
[----:B------:R-:W-:Y:S01]  /*8480*/  MOV R179, R77 ;  /* 0x0000004d00b37202 */ /* 0x000fe20000000f00 */
[----:B------:R-:W-:Y:S01]  /*8490*/  IMAD.MOV.U32 R77, RZ, RZ, R233 ;  /* 0x000000ffff4d7224 */ /* 0x000fe200078e00e9 */
[----:B----4-:R-:W-:Y:S01]  /*84a0*/  HMMA.16816.F32.BF16 R132, R8, R34, R132 ;  /* 0x000000220884723c */ /* 0x010fe20000041884 */
[----:B------:R-:W-:-:S02]  /*84b0*/  IMAD.MOV.U32 R233, RZ, RZ, R118 ;  /* 0x000000ffffe97224 */ /* 0x000fc400078e0076 */
[----:B-1----:R-:W-:Y:S02]  /*84c0*/  FFMA.FTZ R4, R207, c[0x0][0x2d0], -R6 ;  /* 0x0000b400cf047a23 */ /* 0x002fe40000010806 */
[----:B------:R-:W-:Y:S01]  /*84d0*/  IMAD.MOV.U32 R178, RZ, RZ, R76 ;  /* 0x000000ffffb27224 */ /* 0x000fe200078e004c */
[----:B------:R-:W-:Y:S01]  /*84e0*/  MOV R203, R233 ;  /* 0x000000e900cb7202 */ /* 0x000fe20000000f00 */
[----:B------:R1:W-:Y:S01]  /*84f0*/  MUFU.EX2 R88, R4 ;  /* 0x0000000400587308 */ /* 0x0003e20000000800 */
[----:B------:R-:W-:Y:S01]  /*8500*/  IMAD.MOV.U32 R233, RZ, RZ, R81 ;  /* 0x000000ffffe97224 */ /* 0x000fe200078e0051 */
[----:B------:R-:W-:Y:S01]  /*8510*/  HMMA.16816.F32.BF16 R116, R8, R38, R164 ;  /* 0x000000260874723c */ /* 0x000fe200000418a4 */
[----:B------:R-:W-:Y:S01]  /*8520*/  IMAD.MOV.U32 R76, RZ, RZ, R123 ;  /* 0x000000ffff4c7224 */ /* 0x000fe200078e007b */
[----:B---3--:R-:W-:Y:S01]  /*8530*/  MOV R7, R49 ;  /* 0x0000003100077202 */ /* 0x008fe20000000f00 */
[----:B------:R-:W-:Y:S02]  /*8540*/  IMAD.MOV.U32 R207, RZ, RZ, R80 ;  /* 0x000000ffffcf7224 */ /* 0x000fe400078e0050 */
[----:B------:R-:W-:Y:S01]  /*8550*/  IMAD.MOV.U32 R176, RZ, RZ, R12 ;  /* 0x000000ffffb07224 */ /* 0x000fe200078e000c */
[----:B------:R-:W-:-:S02]  /*8560*/  MOV R177, R7 ;  /* 0x0000000700b17202 */ /* 0x000fc40000000f00 */
[----:B------:R-:W-:Y:S01]  /*8570*/  HMMA.16816.F32.BF16 R120, R8, R32, R124 ;  /* 0x000000200878723c */ /* 0x000fe2000004187c */
[----:B------:R-:W-:Y:S02]  /*8580*/  F2FP.BF16.PACK_AB R164, R98, R100 ;  /* 0x0000006462a4723e */ /* 0x000fe400000010ff */
[----:B-----5:R-:W-:Y:S01]  /*8590*/  F2FP.BF16.PACK_AB R166, R89, R91 ;  /* 0x0000005b59a6723e */ /* 0x020fe200000010ff */
[----:B-1----:R-:W-:Y:S01]  /*85a0*/  FFMA.FTZ R4, R225, c[0x0][0x2d0], -R6 ;  /* 0x0000b400e1047a23 */ /* 0x002fe20000010806 */
[----:B------:R-:W-:-:S03]  /*85b0*/  MOV R225, R14 ;  /* 0x0000000e00e17202 */ /* 0x000fc60000000f00 */
[C---:B------:R-:W-:Y:S01]  /*85c0*/  HMMA.16816.F32.BF16 R136, R8.reuse, R28, R136 ;  /* 0x0000001c0888723c */ /* 0x040fe20000041888 */
[----:B------:R1:W3:Y:S07]  /*85d0*/  MUFU.EX2 R87, R4 ;  /* 0x0000000400577308 */ /* 0x0002ee0000000800 */
[C---:B------:R-:W-:Y:S08]  /*85e0*/  HMMA.16816.F32.BF16 R148, R8.reuse, R30, R148 ;  /* 0x0000001e0894723c */ /* 0x040ff00000041894 */
[----:B------:R-:W-:Y:S01]  /*85f0*/  HMMA.16816.F32.BF16 R152, R8, R20, R152 ;  /* 0x000000140898723c */ /* 0x000fe20000041898 */
[--C-:B-1----:R-:W-:Y:S01]  /*8600*/  FFMA.FTZ R4, R228, c[0x0][0x2d0], -R6.reuse ;  /* 0x0000b400e4047a23 */ /* 0x102fe20000010806 */
[----:B---3--:R-:W-:Y:S01]  /*8610*/  F2FP.BF16.PACK_AB R165, R87, R88 ;  /* 0x0000005857a5723e */ /* 0x008fe200000010ff */
[----:B------:R-:W-:-:S02]  /*8620*/  FFMA.FTZ R6, R229, c[0x0][0x2d0], -R6 ;  /* 0x0000b400e5067a23 */ /* 0x000fc40000010806 */
[----:B------:R1:W-:Y:S01]  /*8630*/  MUFU.EX2 R86, R4 ;  /* 0x0000000400567308 */ /* 0x0003e20000000800 */
[----:B------:R-:W-:Y:S02]  /*8640*/  IMAD.MOV.U32 R229, RZ, RZ, R67 ;  /* 0x000000ffffe57224 */ /* 0x000fe400078e0043 */
[----:B------:R-:W-:Y:S01]  /*8650*/  HMMA.16816.F32.BF16 R8, R8, R22, R52 ;  /* 0x000000160808723c */ /* 0x000fe20000041834 */
[----:B------:R-:W3:Y:S01]  /*8660*/  LDSM.16.MT88.4 R52, [R211+0x2900] ;  /* 0x00290000d334783b */ /* 0x000ee20000004200 */
[----:B------:R-:W-:-:S03]  /*8670*/  IMAD.MOV.U32 R228, RZ, RZ, R15 ;  /* 0x000000ffffe47224 */ /* 0x000fc600078e000f */
[----:B------:R-:W4:Y:S01]  /*8680*/  MUFU.EX2 R83, R6 ;  /* 0x0000000600537308 */ /* 0x000f220000000800 */
[----:B-1----:R-:W-:Y:S01]  /*8690*/  FFMA.FTZ R4, R199, c[0x0][0x2d0], -R2 ;  /* 0x0000b400c7047a23 */ /* 0x002fe20000010802 */
[----:B------:R-:W-:-:S06]  /*86a0*/  MOV R199, R78 ;  /* 0x0000004e00c77202 */ /* 0x000fcc0000000f00 */
[----:B------:R1:W-:Y:S01]  /*86b0*/  MUFU.EX2 R82, R4 ;  /* 0x0000000400527308 */ /* 0x0003e20000000800 */
[----:B----4-:R-:W-:-:S07]  /*86c0*/  F2FP.BF16.PACK_AB R167, R83, R86 ;  /* 0x0000005653a7723e */ /* 0x010fce00000010ff */
[C---:B------:R-:W-:Y:S01]  /*86d0*/  HMMA.16816.F32.BF16 R120, R164.reuse, R24, R120 ;  /* 0x00000018a478723c */ /* 0x040fe20000041878 */
[--C-:B-1----:R-:W-:Y:S01]  /*86e0*/  FFMA.FTZ R4, R200, c[0x0][0x2d0], -R2.reuse ;  /* 0x0000b400c8047a23 */ /* 0x102fe20000010802 */
[----:B------:R-:W-:Y:S02]  /*86f0*/  MOV R200, R18 ;  /* 0x0000001200c87202 */ /* 0x000fe40000000f00 */
[----:B------:R-:W1:Y:S01]  /*8700*/  LDSM.16.MT88.4 R16, [R209+0x2900] ;  /* 0x00290000d110783b */ /* 0x000e620000004200 */
[----:B------:R4:W-:Y:S03]  /*8710*/  MUFU.EX2 R81, R4 ;  /* 0x0000000400517308 */ /* 0x0009e60000000800 */
[C---:B------:R-:W-:Y:S08]  /*8720*/  HMMA.16816.F32.BF16 R132, R164.reuse, R26, R132 ;  /* 0x0000001aa484723c */ /* 0x040ff00000041884 */
[----:B--2---:R-:W-:Y:S01]  /*8730*/  HMMA.16816.F32.BF16 R136, R164, R40, R136 ;  /* 0x00000028a488723c */ /* 0x004fe20000041888 */
[----:B----4-:R-:W-:-:S07]  /*8740*/  FFMA.FTZ R4, R201, c[0x0][0x2d0], -R2 ;  /* 0x0000b400c9047a23 */ /* 0x010fce0000010802 */
[C---:B------:R-:W-:Y:S01]  /*8750*/  HMMA.16816.F32.BF16 R148, R164.reuse, R42, R148 ;  /* 0x0000002aa494723c */ /* 0x040fe20000041894 */
[----:B------:R-:W-:Y:S01]  /*8760*/  IMAD.MOV.U32 R201, RZ, RZ, R13 ;  /* 0x000000ffffc97224 */ /* 0x000fe200078e000d */
[----:B------:R2:W-:Y:S06]  /*8770*/  MUFU.EX2 R80, R4 ;  /* 0x0000000400507308 */ /* 0x0005ec0000000800 */
[----:B---3--:R-:W-:Y:S01]  /*8780*/  HMMA.16816.F32.BF16 R152, R164, R52, R152 ;  /* 0x00000034a498723c */ /* 0x008fe20000041898 */
[----:B--2---:R-:W-:Y:S02]  /*8790*/  FFMA.FTZ R4, R204, c[0x0][0x2d0], -R2 ;  /* 0x0000b400cc047a23 */ /* 0x004fe40000010802 */
[----:B------:R-:W-:-:S05]  /*87a0*/  IMAD.MOV.U32 R204, RZ, RZ, R50 ;  /* 0x000000ffffcc7224 */ /* 0x000fca00078e0032 */
[C---:B-1----:R-:W-:Y:S01]  /*87b0*/  HMMA.16816.F32.BF16 R104, R164.reuse, R16, R104 ;  /* 0x00000010a468723c */ /* 0x042fe20000041868 */
[----:B------:R1:W2:Y:S07]  /*87c0*/  MUFU.EX2 R79, R4 ;  /* 0x00000004004f7308 */ /* 0x0002ae0000000800 */
[C---:B------:R-:W-:Y:S08]  /*87d0*/  HMMA.16816.F32.BF16 R116, R164.reuse, R18, R116 ;  /* 0x00000012a474723c */ /* 0x040ff00000041874 */
[----:B------:R-:W-:Y:S01]  /*87e0*/  HMMA.16816.F32.BF16 R164, R164, R54, R8 ;  /* 0x00000036a4a4723c */ /* 0x000fe20000041808 */
[----:B-1----:R-:W-:Y:S01]  /*87f0*/  FFMA.FTZ R4, R193, c[0x0][0x2d0], -R0 ;  /* 0x0000b400c1047a23 */ /* 0x002fe20000010800 */
[----:B------:R-:W-:-:S02]  /*8800*/  MOV R193, R51 ;  /* 0x0000003300c17202 */ /* 0x000fc40000000f00 */
[----:B--2---:R-:W-:Y:S01]  /*8810*/  F2FP.BF16.PACK_AB R6, R79, R80 ;  /* 0x000000504f06723e */ /* 0x004fe200000010ff */
[----:B------:R1:W-:Y:S02]  /*8820*/  MUFU.EX2 R49, R4 ;  /* 0x0000000400317308 */ /* 0x0003e40000000800 */
[----:B------:R-:W-:Y:S02]  /*8830*/  FFMA.FTZ R8, R240, c[0x0][0x2d0], -R2 ;  /* 0x0000b400f0087a23 */ /* 0x000fe40000010802 */
[----:B-1----:R-:W-:Y:S02]  /*8840*/  FFMA.FTZ R4, R194, c[0x0][0x2d0], -R0 ;  /* 0x0000b400c2047a23 */ /* 0x002fe40000010800 */
[----:B------:R-:W-:Y:S02]  /*8850*/  IMAD.MOV.U32 R194, RZ, RZ, R76 ;  /* 0x000000ffffc27224 */ /* 0x000fe400078e004c */
[----:B------:R1:W2:Y:S02]  /*8860*/  MUFU.EX2 R64, R4 ;  /* 0x0000000400407308 */ /* 0x0002a40000000800 */
[----:B-1----:R-:W-:-:S02]  /*8870*/  FFMA.FTZ R4, R195, c[0x0][0x2d0], -R0 ;  /* 0x0000b400c3047a23 */ /* 0x002fc40000010800 */
[----:B------:R-:W-:-:S04]  /*8880*/  IMAD.MOV.U32 R195, RZ, RZ, R207 ;  /* 0x000000ffffc37224 */ /* 0x000fc800078e00cf */
[----:B------:R1:W-:Y:S01]  /*8890*/  MUFU.EX2 R51, R4 ;  /* 0x0000000400337308 */ /* 0x0003e20000000800 */
[----:B------:R-:W-:-:S07]  /*88a0*/  IMAD.MOV.U32 R207, RZ, RZ, R65 ;  /* 0x000000ffffcf7224 */ /* 0x000fce00078e0041 */
[----:B------:R3:W-:Y:S01]  /*88b0*/  MUFU.EX2 R65, R8 ;  /* 0x0000000800417308 */ /* 0x0007e20000000800 */
[----:B-1----:R-:W-:Y:S02]  /*88c0*/  FFMA.FTZ R4, R196, c[0x0][0x2d0], -R0 ;  /* 0x0000b400c4047a23 */ /* 0x002fe40000010800 */
[----:B------:R-:W-:Y:S01]  /*88d0*/  IMAD.MOV.U32 R196, RZ, RZ, R5 ;  /* 0x000000ffffc47224 */ /* 0x000fe200078e0005 */
[----:B--2---:R-:W-:-:S04]  /*88e0*/  F2FP.BF16.PACK_AB R5, R64, R49 ;  /* 0x000000314005723e */ /* 0x004fc800000010ff */
[----:B------:R1:W2:Y:S01]  /*88f0*/  MUFU.EX2 R50, R4 ;  /* 0x0000000400327308 */ /* 0x0002a20000000800 */
[----:B---3--:R-:W-:Y:S01]  /*8900*/  FFMA.FTZ R8, R239, c[0x0][0x2d0], -R2 ;  /* 0x0000b400ef087a23 */ /* 0x008fe20000010802 */
[----:B-1----:R-:W-:Y:S02]  /*8910*/  F2FP.BF16.PACK_AB R4, R81, R82 ;  /* 0x000000525104723e */ /* 0x002fe400000010ff */
[----:B--2---:R-:W-:-:S07]  /*8920*/  F2FP.BF16.PACK_AB R7, R50, R51 ;  /* 0x000000333207723e */ /* 0x004fce00000010ff */
[C---:B------:R-:W-:Y:S07]  /*8930*/  HMMA.16816.F32.BF16 R108, R4.reuse, R168, R108 ;  /* 0x000000a8046c723c */ /* 0x040fee000004186c */
[----:B------:R-:W-:Y:S01]  /*8940*/  IMAD.MOV.U32 R169, RZ, RZ, R244 ;  /* 0x000000ffffa97224 */ /* 0x000fe200078e00f4 */
[----:B------:R-:W-:Y:S01]  /*8950*/  MOV R244, R66 ;  /* 0x0000004200f47202 */ /* 0x000fe20000000f00 */
[----:B------:R-:W-:Y:S01]  /*8960*/  IMAD.MOV.U32 R168, RZ, RZ, R77 ;  /* 0x000000ffffa87224 */ /* 0x000fe200078e004d */
[----:B------:R1:W-:Y:S01]  /*8970*/  MUFU.EX2 R66, R8 ;  /* 0x0000000800427308 */ /* 0x0003e20000000800 */
[C---:B------:R-:W-:Y:S08]  /*8980*/  HMMA.16816.F32.BF16 R124, R4.reuse, R160, R44 ;  /* 0x000000a0047c723c */ /* 0x040ff0000004182c */
[----:B------:R-:W-:Y:S01]  /*8990*/  HMMA.16816.F32.BF16 R112, R4, R170, R112 ;  /* 0x000000aa0470723c */ /* 0x000fe20000041870 */
[----:B-1----:R-:W-:-:S06]  /*89a0*/  FFMA.FTZ R8, R236, c[0x0][0x2d0], -R2 ;  /* 0x0000b400ec087a23 */ /* 0x002fcc0000010802 */
[----:B------:R-:W-:Y:S01]  /*89b0*/  MOV R171, R48 ;  /* 0x0000003000ab7202 */ /* 0x000fe20000000f00 */
[C---:B------:R-:W-:Y:S01]  /*89c0*/  HMMA.16816.F32.BF16 R12, R4.reuse, R172, R60 ;  /* 0x000000ac040c723c */ /* 0x040fe2000004183c */
[----:B------:R1:W-:Y:S07]  /*89d0*/  MUFU.EX2 R67, R8 ;  /* 0x0000000800437308 */ /* 0x0003ee0000000800 */
        /* <DEDUP_REMOVED lines=14> */
[----:B-1----:R-:W-:-:S06]  /*8ac0*/  FFMA.FTZ R8, R188, c[0x0][0x2d0], -R0 ;  /* 0x0000b400bc087a23 */ /* 0x002fcc0000010800 */
[----:B------:R1:W-:Y:S02]  /*8ad0*/  MUFU.EX2 R47, R8 ;  /* 0x00000008002f7308 */ /* 0x0003e40000000800 */
[----:B-1----:R-:W-:-:S06]  /*8ae0*/  FFMA.FTZ R8, R187, c[0x0][0x2d0], -R0 ;  /* 0x0000b400bb087a23 */ /* 0x002fcc0000010800 */
[----:B------:R1:W3:Y:S02]  /*8af0*/  MUFU.EX2 R48, R8 ;  /* 0x0000000800307308 */ /* 0x0002e40000000800 */
[--C-:B-1----:R-:W-:Y:S02]  /*8b00*/  FFMA.FTZ R8, R242, c[0x0][0x2d0], -R2.reuse ;  /* 0x0000b400f2087a23 */ /* 0x102fe40000010802 */
[----:B------:R-:W-:-:S04]  /*8b10*/  FFMA.FTZ R2, R243, c[0x0][0x2d0], -R2 ;  /* 0x0000b400f3027a23 */ /* 0x000fc80000010802 */
[----:B------:R1:W-:Y:S02]  /*8b20*/  MUFU.EX2 R60, R8 ;  /* 0x00000008003c7308 */ /* 0x0003e40000000800 */
[----:B-1----:R-:W-:Y:S06]  /*8b30*/  HMMA.16816.F32.BF16 R8, R4, R174, R56 ;  /* 0x000000ae0408723c */ /* 0x002fec0000041838 */
[----:B------:R1:W4:Y:S01]  /*8b40*/  MUFU.EX2 R56, R2 ;  /* 0x0000000200387308 */ /* 0x0003220000000800 */
[----:B------:R-:W-:Y:S02]  /*8b50*/  F2FP.BF16.PACK_AB R4, R66, R65 ;  /* 0x000000414204723e */ /* 0x000fe400000010ff */
[----:B------:R-:W-:-:S02]  /*8b60*/  F2FP.BF16.PACK_AB R6, R76, R67 ;  /* 0x000000434c06723e */ /* 0x000fc400000010ff */
[----:B--2---:R-:W-:Y:S02]  /*8b70*/  F2FP.BF16.PACK_AB R5, R45, R44 ;  /* 0x0000002c2d05723e */ /* 0x004fe400000010ff */
[----:B---3--:R-:W-:Y:S01]  /*8b80*/  F2FP.BF16.PACK_AB R7, R48, R47 ;  /* 0x0000002f3007723e */ /* 0x008fe200000010ff */
[----:B-1----:R-:W-:Y:S01]  /*8b90*/  FFMA.FTZ R2, R190, c[0x0][0x2d0], -R0 ;  /* 0x0000b400be027a23 */ /* 0x002fe20000010800 */
[----:B----4-:R-:W-:-:S05]  /*8ba0*/  F2FP.BF16.PACK_AB R162, R56, R60 ;  /* 0x0000003c38a2723e */ /* 0x010fca00000010ff */
[C---:B------:R-:W-:Y:S01]  /*8bb0*/  HMMA.16816.F32.BF16 R108, R4.reuse, R36, R108 ;  /* 0x00000024046c723c */ /* 0x040fe2000004186c */
[----:B------:R1:W-:Y:S07]  /*8bc0*/  MUFU.EX2 R46, R2 ;  /* 0x00000002002e7308 */ /* 0x0003ee0000000800 */
[C---:B------:R-:W-:Y:S08]  /*8bd0*/  HMMA.16816.F32.BF16 R124, R4.reuse, R32, R124 ;  /* 0x00000020047c723c */ /* 0x040ff0000004187c */
[----:B------:R-:W-:Y:S01]  /*8be0*/  HMMA.16816.F32.BF16 R112, R4, R38, R112 ;  /* 0x000000260470723c */ /* 0x000fe20000041870 */
[----:B-1----:R-:W-:-:S04]  /*8bf0*/  FFMA.FTZ R2, R192, c[0x0][0x2d0], -R0 ;  /* 0x0000b400c0027a23 */ /* 0x002fc80000010800 */
[----:B------:R1:W2:Y:S03]  /*8c00*/  MUFU.EX2 R37, R2 ;  /* 0x0000000200257308 */ /* 0x0002a60000000800 */
[C---:B------:R-:W-:Y:S08]  /*8c10*/  HMMA.16816.F32.BF16 R128, R4.reuse, R34, R128 ;  /* 0x000000220480723c */ /* 0x040ff00000041880 */
[----:B------:R-:W-:Y:S01]  /*8c20*/  HMMA.16816.F32.BF16 R140, R4, R28, R140 ;  /* 0x0000001c048c723c */ /* 0x000fe2000004188c */
[--C-:B-1----:R-:W-:Y:S01]  /*8c30*/  FFMA.FTZ R2, R191, c[0x0][0x2d0], -R0.reuse ;  /* 0x0000b400bf027a23 */ /* 0x102fe20000010800 */
[----:B--2---:R-:W-:Y:S01]  /*8c40*/  F2FP.BF16.PACK_AB R161, R37, R46 ;  /* 0x0000002e25a1723e */ /* 0x004fe200000010ff */
[----:B------:R-:W-:-:S05]  /*8c50*/  FFMA.FTZ R0, R189, c[0x0][0x2d0], -R0 ;  /* 0x0000b400bd007a23 */ /* 0x000fca0000010800 */
[C---:B------:R-:W-:Y:S01]  /*8c60*/  HMMA.16816.F32.BF16 R144, R4.reuse, R30, R144 ;  /* 0x0000001e0490723c */ /* 0x040fe20000041890 */
[----:B------:R1:W-:Y:S07]  /*8c70*/  MUFU.EX2 R36, R2 ;  /* 0x0000000200247308 */ /* 0x0003ee0000000800 */
[C---:B------:R-:W-:Y:S01]  /*8c80*/  HMMA.16816.F32.BF16 R12, R4.reuse, R20, R12 ;  /* 0x00000014040c723c */ /* 0x040fe2000004180c */
[----:B------:R2:W3:Y:S07]  /*8c90*/  MUFU.EX2 R32, R0 ;  /* 0x0000000000207308 */ /* 0x0004ee0000000800 */
[----:B------:R-:W-:Y:S01]  /*8ca0*/  HMMA.16816.F32.BF16 R8, R4, R22, R8 ;  /* 0x000000160408723c */ /* 0x000fe20000041808 */
[----:B-1----:R-:W-:-:S04]  /*8cb0*/  FADD.FTZ R2, R196, R169 ;  /* 0x000000a9c4027221 */ /* 0x002fc80000010000 */
[----:B------:R-:W-:Y:S02]  /*8cc0*/  FADD.FTZ R2, R194, R2 ;  /* 0x00000002c2027221 */ /* 0x000fe40000010000 */
[----:B------:R-:W-:Y:S02]  /*8cd0*/  FADD.FTZ R6, R252, R250 ;  /* 0x000000fafc067221 */ /* 0x000fe40000010000 */
[----:B--2---:R-:W-:Y:S01]  /*8ce0*/  FADD.FTZ R0, R168, R171 ;  /* 0x000000aba8007221 */ /* 0x004fe20000010000 */
[----:B---3--:R-:W-:Y:S01]  /*8cf0*/  F2FP.BF16.PACK_AB R163, R32, R36 ;  /* 0x0000002420a3723e */ /* 0x008fe200000010ff */
        /* <DEDUP_REMOVED lines=96> */
[----:B------:R-:W-:-:S02]  /*9300*/  FADD.FTZ R0, R32, R0 ;  /* 0x0000000020007221 */ /* 0x000fc40000010000 */
[----:B------:R-:W-:Y:S01]  /*9310*/  IMAD.U32 R225, RZ, RZ, UR13 ;  /* 0x0000000dffe17e24 */ /* 0x000fe2000f8e00ff */
[----:B------:R1:W-:Y:S04]  /*9320*/  STL [R1+0x14], R4 ;  /* 0x0000140401007387 */ /* 0x0003e80000100800 */
[----:B------:R1:W-:Y:S04]  /*9330*/  STL [R1+0x18], R2 ;  /* 0x0000180201007387 */ /* 0x0003e80000100800 */
[----:B------:R1:W-:Y:S01]  /*9340*/  STL [R1+0x1c], R0 ;  /* 0x00001c0001007387 */ /* 0x0003e20000100800 */
[----:B------:R-:W-:Y:S05]  /*9350*/  @P0 BRA `(.L_x_258) ;  /* 0x0000015000000947 */ /* 0x000fea0003800000 */
[----:B------:R-:W-:Y:S01]  /*9360*/  ISETP.LT.AND P0, PT, RZ, UR14, PT ;  /* 0x0000000eff007c0c */ /* 0x000fe2000bf01270 */
        /* <DEDUP_REMOVED lines=11> */
.L_x_259:
[----:B------:R-:W-:Y:S02]  /*9420*/  UISETP.NE.AND UP2, UPT, UR5, 0x1, UPT ;  /* 0x000000010500788c */ /* 0x000fe4000bf45270 */
[----:B------:R-:W-:Y:S02]  /*9430*/  ULDC.64 UR14, c[0x0][0x330] ;  /* 0x0000cc00000e7ab9 */ /* 0x000fe40000000a00 */
[----:B------:R-:W-:-:S07]  /*9440*/  UIMAD.WIDE.U32 UR16, UR11, UR14, URZ ;  /* 0x0000000e0b1072a5 */ /* 0x000fce000f8e003f */
[----:B------:R-:W-:Y:S02]  /*9450*/  @UP2 UMOV UR13, UR17 ;  /* 0x00000011000d2c82 */ /* 0x000fe40008000000 */
[----:B------:R-:W-:-:S03]  /*9460*/  @UP2 USHF.R.U32.HI UR11, URZ, UR15, UR13 ;  /* 0x0000000f3f0b2299 */ /* 0x000fc6000801160d */
.L_x_260:
[----:B------:R-:W-:Y:S02]  /*9470*/  ULDC UR13, c[0x0][0x32c] ;  /* 0x0000cb00000d7ab9 */ /* 0x000fe40000000800 */
[----:B------:R-:W-:-:S04]  /*9480*/  UIMAD UR13, UR11, UR5, UR13 ;  /* 0x000000050b0d72a4 */ /* 0x000fc8000f8e020d */
[----:B------:R-:W-:-:S04]  /*9490*/  UISETP.LT.AND UP2, UPT, UR6, UR13, UPT ;  /* 0x0000000d0600728c */ /* 0x000fc8000bf41270 */
[----:B------:R-:W-:-:S04]  /*94a0*/  USEL UR6, UR6, UR13, UP2 ;  /* 0x0000000d06067287 */ /* 0x000fc80009000000 */
.L_x_258:
[----:B------:R-:W-:-:S07]  /*94b0*/  UIMAD.WIDE UR14, UR6, 0x2aaaaaab, URZ ;  /* 0x2aaaaaab060e78a5 */ /* 0x000fce000f8e023f */
[----:B------:R-:W-:Y:S02]  /*94c0*/  UMOV UR11, UR15 ;  /* 0x0000000f000b7c82 */ /* 0x000fe40008000000 */
[----:B------:R-:W-:-:S04]  /*94d0*/  USHF.R.U32.HI UR5, URZ, 0x1f, UR11 ;  /* 0x0000001f3f057899 */ /* 0x000fc8000801160b */
[----:B------:R-:W-:-:S04]  /*94e0*/  ULEA.HI.SX32 UR5, UR11, UR5, 0x1c ;  /* 0x000000050b057291 */ /* 0x000fc8000f8fe23f */
[----:B------:R-:W-:-:S04]  /*94f0*/  UISETP.LT.AND UP2, UPT, UR4, UR5, UPT ;  /* 0x000000050400728c */ /* 0x000fc8000bf41270 */
[----:B------:R-:W-:-:S06]  /*9500*/  USEL UR5, UR4, UR5, !UP2 ;  /* 0x0000000504057287 */ /* 0x000fcc000d000000 */
[----:B------:R-:W-:-:S13]  /*9510*/  ISETP.GE.AND P0, PT, R225, UR5, PT ;  /* 0x00000005e1007c0c */ /* 0x000fda000bf06270 */
[----:B------:R-:W-:Y:S05]  /*9520*/  @!P0 BRA `(.L_x_261) ;  /* 0x0000680000008947 */ /* 0x000fea0003800000 */
[----:B-1----:R-:W2:Y:S01]  /*9530*/  LDL R0, [R1+0x24] ;  /* 0x0000240001007983 */ /* 0x002ea20000100800 */
        /* <DEDUP_REMOVED lines=9> */
.L_x_278:
[----:B------:R-:W-:Y:S04]  /*95d0*/  DEPBAR.LE SB0, 0x0 ;  /* 0x000080000000791a */ /* 0x000fe80000000000 */
[----:B------:R-:W-:Y:S01]  /*95e0*/  BAR.SYNC.DEFER_BLOCKING 0x0 ;  /* 0x0000000000007b1d */ /* 0x000fe20000010000 */
[C---:B------:R-:W-:Y:S02]  /*95f0*/  ISETP.LT.AND P2, PT, R225.reuse, UR4, PT ;  /* 0x00000004e1007c0c */ /* 0x040fe4000bf41270 */
[C---:B------:R-:W-:Y:S02]  /*9600*/  ISETP.GT.AND P4, PT, R225.reuse, UR4, PT ;  /* 0x00000004e1007c0c */ /* 0x040fe4000bf84270 */
[----:B------:R-:W-:Y:S02]  /*9610*/  MOV R228, c[0x0][0x1e0] ;  /* 0x0000780000e47a02 */ /* 0x000fe40000000f00 */
[----:B------:R-:W-:Y:S07]  /*9620*/  MOV R230, c[0x0][0x1e4] ;  /* 0x0000790000e67a02 */ /* 0x000fee0000000f00 */
[----:B-1----:R-:W-:Y:S05]  /*9630*/  @!P2 SHF.R.S32.HI R0, RZ, 0x1f, R225 ;  /* 0x0000001fff00a819 */ /* 0x002fea00000114e1 */
[----:B------:R-:W-:Y:S04]  /*9640*/  @!P2 IMAD R0, R0, c[0x0][0x208], RZ ;  /* 0x000082000000aa24 */ /* 0x000fe800078e02ff */
[C---:B------:R-:W-:Y:S01]  /*9650*/  @!P2 IMAD R0, R225.reuse, c[0x0][0x20c], R0 ;  /* 0x00008300e100aa24 */ /* 0x040fe200078e0200 */
[----:B------:R-:W-:Y:S08]  /*9660*/  LDSM.16.M88.4 R96, [R215+0x6100] ;  /* 0x00610000d760783b */ /* 0x000ff00000000200 */
[----:B------:R-:W1:Y:S08]  /*9670*/  LDSM.16.M88.4 R16, [R208+0x3100] ;  /* 0x00310000d010783b */ /* 0x000e700000000200 */
[----:B------:R-:W2:Y:S08]  /*9680*/  LDSM.16.M88.4 R92, [R215+0x8100] ;  /* 0x00810000d75c783b */ /* 0x000eb00000000200 */
[----:B------:R-:W3:Y:S06]  /*9690*/  LDL.64 R194, [R1+0x38] ;  /* 0x0000380001c27983 */ /* 0x000eec0000100a00 */
[----:B------:R-:W3:Y:S06]  /*96a0*/  LDL.64 R2, [R1+0x40] ;  /* 0x0000400001027983 */ /* 0x000eec0000100a00 */
[----:B------:R-:W4:Y:S08]  /*96b0*/  LDSM.16.M88.4 R32, [R208+0x3900] ;  /* 0x00390000d020783b */ /* 0x000f300000000200 */
[----:B------:R-:W5:Y:S08]  /*96c0*/  LDSM.16.M88.4 R48, [R208+0x4100] ;  /* 0x00410000d030783b */ /* 0x000f700000000200 */
[----:B------:R-:W1:Y:S08]  /*96d0*/  LDSM.16.M88.4 R64, [R208+0x4900] ;  /* 0x00490000d040783b */ /* 0x000e700000000200 */
[----:B------:R-:W1:Y:S08]  /*96e0*/  LDSM.16.M88.4 R80, [R208+0x5100] ;  /* 0x00510000d050783b */ /* 0x000e700000000200 */
[----:B------:R-:W1:Y:S08]  /*96f0*/  LDSM.16.M88.4 R168, [R208+0x5900] ;  /* 0x00590000d0a8783b */ /* 0x000e700000000200 */
[----:B------:R-:W-:Y:S08]  /*9700*/  LDSM.16.M88.4 R172, [R218+0x6100] ;  /* 0x00610000daac783b */ /* 0x000ff00000000200 */
[----:B------:R-:W2:Y:S08]  /*9710*/  LDSM.16.M88.4 R176, [R219] ;  /* 0x00000000dbb0783b */ /* 0x000eb00000000200 */
[----:B------:R-:W4:Y:S08]  /*9720*/  LDSM.16.M88.4 R180, [R218+0x8100] ;  /* 0x00810000dab4783b */ /* 0x000f300000000200 */
[----:B------:R-:W3:Y:S08]  /*9730*/  LDSM.16.M88.4 R184, [R224] ;  /* 0x00000000e0b8783b */ /* 0x000ef00000000200 */
[----:B------:R-:W3:Y:S06]  /*9740*/  LDL.64 R248, [R1+0x28] ;  /* 0x0000280001f87983 */ /* 0x000eec0000100a00 */
[----:B------:R-:W3:Y:S08]  /*9750*/  LDSM.16.M88.4 R188, [R223] ;  /* 0x00000000dfbc783b */ /* 0x000ef00000000200 */
[----:B------:R-:W3:Y:S01]  /*9760*/  LDL.64 R242, [R1+0x30] ;  /* 0x0000300001f27983 */ /* 0x000ee20000100a00 */
        /* <DEDUP_REMOVED lines=8> */
[-C--:B-----5:R-:W-:Y:S08]  /*97f0*/  HMMA.16816.F32.BF16 R36, R96, R48.reuse, RZ ;  /* 0x000000306024723c */ /* 0x0a0ff000000418ff */
        /* <DEDUP_REMOVED lines=31> */
[----:B------:R-:W-:Y:S02]  /*99f0*/  @!P2 LEA.HI.X R193, R2, c[0x0][0x1fc], R0, 0x1, P1 ;  /* 0x00007f0002c1aa11 */ /* 0x000fe400008f0c00 */
[----:B------:R-:W-:Y:S02]  /*9a00*/  @P4 IADD3 R0, R225, -0x1, RZ ;  /* 0xffffffffe1004810 */ /* 0x000fe40007ffe0ff */
        /* <DEDUP_REMOVED lines=23> */
[----:B------:R5:W-:Y:S03]  /*9b80*/  @!P2 LDGSTS.E.BYPASS.LTC128B.128 [R227+0x1900], [R168.64], !P3 ;  /* 0x01900000a8e3afae */ /* 0x000be6000d901d68 */
[----:B------:R-:W-:Y:S02]  /*9b90*/  @!P2 IADD3.X R3, R169, UR8, RZ, P1, !PT ;  /* 0x00000008a903ac10 */ /* 0x000fe40008ffe4ff */
[----:B----4-:R-:W-:Y:S02]  /*9ba0*/  @!P2 IADD3 R192, P0, R2, UR9, RZ ;  /* 0x0000000902c0ac10 */ /* 0x010fe4000ff1e0ff */
[-C--:B--2---:R-:W-:Y:S01]  /*9bb0*/  HMMA.16816.F32.BF16 R68, R172, R176.reuse, R68 ;  /* 0x000000b0ac44723c */ /* 0x084fe20000041844 */
[----:B------:R2:W-:Y:S03]  /*9bc0*/  @!P2 LDGSTS.E.BYPASS.LTC128B.128 [R227+0x2100], [R2.64], !P3 ;  /* 0x0210000002e3afae */ /* 0x0005e6000d901d68 */
[----:B------:R-:W-:Y:S04]  /*9bd0*/  @!P2 IADD3.X R193, R3, UR8, RZ, P0, !PT ;  /* 0x0000000803c1ac10 */ /* 0x000fe800087fe4ff */
[C---:B------:R-:W-:Y:S01]  /*9be0*/  HMMA.16816.F32.BF16 R72, R180.reuse, R176, R72 ;  /* 0x000000b0b448723c */ /* 0x040fe20000041848 */
[----:B------:R4:W-:Y:S07]  /*9bf0*/  @!P2 LDGSTS.E.BYPASS.LTC128B.128 [R227+0x2900], [R192.64], !P3 ;  /* 0x02900000c0e3afae */ /* 0x0009ee000d901d68 */
[-C--:B------:R-:W-:Y:S01]  /*9c00*/  HMMA.16816.F32.BF16 R76, R180, R178.reuse, R76 ;  /* 0x000000b2b44c723c */ /* 0x080fe2000004184c */
[----:B-1----:R-:W-:Y:S07]  /*9c10*/  LDSM.16.M88.4 R188, [R214+0x3100] ;  /* 0x00310000d6bc783b */ /* 0x002fee0000000200 */
[C---:B------:R-:W-:Y:S01]  /*9c20*/  HMMA.16816.F32.BF16 R80, R172.reuse, R178, R80 ;  /* 0x000000b2ac50723c */ /* 0x040fe20000041850 */
[----:B------:R-:W0:Y:S03]  /*9c30*/  LDGDEPBAR ;  /* 0x00000000000079af */ /* 0x000e260000000000 */
[----:B--2---:R-:W-:Y:S02]  /*9c40*/  @P4 SHF.R.S32.HI R2, RZ, 0x1f, R0 ;  /* 0x0000001fff024819 */ /* 0x004fe40000011400 */
[----:B------:R-:W-:Y:S02]  /*9c50*/  @P4 MOV R3, R249 ;  /* 0x000000f900034202 */ /* 0x000fe40000000f00 */
[-C--:B---3--:R-:W-:Y:S01]  /*9c60*/  HMMA.16816.F32.BF16 R84, R172, R184.reuse, R84 ;  /* 0x000000b8ac54723c */ /* 0x088fe20000041854 */
[----:B-----5:R-:W1:Y:S03]  /*9c70*/  LDSM.16.M88.4 R168, [R216+0x6100] ;  /* 0x00610000d8a8783b */ /* 0x020e660000000200 */
[----:B------:R-:W-:Y:S04]  /*9c80*/  @P4 IMAD R2, R2, c[0x0][0x1e0], RZ ;  /* 0x0000780002024a24 */ /* 0x000fe800078e02ff */
[C---:B------:R-:W-:Y:S01]  /*9c90*/  HMMA.16816.F32.BF16 R88, R180.reuse, R184, R88 ;  /* 0x000000b8b458723c */ /* 0x040fe20000041858 */
[----:B----4-:R-:W2:Y:S03]  /*9ca0*/  LDSM.16.M88.4 R192, [R216+0x8100] ;  /* 0x00810000d8c0783b */ /* 0x010ea60000000200 */
[----:B------:R-:W-:Y:S04]  /*9cb0*/  @P4 IMAD R2, R0, c[0x0][0x1e4], R2 ;  /* 0x0000790000024a24 */ /* 0x000fe800078e0202 */
[-C--:B------:R-:W-:Y:S01]  /*9cc0*/  HMMA.16816.F32.BF16 R92, R180, R186.reuse, R92 ;  /* 0x000000bab45c723c */ /* 0x080fe2000004185c */
[----:B------:R-:W3:Y:S07]  /*9cd0*/  LDSM.16.M88.4 R196, [R214+0x3900] ;  /* 0x00390000d6c4783b */ /* 0x000eee0000000200 */
[----:B------:R-:W-:Y:S01]  /*9ce0*/  HMMA.16816.F32.BF16 R96, R172, R186, R96 ;  /* 0x000000baac60723c */ /* 0x000fe20000041860 */
[----:B------:R-:W4:Y:S08]  /*9cf0*/  LDSM.16.M88.4 R200, [R214+0x4100] ;  /* 0x00410000d6c8783b */ /* 0x000f300000000200 */
[----:B------:R-:W5:Y:S08]  /*9d00*/  LDSM.16.M88.4 R176, [R214+0x4900] ;  /* 0x00490000d6b0783b */ /* 0x000f700000000200 */
        /* <DEDUP_REMOVED lines=17> */
[-C--:B-----5:R-:W-:Y:S08]  /*9e20*/  HMMA.16816.F32.BF16 R52, R168, R176.reuse, R52 ;  /* 0x000000b0a834723c */ /* 0x0a0ff00000041834 */
        /* <DEDUP_REMOVED lines=33> */
[----:B------:R4:W1:Y:S01]  /*a040*/  MUFU.TANH R229, R7 ;  /* 0x0000000700e57308 */ /* 0x0008620000002400 */
[----:B------:R-:W-:Y:S09]  /*a050*/  FMUL.FTZ R19, R19, c[0x0][0x320] ;  /* 0x0000c80013137a20 */ /* 0x000ff20000410000 */
[----:B------:R-:W1:Y:S10]  /*a060*/  MUFU.TANH R247, R8 ;  /* 0x0000000800f77308 */ /* 0x000e740000002400 */
[----:B------:R-:W1:Y:S01]  /*a070*/  MUFU.TANH R240, R9 ;  /* 0x0000000900f07308 */ /* 0x000e620000002400 */
[----:B----4-:R-:W4:Y:S09]  /*a080*/  LDSM.16.M88.4 R4, [R213+0x800] ;  /* 0x00080000d504783b */ /* 0x010f320000000200 */
[----:B------:R-:W1:Y:S10]  /*a090*/  MUFU.TANH R251, R10 ;  /* 0x0000000a00fb7308 */ /* 0x000e740000002400 */
[----:B------:R5:W1:Y:S10]  /*a0a0*/  MUFU.TANH R250, R11 ;  /* 0x0000000b00fa7308 */ /* 0x000a740000002400 */
[----:B------:R-:W1:Y:S10]  /*a0b0*/  MUFU.TANH R238, R12 ;  /* 0x0000000c00ee7308 */ /* 0x000e740000002400 */
[----:B------:R-:W1:Y:S01]  /*a0c0*/  MUFU.TANH R237, R13 ;  /* 0x0000000d00ed7308 */ /* 0x000e620000002400 */
[----:B-----5:R-:W5:Y:S01]  /*a0d0*/  LDSM.16.M88.4 R8, [R213+0x1000] ;  /* 0x00100000d508783b */ /* 0x020f620000000200 */
[-C--:B----4-:R-:W-:Y:S08]  /*a0e0*/  HMMA.16816.F32.BF16 R20, R172, R4.reuse, R20 ;  /* 0x00000004ac14723c */ /* 0x090ff00000041814 */
[----:B------:R-:W4:Y:S01]  /*a0f0*/  MUFU.TANH R245, R14 ;  /* 0x0000000e00f57308 */ /* 0x000f220000002400 */
[C---:B------:R-:W-:Y:S09]  /*a100*/  HMMA.16816.F32.BF16 R24, R188.reuse, R4, R24 ;  /* 0x00000004bc18723c */ /* 0x040ff20000041818 */
[----:B------:R-:W1:Y:S01]  /*a110*/  MUFU.TANH R244, R15 ;  /* 0x0000000f00f47308 */ /* 0x000e620000002400 */
[-C--:B------:R-:W-:Y:S08]  /*a120*/  HMMA.16816.F32.BF16 R28, R188, R6.reuse, R28 ;  /* 0x00000006bc1c723c */ /* 0x080ff0000004181c */
[C---:B------:R-:W-:Y:S01]  /*a130*/  HMMA.16816.F32.BF16 R32, R172.reuse, R6, R32 ;  /* 0x00000006ac20723c */ /* 0x040fe20000041820 */
[----:B------:R-:W1:Y:S01]  /*a140*/  MUFU.TANH R16, R16 ;  /* 0x0000001000107308 */ /* 0x000e620000002400 */
[----:B------:R-:W1:Y:S02]  /*a150*/  LDSM.16.M88.4 R4, [R213+0x1800] ;  /* 0x00180000d504783b */ /* 0x000e640000000200 */
[----:B------:R-:W-:Y:S02]  /*a160*/  FMUL.FTZ R20, R20, c[0x0][0x320] ;  /* 0x0000c80014147a20 */ /* 0x000fe40000410000 */
[----:B------:R-:W-:Y:S02]  /*a170*/  FMUL.FTZ R21, R21, c[0x0][0x320] ;  /* 0x0000c80015157a20 */ /* 0x000fe40000410000 */
[----:B------:R-:W-:Y:S03]  /*a180*/  FMUL.FTZ R27, R27, c[0x0][0x320] ;  /* 0x0000c8001b1b7a20 */ /* 0x000fe60000410000 */
[----:B------:R-:W1:Y:S01]  /*a190*/  MUFU.TANH R17, R17 ;  /* 0x0000001100117308 */ /* 0x000e620000002400 */
[----:B------:R-:W-:Y:S02]  /*a1a0*/  FMUL.FTZ R22, R22, c[0x0][0x320] ;  /* 0x0000c80016167a20 */ /* 0x000fe40000410000 */
[----:B------:R-:W-:Y:S01]  /*a1b0*/  FMUL.FTZ R23, R23, c[0x0][0x320] ;  /* 0x0000c80017177a20 */ /* 0x000fe20000410000 */
[-C--:B-----5:R-:W-:Y:S03]  /*a1c0*/  HMMA.16816.F32.BF16 R36, R172, R8.reuse, R36 ;  /* 0x00000008ac24723c */ /* 0x0a0fe60000041824 */
[----:B------:R-:W-:Y:S02]  /*a1d0*/  FMUL.FTZ R28, R28, c[0x0][0x320] ;  /* 0x0000c8001c1c7a20 */ /* 0x000fe40000410000 */
[----:B------:R-:W-:Y:S01]  /*a1e0*/  FMUL.FTZ R29, R29, c[0x0][0x320] ;  /* 0x0000c8001d1d7a20 */ /* 0x000fe20000410000 */
[----:B------:R5:W1:Y:S01]  /*a1f0*/  MUFU.TANH R234, R27 ;  /* 0x0000001b00ea7308 */ /* 0x000a620000002400 */
[----:B------:R-:W-:Y:S01]  /*a200*/  FMUL.FTZ R30, R30, c[0x0][0x320] ;  /* 0x0000c8001e1e7a20 */ /* 0x000fe20000410000 */
[C---:B------:R-:W-:Y:S04]  /*a210*/  HMMA.16816.F32.BF16 R40, R188.reuse, R8, R40 ;  /* 0x00000008bc28723c */ /* 0x040fe80000041828 */
[----:B------:R-:W-:Y:S02]  /*a220*/  FMUL.FTZ R33, R33, c[0x0][0x320] ;  /* 0x0000c80021217a20 */ /* 0x000fe40000410000 */
[----:B------:R-:W-:Y:S02]  /*a230*/  FMUL.FTZ R34, R34, c[0x0][0x320] ;  /* 0x0000c80022227a20 */ /* 0x000fe40000410000 */
[----:B------:R2:W2:Y:S01]  /*a240*/  MUFU.TANH R203, R28 ;  /* 0x0000001c00cb7308 */ /* 0x0004a20000002400 */
[-C--:B------:R-:W-:Y:S03]  /*a250*/  HMMA.16816.F32.BF16 R44, R188, R10.reuse, R44 ;  /* 0x0000000abc2c723c */ /* 0x080fe6000004182c */
[----:B------:R-:W-:Y:S02]  /*a260*/  FMUL.FTZ R24, R24, c[0x0][0x320] ;  /* 0x0000c80018187a20 */ /* 0x000fe40000410000 */
[----:B------:R-:W-:Y:S02]  /*a270*/  FMUL.FTZ R25, R25, c[0x0][0x320] ;  /* 0x0000c80019197a20 */ /* 0x000fe40000410000 */
[----:B------:R-:W-:Y:S01]  /*a280*/  FMUL.FTZ R37, R37, c[0x0][0x320] ;  /* 0x0000c80025257a20 */ /* 0x000fe20000410000 */
[C---:B------:R-:W-:Y:S01]  /*a290*/  HMMA.16816.F32.BF16 R48, R172.reuse, R10, R48 ;  /* 0x0000000aac30723c */ /* 0x040fe20000041830 */
[----:B------:R-:W2:Y:S01]  /*a2a0*/  MUFU.TANH R202, R29 ;  /* 0x0000001d00ca7308 */ /* 0x000ea20000002400 */
[----:B------:R-:W2:Y:S02]  /*a2b0*/  LDSM.16.M88.4 R8, [R213+0x2000] ;  /* 0x00200000d508783b */ /* 0x000ea40000000200 */
[----:B------:R-:W-:Y:S02]  /*a2c0*/  FMUL.FTZ R26, R26, c[0x0][0x320] ;  /* 0x0000c8001a1a7a20 */ /* 0x000fe40000410000 */
[----:B------:R-:W-:Y:S02]  /*a2d0*/  FMUL.FTZ R31, R31, c[0x0][0x320] ;  /* 0x0000c8001f1f7a20 */ /* 0x000fe40000410000 */
[-C--:B-1----:R-:W-:Y:S03]  /*a2e0*/  HMMA.16816.F32.BF16 R52, R172, R4.reuse, R52 ;  /* 0x00000004ac34723c */ /* 0x082fe60000041834 */
[----:B------:R1:W1:Y:S01]  /*a2f0*/  MUFU.TANH R232, R30 ;  /* 0x0000001e00e87308 */ /* 0x0002620000002400 */
[----:B------:R-:W-:Y:S02]  /*a300*/  FMUL.FTZ R32, R32, c[0x0][0x320] ;  /* 0x0000c80020207a20 */ /* 0x000fe40000410000 */
[----:B------:R-:W-:Y:S02]  /*a310*/  FMUL.FTZ R35, R35, c[0x0][0x320] ;  /* 0x0000c80023237a20 */ /* 0x000fe40000410000 */
[C---:B------:R-:W-:Y:S04]  /*a320*/  HMMA.16816.F32.BF16 R56, R188.reuse, R4, R56 ;  /* 0x00000004bc38723c */ /* 0x040fe80000041838 */
[----:B------:R-:W-:Y:S01]  /*a330*/  FMUL.FTZ R36, R36, c[0x0][0x320] ;  /* 0x0000c80024247a20 */ /* 0x000fe20000410000 */
[----:B------:R1:W1:Y:S01]  /*a340*/  MUFU.TANH R205, R18 ;  /* 0x0000001200cd7308 */ /* 0x0002620000002400 */
[----:B------:R-:W-:Y:S02]  /*a350*/  FMUL.FTZ R38, R38, c[0x0][0x320] ;  /* 0x0000c80026267a20 */ /* 0x000fe40000410000 */
[-C--:B------:R-:W-:Y:S04]  /*a360*/  HMMA.16816.F32.BF16 R60, R188, R6.reuse, R60 ;  /* 0x00000006bc3c723c */ /* 0x080fe8000004183c */
[----:B------:R-:W-:Y:S02]  /*a370*/  FMUL.FTZ R48, R48, c[0x0][0x320] ;  /* 0x0000c80030307a20 */ /* 0x000fe40000410000 */
[----:B------:R-:W-:Y:S01]  /*a380*/  FMUL.FTZ R49, R49, c[0x0][0x320] ;  /* 0x0000c80031317a20 */ /* 0x000fe20000410000 */
[----:B------:R1:W1:Y:S01]  /*a390*/  MUFU.TANH R194, R19 ;  /* 0x0000001300c27308 */ /* 0x0002620000002400 */
[C---:B------:R-:W-:Y:S01]  /*a3a0*/  HMMA.16816.F32.BF16 R64, R172.reuse, R6, R64 ;  /* 0x00000006ac40723c */ /* 0x040fe20000041840 */
[----:B------:R-:W1:Y:S01]  /*a3b0*/  LDSM.16.M88.4 R4, [R213+0x2800] ;  /* 0x00280000d504783b */ /* 0x000e620000000200 */
[----:B------:R-:W-:Y:S04]  /*a3c0*/  DEPBAR.LE SB0, 0x0 ;  /* 0x000080000000791a */ /* 0x000fe80000000000 */
[----:B------:R-:W-:Y:S02]  /*a3d0*/  FMUL.FTZ R50, R50, c[0x0][0x320] ;  /* 0x0000c80032327a20 */ /* 0x000fe40000410000 */
[----:B------:R-:W-:Y:S01]  /*a3e0*/  FMUL.FTZ R51, R51, c[0x0][0x320] ;  /* 0x0000c80033337a20 */ /* 0x000fe20000410000 */
[----:B------:R-:W1:Y:S01]  /*a3f0*/  MUFU.TANH R20, R20 ;  /* 0x0000001400147308 */ /* 0x000e620000002400 */
[----:B------:R-:W-:Y:S01]  /*a400*/  BAR.SYNC.DEFER_BLOCKING 0x0 ;  /* 0x0000000000007b1d */ /* 0x000fe20000010000 */
[-C--:B--2---:R-:W-:Y:S05]  /*a410*/  HMMA.16816.F32.BF16 R68, R172, R8.reuse, R68 ;  /* 0x00000008ac44723c */ /* 0x084fea0000041844 */
[----:B------:R-:W-:Y:S02]  /*a420*/  FMUL.FTZ R52, R52, c[0x0][0x320] ;  /* 0x0000c80034347a20 */ /* 0x000fe40000410000 */
[----:B------:R-:W-:Y:S01]  /*a430*/  FMUL.FTZ R53, R53, c[0x0][0x320] ;  /* 0x0000c80035357a20 */ /* 0x000fe20000410000 */
[----:B------:R-:W2:Y:S01]  /*a440*/  MUFU.TANH R21, R21 ;  /* 0x0000001500157308 */ /* 0x000ea20000002400 */
[C---:B------:R-:W-:Y:S04]  /*a450*/  HMMA.16816.F32.BF16 R72, R188.reuse, R8, R72 ;  /* 0x00000008bc48723c */ /* 0x040fe80000041848 */
[----:B------:R-:W-:Y:S02]  /*a460*/  FMUL.FTZ R54, R54, c[0x0][0x320] ;  /* 0x0000c80036367a20 */ /* 0x000fe40000410000 */
[----:B------:R-:W-:Y:S02]  /*a470*/  FMUL.FTZ R55, R55, c[0x0][0x320] ;  /* 0x0000c80037377a20 */ /* 0x000fe40000410000 */
[-C--:B------:R-:W-:Y:S01]  /*a480*/  HMMA.16816.F32.BF16 R76, R188, R10.reuse, R76 ;  /* 0x0000000abc4c723c */ /* 0x080fe2000004184c */
[----:B------:R2:W2:Y:S03]  /*a490*/  MUFU.TANH R193, R22 ;  /* 0x0000001600c17308 */ /* 0x0004a60000002400 */
[----:B------:R-:W-:Y:S02]  /*a4a0*/  FMUL.FTZ R56, R56, c[0x0][0x320] ;  /* 0x0000c80038387a20 */ /* 0x000fe40000410000 */
[----:B------:R-:W-:Y:S02]  /*a4b0*/  FMUL.FTZ R59, R59, c[0x0][0x320] ;  /* 0x0000c8003b3b7a20 */ /* 0x000fe40000410000 */
[C---:B------:R-:W-:Y:S01]  /*a4c0*/  HMMA.16816.F32.BF16 R80, R172.reuse, R10, R80 ;  /* 0x0000000aac50723c */ /* 0x040fe20000041850 */
[----:B------:R-:W2:Y:S02]  /*a4d0*/  LDL R10, [R1] ;  /* 0x00000000010a7983 */ /* 0x000ea40000100800 */
[----:B------:R2:W2:Y:S01]  /*a4e0*/  MUFU.TANH R185, R23 ;  /* 0x0000001700b97308 */ /* 0x0004a20000002400 */
[----:B------:R-:W-:Y:S01]  /*a4f0*/  FMUL.FTZ R60, R60, c[0x0][0x320] ;  /* 0x0000c8003c3c7a20 */ /* 0x000fe20000410000 */
[----:B------:R-:W2:Y:S01]  /*a500*/  LDL R11, [R1+0x20] ;  /* 0x00002000010b7983 */ /* 0x000ea20000100800 */
[----:B------:R-:W-:Y:S02]  /*a510*/  FMUL.FTZ R61, R61, c[0x0][0x320] ;  /* 0x0000c8003d3d7a20 */ /* 0x000fe40000410000 */
[-C--:B-1----:R-:W-:Y:S04]  /*a520*/  HMMA.16816.F32.BF16 R84, R172, R4.reuse, R84 ;  /* 0x00000004ac54723c */ /* 0x082fe80000041854 */
        /* <DEDUP_REMOVED lines=11> */
[----:B------:R1:W2:Y:S02]  /*a5e0*/  LDL R6, [R1+0x24] ;  /* 0x0000240001067983 */ /* 0x0002a40000100800 */
[----:B------:R-:W-:Y:S01]  /*a5f0*/  @P4 IADD3 R0, R5, R2, RZ ;  /* 0x0000000205004210 */ /* 0x000fe20007ffe0ff */
[----:B------:R-:W-:Y:S01]  /*a600*/  FMUL.FTZ R67, R67, c[0x0][0x320] ;  /* 0x0000c80043437a20 */ /* 0x000fe20000410000 */
[----:B------:R-:W-:Y:S01]  /*a610*/  @P4 MOV R2, R242 ;  /* 0x000000f200024202 */ /* 0x000fe20000000f00 */
[----:B------:R-:W-:Y:S01]  /*a620*/  FMUL.FTZ R68, R68, c[0x0][0x320] ;  /* 0x0000c80044447a20 */ /* 0x000fe20000410000 */
[----:B------:R-:W-:Y:S01]  /*a630*/  @P4 SHF.L.U32 R7, R228, 0x5, RZ ;  /* 0x00000005e4074819 */ /* 0x000fe200000006ff */
[----:B------:R-:W-:Y:S02]  /*a640*/  @P4 IMAD R0, R0, 0x60, RZ ;  /* 0x0000006000004824 */ /* 0x000fe400078e02ff */
[----:B------:R1:W1:Y:S01]  /*a650*/  MUFU.TANH R231, R31 ;  /* 0x0000001f00e77308 */ /* 0x0002620000002400 */
[----:B------:R-:W-:Y:S04]  /*a660*/  @P4 IMAD.WIDE.U32 R2, R4, 0x60, R2 ;  /* 0x0000006004024825 */ /* 0x000fe800078e0002 */
[----:B------:R-:W-:Y:S01]  /*a670*/  FMUL.FTZ R69, R69, c[0x0][0x320] ;  /* 0x0000c80045457a20 */ /* 0x000fe20000410000 */
[----:B------:R-:W-:Y:S01]  /*a680*/  @P4 LEA R4, P0, R2, c[0x0][0x1c8], 0x1 ;  /* 0x0000720002044a11 */ /* 0x000fe200078008ff */
[----:B------:R-:W-:Y:S01]  /*a690*/  FMUL.FTZ R70, R70, c[0x0][0x320] ;  /* 0x0000c80046467a20 */ /* 0x000fe20000410000 */
[----:B------:R-:W-:Y:S01]  /*a6a0*/  @P4 IADD3 R0, R3, R0, RZ ;  /* 0x0000000003004210 */ /* 0x000fe20007ffe0ff */
[----:B------:R-:W-:Y:S01]  /*a6b0*/  FMUL.FTZ R71, R71, c[0x0][0x320] ;  /* 0x0000c80047477a20 */ /* 0x000fe20000410000 */
[----:B------:R1:W1:Y:S01]  /*a6c0*/  MUFU.TANH R13, R32 ;  /* 0x00000020000d7308 */ /* 0x0002620000002400 */
[----:B------:R-:W-:Y:S01]  /*a6d0*/  FMUL.FTZ R72, R72, c[0x0][0x320] ;  /* 0x0000c80048487a20 */ /* 0x000fe20000410000 */
[----:B------:R-:W-:Y:S01]  /*a6e0*/  @P4 LEA.HI.X R5, R2, c[0x0][0x1cc], R0, 0x1, P0 ;  /* 0x0000730002054a11 */ /* 0x000fe200000f0c00 */
[----:B------:R-:W-:Y:S01]  /*a6f0*/  FMUL.FTZ R73, R73, c[0x0][0x320] ;  /* 0x0000c80049497a20 */ /* 0x000fe20000410000 */
[-C--:B------:R-:W-:Y:S01]  /*a700*/  @P4 IADD3 R2, P2, R4, R7.reuse, RZ ;  /* 0x0000000704024210 */ /* 0x080fe20007f5e0ff */
[----:B------:R-:W-:Y:S01]  /*a710*/  FMUL.FTZ R74, R74, c[0x0][0x320] ;  /* 0x0000c8004a4a7a20 */ /* 0x000fe20000410000 */
[----:B------:R-:W-:Y:S01]  /*a720*/  @P4 SHF.L.U64.HI R0, R228, 0x5, R230 ;  /* 0x00000005e4004819 */ /* 0x000fe200000102e6 */
[----:B------:R-:W-:Y:S01]  /*a730*/  @!PT LDS RZ, [RZ] ;  /* 0x00000000fffff984 */ /* 0x000fe20000000800 */
[----:B------:R-:W-:Y:S01]  /*a740*/  @!PT LDS RZ, [RZ] ;  /* 0x00000000fffff984 */ /* 0x000fe20000000800 */
[----:B------:R-:W-:Y:S01]  /*a750*/  @!PT LDS RZ, [RZ] ;  /* 0x00000000fffff984 */ /* 0x000fe20000000800 */
[----:B------:R1:W-:Y:S01]  /*a760*/  @P4 LDGSTS.E.BYPASS.LTC128B.128 [R227+0x3100], [R4.64], !P3 ;  /* 0x0310000004e34fae */ /* 0x0003e2000d901d68 */
[-C--:B------:R-:W-:Y:S01]  /*a770*/  @P4 IADD3 R8, P1, R2, R7.reuse, RZ ;  /* 0x0000000702084210 */ /* 0x080fe20007f3e0ff */
[----:B------:R-:W-:Y:S01]  /*a780*/  FMUL.FTZ R75, R75, c[0x0][0x320] ;  /* 0x0000c8004b4b7a20 */ /* 0x000fe20000410000 */
[----:B------:R-:W1:Y:S01]  /*a790*/  MUFU.TANH R33, R33 ;  /* 0x0000002100217308 */ /* 0x000e620000002400 */
[-C--:B------:R-:W-:Y:S01]  /*a7a0*/  @P4 IADD3.X R3, R5, R0.reuse, RZ, P2, !PT ;  /* 0x0000000005034210 */ /* 0x080fe200017fe4ff */
[----:B------:R-:W-:Y:S01]  /*a7b0*/  FMUL.FTZ R76, R76, c[0x0][0x320] ;  /* 0x0000c8004c4c7a20 */ /* 0x000fe20000410000 */
[----:B------:R-:W-:Y:S01]  /*a7c0*/  PLOP3.LUT P0, PT, PT, PT, UP1, 0x80, 0x0 ;  /* 0x000000000000781c */ /* 0x000fe20003f0f018 */
[----:B------:R-:W-:Y:S01]  /*a7d0*/  FMUL.FTZ R77, R77, c[0x0][0x320] ;  /* 0x0000c8004d4d7a20 */ /* 0x000fe20000410000 */
[-C--:B------:R-:W-:Y:S01]  /*a7e0*/  @P4 IADD3.X R9, R3, R0.reuse, RZ, P1, !PT ;  /* 0x0000000003094210 */ /* 0x080fe20000ffe4ff */
[----:B------:R3:W-:Y:S01]  /*a7f0*/  @P4 LDGSTS.E.BYPASS.LTC128B.128 [R227+0x3900], [R2.64], !P3 ;  /* 0x0390000002e34fae */ /* 0x0007e2000d901d68 */
[----:B------:R-:W-:Y:S02]  /*a800*/  FMUL.FTZ R78, R78, c[0x0][0x320] ;  /* 0x0000c8004e4e7a20 */ /* 0x000fe40000410000 */
[----:B------:R-:W-:Y:S01]  /*a810*/  FMUL.FTZ R79, R79, c[0x0][0x320] ;  /* 0x0000c8004f4f7a20 */ /* 0x000fe20000410000 */
[----:B------:R2:W2:Y:S01]  /*a820*/  MUFU.TANH R183, R34 ;  /* 0x0000002200b77308 */ /* 0x0004a20000002400 */
[----:B------:R-:W-:Y:S02]  /*a830*/  FMUL.FTZ R80, R80, c[0x0][0x320] ;  /* 0x0000c80050507a20 */ /* 0x000fe40000410000 */
[----:B------:R-:W-:Y:S01]  /*a840*/  FMUL.FTZ R81, R81, c[0x0][0x320] ;  /* 0x0000c80051517a20 */ /* 0x000fe20000410000 */
[----:B------:R2:W-:Y:S01]  /*a850*/  @P4 LDGSTS.E.BYPASS.LTC128B.128 [R227+0x4100], [R8.64], !P3 ;  /* 0x0410000008e34fae */ /* 0x0005e2000d901d68 */
[----:B------:R-:W-:Y:S02]  /*a860*/  FMUL.FTZ R82, R82, c[0x0][0x320] ;  /* 0x0000c80052527a20 */ /* 0x000fe40000410000 */
[----:B------:R-:W-:Y:S02]  /*a870*/  FMUL.FTZ R83, R83, c[0x0][0x320] ;  /* 0x0000c80053537a20 */ /* 0x000fe40000410000 */
[----:B------:R-:W-:Y:S01]  /*a880*/  FMUL.FTZ R84, R84, c[0x0][0x320] ;  /* 0x0000c80054547a20 */ /* 0x000fe20000410000 */
[----:B------:R2:W2:Y:S01]  /*a890*/  MUFU.TANH R171, R35 ;  /* 0x0000002300ab7308 */ /* 0x0004a20000002400 */
[----:B------:R-:W-:Y:S02]  /*a8a0*/  FMUL.FTZ R85, R85, c[0x0][0x320] ;  /* 0x0000c80055557a20 */ /* 0x000fe40000410000 */
[----:B------:R-:W-:Y:S01]  /*a8b0*/  FMUL.FTZ R86, R86, c[0x0][0x320] ;  /* 0x0000c80056567a20 */ /* 0x000fe20000410000 */
[-C--:B-1----:R-:W-:Y:S01]  /*a8c0*/  @P4 IADD3 R4, P2, R8, R7.reuse, RZ ;  /* 0x0000000708044210 */ /* 0x082fe20007f5e0ff */
[----:B------:R-:W-:Y:S02]  /*a8d0*/  FMUL.FTZ R87, R87, c[0x0][0x320] ;  /* 0x0000c80057577a20 */ /* 0x000fe40000410000 */
[----:B------:R-:W-:Y:S01]  /*a8e0*/  FMUL.FTZ R88, R88, c[0x0][0x320] ;  /* 0x0000c80058587a20 */ /* 0x000fe20000410000 */
[-C--:B------:R-:W-:Y:S01]  /*a8f0*/  @P4 IADD3.X R5, R9, R0.reuse, RZ, P2, !PT ;  /* 0x0000000009054210 */ /* 0x080fe200017fe4ff */
[----:B------:R-:W-:Y:S01]  /*a900*/  FMUL.FTZ R89, R89, c[0x0][0x320] ;  /* 0x0000c80059597a20 */ /* 0x000fe20000410000 */
[----:B------:R1:W1:Y:S01]  /*a910*/  MUFU.TANH R12, R36 ;  /* 0x00000024000c7308 */ /* 0x0002620000002400 */
[----:B------:R-:W-:Y:S02]  /*a920*/  FMUL.FTZ R91, R91, c[0x0][0x320] ;  /* 0x0000c8005b5b7a20 */ /* 0x000fe40000410000 */
[----:B------:R1:W-:Y:S01]  /*a930*/  @P4 LDGSTS.E.BYPASS.LTC128B.128 [R227+0x4900], [R4.64], !P3 ;  /* 0x0490000004e34fae */ /* 0x0003e2000d901d68 */
[-C--:B---3--:R-:W-:Y:S01]  /*a940*/  @P4 IADD3 R2, P1, R4, R7.reuse, RZ ;  /* 0x0000000704024210 */ /* 0x088fe20007f3e0ff */
[----:B------:R-:W-:Y:S02]  /*a950*/  FMUL.FTZ R92, R92, c[0x0][0x320] ;  /* 0x0000c8005c5c7a20 */ /* 0x000fe40000410000 */
[----:B------:R-:W-:Y:S01]  /*a960*/  FMUL.FTZ R93, R93, c[0x0][0x320] ;  /* 0x0000c8005d5d7a20 */ /* 0x000fe20000410000 */
[----:B------:R-:W-:Y:S01]  /*a970*/  @P4 IADD3.X R3, R5, R0, RZ, P1, !PT ;  /* 0x0000000005034210 */ /* 0x000fe20000ffe4ff */
[----:B-----5:R-:W-:Y:S01]  /*a980*/  FMUL.FTZ R27, R96, c[0x0][0x320] ;  /* 0x0000c800601b7a20 */ /* 0x020fe20000410000 */
[----:B------:R-:W3:Y:S01]  /*a990*/  MUFU.TANH R37, R37 ;  /* 0x0000002500257308 */ /* 0x000ee20000002400 */
[----:B------:R-:W-:Y:S02]  /*a9a0*/  FMUL.FTZ R28, R97, c[0x0][0x320] ;  /* 0x0000c800611c7a20 */ /* 0x000fe40000410000 */
[----:B------:R5:W-:Y:S01]  /*a9b0*/  @P4 LDGSTS.E.BYPASS.LTC128B.128 [R227+0x5100], [R2.64], !P3 ;  /* 0x0510000002e34fae */ /* 0x000be2000d901d68 */
[----:B------:R-:W-:Y:S02]  /*a9c0*/  FMUL.FTZ R30, R98, c[0x0][0x320] ;  /* 0x0000c800621e7a20 */ /* 0x000fe40000410000 */
[----:B------:R-:W-:Y:S02]  /*a9d0*/  FMUL.FTZ R29, R99, c[0x0][0x320] ;  /* 0x0000c800631d7a20 */ /* 0x000fe40000410000 */
[----:B------:R-:W-:Y:S02]  /*a9e0*/  FMUL.FTZ R39, R39, c[0x0][0x320] ;  /* 0x0000c80027277a20 */ /* 0x000fe40000410000 */
[----:B------:R2:W2:Y:S01]  /*a9f0*/  MUFU.TANH R169, R38 ;  /* 0x0000002600a97308 */ /* 0x0004a20000002400 */
[----:B------:R-:W-:Y:S02]  /*aa00*/  FMUL.FTZ R40, R40, c[0x0][0x320] ;  /* 0x0000c80028287a20 */ /* 0x000fe40000410000 */
[----:B------:R-:W-:Y:S02]  /*aa10*/  FMUL.FTZ R41, R41, c[0x0][0x320] ;  /* 0x0000c80029297a20 */ /* 0x000fe40000410000 */
[----:B------:R-:W-:Y:S02]  /*aa20*/  FMUL.FTZ R42, R42, c[0x0][0x320] ;  /* 0x0000c8002a2a7a20 */ /* 0x000fe40000410000 */
[----:B------:R-:W-:Y:S02]  /*aa30*/  FMUL.FTZ R43, R43, c[0x0][0x320] ;  /* 0x0000c8002b2b7a20 */ /* 0x000fe40000410000 */
[----:B------:R-:W-:Y:S01]  /*aa40*/  FMUL.FTZ R44, R44, c[0x0][0x320] ;  /* 0x0000c8002c2c7a20 */ /* 0x000fe20000410000 */
[----:B------:R2:W2:Y:S01]  /*aa50*/  MUFU.TANH R34, R39 ;  /* 0x0000002700227308 */ /* 0x0004a20000002400 */
[----:B------:R-:W-:Y:S01]  /*aa60*/  FMUL.FTZ R45, R45, c[0x0][0x320] ;  /* 0x0000c8002d2d7a20 */ /* 0x000fe20000410000 */
[----:B-1----:R-:W-:Y:S01]  /*aa70*/  MOV R4, UR12 ;  /* 0x0000000c00047c02 */ /* 0x002fe20008000f00 */
        /* <DEDUP_REMOVED lines=8> */
[----:B------:R-:W-:Y:S03]  /*ab00*/  FMUL.FTZ R95, R95, c[0x0][0x320] ;  /* 0x0000c8005f5f7a20 */ /* 0x000fe60000410000 */
[----:B------:R1:W1:Y:S10]  /*ab10*/  MUFU.TANH R192, R41 ;  /* 0x0000002900c07308 */ /* 0x0002740000002400 */
[----:B------:R1:W1:Y:S10]  /*ab20*/  MUFU.TANH R201, R42 ;  /* 0x0000002a00c97308 */ /* 0x0002740000002400 */
[----:B------:R1:W1:Y:S10]  /*ab30*/  MUFU.TANH R200, R43 ;  /* 0x0000002b00c87308 */ /* 0x0002740000002400 */
[----:B------:R1:W1:Y:S10]  /*ab40*/  MUFU.TANH R184, R44 ;  /* 0x0000002c00b87308 */ /* 0x0002740000002400 */
[----:B------:R1:W1:Y:S10]  /*ab50*/  MUFU.TANH R170, R45 ;  /* 0x0000002d00aa7308 */ /* 0x0002740000002400 */
[----:B------:R1:W1:Y:S10]  /*ab60*/  MUFU.TANH R199, R46 ;  /* 0x0000002e00c77308 */ /* 0x0002740000002400 */
        /* <DEDUP_REMOVED lines=13> */
[----:B------:R-:W1:Y:S01]  /*ac40*/  MUFU.TANH R60, R60 ;  /* 0x0000003c003c7308 */ /* 0x000e620000002400 */
[----:B--2---:R-:W-:Y:S02]  /*ac50*/  @P0 MOV R6, R10 ;  /* 0x0000000a00060202 */ /* 0x004fe40000000f00 */
[----:B------:R-:W-:Y:S03]  /*ac60*/  @P4 IADD3 R8, P0, R2, R7, RZ ;  /* 0x0000000702084210 */ /* 0x000fe60007f1e0ff */
[----:B------:R-:W5:Y:S01]  /*ac70*/  SHFL.IDX PT, R5, R6, RZ, 0x1c1f ;  /* 0x001c1fff06057589 */ /* 0x000f6200000e0000 */
[----:B------:R-:W-:Y:S01]  /*ac80*/  @P4 IADD3.X R9, R3, R0, RZ, P0, !PT ;  /* 0x0000000003094210 */ /* 0x000fe200007fe4ff */
[----:B------:R-:W-:Y:S01]  /*ac90*/  IMAD R0, R225, -0x60, RZ ;  /* 0xffffffa0e1007824 */ /* 0x000fe200078e02ff */
[----:B------:R-:W-:Y:S01]  /*aca0*/  PLOP3.LUT P0, PT, PT, PT, UP0, 0x40, 0x0 ;  /* 0x000000000000781c */ /* 0x000fe20003f0e808 */
[----:B------:R-:W2:Y:S04]  /*acb0*/  MUFU.TANH R61, R61 ;  /* 0x0000003d003d7308 */ /* 0x000ea80000002400 */
[----:B------:R1:W-:Y:S06]  /*acc0*/  @P4 LDGSTS.E.BYPASS.LTC128B.128 [R227+0x5900], [R8.64], !P3 ;  /* 0x0590000008e34fae */ /* 0x0003ec000d901d68 */
[----:B------:R2:W2:Y:S02]  /*acd0*/  MUFU.TANH R179, R62 ;  /* 0x0000003e00b37308 */ /* 0x0004a40000002400 */
[----:B------:R-:W0:Y:S08]  /*ace0*/  LDGDEPBAR ;  /* 0x00000000000079af */ /* 0x000e300000000000 */
[----:B------:R2:W2:Y:S10]  /*acf0*/  MUFU.TANH R178, R63 ;  /* 0x0000003f00b27308 */ /* 0x0004b40000002400 */
[----:B------:R-:W2:Y:S01]  /*ad00*/  MUFU.TANH R64, R64 ;  /* 0x0000004000407308 */ /* 0x000ea20000002400 */
[----:B-1----:R-:W-:Y:S04]  /*ad10*/  IADD3 R8, -R11, 0x1, R0 ;  /* 0x000000010b087810 */ /* 0x002fe80007ffe100 */
[----:B------:R-:W-:Y:S04]  /*ad20*/  IADD3 R4, -R4, UR7, R8 ;  /* 0x0000000704047c10 */ /* 0x000fe8000fffe108 */
[C---:B------:R-:W-:Y:S01]  /*ad30*/  IADD3 R7, R4.reuse, c[0x0][0x328], RZ ;  /* 0x0000ca0004077a10 */ /* 0x040fe20007ffe0ff */
[----:B------:R-:W1:Y:S01]  /*ad40*/  MUFU.TANH R65, R65 ;  /* 0x0000004100417308 */ /* 0x000e620000002400 */
[----:B------:R-:W-:Y:S02]  /*ad50*/  IADD3 R9, R4, UR10, RZ ;  /* 0x0000000a04097c10 */ /* 0x000fe4000fffe0ff */
[----:B-----5:R-:W-:Y:S02]  /*ad60*/  IADD3 R3, R7, R5, RZ ;  /* 0x0000000507037210 */ /* 0x020fe40007ffe0ff */
[----:B------:R-:W-:Y:S05]  /*ad70*/  IADD3 R2, R5, R9, RZ ;  /* 0x0000000905027210 */ /* 0x000fea0007ffe0ff */
        /* <DEDUP_REMOVED lines=35> */
[----:B--234-:R-:W-:Y:S01]  /*afb0*/  IMAD.U32 R10, RZ, RZ, UR12 ;  /* 0x0000000cff0a7e24 */ /* 0x01cfe2000f8e00ff */
[----:B------:R-:W-:Y:S04]  /*afc0*/  BSSY B0, `(.L_x_263) ;  /* 0x0000012000007945 */ /* 0x000fe80003800000 */
[----:B------:R-:W-:Y:S04]  /*afd0*/  IADD3 R5, -R10, UR7, R5 ;  /* 0x000000070a057c10 */ /* 0x000fe8000fffe105 */
        /* <DEDUP_REMOVED lines=11> */
.L_x_264:
[----:B------:R-:W-:Y:S04]  /*b090*/  MOV R10, c[0x0][0x32c] ;  /* 0x0000cb00000a7a02 */ /* 0x000fe80000000f00 */
[----:B------:R-:W-:Y:S11]  /*b0a0*/  ISETP.NE.AND P0, PT, R10, 0x1, PT ;  /* 0x000000010a00780c */ /* 0x000ff60003f05270 */
[----:B------:R-:W-:Y:S02]  /*b0b0*/  @!UPT UIADD3 URZ, URZ, URZ, URZ ;  /* 0x0000003f3f3ff290 */ /* 0x000fe4000fffe03f */
[----:B------:R-:W-:Y:S05]  /*b0c0*/  @P0 IMAD.HI.U32 R10, R5, c[0x0][0x330], RZ ;  /* 0x0000cc00050a0a27 */ /* 0x000fea00078e00ff */
[----:B------:R-:W-:Y:S02]  /*b0d0*/  @P0 SHF.R.U32.HI R5, RZ, c[0x0][0x334], R10 ;  /* 0x0000cd00ff050a19 */ /* 0x000fe4000001160a */
.L_x_265:
[----:B------:R-:W-:Y:S05]  /*b0e0*/  BSYNC B0 ;  /* 0x0000000000007941 */ /* 0x000fea0003800000 */
.L_x_263:
[----:B------:R-:W-:Y:S04]  /*b0f0*/  IMAD.IADD R10, R0, 0x1, -R11 ;  /* 0x00000001000a7824 */ /* 0x000fe800078e0a0b */
[----:B------:R-:W-:Y:S05]  /*b100*/  IMAD R5, R5, c[0x0][0x32c], R10 ;  /* 0x0000cb0005057a24 */ /* 0x000fea00078e020a */
[----:B------:R-:W-:Y:S02]  /*b110*/  IADD3 R10, R5, c[0x0][0x32c], RZ ;  /* 0x0000cb00050a7a10 */ /* 0x000fe40007ffe0ff */
[----:B------:R-:W-:Y:S02]  /*b120*/  IMNMX R2, R2, R5, !PT ;  /* 0x0000000502027217 */ /* 0x000fe40007800200 */
[----:B------:R-:W-:Y:S02]  /*b130*/  IMNMX R3, R3, R10, PT ;  /* 0x0000000a03037217 */ /* 0x000fe40003800200 */
.L_x_262:
        /* <DEDUP_REMOVED lines=90> */
[C---:B------:R-:W-:Y:S02]  /*b6e0*/  ISETP.GE.AND P6, PT, R0.reuse, 0x51, PT ;  /* 0x000000510000780c */ /* 0x040fe40003fc6270 */
        /* <DEDUP_REMOVED lines=13> */
[C---:B------:R-:W-:Y:S04]  /*b7c0*/  ISETP.GT.AND P0, PT, R2.reuse, 0x58, !P4 ;  /* 0x000000580200780c */ /* 0x040fe80006704270 */
[----:B------:R-:W-:Y:S04]  /*b7d0*/  ISETP.LT.OR P0, PT, R3, 0x59, P0 ;  /* 0x000000590300780c */ /* 0x000fe80000701670 */
[----:B------:R-:W-:Y:S02]  /*b7e0*/  FSEL R252, R27, -INF , !P0 ;  /* 0xff8000001bfc7808 */ /* 0x000fe40004000000 */
[----:B------:R-:W-:Y:S02]  /*b7f0*/  ISETP.GT.AND P0, PT, R2, RZ, !P2 ;  /* 0x000000ff0200720c */ /* 0x000fe40005704270 */
[----:B------:R-:W-:Y:S02]  /*b800*/  P2R R27, PR, RZ, 0x4 ;  /* 0x00000004ff1b7803 */ /* 0x000fe40000000000 */
[C---:B------:R-:W-:Y:S04]  /*b810*/  ISETP.LT.OR P0, PT, R3.reuse, 0x1, P0 ;  /* 0x000000010300780c */ /* 0x040fe80000701670 */
[----:B------:R-:W-:Y:S02]  /*b820*/  FSEL R31, R206, -INF , !P0 ;  /* 0xff800000ce1f7808 */ /* 0x000fe40004000000 */
[----:B------:R-:W-:Y:S04]  /*b830*/  ISETP.GE.AND P0, PT, R0, 0x5a, PT ;  /* 0x0000005a0000780c */ /* 0x000fe80003f06270 */
        /* <DEDUP_REMOVED lines=8> */
[----:B------:R-:W-:Y:S01]  /*b8c0*/  IMAD.U32 R0, RZ, RZ, UR12 ;  /* 0x0000000cff007e24 */ /* 0x000fe2000f8e00ff */
        /* <DEDUP_REMOVED lines=13> */
.L_x_268:
[----:B------:R-:W-:Y:S04]  /*b9a0*/  MOV R2, c[0x0][0x32c] ;  /* 0x0000cb0000027a02 */ /* 0x000fe80000000f00 */
[----:B------:R-:W-:Y:S11]  /*b9b0*/  ISETP.NE.AND P2, PT, R2, 0x1, PT ;  /* 0x000000010200780c */ /* 0x000ff60003f45270 */
[----:B------:R-:W-:Y:S02]  /*b9c0*/  @!UPT UIADD3 URZ, URZ, URZ, URZ ;  /* 0x0000003f3f3ff290 */ /* 0x000fe4000fffe03f */
[----:B------:R-:W-:Y:S05]  /*b9d0*/  @P2 IMAD.HI.U32 R2, R0, c[0x0][0x330], RZ ;  /* 0x0000cc0000022a27 */ /* 0x000fea00078e00ff */
[----:B------:R-:W-:Y:S02]  /*b9e0*/  @P2 SHF.R.U32.HI R0, RZ, c[0x0][0x334], R2 ;  /* 0x0000cd00ff002a19 */ /* 0x000fe40000011602 */
.L_x_269:
[----:B------:R-:W-:Y:S05]  /*b9f0*/  BSYNC B0 ;  /* 0x0000000000007941 */ /* 0x000fea0003800000 */
.L_x_267:
[----:B------:R-:W-:Y:S02]  /*ba00*/  IADD3 R2, R8, -0x1, RZ ;  /* 0xffffffff08027810 */ /* 0x000fe40007ffe0ff */
[C-C-:B------:R-:W-:Y:S02]  /*ba10*/  IADD3 R28, R3.reuse, UR10, R4.reuse ;  /* 0x0000000a031c7c10 */ /* 0x140fe4000fffe004 */
[----:B------:R-:W-:Y:S01]  /*ba20*/  IADD3 R3, R3, c[0x0][0x328], R4 ;  /* 0x0000ca0003037a10 */ /* 0x000fe20007ffe004 */
[----:B------:R-:W-:Y:S05]  /*ba30*/  IMAD R0, R0, c[0x0][0x32c], R2 ;  /* 0x0000cb0000007a24 */ /* 0x000fea00078e0202 */
[----:B------:R-:W-:Y:S02]  /*ba40*/  IADD3 R2, R0, c[0x0][0x32c], RZ ;  /* 0x0000cb0000027a10 */ /* 0x000fe40007ffe0ff */
[----:B------:R-:W-:Y:S02]  /*ba50*/  IMNMX R0, R28, R0, !PT ;  /* 0x000000001c007217 */ /* 0x000fe40007800200 */
[----:B------:R-:W-:Y:S02]  /*ba60*/  IMNMX R2, R3, R2, PT ;  /* 0x0000000203027217 */ /* 0x000fe40003800200 */
.L_x_266:
        /* <DEDUP_REMOVED lines=86> */
[----:B------:R-:W-:Y:S04]  /*bfd0*/  ISETP.GT.AND P2, PT, R0, RZ, !P2 ;  /* 0x000000ff0000720c */ /* 0x000fe80005744270 */
[----:B------:R-:W-:Y:S04]  /*bfe0*/  ISETP.LT.OR P2, PT, R2, 0x1, P2 ;  /* 0x000000010200780c */ /* 0x000fe80001741670 */
[----:B------:R-:W-:Y:S02]  /*bff0*/  FSEL R30, R239, -INF , !P2 ;  /* 0xff800000ef1e7808 */ /* 0x000fe40005000000 */
        /* <DEDUP_REMOVED lines=22> */
.L_x_272:
[----:B------:R-:W-:Y:S04]  /*c160*/  MOV R2, c[0x0][0x32c] ;  /* 0x0000cb0000027a02 */ /* 0x000fe80000000f00 */
[----:B------:R-:W-:Y:S11]  /*c170*/  ISETP.NE.AND P2, PT, R2, 0x1, PT ;  /* 0x000000010200780c */ /* 0x000ff60003f45270 */
[----:B------:R-:W-:Y:S02]  /*c180*/  @!UPT UIADD3 URZ, URZ, URZ, URZ ;  /* 0x0000003f3f3ff290 */ /* 0x000fe4000fffe03f */
[----:B------:R-:W-:Y:S05]  /*c190*/  @P2 IMAD.HI.U32 R2, R0, c[0x0][0x330], RZ ;  /* 0x0000cc0000022a27 */ /* 0x000fea00078e00ff */
[----:B------:R-:W-:Y:S02]  /*c1a0*/  @P2 SHF.R.U32.HI R0, RZ, c[0x0][0x334], R2 ;  /* 0x0000cd00ff002a19 */ /* 0x000fe40000011602 */
.L_x_273:
[----:B------:R-:W-:Y:S05]  /*c1b0*/  BSYNC B0 ;  /* 0x0000000000007941 */ /* 0x000fea0003800000 */
.L_x_271:
[----:B------:R-:W-:Y:S02]  /*c1c0*/  IADD3 R2, R8, -0x1, RZ ;  /* 0xffffffff08027810 */ /* 0x000fe40007ffe0ff */
[C-C-:B------:R-:W-:Y:S02]  /*c1d0*/  IADD3 R28, R3.reuse, UR10, R4.reuse ;  /* 0x0000000a031c7c10 */ /* 0x140fe4000fffe004 */
[----:B------:R-:W-:Y:S01]  /*c1e0*/  IADD3 R3, R3, c[0x0][0x328], R4 ;  /* 0x0000ca0003037a10 */ /* 0x000fe20007ffe004 */
[----:B------:R-:W-:Y:S05]  /*c1f0*/  IMAD R0, R0, c[0x0][0x32c], R2 ;  /* 0x0000cb0000007a24 */ /* 0x000fea00078e0202 */
[----:B------:R-:W-:Y:S02]  /*c200*/  IADD3 R2, R0, c[0x0][0x32c], RZ ;  /* 0x0000cb0000027a10 */ /* 0x000fe40007ffe0ff */
[----:B------:R-:W-:Y:S02]  /*c210*/  IMNMX R0, R28, R0, !PT ;  /* 0x000000001c007217 */ /* 0x000fe40007800200 */
[----:B------:R-:W-:Y:S02]  /*c220*/  IMNMX R2, R3, R2, PT ;  /* 0x0000000203027217 */ /* 0x000fe40003800200 */
.L_x_270:
        /* <DEDUP_REMOVED lines=111> */
.L_x_276:
[----:B------:R-:W-:Y:S04]  /*c920*/  MOV R2, c[0x0][0x32c] ;  /* 0x0000cb0000027a02 */ /* 0x000fe80000000f00 */
[----:B------:R-:W-:Y:S11]  /*c930*/  ISETP.NE.AND P2, PT, R2, 0x1, PT ;  /* 0x000000010200780c */ /* 0x000ff60003f45270 */
[----:B------:R-:W-:Y:S02]  /*c940*/  @!UPT UIADD3 URZ, URZ, URZ, URZ ;  /* 0x0000003f3f3ff290 */ /* 0x000fe4000fffe03f */
[----:B------:R-:W-:Y:S05]  /*c950*/  @P2 IMAD.HI.U32 R2, R0, c[0x0][0x330], RZ ;  /* 0x0000cc0000022a27 */ /* 0x000fea00078e00ff */
[----:B------:R-:W-:Y:S02]  /*c960*/  @P2 SHF.R.U32.HI R0, RZ, c[0x0][0x334], R2 ;  /* 0x0000cd00ff002a19 */ /* 0x000fe40000011602 */
.L_x_277:
[----:B------:R-:W-:Y:S05]  /*c970*/  BSYNC B0 ;  /* 0x0000000000007941 */ /* 0x000fea0003800000 */
.L_x_275:
[----:B------:R-:W-:Y:S02]  /*c980*/  IADD3 R8, R8, -0x1, RZ ;  /* 0xffffffff08087810 */ /* 0x000fe40007ffe0ff */
[C-C-:B------:R-:W-:Y:S02]  /*c990*/  IADD3 R6, R3.reuse, UR10, R4.reuse ;  /* 0x0000000a03067c10 */ /* 0x140fe4000fffe004 */
[----:B------:R-:W-:Y:S01]  /*c9a0*/  IADD3 R3, R3, c[0x0][0x328], R4 ;  /* 0x0000ca0003037a10 */ /* 0x000fe20007ffe004 */
[----:B------:R-:W-:Y:S05]  /*c9b0*/  IMAD R0, R0, c[0x0][0x32c], R8 ;  /* 0x0000cb0000007a24 */ /* 0x000fea00078e0208 */
[----:B------:R-:W-:Y:S02]  /*c9c0*/  IADD3 R2, R0, c[0x0][0x32c], RZ ;  /* 0x0000cb0000027a10 */ /* 0x000fe40007ffe0ff */
[----:B------:R-:W-:Y:S02]  /*c9d0*/  IMNMX R0, R6, R0, !PT ;  /* 0x0000000006007217 */ /* 0x000fe40007800200 */
[----:B------:R-:W-:Y:S02]  /*c9e0*/  IMNMX R2, R3, R2, PT ;  /* 0x0000000203027217 */ /* 0x000fe40003800200 */
.L_x_274:
[----:B------:R-:W-:Y:S02]  /*c9f0*/  ISETP.NE.AND P2, PT, R27, RZ, PT ;  /* 0x000000ff1b00720c */ /* 0x000fe40003f45270 */
[----:B------:R-:W-:Y:S02]  /*ca00*/  FMNMX.FTZ R72, R31, R100, !PT ;  /* 0x000000641f487209 */ /* 0x000fe40007810000 */
[----:B------:R-:W-:Y:S02]  /*ca10*/  ISETP.GT.AND P2, PT, R0, RZ, !P2 ;  /* 0x000000ff0000720c */ /* 0x000fe40005744270 */
        /* <DEDUP_REMOVED lines=125> */
[----:B------:R-:W-:Y:S01]  /*d1f0*/  SHFL.BFLY PT, R6, R3, 0x2, 0x1f ;  /* 0x0c401f0003067f89 */ /* 0x000fe200000e0000 */
[----:B------:R-:W-:Y:S02]  /*d200*/  FMNMX.FTZ R4, R50, R4, !PT ;  /* 0x0000000432047209 */ /* 0x000fe40007810000 */
[----:B------:R-:W-:Y:S02]  /*d210*/  ISETP.GT.AND P2, PT, R0, 0x48, !P2 ;  /* 0x000000480000780c */ /* 0x000fe40005744270 */
[----:B------:R-:W-:Y:S02]  /*d220*/  FMNMX.FTZ R4, R51, R4, !PT ;  /* 0x0000000433047209 */ /* 0x000fe40007810000 */
[----:B------:R-:W-:Y:S01]  /*d230*/  ISETP.LT.OR P2, PT, R2, 0x49, P2 ;  /* 0x000000490200780c */ /* 0x000fe20001741670 */
[----:B------:R-:W1:Y:S01]  /*d240*/  SHFL.BFLY PT, R5, R72, 0x2, 0x1f ;  /* 0x0c401f0048057f89 */ /* 0x000e6200000e0000 */
[----:B------:R-:W-:Y:S02]  /*d250*/  FMNMX.FTZ R4, R99, R4, !PT ;  /* 0x0000000463047209 */ /* 0x000fe40007810000 */
[----:B------:R-:W-:Y:S02]  /*d260*/  FSEL R190, R186, -INF , !P2 ;  /* 0xff800000babe7808 */ /* 0x000fe40005000000 */
[----:B------:R-:W-:Y:S02]  /*d270*/  FMNMX.FTZ R4, R171, R4, !PT ;  /* 0x00000004ab047209 */ /* 0x000fe40007810000 */
[----:B------:R-:W-:Y:S02]  /*d280*/  ISETP.GT.AND P1, PT, R0, 0x49, !P1 ;  /* 0x000000490000780c */ /* 0x000fe40004f24270 */
[----:B------:R-:W-:Y:S02]  /*d290*/  FMNMX.FTZ R4, R172, R4, !PT ;  /* 0x00000004ac047209 */ /* 0x000fe40007810000 */
[----:B------:R-:W-:Y:S02]  /*d2a0*/  ISETP.LT.OR P1, PT, R2, 0x4a, P1 ;  /* 0x0000004a0200780c */ /* 0x000fe40000f21670 */
[----:B------:R-:W-:Y:S02]  /*d2b0*/  FMNMX.FTZ R4, R174, R4, !PT ;  /* 0x00000004ae047209 */ /* 0x000fe40007810000 */
[----:B------:R-:W-:Y:S02]  /*d2c0*/  FSEL R186, R79, -INF , !P1 ;  /* 0xff8000004fba7808 */ /* 0x000fe40004800000 */
[----:B------:R-:W-:Y:S02]  /*d2d0*/  FMNMX.FTZ R4, R184, R4, !PT ;  /* 0x00000004b8047209 */ /* 0x000fe40007810000 */
[----:B------:R-:W-:Y:S02]  /*d2e0*/  ISETP.GT.AND P6, PT, R0, 0x50, !P6 ;  /* 0x000000500000780c */ /* 0x000fe400077c4270 */
[----:B------:R-:W-:Y:S02]  /*d2f0*/  FMNMX.FTZ R4, R188, R4, !PT ;  /* 0x00000004bc047209 */ /* 0x000fe40007810000 */
[----:B------:R-:W-:Y:S02]  /*d300*/  ISETP.GT.AND P5, PT, R0, 0x51, !P5 ;  /* 0x000000510000780c */ /* 0x000fe40006fa4270 */
[----:B-1----:R-:W-:Y:S02]  /*d310*/  FMNMX.FTZ R72, R72, R5, !PT ;  /* 0x0000000548487209 */ /* 0x002fe40007810000 */
[----:B------:R-:W-:Y:S02]  /*d320*/  FMNMX.FTZ R5, R8, R103, !PT ;  /* 0x0000006708057209 */ /* 0x000fe40007810000 */
[----:B------:R-:W-:Y:S01]  /*d330*/  FMNMX.FTZ R3, R3, R6, !PT ;  /* 0x0000000603037209 */ /* 0x000fe20007810000 */
[----:B------:R-:W1:Y:S01]  /*d340*/  SHFL.BFLY PT, R7, R72, 0x1, 0x1f ;  /* 0x0c201f0048077f89 */ /* 0x000e6200000e0000 */
[----:B------:R-:W-:Y:S02]  /*d350*/  FMNMX.FTZ R5, R9, R5, !PT ;  /* 0x0000000509057209 */ /* 0x000fe40007810000 */
[----:B------:R-:W-:Y:S02]  /*d360*/  FMNMX.FTZ R4, R189, R4, !PT ;  /* 0x00000004bd047209 */ /* 0x000fe40007810000 */
[----:B------:R-:W-:Y:S02]  /*d370*/  FMNMX.FTZ R5, R25, R5, !PT ;  /* 0x0000000519057209 */ /* 0x000fe40007810000 */
[----:B------:R-:W-:Y:S01]  /*d380*/  FMNMX.FTZ R4, R191, R4, !PT ;  /* 0x00000004bf047209 */ /* 0x000fe20007810000 */
[----:B------:R-:W2:Y:S01]  /*d390*/  SHFL.BFLY PT, R71, R3, 0x1, 0x1f ;  /* 0x0c201f0003477f89 */ /* 0x000ea200000e0000 */
        /* <DEDUP_REMOVED lines=8> */
[----:B-1----:R-:W-:Y:S02]  /*d420*/  FMNMX.FTZ R72, R72, R7, !PT ;  /* 0x0000000748487209 */ /* 0x002fe40007810000 */
[----:B------:R-:W-:Y:S02]  /*d430*/  FMNMX.FTZ R5, R88, R5, !PT ;  /* 0x0000000558057209 */ /* 0x000fe40007810000 */
[C---:B------:R-:W-:Y:S01]  /*d440*/  FSETP.NEU.FTZ.AND P2, PT, R72.reuse, -INF , PT ;  /* 0xff8000004800780b */ /* 0x040fe20003f5d000 */
[----:B------:R-:W-:Y:S01]  /*d450*/  FMUL.FTZ R74, R72, c[0x0][0x2d0] ;  /* 0x0000b400484a7a20 */ /* 0x000fe20000410000 */
[----:B------:R-:W-:Y:S02]  /*d460*/  FMNMX.FTZ R6, R98, R5, !PT ;  /* 0x0000000562067209 */ /* 0x000fe40007810000 */
[----:B------:R-:W-:Y:S02]  /*d470*/  FMNMX.FTZ R4, R237, R4, !PT ;  /* 0x00000004ed047209 */ /* 0x000fe40007810000 */
[----:B------:R-:W-:Y:S02]  /*d480*/  FSEL R74, R74, RZ, P2 ;  /* 0x000000ff4a4a7208 */ /* 0x000fe40001000000 */
[----:B--2---:R-:W-:Y:S02]  /*d490*/  FMNMX.FTZ R71, R3, R71, !PT ;  /* 0x0000004703477209 */ /* 0x004fe40007810000 */
[----:B------:R-:W-:Y:S01]  /*d4a0*/  FMNMX.FTZ R4, R238, R4, !PT ;  /* 0x00000004ee047209 */ /* 0x000fe20007810000 */
[--C-:B------:R-:W-:Y:S01]  /*d4b0*/  FFMA.FTZ R5, R31, c[0x0][0x2d0], -R74.reuse ;  /* 0x0000b4001f057a23 */ /* 0x100fe2000001084a */
[----:B------:R-:W-:Y:S01]  /*d4c0*/  FMNMX.FTZ R6, R168, R6, !PT ;  /* 0x00000006a8067209 */ /* 0x000fe20007810000 */
[--C-:B------:R-:W-:Y:S01]  /*d4d0*/  FFMA.FTZ R3, R36, c[0x0][0x2d0], -R74.reuse ;  /* 0x0000b40024037a23 */ /* 0x100fe2000001084a */
[C---:B------:R-:W-:Y:S01]  /*d4e0*/  ISETP.LT.OR P6, PT, R2.reuse, 0x51, P6 ;  /* 0x000000510200780c */ /* 0x040fe200037c1670 */
[----:B------:R1:W-:Y:S01]  /*d4f0*/  MUFU.EX2 R55, R5 ;  /* 0x0000000500377308 */ /* 0x0003e20000000800 */
[----:B------:R-:W-:Y:S01]  /*d500*/  ISETP.LT.OR P5, PT, R2, 0x52, P5 ;  /* 0x000000520200780c */ /* 0x000fe20002fa1670 */
[--C-:B------:R-:W-:Y:S01]  /*d510*/  FFMA.FTZ R16, R45, c[0x0][0x2d0], -R74.reuse ;  /* 0x0000b4002d107a23 */ /* 0x100fe2000001084a */
[----:B------:R-:W-:Y:S01]  /*d520*/  FSEL R192, R78, -INF , !P6 ;  /* 0xff8000004ec07808 */ /* 0x000fe20007000000 */
[----:B------:R-:W-:Y:S01]  /*d530*/  FMUL.FTZ R75, R71, c[0x0][0x2d0] ;  /* 0x0000b400474b7a20 */ /* 0x000fe20000410000 */
[----:B------:R-:W-:Y:S02]  /*d540*/  FSEL R195, R91, -INF , !P5 ;  /* 0xff8000005bc37808 */ /* 0x000fe40006800000 */
[----:B------:R-:W-:Y:S02]  /*d550*/  FSETP.NEU.FTZ.AND P1, PT, R71, -INF , PT ;  /* 0xff8000004700780b */ /* 0x000fe40003f3d000 */
[----:B------:R-:W-:Y:S01]  /*d560*/  ISETP.GT.AND P4, PT, R0, 0x58, !P4 ;  /* 0x000000580000780c */ /* 0x000fe20006784270 */
[----:B------:R2:W-:Y:S01]  /*d570*/  MUFU.EX2 R92, R3 ;  /* 0x00000003005c7308 */ /* 0x0005e20000000800 */
[----:B------:R-:W-:Y:S02]  /*d580*/  FMNMX.FTZ R4, R239, R4, !PT ;  /* 0x00000004ef047209 */ /* 0x000fe40007810000 */
[----:B------:R-:W-:Y:S02]  /*d590*/  FSEL R75, R75, RZ, P1 ;  /* 0x000000ff4b4b7208 */ /* 0x000fe40000800000 */
[----:B------:R-:W-:Y:S02]  /*d5a0*/  FMNMX.FTZ R4, R240, R4, !PT ;  /* 0x00000004f0047209 */ /* 0x000fe40007810000 */
[----:B------:R-:W-:Y:S01]  /*d5b0*/  ISETP.GT.AND P0, PT, R0, 0x59, !P0 ;  /* 0x000000590000780c */ /* 0x000fe20004704270 */
[--C-:B------:R-:W-:Y:S01]  /*d5c0*/  FFMA.FTZ R0, R35, c[0x0][0x2d0], -R75.reuse ;  /* 0x0000b40023007a23 */ /* 0x100fe2000001084b */
[C---:B------:R-:W-:Y:S01]  /*d5d0*/  ISETP.LT.OR P4, PT, R2.reuse, 0x59, P4 ;  /* 0x000000590200780c */ /* 0x040fe20002781670 */
[----:B------:R-:W3:Y:S01]  /*d5e0*/  SHFL.BFLY PT, R7, R4, 0x2, 0x1f ;  /* 0x0c401f0004077f89 */ /* 0x000ee200000e0000 */
[----:B------:R-:W-:Y:S01]  /*d5f0*/  ISETP.LT.OR P0, PT, R2, 0x5a, P0 ;  /* 0x0000005a0200780c */ /* 0x000fe20000701670 */
[----:B------:R4:W-:Y:S01]  /*d600*/  MUFU.EX2 R60, R0 ;  /* 0x00000000003c7308 */ /* 0x0009e20000000800 */
[--C-:B------:R-:W-:Y:S01]  /*d610*/  FFMA.FTZ R2, R37, c[0x0][0x2d0], -R75.reuse ;  /* 0x0000b40025027a23 */ /* 0x100fe2000001084b */
[----:B-1----:R-:W-:Y:S01]  /*d620*/  FMNMX.FTZ R5, R169, R6, !PT ;  /* 0x00000006a9057209 */ /* 0x002fe20007810000 */
[--C-:B------:R-:W-:Y:S01]  /*d630*/  FFMA.FTZ R6, R32, c[0x0][0x2d0], -R74.reuse ;  /* 0x0000b40020067a23 */ /* 0x100fe2000001084a */
[----:B------:R-:W-:Y:S01]  /*d640*/  FSEL R73, R59, -INF , !P0 ;  /* 0xff8000003b497808 */ /* 0x000fe20004000000 */
[--C-:B------:R-:W-:Y:S01]  /*d650*/  FFMA.FTZ R12, R43, c[0x0][0x2d0], -R75.reuse ;  /* 0x0000b4002b0c7a23 */ /* 0x100fe2000001084b */
[----:B------:R-:W-:Y:S02]  /*d660*/  FMNMX.FTZ R5, R170, R5, !PT ;  /* 0x00000005aa057209 */ /* 0x000fe40007810000 */
[----:B------:R-:W-:Y:S02]  /*d670*/  FSEL R197, R63, -INF , !P4 ;  /* 0xff8000003fc57808 */ /* 0x000fe40006000000 */
[----:B------:R-:W-:Y:S01]  /*d680*/  MUFU.EX2 R89, R2 ;  /* 0x0000000200597308 */ /* 0x000fe20000000800 */
[----:B------:R-:W-:Y:S04]  /*d690*/  FMNMX.FTZ R5, R181, R5, !PT ;  /* 0x00000005b5057209 */ /* 0x000fe80007810000 */
[----:B------:R-:W-:Y:S04]  /*d6a0*/  FMNMX.FTZ R5, R180, R5, !PT ;  /* 0x00000005b4057209 */ /* 0x000fe80007810000 */
[----:B--2---:R-:W-:Y:S01]  /*d6b0*/  FMNMX.FTZ R3, R179, R5, !PT ;  /* 0x00000005b3037209 */ /* 0x004fe20007810000 */
[----:B------:R-:W-:Y:S01]  /*d6c0*/  MUFU.EX2 R61, R6 ;  /* 0x00000006003d7308 */ /* 0x000fe20000000800 */
[----:B------:R-:W-:Y:S01]  /*d6d0*/  FFMA.FTZ R5, R38, c[0x0][0x2d0], -R74 ;  /* 0x0000b40026057a23 */ /* 0x000fe2000001084a */
[----:B---3--:R-:W-:Y:S02]  /*d6e0*/  FMNMX.FTZ R4, R4, R7, !PT ;  /* 0x0000000704047209 */ /* 0x008fe40007810000 */
[----:B------:R-:W-:Y:S03]  /*d6f0*/  FMNMX.FTZ R3, R178, R3, !PT ;  /* 0x00000003b2037209 */ /* 0x000fe60007810000 */
[----:B------:R-:W1:Y:S01]  /*d700*/  SHFL.BFLY PT, R70, R4, 0x1, 0x1f ;  /* 0x0c201f0004467f89 */ /* 0x000e6200000e0000 */
[----:B------:R-:W-:Y:S02]  /*d710*/  FMNMX.FTZ R3, R199, R3, !PT ;  /* 0x00000003c7037209 */ /* 0x000fe40007810000 */
[----:B------:R2:W3:Y:S02]  /*d720*/  MUFU.EX2 R86, R5 ;  /* 0x0000000500567308 */ /* 0x0004e40000000800 */
[----:B------:R-:W-:Y:S04]  /*d730*/  FMNMX.FTZ R3, R200, R3, !PT ;  /* 0x00000003c8037209 */ /* 0x000fe80007810000 */
[----:B------:R-:W-:Y:S04]  /*d740*/  FMNMX.FTZ R3, R190, R3, !PT ;  /* 0x00000003be037209 */ /* 0x000fe80007810000 */
[----:B------:R-:W-:Y:S04]  /*d750*/  FMNMX.FTZ R3, R186, R3, !PT ;  /* 0x00000003ba037209 */ /* 0x000fe80007810000 */
[----:B------:R-:W-:Y:S04]  /*d760*/  FMNMX.FTZ R3, R192, R3, !PT ;  /* 0x00000003c0037209 */ /* 0x000fe80007810000 */
[----:B----4-:R-:W-:Y:S01]  /*d770*/  FMNMX.FTZ R0, R195, R3, !PT ;  /* 0x00000003c3007209 */ /* 0x010fe20007810000 */
[--C-:B------:R-:W-:Y:S02]  /*d780*/  FFMA.FTZ R3, R39, c[0x0][0x2d0], -R75.reuse ;  /* 0x0000b40027037a23 */ /* 0x100fe4000001084b */
[----:B------:R-:W-:Y:S01]  /*d790*/  LDSM.16.MT88.4 R36, [R212+0x100] ;  /* 0x00010000d424783b */ /* 0x000fe20000004200 */
[----:B------:R-:W-:Y:S01]  /*d7a0*/  FMNMX.FTZ R0, R197, R0, !PT ;  /* 0x00000000c5007209 */ /* 0x000fe20007810000 */
[----:B------:R4:W5:Y:S01]  /*d7b0*/  MUFU.EX2 R85, R3 ;  /* 0x0000000300557308 */ /* 0x0009620000000800 */
[----:B-1----:R-:W-:Y:S01]  /*d7c0*/  FMNMX.FTZ R70, R4, R70, !PT ;  /* 0x0000004604467209 */ /* 0x002fe20007810000 */
[--C-:B--2---:R-:W-:Y:S01]  /*d7d0*/  FFMA.FTZ R5, R30, c[0x0][0x2d0], -R75.reuse ;  /* 0x0000b4001e057a23 */ /* 0x104fe2000001084b */
[----:B------:R-:W-:Y:S02]  /*d7e0*/  FMNMX.FTZ R0, R73, R0, !PT ;  /* 0x0000000049007209 */ /* 0x000fe40007810000 */
[C---:B------:R-:W-:Y:S01]  /*d7f0*/  FSETP.NEU.FTZ.AND P0, PT, R70.reuse, -INF , PT ;  /* 0xff8000004600780b */ /* 0x040fe20003f1d000 */
[----:B------:R-:W-:Y:S01]  /*d800*/  FMUL.FTZ R96, R70, c[0x0][0x2d0] ;  /* 0x0000b40046607a20 */ /* 0x000fe20000410000 */
[----:B---3--:R-:W-:Y:S01]  /*d810*/  F2FP.BF16.PACK_AB R78, R86, R92 ;  /* 0x0000005c564e723e */ /* 0x008fe200000010ff */
[----:B------:R-:W1:Y:S02]  /*d820*/  SHFL.BFLY PT, R2, R0, 0x2, 0x1f ;  /* 0x0c401f0000027f89 */ /* 0x000e6400000e0000 */
[----:B------:R-:W2:Y:S01]  /*d830*/  MUFU.EX2 R54, R5 ;  /* 0x0000000500367308 */ /* 0x000ea20000000800 */
[----:B------:R-:W-:Y:S05]  /*d840*/  FSEL R96, R96, RZ, P0 ;  /* 0x000000ff60607208 */ /* 0x000fea0000000000 */
[--C-:B------:R-:W-:Y:S02]  /*d850*/  FFMA.FTZ R4, R34, c[0x0][0x2d0], -R96.reuse ;  /* 0x0000b40022047a23 */ /* 0x100fe40000010860 */
[--C-:B------:R-:W-:Y:S02]  /*d860*/  FFMA.FTZ R32, R46, c[0x0][0x2d0], -R96.reuse ;  /* 0x0000b4002e207a23 */ /* 0x100fe40000010860 */
[----:B------:R-:W-:Y:S01]  /*d870*/  MUFU.EX2 R52, R4 ;  /* 0x0000000400347308 */ /* 0x000fe20000000800 */
[--C-:B----4-:R-:W-:Y:S01]  /*d880*/  FFMA.FTZ R3, R28, c[0x0][0x2d0], -R96.reuse ;  /* 0x0000b4001c037a23 */ /* 0x110fe20000010860 */
[----:B-----5:R-:W-:Y:S01]  /*d890*/  F2FP.BF16.PACK_AB R79, R85, R89 ;  /* 0x00000059554f723e */ /* 0x020fe200000010ff */
[----:B------:R-:W-:Y:S07]  /*d8a0*/  FFMA.FTZ R28, R49, c[0x0][0x2d0], -R75 ;  /* 0x0000b400311c7a23 */ /* 0x000fee000001084b */
[----:B------:R3:W-:Y:S02]  /*d8b0*/  MUFU.EX2 R53, R3 ;  /* 0x0000000300357308 */ /* 0x0007e40000000800 */
[--C-:B---3--:R-:W-:Y:S08]  /*d8c0*/  FFMA.FTZ R3, R29, c[0x0][0x2d0], -R96.reuse ;  /* 0x0000b4001d037a23 */ /* 0x108ff00000010860 */
[----:B------:R3:W-:Y:S02]  /*d8d0*/  MUFU.EX2 R93, R3 ;  /* 0x00000003005d7308 */ /* 0x0007e40000000800 */
[----:B---3--:R-:W-:Y:S08]  /*d8e0*/  FFMA.FTZ R3, R33, c[0x0][0x2d0], -R96 ;  /* 0x0000b40021037a23 */ /* 0x008ff00000010860 */
[----:B------:R-:W-:Y:S10]  /*d8f0*/  MUFU.EX2 R33, R16 ;  /* 0x0000001000217308 */ /* 0x000ff40000000800 */
[----:B------:R1:W-:Y:S02]  /*d900*/  MUFU.EX2 R87, R3 ;  /* 0x0000000300577308 */ /* 0x0003e40000000800 */
[----:B-1----:R-:W-:Y:S01]  /*d910*/  FMNMX.FTZ R3, R0, R2, !PT ;  /* 0x0000000200037209 */ /* 0x002fe20007810000 */
[----:B------:R-:W-:Y:S01]  /*d920*/  FFMA.FTZ R2, R40, c[0x0][0x2d0], -R74 ;  /* 0x0000b40028027a23 */ /* 0x000fe2000001084a */
[----:B------:R-:W-:Y:S01]  /*d930*/  FSEL R0, R72, RZ, P2 ;  /* 0x000000ff48007208 */ /* 0x000fe20001000000 */
[----:B------:R-:W-:Y:S05]  /*d940*/  FFMA.FTZ R40, R50, c[0x0][0x2d0], -R96 ;  /* 0x0000b40032287a23 */ /* 0x000fea0000010860 */
[----:B------:R1:W-:Y:S01]  /*d950*/  MUFU.EX2 R80, R2 ;  /* 0x0000000200507308 */ /* 0x0003e20000000800 */
[----:B------:R-:W3:Y:S01]  /*d960*/  SHFL.BFLY PT, R4, R3, 0x1, 0x1f ;  /* 0x0c201f0003047f89 */ /* 0x000ee200000e0000 */
[----:B------:R-:W-:Y:S01]  /*d970*/  FADD.FTZ R0, -R0, R100 ;  /* 0x0000006400007221 */ /* 0x000fe20000010100 */
[----:B------:R-:W-:Y:S03]  /*d980*/  MOV R100, R55 ;  /* 0x0000003700647202 */ /* 0x000fe60000000f00 */
[----:B------:R-:W-:Y:S01]  /*d990*/  FMUL.FTZ R0, R0, c[0x0][0x2d0] ;  /* 0x0000b40000007a20 */ /* 0x000fe20000410000 */
[----:B------:R-:W-:Y:S03]  /*d9a0*/  F2FP.BF16.PACK_AB R76, R61, R100 ;  /* 0x000000643d4c723e */ /* 0x000fe600000010ff */
[----:B------:R4:W5:Y:S01]  /*d9b0*/  MUFU.EX2 R69, R0 ;  /* 0x0000000000457308 */ /* 0x0009620000000800 */
[----:B-1----:R-:W-:Y:S02]  /*d9c0*/  FSEL R2, R71, RZ, P1 ;  /* 0x000000ff47027208 */ /* 0x002fe40000800000 */
[----:B---3--:R-:W-:Y:S03]  /*d9d0*/  FMNMX.FTZ R3, R3, R4, !PT ;  /* 0x0000000403037209 */ /* 0x008fe60007810000 */
[----:B------:R-:W-:Y:S02]  /*d9e0*/  FADD.FTZ R2, -R2, R101 ;  /* 0x0000006502027221 */ /* 0x000fe40000010100 */
[C---:B------:R-:W-:Y:S02]  /*d9f0*/  FMUL.FTZ R97, R3.reuse, c[0x0][0x2d0] ;  /* 0x0000b40003617a20 */ /* 0x040fe40000410000 */
[----:B------:R-:W-:Y:S01]  /*da00*/  FMUL.FTZ R2, R2, c[0x0][0x2d0] ;  /* 0x0000b40002027a20 */ /* 0x000fe20000410000 */
[----:B----4-:R-:W-:Y:S01]  /*da10*/  FSEL R0, R70, RZ, P0 ;  /* 0x000000ff46007208 */ /* 0x010fe20000000000 */
[----:B--2---:R-:W-:Y:S01]  /*da20*/  IMAD.MOV.U32 R101, RZ, RZ, R54 ;  /* 0x000000ffff657224 */ /* 0x004fe200078e0036 */
[----:B------:R-:W-:Y:S01]  /*da30*/  FSETP.NEU.FTZ.AND P0, PT, R3, -INF , PT ;  /* 0xff8000000300780b */ /* 0x000fe20003f1d000 */
[----:B------:R-:W1:Y:S01]  /*da40*/  MUFU.EX2 R68, R2 ;  /* 0x0000000200447308 */ /* 0x000e620000000800 */
[----:B-----5:R-:W-:Y:S01]  /*da50*/  FMUL.FTZ R16, R69, R116 ;  /* 0x0000007445107220 */ /* 0x020fe20000410000 */
[----:B------:R-:W-:Y:S01]  /*da60*/  MOV R116, R61 ;  /* 0x0000003d00747202 */ /* 0x000fe20000000f00 */
[----:B------:R-:W-:Y:S01]  /*da70*/  FADD.FTZ R0, -R0, R102 ;  /* 0x0000006600007221 */ /* 0x000fe20000010100 */
[----:B------:R-:W-:Y:S01]  /*da80*/  FSEL R97, R97, RZ, P0 ;  /* 0x000000ff61617208 */ /* 0x000fe20000000000 */
[----:B------:R-:W-:Y:S01]  /*da90*/  FMUL.FTZ R17, R69, R117 ;  /* 0x0000007545117220 */ /* 0x000fe20000410000 */
[----:B------:R-:W-:Y:S01]  /*daa0*/  F2FP.BF16.PACK_AB R77, R60, R101 ;  /* 0x000000653c4d723e */ /* 0x000fe200000010ff */
[----:B------:R-:W-:Y:S01]  /*dab0*/  FMUL.FTZ R0, R0, c[0x0][0x2d0] ;  /* 0x0000b40000007a20 */ /* 0x000fe20000410000 */
[----:B------:R-:W-:Y:S01]  /*dac0*/  MOV R102, R53 ;  /* 0x0000003500667202 */ /* 0x000fe20000000f00 */
[----:B------:R-:W-:Y:S02]  /*dad0*/  IMAD.MOV.U32 R117, RZ, RZ, R60 ;  /* 0x000000ffff757224 */ /* 0x000fe400078e003c */
[----:B------:R2:W3:Y:S01]  /*dae0*/  MUFU.EX2 R2, R0 ;  /* 0x0000000000027308 */ /* 0x0004e20000000800 */
[--C-:B------:R-:W-:Y:S01]  /*daf0*/  FFMA.FTZ R4, R25, c[0x0][0x2d0], -R97.reuse ;  /* 0x0000b40019047a23 */ /* 0x100fe20000010861 */
[----:B------:R-:W-:Y:S01]  /*db00*/  F2FP.BF16.PACK_AB R64, R93, R102 ;  /* 0x000000665d40723e */ /* 0x000fe200000010ff */
[--C-:B------:R-:W-:Y:S02]  /*db10*/  FFMA.FTZ R58, R58, c[0x0][0x2d0], -R97.reuse ;  /* 0x0000b4003a3a7a23 */ /* 0x100fe40000010861 */
[----:B------:R-:W-:Y:S02]  /*db20*/  FMUL.FTZ R49, R69, R149 ;  /* 0x0000009545317220 */ /* 0x000fe40000410000 */
[--C-:B------:R-:W-:Y:S03]  /*db30*/  FFMA.FTZ R62, R62, c[0x0][0x2d0], -R97.reuse ;  /* 0x0000b4003e3e7a23 */ /* 0x100fe60000010861 */
[----:B------:R4:W-:Y:S01]  /*db40*/  MUFU.EX2 R5, R4 ;  /* 0x0000000400057308 */ /* 0x0009e20000000800 */
[C---:B-1----:R-:W-:Y:S02]  /*db50*/  FMUL.FTZ R18, R68.reuse, R118 ;  /* 0x0000007644127220 */ /* 0x042fe40000410000 */
[C---:B------:R-:W-:Y:S02]  /*db60*/  FMUL.FTZ R19, R68.reuse, R119 ;  /* 0x0000007744137220 */ /* 0x040fe40000410000 */
[C---:B------:R-:W-:Y:S02]  /*db70*/  FMUL.FTZ R34, R68.reuse, R134 ;  /* 0x0000008644227220 */ /* 0x040fe40000410000 */
[C---:B------:R-:W-:Y:S03]  /*db80*/  FMUL.FTZ R35, R68.reuse, R135 ;  /* 0x0000008744237220 */ /* 0x040fe60000410000 */
[----:B------:R1:W-:Y:S01]  /*db90*/  MUFU.EX2 R119, R40 ;  /* 0x0000002800777308 */ /* 0x0003e20000000800 */
[----:B------:R-:W-:Y:S02]  /*dba0*/  FMUL.FTZ R50, R68, R150 ;  /* 0x0000009644327220 */ /* 0x000fe40000410000 */
[----:B--2---:R-:W-:Y:S02]  /*dbb0*/  FFMA.FTZ R0, R8, c[0x0][0x2d0], -R97 ;  /* 0x0000b40008007a23 */ /* 0x004fe40000010861 */
[C---:B---3--:R-:W-:Y:S02]  /*dbc0*/  FMUL.FTZ R60, R2.reuse, R160 ;  /* 0x000000a0023c7220 */ /* 0x048fe40000410000 */
[----:B------:R-:W2:Y:S01]  /*dbd0*/  LDL.LU R160, [R1+0x10] ;  /* 0x0000100001a07983 */ /* 0x000ea20000300800 */
[----:B------:R-:W-:Y:S02]  /*dbe0*/  FMUL.FTZ R13, R2, R113 ;  /* 0x00000071020d7220 */ /* 0x000fe40000410000 */
[----:B------:R3:W-:Y:S01]  /*dbf0*/  MUFU.EX2 R59, R0 ;  /* 0x00000000003b7308 */ /* 0x0007e20000000800 */
[----:B------:R-:W-:Y:S02]  /*dc00*/  FFMA.FTZ R8, R41, c[0x0][0x2d0], -R75 ;  /* 0x0000b40029087a23 */ /* 0x000fe4000001084b */
[----:B------:R-:W-:Y:S02]  /*dc10*/  IMAD.MOV.U32 R113, RZ, RZ, R89 ;  /* 0x000000ffff717224 */ /* 0x000fe400078e0059 */
[----:B----4-:R-:W-:Y:S02]  /*dc20*/  FFMA.FTZ R4, R24, c[0x0][0x2d0], -R97 ;  /* 0x0000b40018047a23 */ /* 0x010fe40000010861 */
[C---:B------:R-:W-:Y:S02]  /*dc30*/  FMUL.FTZ R45, R2.reuse, R145 ;  /* 0x00000091022d7220 */ /* 0x040fe40000410000 */
[C---:B------:R-:W-:Y:S01]  /*dc40*/  FMUL.FTZ R25, R2.reuse, R125 ;  /* 0x0000007d02197220 */ /* 0x040fe20000410000 */
[----:B------:R4:W-:Y:S01]  /*dc50*/  MUFU.EX2 R6, R4 ;  /* 0x0000000400067308 */ /* 0x0009e20000000800 */
[C---:B------:R-:W-:Y:S02]  /*dc60*/  FMUL.FTZ R29, R2.reuse, R129 ;  /* 0x00000081021d7220 */ /* 0x040fe40000410000 */
[C---:B------:R-:W-:Y:S02]  /*dc70*/  FMUL.FTZ R41, R2.reuse, R141 ;  /* 0x0000008d02297220 */ /* 0x040fe40000410000 */
[C---:B-1----:R-:W-:Y:S02]  /*dc80*/  FMUL.FTZ R40, R2.reuse, R140 ;  /* 0x0000008c02287220 */ /* 0x042fe40000410000 */
[----:B------:R-:W-:Y:S01]  /*dc90*/  FMUL.FTZ R61, R2, R161 ;  /* 0x000000a1023d7220 */ /* 0x000fe20000410000 */
[----:B------:R-:W-:Y:S01]  /*dca0*/  MOV R161, R100 ;  /* 0x0000006400a17202 */ /* 0x000fe20000000f00 */
[----:B------:R-:W-:Y:S01]  /*dcb0*/  FFMA.FTZ R24, R44, c[0x0][0x2d0], -R75 ;  /* 0x0000b4002c187a23 */ /* 0x000fe2000001084b */
[----:B------:R1:W5:Y:S01]  /*dcc0*/  MUFU.EX2 R31, R8 ;  /* 0x00000008001f7308 */ /* 0x0003620000000800 */
[----:B------:R-:W-:Y:S02]  /*dcd0*/  FFMA.FTZ R44, R51, c[0x0][0x2d0], -R96 ;  /* 0x0000b400332c7a23 */ /* 0x000fe40000010860 */
[----:B------:R-:W-:Y:S02]  /*dce0*/  FMUL.FTZ R51, R68, R151 ;  /* 0x0000009744337220 */ /* 0x000fe40000410000 */
[----:B---3--:R-:W-:Y:S02]  /*dcf0*/  FFMA.FTZ R0, R9, c[0x0][0x2d0], -R97 ;  /* 0x0000b40009007a23 */ /* 0x008fe40000010861 */
[----:B------:R-:W-:Y:S01]  /*dd00*/  FMUL.FTZ R9, R2, R109 ;  /* 0x0000006d02097220 */ /* 0x000fe20000410000 */
[----:B------:R-:W-:Y:S02]  /*dd10*/  MOV R109, R86 ;  /* 0x00000056006d7202 */ /* 0x000fe40000000f00 */
[----:B------:R3:W3:Y:S01]  /*dd20*/  MUFU.EX2 R7, R0 ;  /* 0x0000000000077308 */ /* 0x0006e20000000800 */
[----:B----4-:R-:W-:Y:S09]  /*dd30*/  FFMA.FTZ R4, R42, c[0x0][0x2d0], -R74 ;  /* 0x0000b4002a047a23 */ /* 0x010ff2000001084a */
[----:B------:R4:W-:Y:S01]  /*dd40*/  MUFU.EX2 R63, R4 ;  /* 0x00000004003f7308 */ /* 0x0009e20000000800 */
[----:B-1----:R-:W-:Y:S02]  /*dd50*/  FMUL.FTZ R8, R2, R108 ;  /* 0x0000006c02087220 */ /* 0x002fe40000410000 */
[----:B-----5:R-:W-:Y:S07]  /*dd60*/  IMAD.MOV.U32 R125, RZ, RZ, R31 ;  /* 0x000000ffff7d7224 */ /* 0x020fee00078e001f */
[----:B------:R-:W1:Y:S01]  /*dd70*/  MUFU.EX2 R30, R24 ;  /* 0x00000018001e7308 */ /* 0x000e620000000800 */
[----:B---3--:R-:W-:Y:S02]  /*dd80*/  FSEL R0, R3, RZ, P0 ;  /* 0x000000ff03007208 */ /* 0x008fe40000000000 */
[C---:B------:R-:W-:Y:S02]  /*dd90*/  ISETP.GT.AND P0, PT, R225.reuse, UR5, PT ;  /* 0x00000005e1007c0c */ /* 0x040fe4000bf04270 */
[----:B------:R-:W-:Y:S01]  /*dda0*/  IADD3 R225, R225, -0x1, RZ ;  /* 0xffffffffe1e17810 */ /* 0x000fe20007ffe0ff */
[----:B------:R-:W-:Y:S04]  /*ddb0*/  FADD.FTZ R0, -R0, R103 ;  /* 0x0000006700007221 */ /* 0x000fe80000010100 */
[----:B------:R3:W5:Y:S01]  /*ddc0*/  MUFU.EX2 R108, R44 ;  /* 0x0000002c006c7308 */ /* 0x0007620000000800 */
[----:B------:R-:W-:Y:S02]  /*ddd0*/  IMAD.MOV.U32 R103, RZ, RZ, R6 ;  /* 0x000000ffff677224 */ /* 0x000fe400078e0006 */
[----:B------:R-:W-:Y:S02]  /*dde0*/  FMUL.FTZ R0, R0, c[0x0][0x2d0] ;  /* 0x0000b40000007a20 */ /* 0x000fe40000410000 */
[C---:B----4-:R-:W-:Y:S01]  /*ddf0*/  FMUL.FTZ R4, R69.reuse, R104 ;  /* 0x0000006845047220 */ /* 0x050fe20000410000 */
[----:B------:R-:W-:Y:S01]  /*de00*/  MOV R104, R5 ;  /* 0x0000000500687202 */ /* 0x000fe20000000f00 */
[----:B------:R-:W-:Y:S02]  /*de10*/  FMUL.FTZ R5, R69, R105 ;  /* 0x0000006945057220 */ /* 0x000fe40000410000 */
[C---:B------:R-:W-:Y:S01]  /*de20*/  FMUL.FTZ R6, R68.reuse, R106 ;  /* 0x0000006a44067220 */ /* 0x040fe20000410000 */
[----:B------:R-:W4:Y:S01]  /*de30*/  MUFU.EX2 R0, R0 ;  /* 0x0000000000007308 */ /* 0x000f220000000800 */
[----:B------:R-:W-:Y:S01]  /*de40*/  IMAD.MOV.U32 R106, RZ, RZ, R7 ;  /* 0x000000ffff6a7224 */ /* 0x000fe200078e0007 */
[----:B------:R-:W-:Y:S01]  /*de50*/  F2FP.BF16.PACK_AB R67, R103, R104 ;  /* 0x000000686743723e */ /* 0x000fe200000010ff */
[----:B------:R-:W-:Y:S01]  /*de60*/  FMUL.FTZ R7, R68, R107 ;  /* 0x0000006b44077220 */ /* 0x000fe20000410000 */
[----:B------:R-:W-:Y:S01]  /*de70*/  MOV R107, R52 ;  /* 0x00000034006b7202 */ /* 0x000fe20000000f00 */
[----:B-1----:R-:W-:Y:S01]  /*de80*/  IMAD.MOV.U32 R129, RZ, RZ, R30 ;  /* 0x000000ffff817224 */ /* 0x002fe200078e001e */
[----:B------:R-:W1:Y:S01]  /*de90*/  LDSM.16.MT88.4 R52, [R210+0x100] ;  /* 0x00010000d234783b */ /* 0x000e620000004200 */
[----:B------:R-:W-:Y:S01]  /*dea0*/  F2FP.BF16.PACK_AB R65, R106, R59 ;  /* 0x0000003b6a41723e */ /* 0x000fe200000010ff */
[C---:B------:R-:W-:Y:S01]  /*deb0*/  FMUL.FTZ R24, R2.reuse, R124 ;  /* 0x0000007c02187220 */ /* 0x040fe20000410000 */
[----:B------:R-:W-:Y:S01]  /*dec0*/  F2FP.BF16.PACK_AB R66, R107, R87 ;  /* 0x000000576b42723e */ /* 0x000fe200000010ff */
[-C--:B------:R-:W-:Y:S01]  /*ded0*/  HMMA.16816.F32.BF16 R4, R76, R20.reuse, R4 ;  /* 0x000000144c04723c */ /* 0x080fe20000041804 */
[----:B------:R-:W1:Y:S04]  /*dee0*/  MUFU.EX2 R105, R28 ;  /* 0x0000001c00697308 */ /* 0x000e680000000800 */
[----:B---3--:R-:W-:Y:S02]  /*def0*/  FMUL.FTZ R44, R2, R144 ;  /* 0x00000090022c7220 */ /* 0x008fe40000410000 */
[----:B-----5:R-:W-:Y:S02]  /*df00*/  IMAD.MOV.U32 R149, RZ, RZ, R108 ;  /* 0x000000ffff957224 */ /* 0x020fe400078e006c */
[----:B------:R-:W-:Y:S02]  /*df10*/  IMAD.MOV.U32 R108, RZ, RZ, R85 ;  /* 0x000000ffff6c7224 */ /* 0x000fe400078e0055 */
[----:B------:R-:W-:Y:S01]  /*df20*/  MUFU.EX2 R124, R32 ;  /* 0x00000020007c7308 */ /* 0x000fe20000000800 */
[C---:B----4-:R-:W-:Y:S02]  /*df30*/  FMUL.FTZ R10, R0.reuse, R110 ;  /* 0x0000006e000a7220 */ /* 0x050fe40000410000 */
[C---:B------:R-:W-:Y:S02]  /*df40*/  FMUL.FTZ R11, R0.reuse, R111 ;  /* 0x0000006f000b7220 */ /* 0x040fe40000410000 */
[C---:B------:R-:W-:Y:S02]  /*df50*/  FMUL.FTZ R27, R0.reuse, R127 ;  /* 0x0000007f001b7220 */ /* 0x040fe40000410000 */
[----:B------:R-:W3:Y:S03]  /*df60*/  LDL.LU R127, [R1+0x14] ;  /* 0x00001400017f7983 */ /* 0x000ee60000300800 */
[----:B------:R4:W-:Y:S01]  /*df70*/  MUFU.EX2 R110, R12 ;  /* 0x0000000c006e7308 */ /* 0x0009e20000000800 */
[----:B------:R-:W-:Y:S01]  /*df80*/  IMAD.MOV.U32 R111, RZ, RZ, R87 ;  /* 0x000000ffff6f7224 */ /* 0x000fe200078e0057 */
[C---:B------:R-:W-:Y:S04]  /*df90*/  HMMA.16816.F32.BF16 R8, R64.reuse, R20, R8 ;  /* 0x000000144008723c */ /* 0x040fe80000041808 */
[C---:B------:R-:W-:Y:S01]  /*dfa0*/  FMUL.FTZ R15, R0.reuse, R115 ;  /* 0x00000073000f7220 */ /* 0x040fe20000410000 */
[----:B-1----:R-:W-:Y:S01]  /*dfb0*/  MOV R150, R105 ;  /* 0x0000006900967202 */ /* 0x002fe20000000f00 */
[C---:B------:R-:W-:Y:S01]  /*dfc0*/  FMUL.FTZ R14, R0.reuse, R114 ;  /* 0x00000072000e7220 */ /* 0x040fe20000410000 */
[----:B------:R-:W-:Y:S01]  /*dfd0*/  MOV R105, R63 ;  /* 0x0000003f00697202 */ /* 0x000fe20000000f00 */
[----:B------:R-:W-:Y:S01]  /*dfe0*/  FFMA.FTZ R20, R47, c[0x0][0x2d0], -R74 ;  /* 0x0000b4002f147a23 */ /* 0x000fe2000001084a */
[----:B------:R-:W-:Y:S03]  /*dff0*/  MOV R114, R92 ;  /* 0x0000005c00727202 */ /* 0x000fe60000000f00 */
[----:B------:R-:W1:Y:S01]  /*e000*/  MUFU.EX2 R91, R20 ;  /* 0x00000014005b7308 */ /* 0x000e620000000800 */
[C---:B------:R-:W-:Y:S01]  /*e010*/  FMUL.FTZ R21, R69.reuse, R121 ;  /* 0x0000007945157220 */ /* 0x040fe20000410000 */
[----:B------:R-:W-:Y:S01]  /*e020*/  MOV R121, R84 ;  /* 0x0000005400797202 */ /* 0x000fe20000000f00 */
[----:B------:R-:W-:Y:S01]  /*e030*/  FMUL.FTZ R26, R0, R126 ;  /* 0x0000007e001a7220 */ /* 0x000fe20000410000 */
[----:B------:R-:W-:Y:S01]  /*e040*/  MOV R126, R80 ;  /* 0x00000050007e7202 */ /* 0x000fe20000000f00 */
[----:B------:R-:W-:Y:S01]  /*e050*/  FMUL.FTZ R28, R2, R128 ;  /* 0x00000080021c7220 */ /* 0x000fe20000410000 */
[----:B------:R-:W5:Y:S01]  /*e060*/  LDSM.16.MT88.4 R80, [R211+0x100] ;  /* 0x00010000d350783b */ /* 0x000f620000004200 */
[C---:B------:R-:W-:Y:S01]  /*e070*/  FMUL.FTZ R30, R0.reuse, R130 ;  /* 0x00000082001e7220 */ /* 0x040fe20000410000 */
[----:B------:R-:W-:Y:S01]  /*e080*/  MOV R130, R33 ;  /* 0x0000002100827202 */ /* 0x000fe20000000f00 */
[----:B------:R-:W-:Y:S01]  /*e090*/  FMUL.FTZ R31, R0, R131 ;  /* 0x00000083001f7220 */ /* 0x000fe20000410000 */
[----:B------:R-:W-:Y:S01]  /*e0a0*/  MOV R131, R101 ;  /* 0x0000006500837202 */ /* 0x000fe20000000f00 */
[----:B----4-:R-:W-:Y:S01]  /*e0b0*/  FMUL.FTZ R12, R2, R112 ;  /* 0x00000070020c7220 */ /* 0x010fe20000410000 */
[----:B------:R-:W-:Y:S01]  /*e0c0*/  MOV R112, R59 ;  /* 0x0000003b00707202 */ /* 0x000fe20000000f00 */
[C---:B------:R-:W-:Y:S01]  /*e0d0*/  FMUL.FTZ R32, R69.reuse, R132 ;  /* 0x0000008445207220 */ /* 0x040fe20000410000 */
[----:B------:R-:W4:Y:S01]  /*e0e0*/  LDSM.16.MT88.4 R84, [R209+0x900] ;  /* 0x00090000d154783b */ /* 0x000f220000004200 */
[----:B------:R-:W-:Y:S02]  /*e0f0*/  FMUL.FTZ R33, R69, R133 ;  /* 0x0000008545217220 */ /* 0x000fe40000410000 */
[----:B------:R-:W-:Y:S01]  /*e100*/  FFMA.FTZ R92, R95, c[0x0][0x2d0], -R75 ;  /* 0x0000b4005f5c7a23 */ /* 0x000fe2000001084b */
[-C--:B------:R-:W-:Y:S03]  /*e110*/  HMMA.16816.F32.BF16 R12, R64, R22.reuse, R12 ;  /* 0x00000016400c723c */ /* 0x080fe6000004180c */
[----:B------:R-:W-:Y:S01]  /*e120*/  IMAD.MOV.U32 R115, RZ, RZ, R93 ;  /* 0x000000ffff737224 */ /* 0x000fe200078e005d */
[----:B------:R-:W-:Y:S01]  /*e130*/  LDSM.16.MT88.4 R132, [R212+0x2900] ;  /* 0x00290000d484783b */ /* 0x000fe20000004200 */
[C---:B------:R-:W-:Y:S02]  /*e140*/  FMUL.FTZ R42, R0.reuse, R142 ;  /* 0x0000008e002a7220 */ /* 0x040fe40000410000 */
[----:B-1----:R-:W-:Y:S01]  /*e150*/  IMAD.MOV.U32 R151, RZ, RZ, R91 ;  /* 0x000000ffff977224 */ /* 0x002fe200078e005b */
[C---:B------:R-:W-:Y:S04]  /*e160*/  HMMA.16816.F32.BF16 R16, R76.reuse, R22, R16 ;  /* 0x000000164c10723c */ /* 0x040fe80000041810 */
[C---:B------:R-:W-:Y:S02]  /*e170*/  FMUL.FTZ R20, R69.reuse, R120 ;  /* 0x0000007845147220 */ /* 0x040fe40000410000 */
[----:B------:R-:W-:Y:S02]  /*e180*/  FMUL.FTZ R43, R0, R143 ;  /* 0x0000008f002b7220 */ /* 0x000fe40000410000 */
[C---:B------:R-:W-:Y:S02]  /*e190*/  FMUL.FTZ R22, R68.reuse, R122 ;  /* 0x0000007a44167220 */ /* 0x040fe40000410000 */
[----:B------:R1:W-:Y:S02]  /*e1a0*/  MUFU.EX2 R122, R62 ;  /* 0x0000003e007a7308 */ /* 0x0003e40000000800 */
[----:B------:R-:W-:Y:S02]  /*e1b0*/  FMUL.FTZ R23, R68, R123 ;  /* 0x0000007b44177220 */ /* 0x000fe40000410000 */
[C---:B------:R-:W-:Y:S02]  /*e1c0*/  FMUL.FTZ R46, R0.reuse, R146 ;  /* 0x00000092002e7220 */ /* 0x040fe40000410000 */
[C---:B------:R-:W-:Y:S02]  /*e1d0*/  FMUL.FTZ R47, R0.reuse, R147 ;  /* 0x00000093002f7220 */ /* 0x040fe40000410000 */
[C---:B------:R-:W-:Y:S01]  /*e1e0*/  FMUL.FTZ R59, R0.reuse, R159 ;  /* 0x0000009f003b7220 */ /* 0x040fe20000410000 */
[-C--:B------:R-:W-:Y:S03]  /*e1f0*/  HMMA.16816.F32.BF16 R20, R76, R36.reuse, R20 ;  /* 0x000000244c14723c */ /* 0x080fe60000041814 */
[----:B------:R-:W-:Y:S02]  /*e200*/  FMUL.FTZ R63, R0, R163 ;  /* 0x000000a3003f7220 */ /* 0x000fe40000410000 */
[----:B------:R-:W-:Y:S03]  /*e210*/  IMAD.MOV.U32 R123, RZ, RZ, R102 ;  /* 0x000000ffff7b7224 */ /* 0x000fe600078e0066 */
[C---:B------:R-:W-:Y:S07]  /*e220*/  HMMA.16816.F32.BF16 R24, R64.reuse, R36, R24 ;  /* 0x000000244018723c */ /* 0x040fee0000041818 */
[----:B------:R-:W-:Y:S01]  /*e230*/  FFMA.FTZ R36, R48, c[0x0][0x2d0], -R96 ;  /* 0x0000b40030247a23 */ /* 0x000fe20000010860 */
[-C--:B------:R-:W-:Y:S03]  /*e240*/  HMMA.16816.F32.BF16 R28, R64, R38.reuse, R28 ;  /* 0x00000026401c723c */ /* 0x080fe6000004181c */
[----:B------:R4:W-:Y:S01]  /*e250*/  MUFU.EX2 R128, R36 ;  /* 0x0000002400807308 */ /* 0x0009e20000000800 */
[----:B------:R-:W-:Y:S02]  /*e260*/  FMUL.FTZ R37, R69, R137 ;  /* 0x0000008945257220 */ /* 0x000fe40000410000 */
[--C-:B------:R-:W-:Y:S02]  /*e270*/  FFMA.FTZ R48, R57, c[0x0][0x2d0], -R74.reuse ;  /* 0x0000b40039307a23 */ /* 0x100fe4000001084a */
[C---:B------:R-:W-:Y:S04]  /*e280*/  HMMA.16816.F32.BF16 R32, R76.reuse, R38, R32 ;  /* 0x000000264c20723c */ /* 0x040fe80000041820 */
[----:B------:R-:W-:Y:S01]  /*e290*/  FMUL.FTZ R57, R2, R157 ;  /* 0x0000009d02397220 */ /* 0x000fe20000410000 */
[----:B------:R5:W-:Y:S01]  /*e2a0*/  MUFU.EX2 R118, R48 ;  /* 0x0000003000767308 */ /* 0x000be20000000800 */
[----:B-1----:R-:W-:Y:S02]  /*e2b0*/  FMUL.FTZ R62, R0, R162 ;  /* 0x000000a2003e7220 */ /* 0x002fe40000410000 */
[C---:B------:R-:W-:Y:S04]  /*e2c0*/  FMUL.FTZ R38, R68.reuse, R138 ;  /* 0x0000008a44267220 */ /* 0x040fe80000410000 */
[----:B------:R-:W-:Y:S03]  /*e2d0*/  FMUL.FTZ R39, R68, R139 ;  /* 0x0000008b44277220 */ /* 0x000fe60000410000 */
[----:B------:R-:W-:Y:S01]  /*e2e0*/  MUFU.EX2 R138, R92 ;  /* 0x0000005c008a7308 */ /* 0x000fe20000000800 */
[C---:B----4-:R-:W-:Y:S07]  /*e2f0*/  FMUL.FTZ R36, R69.reuse, R136 ;  /* 0x0000008845247220 */ /* 0x050fee0000410000 */
[-C--:B------:R-:W-:Y:S03]  /*e300*/  HMMA.16816.F32.BF16 R36, R76, R52.reuse, R36 ;  /* 0x000000344c24723c */ /* 0x080fe60000041824 */
[C---:B-----5:R-:W-:Y:S02]  /*e310*/  FMUL.FTZ R48, R69.reuse, R148 ;  /* 0x0000009445307220 */ /* 0x060fe40000410000 */
[----:B------:R1:W-:Y:S03]  /*e320*/  MUFU.EX2 R148, R58 ;  /* 0x0000003a00947308 */ /* 0x0003e60000000800 */
[C---:B------:R-:W-:Y:S07]  /*e330*/  HMMA.16816.F32.BF16 R40, R64.reuse, R52, R40 ;  /* 0x000000344028723c */ /* 0x040fee0000041828 */
[--C-:B------:R-:W-:Y:S01]  /*e340*/  FFMA.FTZ R52, R56, c[0x0][0x2d0], -R97.reuse ;  /* 0x0000b40038347a23 */ /* 0x100fe20000010861 */
[-C--:B------:R-:W-:Y:S03]  /*e350*/  HMMA.16816.F32.BF16 R44, R64, R54.reuse, R44 ;  /* 0x00000036402c723c */ /* 0x080fe6000004182c */
[----:B------:R4:W5:Y:S01]  /*e360*/  MUFU.EX2 R120, R52 ;  /* 0x0000003400787308 */ /* 0x0009620000000800 */
[----:B------:R-:W-:Y:S02]  /*e370*/  FMUL.FTZ R56, R2, R156 ;  /* 0x0000009c02387220 */ /* 0x000fe40000410000 */
[C---:B------:R-:W-:Y:S02]  /*e380*/  FMUL.FTZ R53, R69.reuse, R153 ;  /* 0x0000009945357220 */ /* 0x040fe40000410000 */
[C---:B------:R-:W-:Y:S04]  /*e390*/  HMMA.16816.F32.BF16 R48, R76.reuse, R54, R48 ;  /* 0x000000364c30723c */ /* 0x040fe80000041830 */
[----:B-1----:R-:W-:Y:S03]  /*e3a0*/  FMUL.FTZ R58, R0, R158 ;  /* 0x0000009e003a7220 */ /* 0x002fe60000410000 */
[C---:B------:R-:W-:Y:S02]  /*e3b0*/  FMUL.FTZ R54, R68.reuse, R154 ;  /* 0x0000009a44367220 */ /* 0x040fe40000410000 */
[----:B------:R-:W-:Y:S03]  /*e3c0*/  FMUL.FTZ R55, R68, R155 ;  /* 0x0000009b44377220 */ /* 0x000fe60000410000 */
[C---:B----4-:R-:W-:Y:S07]  /*e3d0*/  FMUL.FTZ R52, R69.reuse, R152 ;  /* 0x0000009845347220 */ /* 0x050fee0000410000 */
[-C--:B------:R-:W-:Y:S08]  /*e3e0*/  HMMA.16816.F32.BF16 R52, R76, R80.reuse, R52 ;  /* 0x000000504c34723c */ /* 0x080ff00000041834 */
[C---:B------:R-:W-:Y:S07]  /*e3f0*/  HMMA.16816.F32.BF16 R56, R64.reuse, R80, R56 ;  /* 0x000000504038723c */ /* 0x040fee0000041838 */
[----:B------:R-:W-:Y:S01]  /*e400*/  FFMA.FTZ R80, R88, c[0x0][0x2d0], -R97 ;  /* 0x0000b40058507a23 */ /* 0x000fe20000010861 */
[-C--:B------:R-:W-:Y:S03]  /*e410*/  HMMA.16816.F32.BF16 R60, R64, R82.reuse, R60 ;  /* 0x00000052403c723c */ /* 0x080fe6000004183c */
[----:B------:R1:W4:Y:S01]  /*e420*/  MUFU.EX2 R251, R80 ;  /* 0x0000005000fb7308 */ /* 0x0003220000000800 */
[----:B-----5:R-:W-:Y:S03]  /*e430*/  F2FP.BF16.PACK_AB R81, R148, R120 ;  /* 0x000000789451723e */ /* 0x020fe600000010ff */
[C---:B------:R-:W-:Y:S02]  /*e440*/  FMUL.FTZ R64, R69.reuse, R164 ;  /* 0x000000a445407220 */ /* 0x040fe40000410000 */
[C---:B------:R-:W-:Y:S03]  /*e450*/  FMUL.FTZ R65, R69.reuse, R165 ;  /* 0x000000a545417220 */ /* 0x040fe60000410000 */
[C---:B------:R-:W-:Y:S02]  /*e460*/  FMUL.FTZ R66, R68.reuse, R166 ;  /* 0x000000a644427220 */ /* 0x040fe40000410000 */
[----:B------:R-:W-:Y:S07]  /*e470*/  FMUL.FTZ R67, R68, R167 ;  /* 0x000000a744437220 */ /* 0x000fee0000410000 */
[----:B------:R-:W-:Y:S04]  /*e480*/  HMMA.16816.F32.BF16 R64, R76, R82, R64 ;  /* 0x000000524c40723c */ /* 0x000fe80000041840 */
[----:B--2---:R-:W-:Y:S02]  /*e490*/  FFMA.FTZ R69, R69, R160, R161 ;  /* 0x000000a045457223 */ /* 0x004fe400000100a1 */
[--C-:B-1----:R-:W-:Y:S01]  /*e4a0*/  FFMA.FTZ R80, R90, c[0x0][0x2d0], -R74.reuse ;  /* 0x0000b4005a507a23 */ /* 0x102fe2000001084a */
[----:B------:R-:W-:Y:S01]  /*e4b0*/  F2FP.BF16.PACK_AB R78, R151, R130 ;  /* 0x00000082974e723e */ /* 0x000fe200000010ff */
[----:B------:R-:W1:Y:S01]  /*e4c0*/  LDSM.16.MT88.4 R88, [R212+0x900] ;  /* 0x00090000d458783b */ /* 0x000e620000004200 */
[----:B------:R-:W-:Y:S01]  /*e4d0*/  F2FP.BF16.PACK_AB R79, R150, R129 ;  /* 0x00000081964f723e */ /* 0x000fe200000010ff */
[----:B------:R2:W-:Y:S02]  /*e4e0*/  MUFU.EX2 R250, R80 ;  /* 0x0000005000fa7308 */ /* 0x0005e40000000800 */
[----:B------:R-:W-:Y:S02]  /*e4f0*/  F2FP.BF16.PACK_AB R76, R105, R126 ;  /* 0x0000007e694c723e */ /* 0x000fe400000010ff */
[----:B------:R-:W-:Y:S02]  /*e500*/  F2FP.BF16.PACK_AB R77, R110, R125 ;  /* 0x0000007d6e4d723e */ /* 0x000fe400000010ff */
[----:B------:R-:W-:Y:S02]  /*e510*/  F2FP.BF16.PACK_AB R82, R149, R119 ;  /* 0x000000779552723e */ /* 0x000fe400000010ff */
[----:B----4-:R-:W-:Y:S03]  /*e520*/  F2FP.BF16.PACK_AB R83, R251, R122 ;  /* 0x0000007afb53723e */ /* 0x010fe600000010ff */
[-C--:B------:R-:W-:Y:S03]  /*e530*/  HMMA.16816.F32.BF16 R4, R76, R84.reuse, R4 ;  /* 0x000000544c04723c */ /* 0x080fe60000041804 */
[----:B--2---:R-:W-:Y:S02]  /*e540*/  FFMA.FTZ R80, R94, c[0x0][0x2d0], -R75 ;  /* 0x0000b4005e507a23 */ /* 0x004fe4000001084b */
[----:B------:R-:W2:Y:S02]  /*e550*/  LDSM.16.MT88.4 R92, [R210+0x900] ;  /* 0x00090000d25c783b */ /* 0x000ea40000004200 */
[----:B------:R4:W-:Y:S02]  /*e560*/  MUFU.EX2 R139, R80 ;  /* 0x00000050008b7308 */ /* 0x0009e40000000800 */
[----:B----4-:R-:W-:Y:S07]  /*e570*/  F2FP.BF16.PACK_AB R80, R128, R124 ;  /* 0x0000007c8050723e */ /* 0x010fee00000010ff */
[C---:B------:R-:W-:Y:S07]  /*e580*/  HMMA.16816.F32.BF16 R8, R80.reuse, R84, R8 ;  /* 0x000000545008723c */ /* 0x040fee0000041808 */
[--C-:B------:R-:W-:Y:S01]  /*e590*/  FFMA.FTZ R84, R176, c[0x0][0x2d0], -R74.reuse ;  /* 0x0000b400b0547a23 */ /* 0x100fe2000001084a */
[-C--:B------:R-:W-:Y:S03]  /*e5a0*/  HMMA.16816.F32.BF16 R12, R80, R86.reuse, R12 ;  /* 0x00000056500c723c */ /* 0x080fe6000004180c */
[----:B------:R4:W-:Y:S05]  /*e5b0*/  MUFU.EX2 R247, R84 ;  /* 0x0000005400f77308 */ /* 0x0009ea0000000800 */
[C---:B------:R-:W-:Y:S08]  /*e5c0*/  HMMA.16816.F32.BF16 R16, R76.reuse, R86, R16 ;  /* 0x000000564c10723c */ /* 0x040ff00000041810 */
[-C--:B-1----:R-:W-:Y:S08]  /*e5d0*/  HMMA.16816.F32.BF16 R20, R76, R88.reuse, R20 ;  /* 0x000000584c14723c */ /* 0x082ff00000041814 */
[C---:B------:R-:W-:Y:S04]  /*e5e0*/  HMMA.16816.F32.BF16 R24, R80.reuse, R88, R24 ;  /* 0x000000585018723c */ /* 0x040fe80000041818 */
[----:B----4-:R-:W-:Y:S02]  /*e5f0*/  FFMA.FTZ R84, R177, c[0x0][0x2d0], -R74 ;  /* 0x0000b400b1547a23 */ /* 0x010fe4000001084a */
[----:B---3--:R-:W-:Y:S01]  /*e600*/  FFMA.FTZ R68, R68, R127, R131 ;  /* 0x0000007f44447223 */ /* 0x008fe20000010083 */
[----:B------:R-:W-:Y:S01]  /*e610*/  MOV R127, R106 ;  /* 0x0000006a007f7202 */ /* 0x000fe20000000f00 */
[-C--:B------:R-:W-:Y:S01]  /*e620*/  HMMA.16816.F32.BF16 R28, R80, R90.reuse, R28 ;  /* 0x0000005a501c723c */ /* 0x080fe2000004181c */
[----:B------:R1:W-:Y:S03]  /*e630*/  MUFU.EX2 R245, R84 ;  /* 0x0000005400f57308 */ /* 0x0003e60000000800 */
[--C-:B------:R-:W-:Y:S04]  /*e640*/  FFMA.FTZ R88, R171, c[0x0][0x2d0], -R96.reuse ;  /* 0x0000b400ab587a23 */ /* 0x100fe80000010860 */
        /* <DEDUP_REMOVED lines=10> */
[----:B------:R2:W-:Y:S10]  /*e6f0*/  MUFU.EX2 R142, R88 ;  /* 0x00000058008e7308 */ /* 0x0005f40000000800 */
        /* <DEDUP_REMOVED lines=58> */
[----:B--2---:R-:W-:Y:S02]  /*eaa0*/  FFMA.FTZ R84, R188, c[0x0][0x2d0], -R96 ;  /* 0x0000b400bc547a23 */ /* 0x004fe40000010860 */
[----:B------:R-:W-:Y:S01]  /*eab0*/  IMAD.MOV.U32 R188, RZ, RZ, R120 ;  /* 0x000000ffffbc7224 */ /* 0x000fe200078e0078 */
[----:B------:R-:W-:Y:S01]  /*eac0*/  MOV R120, R103 ;  /* 0x0000006700787202 */ /* 0x000fe20000000f00 */
[C---:B------:R-:W-:Y:S03]  /*ead0*/  HMMA.16816.F32.BF16 R48, R76.reuse, R94, R48 ;  /* 0x0000005e4c30723c */ /* 0x040fe60000041830 */
[----:B------:R2:W-:Y:S01]  /*eae0*/  MUFU.EX2 R185, R84 ;  /* 0x0000005400b97308 */ /* 0x0005e20000000800 */
[----:B------:R-:W-:Y:S01]  /*eaf0*/  IMAD.MOV.U32 R131, RZ, RZ, R120 ;  /* 0x000000ffff837224 */ /* 0x000fe200078e0078 */
[----:B------:R-:W-:Y:S08]  /*eb00*/  MOV R120, R112 ;  /* 0x0000007000787202 */ /* 0x000ff00000000f00 */
[----:B------:R3:W-:Y:S01]  /*eb10*/  MUFU.EX2 R155, R92 ;  /* 0x0000005c009b7308 */ /* 0x0007e20000000800 */
[----:B-1----:R-:W-:Y:S01]  /*eb20*/  FFMA.FTZ R88, R194, c[0x0][0x2d0], -R75 ;  /* 0x0000b400c2587a23 */ /* 0x002fe2000001084b */
[----:B------:R-:W-:Y:S08]  /*eb30*/  MOV R194, R118 ;  /* 0x0000007600c27202 */ /* 0x000ff00000000f00 */
[----:B------:R1:W-:Y:S01]  /*eb40*/  MUFU.EX2 R193, R88 ;  /* 0x0000005800c17308 */ /* 0x0003e20000000800 */
[--C-:B--2---:R-:W-:Y:S01]  /*eb50*/  FFMA.FTZ R84, R189, c[0x0][0x2d0], -R96.reuse ;  /* 0x0000b400bd547a23 */ /* 0x104fe20000010860 */
[----:B------:R-:W-:Y:S08]  /*eb60*/  MOV R189, R119 ;  /* 0x0000007700bd7202 */ /* 0x000ff00000000f00 */
[----:B------:R2:W-:Y:S01]  /*eb70*/  MUFU.EX2 R183, R84 ;  /* 0x0000005400b77308 */ /* 0x0005e20000000800 */
[----:B---3--:R-:W-:Y:S09]  /*eb80*/  FFMA.FTZ R92, R179, c[0x0][0x2d0], -R97 ;  /* 0x0000b400b35c7a23 */ /* 0x008ff20000010861 */
[----:B------:R3:W-:Y:S01]  /*eb90*/  MUFU.EX2 R154, R92 ;  /* 0x0000005c009a7308 */ /* 0x0007e20000000800 */
[----:B-1----:R-:W1:Y:S01]  /*eba0*/  LDSM.16.MT88.4 R88, [R211+0x1100] ;  /* 0x00110000d358783b */ /* 0x002e620000004200 */
[----:B--2---:R-:W-:Y:S02]  /*ebb0*/  FFMA.FTZ R84, R191, c[0x0][0x2d0], -R96 ;  /* 0x0000b400bf547a23 */ /* 0x004fe40000010860 */
[----:B------:R-:W-:Y:S06]  /*ebc0*/  IMAD.MOV.U32 R191, RZ, RZ, R117 ;  /* 0x000000ffffbf7224 */ /* 0x000fec00078e0075 */
[----:B------:R2:W4:Y:S01]  /*ebd0*/  MUFU.EX2 R184, R84 ;  /* 0x0000005400b87308 */ /* 0x0005220000000800 */
[----:B---3--:R-:W-:Y:S02]  /*ebe0*/  FFMA.FTZ R92, R206, c[0x0][0x2d0], -R75 ;  /* 0x0000b400ce5c7a23 */ /* 0x008fe4000001084b */
[----:B------:R-:W-:Y:S02]  /*ebf0*/  IMAD.MOV.U32 R206, RZ, RZ, R110 ;  /* 0x000000ffffce7224 */ /* 0x000fe400078e006e */
[--C-:B--2---:R-:W-:Y:S01]  /*ec00*/  FFMA.FTZ R84, R204, c[0x0][0x2d0], -R74.reuse ;  /* 0x0000b400cc547a23 */ /* 0x104fe2000001084a */
[----:B------:R-:W-:Y:S01]  /*ec10*/  MOV R204, R116 ;  /* 0x0000007400cc7202 */ /* 0x000fe20000000f00 */
[-C--:B-1----:R-:W-:Y:S01]  /*ec20*/  HMMA.16816.F32.BF16 R52, R76, R88.reuse, R52 ;  /* 0x000000584c34723c */ /* 0x082fe20000041834 */
[----:B------:R-:W-:Y:S02]  /*ec30*/  LDSM.16.MT88.4 R116, [R209+0x2900] ;  /* 0x00290000d174783b */ /* 0x000fe40000004200 */
[----:B------:R1:W-:Y:S05]  /*ec40*/  MUFU.EX2 R182, R84 ;  /* 0x0000005400b67308 */ /* 0x0003ea0000000800 */
[C---:B------:R-:W-:Y:S07]  /*ec50*/  HMMA.16816.F32.BF16 R56, R80.reuse, R88, R56 ;  /* 0x000000585038723c */ /* 0x040fee0000041838 */
[--C-:B------:R-:W-:Y:S01]  /*ec60*/  FFMA.FTZ R88, R178, c[0x0][0x2d0], -R97.reuse ;  /* 0x0000b400b2587a23 */ /* 0x100fe20000010861 */
[-C--:B------:R-:W-:Y:S01]  /*ec70*/  HMMA.16816.F32.BF16 R60, R80, R90.reuse, R60 ;  /* 0x0000005a503c723c */ /* 0x080fe2000004183c */
[----:B------:R2:W-:Y:S06]  /*ec80*/  MUFU.EX2 R178, R92 ;  /* 0x0000005c00b27308 */ /* 0x0005ec0000000800 */
[----:B------:R-:W-:Y:S01]  /*ec90*/  FFMA.FTZ R80, R228, c[0x0][0x2d0], -R74 ;  /* 0x0000b400e4507a23 */ /* 0x000fe2000001084a */
[----:B------:R-:W-:Y:S03]  /*eca0*/  HMMA.16816.F32.BF16 R64, R76, R90, R64 ;  /* 0x0000005a4c40723c */ /* 0x000fe60000041840 */
[----:B------:R3:W-:Y:S01]  /*ecb0*/  MUFU.EX2 R179, R80 ;  /* 0x0000005000b37308 */ /* 0x0007e20000000800 */
[----:B-1----:R-:W-:Y:S01]  /*ecc0*/  FFMA.FTZ R84, R181, c[0x0][0x2d0], -R97 ;  /* 0x0000b400b5547a23 */ /* 0x002fe20000010861 */
[----:B----4-:R-:W-:Y:S02]  /*ecd0*/  F2FP.BF16.PACK_AB R82, R184, R183 ;  /* 0x000000b7b852723e */ /* 0x010fe400000010ff */
[----:B------:R-:W-:Y:S02]  /*ece0*/  F2FP.BF16.PACK_AB R76, R147, R236 ;  /* 0x000000ec934c723e */ /* 0x000fe400000010ff */
[----:B------:R-:W-:Y:S03]  /*ecf0*/  F2FP.BF16.PACK_AB R77, R145, R146 ;  /* 0x00000092914d723e */ /* 0x000fe600000010ff */
[----:B------:R-:W-:Y:S01]  /*ed00*/  F2FP.BF16.PACK_AB R78, R196, R201 ;  /* 0x000000c9c44e723e */ /* 0x000fe200000010ff */
[----:B------:R1:W4:Y:S01]  /*ed10*/  MUFU.EX2 R181, R84 ;  /* 0x0000005400b57308 */ /* 0x0003220000000800 */
[----:B------:R-:W-:Y:S02]  /*ed20*/  F2FP.BF16.PACK_AB R79, R193, R187 ;  /* 0x000000bbc14f723e */ /* 0x000fe400000010ff */
[----:B------:R-:W-:Y:S01]  /*ed30*/  MOV R228, R188 ;  /* 0x000000bc00e47202 */ /* 0x000fe20000000f00 */
[----:B--2---:R-:W-:Y:S01]  /*ed40*/  LDSM.16.MT88.4 R92, [R210+0x1900] ;  /* 0x00190000d25c783b */ /* 0x004fe20000004200 */
[----:B------:R-:W-:Y:S05]  /*ed50*/  IMAD.MOV.U32 R188, RZ, RZ, R148 ;  /* 0x000000ffffbc7224 */ /* 0x000fea00078e0094 */
[----:B------:R2:W5:Y:S01]  /*ed60*/  MUFU.EX2 R180, R88 ;  /* 0x0000005800b47308 */ /* 0x0005620000000800 */
[--C-:B---3--:R-:W-:Y:S01]  /*ed70*/  FFMA.FTZ R80, R205, c[0x0][0x2d0], -R75.reuse ;  /* 0x0000b400cd507a23 */ /* 0x108fe2000001084b */
[----:B------:R-:W-:Y:S02]  /*ed80*/  MOV R205, R189 ;  /* 0x000000bd00cd7202 */ /* 0x000fe40000000f00 */
[----:B------:R-:W-:Y:S06]  /*ed90*/  MOV R189, R149 ;  /* 0x0000009500bd7202 */ /* 0x000fec0000000f00 */
[----:B------:R3:W-:Y:S01]  /*eda0*/  MUFU.EX2 R153, R80 ;  /* 0x0000005000997308 */ /* 0x0007e20000000800 */
[----:B-1----:R-:W1:Y:S01]  /*edb0*/  LDSM.16.MT88.4 R84, [R209+0x1900] ;  /* 0x00190000d154783b */ /* 0x002e620000004200 */
[----:B----4-:R-:W-:Y:S07]  /*edc0*/  F2FP.BF16.PACK_AB R81, R155, R181 ;  /* 0x000000b59b51723e */ /* 0x010fee00000010ff */
[----:B--2---:R-:W2:Y:S01]  /*edd0*/  LDSM.16.MT88.4 R88, [R212+0x1900] ;  /* 0x00190000d458783b */ /* 0x004ea20000004200 */
[----:B-----5:R-:W-:Y:S02]  /*ede0*/  F2FP.BF16.PACK_AB R83, R180, R154 ;  /* 0x0000009ab453723e */ /* 0x020fe400000010ff */
[----:B---3--:R-:W-:Y:S01]  /*edf0*/  F2FP.BF16.PACK_AB R80, R185, R144 ;  /* 0x00000090b950723e */ /* 0x008fe200000010ff */
[-C--:B-1----:R-:W-:Y:S08]  /*ee00*/  HMMA.16816.F32.BF16 R4, R76, R84.reuse, R4 ;  /* 0x000000544c04723c */ /* 0x082ff00000041804 */
[C---:B------:R-:W-:Y:S07]  /*ee10*/  HMMA.16816.F32.BF16 R8, R80.reuse, R84, R8 ;  /* 0x000000545008723c */ /* 0x040fee0000041808 */
[--C-:B------:R-:W-:Y:S01]  /*ee20*/  FFMA.FTZ R84, R233, c[0x0][0x2d0], -R74.reuse ;  /* 0x0000b400e9547a23 */ /* 0x100fe2000001084a */
[-C--:B------:R-:W-:Y:S03]  /*ee30*/  HMMA.16816.F32.BF16 R12, R80, R86.reuse, R12 ;  /* 0x00000056500c723c */ /* 0x080fe6000004180c */
[----:B------:R1:W-:Y:S01]  /*ee40*/  MUFU.EX2 R159, R84 ;  /* 0x00000054009f7308 */ /* 0x0003e20000000800 */
[----:B------:R-:W-:Y:S04]  /*ee50*/  MOV R233, R105 ;  /* 0x0000006900e97202 */ /* 0x000fe80000000f00 */
[C---:B------:R-:W-:Y:S08]  /*ee60*/  HMMA.16816.F32.BF16 R16, R76.reuse, R86, R16 ;  /* 0x000000564c10723c */ /* 0x040ff00000041810 */
[-C--:B--2---:R-:W-:Y:S08]  /*ee70*/  HMMA.16816.F32.BF16 R20, R76, R88.reuse, R20 ;  /* 0x000000584c14723c */ /* 0x084ff00000041814 */
        /* <DEDUP_REMOVED lines=11> */
[----:B-1----:R-:W-:Y:S02]  /*ef30*/  FFMA.FTZ R84, R229, c[0x0][0x2d0], -R75 ;  /* 0x0000b400e5547a23 */ /* 0x002fe4000001084b */
[----:B------:R-:W-:Y:S02]  /*ef40*/  IMAD.MOV.U32 R229, RZ, RZ, R107 ;  /* 0x000000ffffe57224 */ /* 0x000fe400078e006b */
[-C--:B------:R-:W-:Y:S01]  /*ef50*/  HMMA.16816.F32.BF16 R44, R80, R94.reuse, R44 ;  /* 0x0000005e502c723c */ /* 0x080fe2000004182c */
[----:B------:R1:W-:Y:S03]  /*ef60*/  MUFU.EX2 R158, R84 ;  /* 0x00000054009e7308 */ /* 0x0003e60000000800 */
[--C-:B--2---:R-:W-:Y:S02]  /*ef70*/  FFMA.FTZ R88, R207, c[0x0][0x2d0], -R96.reuse ;  /* 0x0000b400cf587a23 */ /* 0x104fe40000010860 */
[----:B------:R-:W-:Y:S02]  /*ef80*/  FFMA.FTZ R92, R200, c[0x0][0x2d0], -R97 ;  /* 0x0000b400c85c7a23 */ /* 0x000fe40000010861 */
[C---:B------:R-:W-:Y:S03]  /*ef90*/  HMMA.16816.F32.BF16 R48, R76.reuse, R94, R48 ;  /* 0x0000005e4c30723c */ /* 0x040fe60000041830 */
[----:B------:R2:W-:Y:S10]  /*efa0*/  MUFU.EX2 R175, R88 ;  /* 0x0000005800af7308 */ /* 0x0005f40000000800 */
[----:B------:R3:W-:Y:S01]  /*efb0*/  MUFU.EX2 R172, R92 ;  /* 0x0000005c00ac7308 */ /* 0x0007e20000000800 */
[----:B-1----:R-:W-:Y:S01]  /*efc0*/  FFMA.FTZ R84, R230, c[0x0][0x2d0], -R75 ;  /* 0x0000b400e6547a23 */ /* 0x002fe2000001084b */
[----:B------:R-:W-:Y:S08]  /*efd0*/  MOV R230, R108 ;  /* 0x0000006c00e67202 */ /* 0x000ff00000000f00 */
[----:B------:R1:W-:Y:S01]  /*efe0*/  MUFU.EX2 R176, R84 ;  /* 0x0000005400b07308 */ /* 0x0003e20000000800 */
[--C-:B--2---:R-:W-:Y:S09]  /*eff0*/  FFMA.FTZ R88, R226, c[0x0][0x2d0], -R96.reuse ;  /* 0x0000b400e2587a23 */ /* 0x104ff20000010860 */
[----:B------:R2:W4:Y:S01]  /*f000*/  MUFU.EX2 R174, R88 ;  /* 0x0000005800ae7308 */ /* 0x0005220000000800 */
[----:B---3--:R-:W-:Y:S09]  /*f010*/  FFMA.FTZ R92, R190, c[0x0][0x2d0], -R97 ;  /* 0x0000b400be5c7a23 */ /* 0x008ff20000010861 */
[----:B------:R3:W-:Y:S01]  /*f020*/  MUFU.EX2 R99, R92 ;  /* 0x0000005c00637308 */ /* 0x0007e20000000800 */
[----:B-1----:R-:W-:Y:S01]  /*f030*/  FFMA.FTZ R84, R202, c[0x0][0x2d0], -R96 ;  /* 0x0000b400ca547a23 */ /* 0x002fe20000010860 */
[----:B------:R-:W-:Y:S08]  /*f040*/  MOV R202, R109 ;  /* 0x0000006d00ca7202 */ /* 0x000ff00000000f00 */
        /* <DEDUP_REMOVED lines=18> */
[----:B------:R4:W4:Y:S01]  /*f170*/  MUFU.EX2 R171, R80 ;  /* 0x0000005000ab7308 */ /* 0x0009220000000800 */
        /* <DEDUP_REMOVED lines=8> */
[--C-:B----4-:R-:W-:Y:S01]  /*f200*/  FFMA.FTZ R80, R242, c[0x0][0x2d0], -R75.reuse ;  /* 0x0000b400f2507a23 */ /* 0x110fe2000001084b */
[----:B------:R-:W-:Y:S03]  /*f210*/  F2FP.BF16.PACK_AB R164, R171, R173 ;  /* 0x000000adaba4723e */ /* 0x000fe600000010ff */
[----:B------:R2:W3:Y:S02]  /*f220*/  MUFU.EX2 R170, R80 ;  /* 0x0000005000aa7308 */ /* 0x0004e40000000800 */
[----:B--2---:R-:W-:Y:S03]  /*f230*/  F2FP.BF16.PACK_AB R80, R157, R152 ;  /* 0x000000989d50723e */ /* 0x004fe600000010ff */
[----:B---3--:R-:W-:Y:S04]  /*f240*/  F2FP.BF16.PACK_AB R165, R168, R170 ;  /* 0x000000aaa8a5723e */ /* 0x008fe800000010ff */
[C---:B------:R-:W-:Y:S07]  /*f250*/  HMMA.16816.F32.BF16 R8, R80.reuse, R88, R8 ;  /* 0x000000585008723c */ /* 0x040fee0000041808 */
[--C-:B------:R-:W-:Y:S01]  /*f260*/  FFMA.FTZ R88, R252, c[0x0][0x2d0], -R74.reuse ;  /* 0x0000b400fc587a23 */ /* 0x100fe2000001084a */
[-C--:B------:R-:W-:Y:S03]  /*f270*/  HMMA.16816.F32.BF16 R12, R80, R90.reuse, R12 ;  /* 0x0000005a500c723c */ /* 0x080fe6000004180c */
[----:B------:R2:W-:Y:S01]  /*f280*/  MUFU.EX2 R169, R88 ;  /* 0x0000005800a97308 */ /* 0x0005e20000000800 */
[----:B------:R-:W-:Y:S02]  /*f290*/  FFMA.FTZ R74, R121, c[0x0][0x2d0], -R74 ;  /* 0x0000b400794a7a23 */ /* 0x000fe4000001084a */
[----:B------:R-:W3:Y:S02]  /*f2a0*/  LDL.LU R121, [R1+0x18] ;  /* 0x0000180001797983 */ /* 0x000ee40000300800 */
[C---:B------:R-:W-:Y:S05]  /*f2b0*/  HMMA.16816.F32.BF16 R16, R76.reuse, R90, R16 ;  /* 0x0000005a4c10723c */ /* 0x040fea0000041810 */
[----:B------:R4:W5:Y:S03]  /*f2c0*/  MUFU.EX2 R103, R74 ;  /* 0x0000004a00677308 */ /* 0x0009660000000800 */
[-C--:B-1----:R-:W-:Y:S08]  /*f2d0*/  HMMA.16816.F32.BF16 R20, R76, R84.reuse, R20 ;  /* 0x000000544c14723c */ /* 0x082ff00000041814 */
[C---:B------:R-:W-:Y:S01]  /*f2e0*/  HMMA.16816.F32.BF16 R24, R80.reuse, R84, R24 ;  /* 0x000000545018723c */ /* 0x040fe20000041818 */
[----:B--2---:R-:W1:Y:S07]  /*f2f0*/  LDSM.16.MT88.4 R88, [R211+0x2100] ;  /* 0x00210000d358783b */ /* 0x004e6e0000004200 */
[-C--:B------:R-:W-:Y:S04]  /*f300*/  HMMA.16816.F32.BF16 R28, R80, R86.reuse, R28 ;  /* 0x00000056501c723c */ /* 0x080fe8000004181c */
[--C-:B----4-:R-:W-:Y:S01]  /*f310*/  FFMA.FTZ R74, R248, c[0x0][0x2d0], -R75.reuse ;  /* 0x0000b400f84a7a23 */ /* 0x110fe2000001084b */
[----:B-----5:R-:W-:Y:S01]  /*f320*/  F2FP.BF16.PACK_AB R166, R103, R169 ;  /* 0x000000a967a6723e */ /* 0x020fe200000010ff */
[----:B------:R-:W-:Y:S02]  /*f330*/  FFMA.FTZ R75, R249, c[0x0][0x2d0], -R75 ;  /* 0x0000b400f94b7a23 */ /* 0x000fe4000001084b */
[C---:B------:R-:W-:Y:S01]  /*f340*/  HMMA.16816.F32.BF16 R32, R76.reuse, R86, R32 ;  /* 0x000000564c20723c */ /* 0x040fe20000041820 */
[----:B------:R2:W-:Y:S07]  /*f350*/  MUFU.EX2 R102, R74 ;  /* 0x0000004a00667308 */ /* 0x0005ee0000000800 */
[-C--:B------:R-:W-:Y:S03]  /*f360*/  HMMA.16816.F32.BF16 R36, R76, R92.reuse, R36 ;  /* 0x0000005c4c24723c */ /* 0x080fe60000041824 */
[----:B------:R-:W4:Y:S05]  /*f370*/  MUFU.EX2 R101, R75 ;  /* 0x0000004b00657308 */ /* 0x000f2a0000000800 */
[C---:B------:R-:W-:Y:S08]  /*f380*/  HMMA.16816.F32.BF16 R40, R80.reuse, R92, R40 ;  /* 0x0000005c5028723c */ /* 0x040ff00000041828 */
[-C--:B------:R-:W-:Y:S04]  /*f390*/  HMMA.16816.F32.BF16 R44, R80, R94.reuse, R44 ;  /* 0x0000005e502c723c */ /* 0x080fe8000004182c */
[--C-:B--2---:R-:W-:Y:S04]  /*f3a0*/  FFMA.FTZ R74, R237, c[0x0][0x2d0], -R96.reuse ;  /* 0x0000b400ed4a7a23 */ /* 0x104fe80000010860 */
[----:B------:R2:W-:Y:S01]  /*f3b0*/  MUFU.EX2 R100, R74 ;  /* 0x0000004a00647308 */ /* 0x0005e20000000800 */
[C---:B------:R-:W-:Y:S04]  /*f3c0*/  HMMA.16816.F32.BF16 R48, R76.reuse, R94, R48 ;  /* 0x0000005e4c30723c */ /* 0x040fe80000041830 */
[----:B----4-:R-:W-:Y:S04]  /*f3d0*/  F2FP.BF16.PACK_AB R167, R101, R102 ;  /* 0x0000006665a7723e */ /* 0x010fe800000010ff */
[-C--:B-1----:R-:W-:Y:S08]  /*f3e0*/  HMMA.16816.F32.BF16 R52, R76, R88.reuse, R52 ;  /* 0x000000584c34723c */ /* 0x082ff00000041834 */
[C---:B------:R-:W-:Y:S04]  /*f3f0*/  HMMA.16816.F32.BF16 R56, R80.reuse, R88, R56 ;  /* 0x000000585038723c */ /* 0x040fe80000041838 */
[----:B--2---:R-:W-:Y:S04]  /*f400*/  FFMA.FTZ R74, R238, c[0x0][0x2d0], -R96 ;  /* 0x0000b400ee4a7a23 */ /* 0x004fe80000010860 */
[-C--:B------:R-:W-:Y:S01]  /*f410*/  HMMA.16816.F32.BF16 R60, R80, R90.reuse, R60 ;  /* 0x0000005a503c723c */ /* 0x080fe2000004183c */
[----:B------:R1:W2:Y:S07]  /*f420*/  MUFU.EX2 R85, R74 ;  /* 0x0000004a00557308 */ /* 0x0002ae0000000800 */
[----:B------:R-:W-:Y:S08]  /*f430*/  HMMA.16816.F32.BF16 R64, R76, R90, R64 ;  /* 0x0000005a4c40723c */ /* 0x000ff00000041840 */
[-C--:B------:R-:W-:Y:S07]  /*f440*/  HMMA.16816.F32.BF16 R104, R164, R116.reuse, R4 ;  /* 0x00000074a468723c */ /* 0x080fee0000041804 */
[----:B------:R-:W-:Y:S02]  /*f450*/  FADD.FTZ R4, R204, R69 ;  /* 0x00000045cc047221 */ /* 0x000fe40000010000 */
[----:B------:R-:W-:Y:S03]  /*f460*/  FADD.FTZ R6, R191, R68 ;  /* 0x00000044bf067221 */ /* 0x000fe60000010000 */
[--C-:B-1----:R-:W-:Y:S01]  /*f470*/  FFMA.FTZ R74, R239, c[0x0][0x2d0], -R96.reuse ;  /* 0x0000b400ef4a7a23 */ /* 0x102fe20000010860 */
[----:B------:R-:W-:Y:S01]  /*f480*/  MOV R191, R150 ;  /* 0x0000009600bf7202 */ /* 0x000fe20000000f00 */
[----:B------:R-:W-:Y:S01]  /*f490*/  FFMA.FTZ R96, R240, c[0x0][0x2d0], -R96 ;  /* 0x0000b400f0607a23 */ /* 0x000fe20000010860 */
[----:B--2---:R-:W-:Y:S01]  /*f4a0*/  F2FP.BF16.PACK_AB R160, R85, R100 ;  /* 0x0000006455a0723e */ /* 0x004fe200000010ff */
[----:B------:R-:W-:Y:S01]  /*f4b0*/  IMAD.MOV.U32 R204, RZ, RZ, R151 ;  /* 0x000000ffffcc7224 */ /* 0x000fe200078e0097 */
[----:B------:R1:W-:Y:S01]  /*f4c0*/  MUFU.EX2 R86, R74 ;  /* 0x0000004a00567308 */ /* 0x0003e20000000800 */
[----:B------:R-:W-:Y:S01]  /*f4d0*/  FADD.FTZ R4, R198, R4 ;  /* 0x00000004c6047221 */ /* 0x000fe20000010000 */
[----:B------:R-:W2:Y:S01]  /*f4e0*/  LDSM.16.MT88.4 R148, [R210+0x2900] ;  /* 0x00290000d294783b */ /* 0x000ea20000004200 */
[----:B------:R-:W-:Y:S02]  /*f4f0*/  MOV R198, R122 ;  /* 0x0000007a00c67202 */ /* 0x000fe40000000f00 */
[----:B------:R-:W-:Y:S05]  /*f500*/  FADD.FTZ R4, R202, R4 ;  /* 0x00000004ca047221 */ /* 0x000fea0000010000 */
[----:B------:R-:W4:Y:S01]  /*f510*/  MUFU.EX2 R96, R96 ;  /* 0x0000006000607308 */ /* 0x000f220000000800 */
[--C-:B-1----:R-:W-:Y:S09]  /*f520*/  FFMA.FTZ R74, R192, c[0x0][0x2d0], -R97.reuse ;  /* 0x0000b400c04a7a23 */ /* 0x102ff20000010861 */
[----:B------:R1:W-:Y:S01]  /*f530*/  MUFU.EX2 R75, R74 ;  /* 0x0000004a004b7308 */ /* 0x0003e20000000800 */
[----:B----4-:R-:W-:Y:S01]  /*f540*/  F2FP.BF16.PACK_AB R162, R96, R86 ;  /* 0x0000005660a2723e */ /* 0x010fe200000010ff */
[--C-:B-1----:R-:W-:Y:S08]  /*f550*/  FFMA.FTZ R74, R195, c[0x0][0x2d0], -R97.reuse ;  /* 0x0000b400c34a7a23 */ /* 0x102ff00000010861 */
[----:B------:R1:W4:Y:S02]  /*f560*/  MUFU.EX2 R84, R74 ;  /* 0x0000004a00547308 */ /* 0x0003240000000800 */
[--C-:B-1----:R-:W-:Y:S01]  /*f570*/  FFMA.FTZ R74, R197, c[0x0][0x2d0], -R97.reuse ;  /* 0x0000b400c54a7a23 */ /* 0x102fe20000010861 */
[----:B----4-:R-:W-:Y:S01]  /*f580*/  F2FP.BF16.PACK_AB R161, R84, R75 ;  /* 0x0000004b54a1723e */ /* 0x010fe200000010ff */
[----:B------:R-:W-:Y:S02]  /*f590*/  FFMA.FTZ R97, R73, c[0x0][0x2d0], -R97 ;  /* 0x0000b40049617a23 */ /* 0x000fe40000010861 */
[----:B------:R-:W4:Y:S04]  /*f5a0*/  LDL.LU R73, [R1+0x1c] ;  /* 0x00001c0001497983 */ /* 0x000f280000300800 */
[----:B------:R-:W-:Y:S10]  /*f5b0*/  MUFU.EX2 R74, R74 ;  /* 0x0000004a004a7308 */ /* 0x000ff40000000800 */
[----:B------:R-:W1:Y:S02]  /*f5c0*/  MUFU.EX2 R97, R97 ;  /* 0x0000006100617308 */ /* 0x000e640000000800 */
[----:B-1----:R-:W-:Y:S01]  /*f5d0*/  F2FP.BF16.PACK_AB R163, R97, R74 ;  /* 0x0000004a61a3723e */ /* 0x002fe200000010ff */
[----:B---3--:R-:W-:Y:S01]  /*f5e0*/  FFMA.FTZ R2, R2, R121, R123 ;  /* 0x0000007902027223 */ /* 0x008fe2000001007b */
[----:B------:R-:W-:Y:S01]  /*f5f0*/  MOV R121, R111 ;  /* 0x0000006f00797202 */ /* 0x000fe20000000f00 */
[----:B------:R-:W-:Y:S04]  /*f600*/  IMAD.MOV.U32 R123, RZ, RZ, R113 ;  /* 0x000000ffff7b7224 */ /* 0x000fe800078e0071 */
[C---:B------:R-:W-:Y:S04]  /*f610*/  HMMA.16816.F32.BF16 R108, R160.reuse, R116, R8 ;  /* 0x00000074a06c723c */ /* 0x040fe80000041808 */
[----:B------:R-:W-:Y:S02]  /*f620*/  FADD.FTZ R2, R203, R2 ;  /* 0x00000002cb027221 */ /* 0x000fe40000010000 */
[----:B------:R-:W-:Y:S02]  /*f630*/  FADD.FTZ R6, R123, R6 ;  /* 0x000000067b067221 */ /* 0x000fe40000010000 */
[----:B------:R-:W-:Y:S01]  /*f640*/  FADD.FTZ R5, R121, R2 ;  /* 0x0000000279057221 */ /* 0x000fe20000010000 */
[-C--:B------:R-:W-:Y:S03]  /*f650*/  HMMA.16816.F32.BF16 R112, R160, R118.reuse, R12 ;  /* 0x00000076a070723c */ /* 0x080fe6000004180c */
[----:B------:R-:W-:Y:S02]  /*f660*/  FADD.FTZ R2, R230, R6 ;  /* 0x00000006e6027221 */ /* 0x000fe40000010000 */
[----:B------:R-:W-:Y:S03]  /*f670*/  FADD.FTZ R6, R126, R4 ;  /* 0x000000047e067221 */ /* 0x000fe60000010000 */
[C---:B------:R-:W-:Y:S04]  /*f680*/  HMMA.16816.F32.BF16 R116, R164.reuse, R118, R16 ;  /* 0x00000076a474723c */ /* 0x040fe80000041810 */
[----:B----4-:R-:W-:Y:S02]  /*f690*/  FFMA.FTZ R8, R0, R73, R120 ;  /* 0x0000004900087223 */ /* 0x010fe40000010078 */
[----:B------:R-:W-:Y:S02]  /*f6a0*/  FADD.FTZ R0, R229, R5 ;  /* 0x00000005e5007221 */ /* 0x000fe40000010000 */
[-C--:B------:R-:W-:Y:S04]  /*f6b0*/  HMMA.16816.F32.BF16 R120, R164, R132.reuse, R20 ;  /* 0x00000084a478723c */ /* 0x080fe80000041814 */
[----:B------:R-:W-:Y:S02]  /*f6c0*/  FADD.FTZ R8, R127, R8 ;  /* 0x000000087f087221 */ /* 0x000fe40000010000 */
[----:B------:R-:W-:Y:S02]  /*f6d0*/  FADD.FTZ R5, R125, R2 ;  /* 0x000000027d057221 */ /* 0x000fe40000010000 */
[----:B------:R-:W-:Y:S04]  /*f6e0*/  FADD.FTZ R7, R124, R0 ;  /* 0x000000007c077221 */ /* 0x000fe80000010000 */
        /* <DEDUP_REMOVED lines=67> */
[----:B------:R-:W-:Y:S03]  /*fb20*/  FADD.FTZ R0, R177, R11 ;  /* 0x0000000bb1007221 */ /* 0x000fe60000010000 */
        /* <DEDUP_REMOVED lines=16> */
[----:B------:R-:W-:Y:S01]  /*fc30*/  MOV R102, R70 ;  /* 0x0000004600667202 */ /* 0x000fe20000000f00 */
[----:B------:R-:W-:Y:S01]  /*fc40*/  FADD.FTZ R6, R103, R0 ;  /* 0x0000000067067221 */ /* 0x000fe20000010000 */
[----:B------:R-:W-:Y:S01]  /*fc50*/  MOV R103, R3 ;  /* 0x0000000300677202 */ /* 0x000fe20000000f00 */
[----:B------:R-:W-:Y:S01]  /*fc60*/  FADD.FTZ R5, R101, R5 ;  /* 0x0000000565057221 */ /* 0x000fe20000010000 */
[----:B------:R-:W-:Y:S01]  /*fc70*/  MOV R101, R71 ;  /* 0x0000004700657202 */ /* 0x000fe20000000f00 */
        /* <DEDUP_REMOVED lines=11> */
.L_x_261:
[----:B------:R-:W2:Y:S01]  /*fd30*/  S2UR UR5, SR_CTAID.X ;  /* 0x00000000000579c3 */ /* 0x000ea20000002500 */
[----:B------:R-:W-:Y:S01]  /*fd40*/  ULDC.64 UR14, c[0x0][0x2c8] ;  /* 0x0000b200000e7ab9 */ /* 0x000fe20000000a00 */
[----:B------:R-:W-:Y:S01]  /*fd50*/  PLOP3.LUT P0, PT, PT, PT, UP0, 0x40, 0x0 ;  /* 0x000000000000781c */ /* 0x000fe20003f0e808 */
[----:B------:R-:W-:-:S02]  /*fd60*/  UIADD3 UR6, UR7, 0x1, -UR12 ;  /* 0x0000000107067890 */ /* 0x000fc4000fffe80c */
[----:B--2---:R-:W-:-:S04]  /*fd70*/  ULEA UR5, UR5, 0x7f, 0x7 ;  /* 0x0000007f05057891 */ /* 0x004fc8000f8e383f */
[----:B------:R-:W-:-:S04]  /*fd80*/  UIMAD.WIDE.U32 UR16, UR5, UR14, URZ ;  /* 0x0000000e051072a5 */ /* 0x000fc8000f8e003f */
[----:B------:R-:W-:-:S04]  /*fd90*/  @UP1 USHF.R.U32.HI UR5, URZ, UR15, UR17 ;  /* 0x0000000f3f051299 */ /* 0x000fc80008011611 */
[----:B------:R-:W-:-:S03]  /*fda0*/  UIADD3 UR6, UR6, UR5, URZ ;  /* 0x0000000506067290 */ /* 0x000fc6000fffe03f */
        /* <DEDUP_REMOVED lines=15> */
.L_x_280:
[----:B------:R-:W-:Y:S02]  /*fea0*/  ULDC UR11, c[0x0][0x32c] ;  /* 0x0000cb00000b7ab9 */ /* 0x000fe40000000800 */
[----:B------:R-:W-:Y:S02]  /*feb0*/  UISETP.NE.AND UP2, UPT, UR11, 0x1, UPT ;  /* 0x000000010b00788c */ /* 0x000fe4000bf45270 */
[----:B------:R-:W-:Y:S02]  /*fec0*/  ULDC.64 UR14, c[0x0][0x330] ;  /* 0x0000cc00000e7ab9 */ /* 0x000fe40000000a00 */
[----:B------:R-:W-:-:S07]  /*fed0*/  UIMAD.WIDE.U32 UR16, UR6, UR14, URZ ;  /* 0x0000000e061072a5 */ /* 0x000fce000f8e003f */
[----:B------:R-:W-:Y:S02]  /*fee0*/  @UP2 UMOV UR11, UR17 ;  /* 0x00000011000b2c82 */ /* 0x000fe40008000000 */
[----:B------:R-:W-:-:S03]  /*fef0*/  @UP2 USHF.R.U32.HI UR6, URZ, UR15, UR11 ;  /* 0x0000000f3f062299 */ /* 0x000fc6000801160b */
.L_x_281:
[----:B------:R-:W-:Y:S02]  /*ff00*/  ULDC UR11, c[0x0][0x32c] ;  /* 0x0000cb00000b7ab9 */ /* 0x000fe40000000800 */
[----:B------:R-:W-:-:S04]  /*ff10*/  UIMAD UR11, UR6, UR11, URZ ;  /* 0x0000000b060b72a4 */ /* 0x000fc8000f8e023f */
[----:B------:R-:W-:-:S04]  /*ff20*/  UISETP.LT.AND UP2, UPT, UR5, UR11, UPT ;  /* 0x0000000b0500728c */ /* 0x000fc8000bf41270 */
[----:B------:R-:W-:-:S04]  /*ff30*/  USEL UR5, UR5, UR11, !UP2 ;  /* 0x0000000b05057287 */ /* 0x000fc8000d000000 */
.L_x_279:
[----:B------:R-:W-:-:S04]  /*ff40*/  UIADD3 UR5, UR5, 0x5f, URZ ;  /* 0x0000005f05057890 */ /* 0x000fc8000fffe03f */
        /* <DEDUP_REMOVED lines=13> */
.L_x_283:
[----:B------:R-:W-:Y:S04]  /*10020*/  DEPBAR.LE SB0, 0x0 ;  /* 0x000080000000791a */ /* 0x000fe80000000000 */
[----:B------:R-:W-:Y:S01]  /*10030*/  BAR.SYNC.DEFER_BLOCKING 0x0 ;  /* 0x0000000000007b1d */ /* 0x000fe20000010000 */
[C---:B------:R-:W-:Y:S02]  /*10040*/  ISETP.LT.AND P2, PT, R103.reuse, UR4, PT ;  /* 0x0000000467007c0c */ /* 0x040fe4000bf41270 */
[C---:B------:R-:W-:Y:S11]  /*10050*/  ISETP.GT.AND P4, PT, R103.reuse, UR4, PT ;  /* 0x0000000467007c0c */ /* 0x040ff6000bf84270 */
        /* <DEDUP_REMOVED lines=98> */
[----:B------:R2:W-:Y:S07]  /*10680*/  @!P2 LDGSTS.E.BYPASS.LTC128B.128 [R227+0x2900], [R194.64], !P3 ;  /* 0x02900000c2e3afae */ /* 0x0005ee000d901d68 */
        /* <DEDUP_REMOVED lines=148> */
[----:B------:R-:W-:Y:S01]  /*10fd0*/  MUFU.TANH R201, R44 ;  /* 0x0000002c00c97308 */ /* 0x000fe20000002400 */
[C---:B------:R-:W-:Y:S04]  /*10fe0*/  HMMA.16816.F32.BF16 R88, R188.reuse, R4, R88 ;  /* 0x00000004bc58723c */ /* 0x040fe80000041858 */
[----:B------:R-:W-:Y:S02]  /*10ff0*/  FMUL.FTZ R67, R67, c[0x0][0x320] ;  /* 0x0000c80043437a20 */ /* 0x000fe40000410000 */
[----:B------:R-:W-:Y:S01]  /*11000*/  FMUL.FTZ R68, R68, c[0x0][0x320] ;  /* 0x0000c80044447a20 */ /* 0x000fe20000410000 */
[----:B------:R-:W-:Y:S01]  /*11010*/  FMNMX.FTZ R5, R180, R101, !PT ;  /* 0x00000065b4057209 */ /* 0x000fe20007810000 */
[-C--:B------:R-:W-:Y:S01]  /*11020*/  HMMA.16816.F32.BF16 R92, R188, R6.reuse, R92 ;  /* 0x00000006bc5c723c */ /* 0x080fe2000004185c */
[----:B------:R-:W-:Y:S03]  /*11030*/  MUFU.TANH R44, R72 ;  /* 0x00000048002c7308 */ /* 0x000fe60000002400 */
[----:B----4-:R-:W-:Y:S01]  /*11040*/  FMNMX.FTZ R4, R16, R0, !PT ;  /* 0x0000000010047209 */ /* 0x010fe20007810000 */
[----:B------:R-:W-:Y:S02]  /*11050*/  FMUL.FTZ R82, R82, c[0x0][0x320] ;  /* 0x0000c80052527a20 */ /* 0x000fe40000410000 */
[----:B------:R-:W-:Y:S01]  /*11060*/  FMUL.FTZ R80, R80, c[0x0][0x320] ;  /* 0x0000c80050507a20 */ /* 0x000fe20000410000 */
[----:B------:R-:W-:Y:S01]  /*11070*/  FMNMX.FTZ R4, R17, R4, !PT ;  /* 0x0000000411047209 */ /* 0x000fe20007810000 */
[----:B------:R-:W-:Y:S01]  /*11080*/  FMUL.FTZ R84, R84, c[0x0][0x320] ;  /* 0x0000c80054547a20 */ /* 0x000fe20000410000 */
[----:B------:R-:W-:Y:S01]  /*11090*/  HMMA.16816.F32.BF16 R96, R172, R6, R96 ;  /* 0x00000006ac60723c */ /* 0x000fe20000041860 */
[----:B------:R-:W-:Y:S03]  /*110a0*/  MUFU.TANH R200, R39 ;  /* 0x0000002700c87308 */ /* 0x000fe60000002400 */
[----:B------:R-:W-:Y:S01]  /*110b0*/  FMNMX.FTZ R4, R20, R4, !PT ;  /* 0x0000000414047209 */ /* 0x000fe20007810000 */
[----:B------:R-:W-:Y:S02]  /*110c0*/  FMUL.FTZ R83, R83, c[0x0][0x320] ;  /* 0x0000c80053537a20 */ /* 0x000fe40000410000 */
[----:B------:R-:W-:Y:S01]  /*110d0*/  FMUL.FTZ R81, R81, c[0x0][0x320] ;  /* 0x0000c80051517a20 */ /* 0x000fe20000410000 */
[----:B------:R-:W-:Y:S01]  /*110e0*/  FMNMX.FTZ R4, R21, R4, !PT ;  /* 0x0000000415047209 */ /* 0x000fe20007810000 */
[----:B------:R-:W-:Y:S02]  /*110f0*/  FMUL.FTZ R86, R86, c[0x0][0x320] ;  /* 0x0000c80056567a20 */ /* 0x000fe40000410000 */
[----:B------:R-:W1:Y:S01]  /*11100*/  MUFU.TANH R3, R84 ;  /* 0x0000005400037308 */ /* 0x000e620000002400 */
[----:B------:R-:W-:Y:S02]  /*11110*/  FMUL.FTZ R87, R87, c[0x0][0x320] ;  /* 0x0000c80057577a20 */ /* 0x000fe40000410000 */
[----:B------:R-:W-:Y:S02]  /*11120*/  FMUL.FTZ R85, R85, c[0x0][0x320] ;  /* 0x0000c80055557a20 */ /* 0x000fe40000410000 */
[----:B------:R-:W-:Y:S02]  /*11130*/  FMUL.FTZ R88, R88, c[0x0][0x320] ;  /* 0x0000c80058587a20 */ /* 0x000fe40000410000 */
[----:B------:R-:W-:Y:S02]  /*11140*/  FMUL.FTZ R89, R89, c[0x0][0x320] ;  /* 0x0000c80059597a20 */ /* 0x000fe40000410000 */
[----:B------:R-:W-:Y:S01]  /*11150*/  FMUL.FTZ R90, R90, c[0x0][0x320] ;  /* 0x0000c8005a5a7a20 */ /* 0x000fe20000410000 */
[----:B------:R2:W4:Y:S01]  /*11160*/  MUFU.TANH R195, R37 ;  /* 0x0000002500c37308 */ /* 0x0005220000002400 */
        /* <DEDUP_REMOVED lines=8> */
[----:B-1----:R-:W-:Y:S01]  /*111f0*/  MOV R189, R3 ;  /* 0x0000000300bd7202 */ /* 0x002fe20000000f00 */
[----:B------:R-:W-:Y:S01]  /*11200*/  FMUL.FTZ R61, R61, c[0x0][0x320] ;  /* 0x0000c8003d3d7a20 */ /* 0x000fe20000410000 */
[----:B------:R-:W-:Y:S01]  /*11210*/  FMNMX.FTZ R3, R177, R100, !PT ;  /* 0x00000064b1037209 */ /* 0x000fe20007810000 */
[----:B------:R-:W-:Y:S02]  /*11220*/  FMUL.FTZ R73, R73, c[0x0][0x320] ;  /* 0x0000c80049497a20 */ /* 0x000fe40000410000 */
[----:B------:R-:W-:Y:S01]  /*11230*/  FMUL.FTZ R77, R77, c[0x0][0x320] ;  /* 0x0000c8004d4d7a20 */ /* 0x000fe20000410000 */
[----:B------:R-:W1:Y:S01]  /*11240*/  MUFU.TANH R184, R48 ;  /* 0x0000003000b87308 */ /* 0x000e620000002400 */
[----:B------:R-:W-:Y:S01]  /*11250*/  FMNMX.FTZ R3, R170, R3, !PT ;  /* 0x00000003aa037209 */ /* 0x000fe20007810000 */
[----:B------:R-:W-:Y:S01]  /*11260*/  FMUL.FTZ R74, R74, c[0x0][0x320] ;  /* 0x0000c8004a4a7a20 */ /* 0x000fe20000410000 */
[----:B--2---:R-:W2:Y:S02]  /*11270*/  LDL.64 R36, [R1+0x28] ;  /* 0x0000280001247983 */ /* 0x004ea40000100a00 */
[----:B------:R-:W-:Y:S01]  /*11280*/  FMNMX.FTZ R0, R18, R3, !PT ;  /* 0x0000000312007209 */ /* 0x000fe20007810000 */
[----:B------:R-:W-:Y:S01]  /*11290*/  FMUL.FTZ R92, R92, c[0x0][0x320] ;  /* 0x0000c8005c5c7a20 */ /* 0x000fe20000410000 */
[----:B------:R-:W-:Y:S01]  /*112a0*/  FMNMX.FTZ R3, R171, R5, !PT ;  /* 0x00000005ab037209 */ /* 0x000fe20007810000 */
[----:B------:R-:W-:Y:S01]  /*112b0*/  FMUL.FTZ R79, R79, c[0x0][0x320] ;  /* 0x0000c8004f4f7a20 */ /* 0x000fe20000410000 */
[----:B------:R-:W-:Y:S01]  /*112c0*/  FMNMX.FTZ R0, R19, R0, !PT ;  /* 0x0000000013007209 */ /* 0x000fe20007810000 */
[----:B------:R1:W-:Y:S01]  /*112d0*/  MUFU.TANH R238, R74 ;  /* 0x0000004a00ee7308 */ /* 0x0003e20000002400 */
        /* <DEDUP_REMOVED lines=9> */
[----:B------:R-:W1:Y:S01]  /*11370*/  MUFU.TANH R198, R51 ;  /* 0x0000003300c67308 */ /* 0x000e620000002400 */
        /* <DEDUP_REMOVED lines=10> */
[----:B------:R-:W-:Y:S01]  /*11420*/  FMUL.FTZ R24, R24, c[0x0][0x320] ;  /* 0x0000c80018187a20 */ /* 0x000fe20000410000 */
[----:B----4-:R-:W-:Y:S01]  /*11430*/  FMNMX.FTZ R72, R195, R72, !PT ;  /* 0x00000048c3487209 */ /* 0x010fe20007810000 */
[----:B------:R-:W-:Y:S01]  /*11440*/  FMUL.FTZ R76, R76, c[0x0][0x320] ;  /* 0x0000c8004c4c7a20 */ /* 0x000fe20000410000 */
[----:B------:R-:W-:Y:S01]  /*11450*/  FMNMX.FTZ R0, R200, R0, !PT ;  /* 0x00000000c8007209 */ /* 0x000fe20007810000 */
[----:B-1----:R-:W-:Y:S01]  /*11460*/  FMUL.FTZ R74, R94, c[0x0][0x320] ;  /* 0x0000c8005e4a7a20 */ /* 0x002fe20000410000 */
[----:B------:R-:W-:Y:S01]  /*11470*/  FMNMX.FTZ R72, R184, R72, !PT ;  /* 0x00000048b8487209 */ /* 0x000fe20007810000 */
[----:B------:R-:W-:Y:S01]  /*11480*/  FMUL.FTZ R62, R62, c[0x0][0x320] ;  /* 0x0000c8003e3e7a20 */ /* 0x000fe20000410000 */
[----:B------:R-:W-:Y:S01]  /*11490*/  FMNMX.FTZ R0, R197, R0, !PT ;  /* 0x00000000c5007209 */ /* 0x000fe20007810000 */
[----:B------:R-:W-:Y:S01]  /*114a0*/  FMUL.FTZ R63, R63, c[0x0][0x320] ;  /* 0x0000c8003f3f7a20 */ /* 0x000fe20000410000 */
[----:B------:R-:W1:Y:S01]  /*114b0*/  MUFU.TANH R228, R54 ;  /* 0x0000003600e47308 */ /* 0x000e620000002400 */
[----:B------:R-:W-:Y:S02]  /*114c0*/  FMUL.FTZ R75, R75, c[0x0][0x320] ;  /* 0x0000c8004b4b7a20 */ /* 0x000fe40000410000 */
[----:B------:R-:W-:Y:S01]  /*114d0*/  FMUL.FTZ R78, R78, c[0x0][0x320] ;  /* 0x0000c8004e4e7a20 */ /* 0x000fe20000410000 */
[----:B------:R-:W-:Y:S01]  /*114e0*/  FMNMX.FTZ R0, R198, R0, !PT ;  /* 0x00000000c6007209 */ /* 0x000fe20007810000 */
[----:B------:R-:W-:Y:S02]  /*114f0*/  FMUL.FTZ R25, R25, c[0x0][0x320] ;  /* 0x0000c80019197a20 */ /* 0x000fe40000410000 */
[----:B------:R-:W-:Y:S02]  /*11500*/  FMUL.FTZ R28, R28, c[0x0][0x320] ;  /* 0x0000c8001c1c7a20 */ /* 0x000fe40000410000 */
[----:B------:R-:W-:Y:S01]  /*11510*/  FMUL.FTZ R29, R29, c[0x0][0x320] ;  /* 0x0000c8001d1d7a20 */ /* 0x000fe20000410000 */
[----:B------:R-:W4:Y:S01]  /*11520*/  MUFU.TANH R52, R52 ;  /* 0x0000003400347308 */ /* 0x000f220000002400 */
[----:B------:R-:W-:Y:S02]  /*11530*/  FMUL.FTZ R43, R43, c[0x0][0x320] ;  /* 0x0000c8002b2b7a20 */ /* 0x000fe40000410000 */
[----:B------:R-:W-:Y:S01]  /*11540*/  FMUL.FTZ R71, R71, c[0x0][0x320] ;  /* 0x0000c80047477a20 */ /* 0x000fe20000410000 */
[----:B------:R-:W-:Y:S06]  /*11550*/  FMNMX.FTZ R72, R183, R72, !PT ;  /* 0x00000048b7487209 */ /* 0x000fec0007810000 */
[----:B------:R-:W-:Y:S01]  /*11560*/  MUFU.TANH R226, R40 ;  /* 0x0000002800e27308 */ /* 0x000fe20000002400 */
[----:B-1----:R-:W-:Y:S09]  /*11570*/  FMNMX.FTZ R0, R228, R0, !PT ;  /* 0x00000000e4007209 */ /* 0x002ff20007810000 */
[----:B------:R-:W1:Y:S01]  /*11580*/  MUFU.TANH R40, R55 ;  /* 0x0000003700287308 */ /* 0x000e620000002400 */
[----:B----4-:R-:W-:Y:S09]  /*11590*/  FMNMX.FTZ R72, R52, R72, !PT ;  /* 0x0000004834487209 */ /* 0x010ff20007810000 */
[----:B------:R-:W4:Y:S10]  /*115a0*/  MUFU.TANH R24, R24 ;  /* 0x0000001800187308 */ /* 0x000f340000002400 */
[----:B------:R-:W4:Y:S01]  /*115b0*/  MUFU.TANH R234, R53 ;  /* 0x0000003500ea7308 */ /* 0x000f220000002400 */
[----:B-1----:R-:W-:Y:S09]  /*115c0*/  FMNMX.FTZ R0, R40, R0, !PT ;  /* 0x0000000028007209 */ /* 0x002ff20007810000 */
[----:B------:R-:W1:Y:S01]  /*115d0*/  MUFU.TANH R221, R66 ;  /* 0x0000004200dd7308 */ /* 0x000e620000002400 */
[----:B----4-:R-:W-:Y:S09]  /*115e0*/  FMNMX.FTZ R4, R24, R5, !PT ;  /* 0x0000000518047209 */ /* 0x010ff20007810000 */
[----:B------:R-:W4:Y:S01]  /*115f0*/  MUFU.TANH R25, R25 ;  /* 0x0000001900197308 */ /* 0x000f220000002400 */
[----:B------:R-:W-:Y:S09]  /*11600*/  FMNMX.FTZ R72, R234, R72, !PT ;  /* 0x00000048ea487209 */ /* 0x000ff20007810000 */
        /* <DEDUP_REMOVED lines=12> */
[----:B------:R-:W3:Y:S01]  /*116d0*/  MUFU.TANH R51, R68 ;  /* 0x0000004400337308 */ /* 0x000ee20000002400 */
[----:B-1----:R-:W-:Y:S09]  /*116e0*/  FMNMX.FTZ R0, R223, R0, !PT ;  /* 0x00000000df007209 */ /* 0x002ff20007810000 */
[----:B------:R-:W1:Y:S01]  /*116f0*/  MUFU.TANH R222, R69 ;  /* 0x0000004500de7308 */ /* 0x000e620000002400 */
[----:B----4-:R-:W-:Y:S02]  /*11700*/  FMNMX.FTZ R3, R29, R4, !PT ;  /* 0x000000041d037209 */ /* 0x010fe40007810000 */
[----:B------:R-:W-:Y:S02]  /*11710*/  FMNMX.FTZ R4, R176, R102, !PT ;  /* 0x00000066b0047209 */ /* 0x000fe40007810000 */
[----:B------:R-:W-:Y:S05]  /*11720*/  FMNMX.FTZ R3, R226, R3, !PT ;  /* 0x00000003e2037209 */ /* 0x000fea0007810000 */
[----:B------:R-:W-:Y:S01]  /*11730*/  MUFU.TANH R236, R43 ;  /* 0x0000002b00ec7308 */ /* 0x000fe20000002400 */
[----:B------:R-:W-:Y:S02]  /*11740*/  FMNMX.FTZ R4, R178, R4, !PT ;  /* 0x00000004b2047209 */ /* 0x000fe40007810000 */
[----:B---3--:R-:W-:Y:S07]  /*11750*/  FMNMX.FTZ R72, R51, R72, !PT ;  /* 0x0000004833487209 */ /* 0x008fee0007810000 */
[----:B------:R-:W3:Y:S01]  /*11760*/  MUFU.TANH R43, R71 ;  /* 0x00000047002b7308 */ /* 0x000ee20000002400 */
[----:B------:R-:W-:Y:S02]  /*11770*/  MOV R23, c[0x0][0x1e4] ;  /* 0x0000790000177a02 */ /* 0x000fe40000000f00 */
[----:B-1----:R-:W-:Y:S04]  /*11780*/  MOV R191, R222 ;  /* 0x000000de00bf7202 */ /* 0x002fe80000000f00 */
[----:B------:R-:W-:Y:S03]  /*11790*/  FMNMX.FTZ R72, R191, R72, !PT ;  /* 0x00000048bf487209 */ /* 0x000fe60007810000 */
[----:B------:R-:W1:Y:S10]  /*117a0*/  MUFU.TANH R230, R82 ;  /* 0x0000005200e67308 */ /* 0x000e740000002400 */
[----:B------:R-:W4:Y:S01]  /*117b0*/  MUFU.TANH R14, R14 ;  /* 0x0000000e000e7308 */ /* 0x000f220000002400 */
[----:B---3--:R-:W-:Y:S09]  /*117c0*/  FMNMX.FTZ R0, R43, R0, !PT ;  /* 0x000000002b007209 */ /* 0x008ff20007810000 */
[----:B------:R-:W3:Y:S01]  /*117d0*/  MUFU.TANH R219, R80 ;  /* 0x0000005000db7308 */ /* 0x000ee20000002400 */
[----:B-1----:R-:W-:Y:S09]  /*117e0*/  FMNMX.FTZ R0, R230, R0, !PT ;  /* 0x00000000e6007209 */ /* 0x002ff20007810000 */
[----:B------:R-:W1:Y:S01]  /*117f0*/  MUFU.TANH R225, R46 ;  /* 0x0000002e00e17308 */ /* 0x000e620000002400 */
[----:B----4-:R-:W-:Y:S04]  /*11800*/  FMNMX.FTZ R4, R14, R4, !PT ;  /* 0x000000040e047209 */ /* 0x010fe80007810000 */
[----:B------:R-:W-:Y:S05]  /*11810*/  FMNMX.FTZ R4, R179, R4, !PT ;  /* 0x00000004b3047209 */ /* 0x000fea0007810000 */
[----:B------:R-:W4:Y:S01]  /*11820*/  MUFU.TANH R46, R83 ;  /* 0x00000053002e7308 */ /* 0x000f220000002400 */
[----:B---3--:R-:W-:Y:S09]  /*11830*/  FMNMX.FTZ R72, R219, R72, !PT ;  /* 0x00000048db487209 */ /* 0x008ff20007810000 */
[----:B------:R-:W3:Y:S01]  /*11840*/  MUFU.TANH R204, R81 ;  /* 0x0000005100cc7308 */ /* 0x000ee20000002400 */
[----:B-1----:R-:W-:Y:S02]  /*11850*/  MOV R48, R225 ;  /* 0x000000e100307202 */ /* 0x002fe40000000f00 */
[----:B------:R-:W-:Y:S07]  /*11860*/  IADD3 R225, R103, -0x1, RZ ;  /* 0xffffffff67e17810 */ /* 0x000fee0007ffe0ff */
[----:B------:R-:W1:Y:S01]  /*11870*/  MUFU.TANH R220, R86 ;  /* 0x0000005600dc7308 */ /* 0x000e620000002400 */
[----:B----4-:R-:W-:Y:S09]  /*11880*/  FMNMX.FTZ R0, R46, R0, !PT ;  /* 0x000000002e007209 */ /* 0x010ff20007810000 */
[----:B------:R-:W4:Y:S01]  /*11890*/  MUFU.TANH R182, R26 ;  /* 0x0000001a00b67308 */ /* 0x000f220000002400 */
[----:B---3--:R-:W-:Y:S04]  /*118a0*/  FMNMX.FTZ R72, R204, R72, !PT ;  /* 0x00000048cc487209 */ /* 0x008fe80007810000 */
[----:B------:R-:W-:Y:S05]  /*118b0*/  FMNMX.FTZ R72, R189, R72, !PT ;  /* 0x00000048bd487209 */ /* 0x000fea0007810000 */
[----:B------:R-:W3:Y:S01]  /*118c0*/  MUFU.TANH R202, R41 ;  /* 0x0000002900ca7308 */ /* 0x000ee20000002400 */
[----:B-1----:R-:W-:Y:S09]  /*118d0*/  FMNMX.FTZ R0, R220, R0, !PT ;  /* 0x00000000dc007209 */ /* 0x002ff20007810000 */
[----:B------:R-:W-:Y:S01]  /*118e0*/  MUFU.TANH R196, R31 ;  /* 0x0000001f00c47308 */ /* 0x000fe20000002400 */
[----:B----4-:R-:W-:Y:S09]  /*118f0*/  FMNMX.FTZ R4, R182, R4, !PT ;  /* 0x00000004b6047209 */ /* 0x010ff20007810000 */
[----:B------:R-:W1:Y:S01]  /*11900*/  MUFU.TANH R31, R87 ;  /* 0x00000057001f7308 */ /* 0x000e620000002400 */
[----:B---3--:R-:W-:Y:S04]  /*11910*/  FMNMX.FTZ R3, R202, R3, !PT ;  /* 0x00000003ca037209 */ /* 0x008fe80007810000 */
[----:B------:R-:W-:Y:S05]  /*11920*/  FMNMX.FTZ R3, R201, R3, !PT ;  /* 0x00000003c9037209 */ /* 0x000fea0007810000 */
[----:B------:R-:W3:Y:S10]  /*11930*/  MUFU.TANH R192, R27 ;  /* 0x0000001b00c07308 */ /* 0x000ef40000002400 */
[----:B------:R-:W-:Y:S01]  /*11940*/  MUFU.TANH R41, R42 ;  /* 0x0000002a00297308 */ /* 0x000fe20000002400 */
[----:B-1----:R-:W-:Y:S09]  /*11950*/  FMNMX.FTZ R0, R31, R0, !PT ;  /* 0x000000001f007209 */ /* 0x002ff20007810000 */
[----:B------:R-:W1:Y:S01]  /*11960*/  MUFU.TANH R42, R85 ;  /* 0x00000055002a7308 */ /* 0x000e620000002400 */
[----:B---3--:R-:W-:Y:S09]  /*11970*/  FMNMX.FTZ R4, R192, R4, !PT ;  /* 0x00000004c0047209 */ /* 0x008ff20007810000 */
[----:B------:R-:W3:Y:S10]  /*11980*/  MUFU.TANH R27, R98 ;  /* 0x00000062001b7308 */ /* 0x000ef40000002400 */
[----:B------:R-:W4:Y:S01]  /*11990*/  MUFU.TANH R193, R30 ;  /* 0x0000001e00c17308 */ /* 0x000f220000002400 */
[----:B-1----:R-:W-:Y:S09]  /*119a0*/  FMNMX.FTZ R72, R42, R72, !PT ;  /* 0x000000482a487209 */ /* 0x002ff20007810000 */
[----:B------:R-:W1:Y:S01]  /*119b0*/  MUFU.TANH R30, R45 ;  /* 0x0000002d001e7308 */ /* 0x000e620000002400 */
[----:B---3--:R-:W-:Y:S09]  /*119c0*/  FMNMX.FTZ R0, R27, R0, !PT ;  /* 0x000000001b007209 */ /* 0x008ff20007810000 */
[----:B------:R-:W3:Y:S01]  /*119d0*/  MUFU.TANH R173, R96 ;  /* 0x0000006000ad7308 */ /* 0x000ee20000002400 */
[----:B----4-:R-:W-:Y:S04]  /*119e0*/  FMNMX.FTZ R4, R193, R4, !PT ;  /* 0x00000004c1047209 */ /* 0x010fe80007810000 */
[----:B------:R-:W-:Y:S05]  /*119f0*/  FMNMX.FTZ R4, R196, R4, !PT ;  /* 0x00000004c4047209 */ /* 0x000fea0007810000 */
[----:B------:R4:W2:Y:S01]  /*11a00*/  MUFU.TANH R175, R99 ;  /* 0x0000006300af7308 */ /* 0x0008a20000002400 */
[----:B------:R-:W-:Y:S02]  /*11a10*/  FMNMX.FTZ R4, R41, R4, !PT ;  /* 0x0000000429047209 */ /* 0x000fe40007810000 */
[----:B-1----:R-:W-:Y:S02]  /*11a20*/  FMNMX.FTZ R3, R30, R3, !PT ;  /* 0x000000031e037209 */ /* 0x002fe40007810000 */
[----:B------:R-:W-:Y:S05]  /*11a30*/  MOV R45, R236 ;  /* 0x000000ec002d7202 */ /* 0x000fea0000000f00 */
[----:B------:R-:W1:Y:S01]  /*11a40*/  MUFU.TANH R218, R56 ;  /* 0x0000003800da7308 */ /* 0x000e620000002400 */
[----:B------:R-:W-:Y:S02]  /*11a50*/  FMNMX.FTZ R4, R45, R4, !PT ;  /* 0x000000042d047209 */ /* 0x000fe40007810000 */
[----:B---3--:R-:W-:Y:S02]  /*11a60*/  FMNMX.FTZ R72, R173, R72, !PT ;  /* 0x00000048ad487209 */ /* 0x008fe40007810000 */
[----:B------:R-:W-:Y:S05]  /*11a70*/  FMNMX.FTZ R4, R48, R4, !PT ;  /* 0x0000000430047209 */ /* 0x000fea0007810000 */
[----:B------:R-:W3:Y:S01]  /*11a80*/  MUFU.TANH R172, R97 ;  /* 0x0000006100ac7308 */ /* 0x000ee20000002400 */
[----:B----4-:R-:W-:Y:S02]  /*11a90*/  MOV R99, R238 ;  /* 0x000000ee00637202 */ /* 0x010fe40000000f00 */
[----:B--2---:R-:W-:Y:S07]  /*11aa0*/  FMNMX.FTZ R0, R175, R0, !PT ;  /* 0x00000000af007209 */ /* 0x004fee0007810000 */
[----:B------:R-:W2:Y:S01]  /*11ab0*/  MUFU.TANH R224, R57 ;  /* 0x0000003900e07308 */ /* 0x000ea20000002400 */
[----:B------:R-:W4:Y:S01]  /*11ac0*/  SHFL.BFLY PT, R71, R0, 0x2, 0x1f ;  /* 0x0c401f0000477f89 */ /* 0x000f2200000e0000 */
[----:B-1----:R-:W-:Y:S08]  /*11ad0*/  FMNMX.FTZ R3, R218, R3, !PT ;  /* 0x00000003da037209 */ /* 0x002ff00007810000 */
[----:B------:R-:W1:Y:S01]  /*11ae0*/  MUFU.TANH R233, R60 ;  /* 0x0000003c00e97308 */ /* 0x000e620000002400 */
[----:B---3--:R-:W-:Y:S05]  /*11af0*/  FMNMX.FTZ R72, R172, R72, !PT ;  /* 0x00000048ac487209 */ /* 0x008fea0007810000 */
[----:B------:R-:W3:Y:S04]  /*11b00*/  SHFL.BFLY PT, R5, R72, 0x2, 0x1f ;  /* 0x0c401f0048057f89 */ /* 0x000ee800000e0000 */
[----:B------:R-:W3:Y:S01]  /*11b10*/  MUFU.TANH R215, R47 ;  /* 0x0000002f00d77308 */ /* 0x000ee20000002400 */
[----:B--2---:R-:W-:Y:S02]  /*11b20*/  FMNMX.FTZ R3, R224, R3, !PT ;  /* 0x00000003e0037209 */ /* 0x004fe40007810000 */
[----:B----4-:R-:W-:Y:S07]  /*11b30*/  FMNMX.FTZ R71, R0, R71, !PT ;  /* 0x0000004700477209 */ /* 0x010fee0007810000 */
[----:B------:R-:W2:Y:S01]  /*11b40*/  MUFU.TANH R235, R61 ;  /* 0x0000003d00eb7308 */ /* 0x000ea20000002400 */
[----:B-1----:R-:W-:Y:S09]  /*11b50*/  FMNMX.FTZ R3, R233, R3, !PT ;  /* 0x00000003e9037209 */ /* 0x002ff20007810000 */
[----:B------:R-:W1:Y:S01]  /*11b60*/  MUFU.TANH R229, R58 ;  /* 0x0000003a00e57308 */ /* 0x000e620000002400 */
[----:B---3--:R-:W-:Y:S02]  /*11b70*/  FMNMX.FTZ R72, R72, R5, !PT ;  /* 0x0000000548487209 */ /* 0x008fe40007810000 */
[----:B------:R-:W-:Y:S01]  /*11b80*/  MOV R50, R215 ;  /* 0x000000d700327202 */ /* 0x000fe20000000f00 */
[----:B------:R-:W3:Y:S03]  /*11b90*/  SHFL.BFLY PT, R5, R71, 0x1, 0x1f ;  /* 0x0c201f0047057f89 */ /* 0x000ee600000e0000 */
[----:B------:R-:W-:Y:S03]  /*11ba0*/  FMNMX.FTZ R4, R50, R4, !PT ;  /* 0x0000000432047209 */ /* 0x000fe60007810000 */
[----:B------:R-:W4:Y:S01]  /*11bb0*/  MUFU.TANH R231, R73 ;  /* 0x0000004900e77308 */ /* 0x000f220000002400 */
[----:B--2---:R-:W-:Y:S01]  /*11bc0*/  MOV R94, R235 ;  /* 0x000000eb005e7202 */ /* 0x004fe20000000f00 */
[----:B------:R-:W2:Y:S01]  /*11bd0*/  SHFL.BFLY PT, R7, R72, 0x1, 0x1f ;  /* 0x0c201f0048077f89 */ /* 0x000ea200000e0000 */
[----:B------:R-:W-:Y:S07]  /*11be0*/  FMNMX.FTZ R3, R235, R3, !PT ;  /* 0x00000003eb037209 */ /* 0x000fee0007810000 */
[----:B------:R-:W2:Y:S01]  /*11bf0*/  MUFU.TANH R232, R59 ;  /* 0x0000003b00e87308 */ /* 0x000ea20000002400 */
[----:B------:R-:W-:Y:S02]  /*11c00*/  FMNMX.FTZ R3, R44, R3, !PT ;  /* 0x000000032c037209 */ /* 0x000fe40007810000 */
[----:B-1----:R-:W-:Y:S07]  /*11c10*/  FMNMX.FTZ R4, R229, R4, !PT ;  /* 0x00000004e5047209 */ /* 0x002fee0007810000 */
[----:B------:R-:W1:Y:S01]  /*11c20*/  MUFU.TANH R47, R76 ;  /* 0x0000004c002f7308 */ /* 0x000e620000002400 */
[----:B---3--:R-:W-:Y:S02]  /*11c30*/  FMNMX.FTZ R71, R71, R5, !PT ;  /* 0x0000000547477209 */ /* 0x008fe40007810000 */
[----:B----4-:R-:W-:Y:S02]  /*11c40*/  FMNMX.FTZ R3, R231, R3, !PT ;  /* 0x00000003e7037209 */ /* 0x010fe40007810000 */
[----:B--2---:R-:W-:Y:S05]  /*11c50*/  FMNMX.FTZ R72, R72, R7, !PT ;  /* 0x0000000748487209 */ /* 0x004fea0007810000 */
        /* <DEDUP_REMOVED lines=16> */
[----:B--2---:R-:W-:Y:S07]  /*11d60*/  FMNMX.FTZ R3, R174, R3, !PT ;  /* 0x00000003ae037209 */ /* 0x004fee0007810000 */
[----:B------:R-:W2:Y:S01]  /*11d70*/  MUFU.TANH R237, R75 ;  /* 0x0000004b00ed7308 */ /* 0x000ea20000002400 */
[----:B-1----:R-:W-:Y:S09]  /*11d80*/  FMNMX.FTZ R3, R222, R3, !PT ;  /* 0x00000003de037209 */ /* 0x002ff20007810000 */
[----:B------:R1:W-:Y:S01]  /*11d90*/  MUFU.TANH R75, R0 ;  /* 0x00000000004b7308 */ /* 0x0003e20000002400 */
[----:B---3--:R-:W-:Y:S02]  /*11da0*/  FMNMX.FTZ R3, R97, R3, !PT ;  /* 0x0000000361037209 */ /* 0x008fe40007810000 */
[----:B------:R-:W-:Y:S02]  /*11db0*/  MOV R92, R226 ;  /* 0x000000e2005c7202 */ /* 0x000fe40000000f00 */
[----:B------:R-:W-:Y:S05]  /*11dc0*/  FMNMX.FTZ R3, R26, R3, !PT ;  /* 0x000000031a037209 */ /* 0x000fea0007810000 */
[----:B------:R-:W3:Y:S01]  /*11dd0*/  MUFU.TANH R98, R78 ;  /* 0x0000004e00627308 */ /* 0x000ee20000002400 */
[----:B------:R-:W4:Y:S01]  /*11de0*/  SHFL.BFLY PT, R6, R3, 0x2, 0x1f ;  /* 0x0c401f0003067f89 */ /* 0x000f2200000e0000 */
[----:B--2---:R-:W-:Y:S04]  /*11df0*/  MOV R190, R237 ;  /* 0x000000ed00be7202 */ /* 0x004fe80000000f00 */
[----:B------:R-:W-:Y:S04]  /*11e00*/  FMNMX.FTZ R4, R190, R4, !PT ;  /* 0x00000004be047209 */ /* 0x000fe80007810000 */
[----:B------:R-:W2:Y:S01]  /*11e10*/  MUFU.TANH R96, R79 ;  /* 0x0000004f00607308 */ /* 0x000ea20000002400 */
[----:B-1----:R-:W-:Y:S04]  /*11e20*/  FADD.FTZ R0, -R72, R2 ;  /* 0x0000000248007221 */ /* 0x002fe80000010100 */
[----:B------:R-:W-:Y:S05]  /*11e30*/  FMUL.FTZ R2, R0, c[0x0][0x2d0] ;  /* 0x0000b40000027a20 */ /* 0x000fea0000410000 */
        /* <DEDUP_REMOVED lines=9> */
[----:B------:R-:W2:Y:S01]  /*11ed0*/  MUFU.TANH R74, R74 ;  /* 0x0000004a004a7308 */ /* 0x000ea20000002400 */
[----:B-1----:R-:W-:Y:S09]  /*11ee0*/  FMNMX.FTZ R4, R215, R4, !PT ;  /* 0x00000004d7047209 */ /* 0x002ff20007810000 */
[----:B------:R1:W1:Y:S01]  /*11ef0*/  MUFU.EX2 R73, R2 ;  /* 0x0000000200497308 */ /* 0x0002620000000800 */
[----:B---3--:R-:W-:Y:S02]  /*11f00*/  FMNMX.FTZ R0, R208, R4, !PT ;  /* 0x00000004d0007209 */ /* 0x008fe40007810000 */
[----:B----4-:R-:W-:Y:S02]  /*11f10*/  FMNMX.FTZ R70, R3, R70, !PT ;  /* 0x0000004603467209 */ /* 0x010fe40007810000 */
[----:B--2---:R-:W-:Y:S04]  /*11f20*/  FMNMX.FTZ R0, R74, R0, !PT ;  /* 0x000000004a007209 */ /* 0x004fe80007810000 */
[----:B------:R-:W-:Y:S05]  /*11f30*/  FMNMX.FTZ R0, R75, R0, !PT ;  /* 0x000000004b007209 */ /* 0x000fea0007810000 */
[----:B------:R-:W2:Y:S01]  /*11f40*/  SHFL.BFLY PT, R3, R0, 0x2, 0x1f ;  /* 0x0c401f0000037f89 */ /* 0x000ea200000e0000 */
[----:B-1----:R-:W-:Y:S02]  /*11f50*/  FADD.FTZ R2, -R71, R100 ;  /* 0x0000006447027221 */ /* 0x002fe40000010100 */
[----:B------:R-:W-:Y:S02]  /*11f60*/  FMUL.FTZ R100, R72, c[0x0][0x2d0] ;  /* 0x0000b40048647a20 */ /* 0x000fe40000410000 */
[----:B------:R-:W-:Y:S02]  /*11f70*/  FMUL.FTZ R2, R2, c[0x0][0x2d0] ;  /* 0x0000b40002027a20 */ /* 0x000fe40000410000 */
[--C-:B------:R-:W-:Y:S01]  /*11f80*/  FFMA.FTZ R4, R169, c[0x0][0x2d0], -R100.reuse ;  /* 0x0000b400a9047a23 */ /* 0x100fe20000010864 */
[----:B------:R-:W-:Y:S01]  /*11f90*/  MOV R169, R42 ;  /* 0x0000002a00a97202 */ /* 0x000fe20000000f00 */
[----:B------:R1:W-:Y:S01]  /*11fa0*/  MUFU.EX2 R69, R2 ;  /* 0x0000000200457308 */ /* 0x0003e20000000800 */
[--C-:B------:R-:W-:Y:S09]  /*11fb0*/  FFMA.FTZ R56, R183, c[0x0][0x2d0], -R100.reuse ;  /* 0x0000b400b7387a23 */ /* 0x100ff20000010864 */
[----:B------:R-:W-:Y:S01]  /*11fc0*/  MUFU.EX2 R245, R4 ;  /* 0x0000000400f57308 */ /* 0x000fe20000000800 */
[----:B--2---:R-:W-:Y:S01]  /*11fd0*/  FMNMX.FTZ R0, R0, R3, !PT ;  /* 0x0000000300007209 */ /* 0x004fe20007810000 */
[--C-:B------:R-:W-:Y:S02]  /*11fe0*/  FFMA.FTZ R3, R17, c[0x0][0x2d0], -R100.reuse ;  /* 0x0000b40011037a23 */ /* 0x100fe40000010864 */
[----:B------:R-:W-:Y:S01]  /*11ff0*/  FMUL.FTZ R17, R73, R117 ;  /* 0x0000007549117220 */ /* 0x000fe20000410000 */
[----:B------:R-:W-:Y:S05]  /*12000*/  MOV R117, R229 ;  /* 0x000000e500757202 */ /* 0x000fea0000000f00 */
[----:B------:R2:W-:Y:S01]  /*12010*/  MUFU.EX2 R252, R3 ;  /* 0x0000000300fc7308 */ /* 0x0005e20000000800 */
[----:B-1----:R-:W-:Y:S02]  /*12020*/  FADD.FTZ R2, -R70, R101 ;  /* 0x0000006546027221 */ /* 0x002fe40000010100 */
[----:B------:R-:W-:Y:S02]  /*12030*/  FMUL.FTZ R101, R71, c[0x0][0x2d0] ;  /* 0x0000b40047657a20 */ /* 0x000fe40000410000 */
[----:B------:R-:W-:Y:S02]  /*12040*/  FMUL.FTZ R2, R2, c[0x0][0x2d0] ;  /* 0x0000b40002027a20 */ /* 0x000fe40000410000 */
[--C-:B------:R-:W-:Y:S03]  /*12050*/  FFMA.FTZ R60, R199, c[0x0][0x2d0], -R101.reuse ;  /* 0x0000b400c73c7a23 */ /* 0x100fe60000010865 */
[----:B------:R1:W3:Y:S01]  /*12060*/  MUFU.EX2 R68, R2 ;  /* 0x0000000200447308 */ /* 0x0002e20000000800 */
[--C-:B--2---:R-:W-:Y:S01]  /*12070*/  FFMA.FTZ R3, R177, c[0x0][0x2d0], -R101.reuse ;  /* 0x0000b400b1037a23 */ /* 0x104fe20000010865 */
[----:B------:R-:W-:Y:S08]  /*12080*/  MOV R177, R31 ;  /* 0x0000001f00b17202 */ /* 0x000ff00000000f00 */
[----:B------:R2:W-:Y:S01]  /*12090*/  MUFU.EX2 R244, R3 ;  /* 0x0000000300f47308 */ /* 0x0005e20000000800 */
[--C-:B-1----:R-:W-:Y:S01]  /*120a0*/  FFMA.FTZ R2, R168, c[0x0][0x2d0], -R100.reuse ;  /* 0x0000b400a8027a23 */ /* 0x102fe20000010864 */
[----:B------:R-:W-:Y:S01]  /*120b0*/  MOV R168, R27 ;  /* 0x0000001b00a87202 */ /* 0x000fe20000000f00 */
[C---:B---3--:R-:W-:Y:S07]  /*120c0*/  FMUL.FTZ R57, R68.reuse, R157 ;  /* 0x0000009d44397220 */ /* 0x048fee0000410000 */
[----:B------:R1:W3:Y:S01]  /*120d0*/  MUFU.EX2 R251, R2 ;  /* 0x0000000200fb7308 */ /* 0x0002e20000000800 */
[----:B------:R-:W-:Y:S02]  /*120e0*/  FMUL.FTZ R61, R68, R161 ;  /* 0x000000a1443d7220 */ /* 0x000fe40000410000 */
[--C-:B--2---:R-:W-:Y:S01]  /*120f0*/  FFMA.FTZ R3, R170, c[0x0][0x2d0], -R101.reuse ;  /* 0x0000b400aa037a23 */ /* 0x104fe20000010865 */
[----:B------:R-:W-:Y:S06]  /*12100*/  MOV R170, R43 ;  /* 0x0000002b00aa7202 */ /* 0x000fec0000000f00 */
[----:B------:R2:W4:Y:S01]  /*12110*/  MUFU.EX2 R247, R3 ;  /* 0x0000000300f77308 */ /* 0x0005220000000800 */
[----:B-1----:R-:W-:Y:S01]  /*12120*/  FFMA.FTZ R2, R16, c[0x0][0x2d0], -R100 ;  /* 0x0000b40010027a23 */ /* 0x002fe20000010864 */
[----:B---3--:R-:W-:Y:S08]  /*12130*/  F2FP.BF16.PACK_AB R76, R251, R245 ;  /* 0x000000f5fb4c723e */ /* 0x008ff000000010ff */
[----:B------:R1:W3:Y:S01]  /*12140*/  MUFU.EX2 R250, R2 ;  /* 0x0000000200fa7308 */ /* 0x0002e20000000800 */
[--C-:B--2---:R-:W-:Y:S01]  /*12150*/  FFMA.FTZ R3, R18, c[0x0][0x2d0], -R101.reuse ;  /* 0x0000b40012037a23 */ /* 0x104fe20000010865 */
[----:B----4-:R-:W-:Y:S01]  /*12160*/  F2FP.BF16.PACK_AB R77, R247, R244 ;  /* 0x000000f4f74d723e */ /* 0x010fe200000010ff */
[----:B------:R-:W-:Y:S01]  /*12170*/  FMUL.FTZ R18, R69, R118 ;  /* 0x0000007645127220 */ /* 0x000fe20000410000 */
[----:B------:R-:W-:Y:S06]  /*12180*/  MOV R118, R49 ;  /* 0x0000003100767202 */ /* 0x000fec0000000f00 */
[----:B------:R2:W-:Y:S01]  /*12190*/  MUFU.EX2 R249, R3 ;  /* 0x0000000300f97308 */ /* 0x0005e20000000800 */
[----:B------:R-:W-:Y:S01]  /*121a0*/  FMUL.FTZ R49, R73, R149 ;  /* 0x0000009549317220 */ /* 0x000fe20000410000 */
[----:B-1----:R-:W2:Y:S01]  /*121b0*/  SHFL.BFLY PT, R2, R0, 0x1, 0x1f ;  /* 0x0c201f0000027f89 */ /* 0x002ea200000e0000 */
[----:B---3--:R-:W-:Y:S02]  /*121c0*/  F2FP.BF16.PACK_AB R78, R252, R250 ;  /* 0x000000fafc4e723e */ /* 0x008fe400000010ff */
[----:B--2---:R-:W-:Y:S01]  /*121d0*/  FMNMX.FTZ R3, R0, R2, !PT ;  /* 0x0000000200037209 */ /* 0x004fe20007810000 */
        /* <DEDUP_REMOVED lines=17> */
[----:B------:R1:W3:Y:S01]  /*122f0*/  MUFU.EX2 R242, R2 ;  /* 0x0000000200f27308 */ /* 0x0002e20000000800 */
[C---:B--2---:R-:W-:Y:S02]  /*12300*/  FMUL.FTZ R27, R0.reuse, R127 ;  /* 0x0000007f001b7220 */ /* 0x044fe40000410000 */
[C---:B------:R-:W-:Y:S02]  /*12310*/  FMUL.FTZ R31, R0.reuse, R131 ;  /* 0x00000083001f7220 */ /* 0x040fe40000410000 */
[C---:B------:R-:W-:Y:S02]  /*12320*/  FMUL.FTZ R42, R0.reuse, R142 ;  /* 0x0000008e002a7220 */ /* 0x040fe40000410000 */
[C---:B------:R-:W-:Y:S02]  /*12330*/  FMUL.FTZ R43, R0.reuse, R143 ;  /* 0x0000008f002b7220 */ /* 0x040fe40000410000 */
[C---:B------:R-:W-:Y:S02]  /*12340*/  FMUL.FTZ R47, R0.reuse, R147 ;  /* 0x00000093002f7220 */ /* 0x040fe40000410000 */
[C---:B------:R-:W-:Y:S02]  /*12350*/  FMUL.FTZ R58, R0.reuse, R158 ;  /* 0x0000009e003a7220 */ /* 0x040fe40000410000 */
[C---:B------:R-:W-:Y:S02]  /*12360*/  FMUL.FTZ R59, R0.reuse, R159 ;  /* 0x0000009f003b7220 */ /* 0x040fe40000410000 */
[C---:B------:R-:W-:Y:S02]  /*12370*/  FMUL.FTZ R62, R0.reuse, R162 ;  /* 0x000000a2003e7220 */ /* 0x040fe40000410000 */
[----:B------:R-:W-:Y:S02]  /*12380*/  FMUL.FTZ R63, R0, R163 ;  /* 0x000000a3003f7220 */ /* 0x000fe40000410000 */
[--C-:B-1----:R-:W-:Y:S01]  /*12390*/  FFMA.FTZ R2, R12, c[0x0][0x2d0], -R102.reuse ;  /* 0x0000b4000c027a23 */ /* 0x102fe20000010866 */
        /* <DEDUP_REMOVED lines=11> */
[----:B------:R-:W-:Y:S01]  /*12450*/  FMUL.FTZ R14, R0, R114 ;  /* 0x00000072000e7220 */ /* 0x000fe20000410000 */
[----:B------:R-:W-:Y:S01]  /*12460*/  MOV R114, R52 ;  /* 0x0000003400727202 */ /* 0x000fe20000000f00 */
[--C-:B------:R-:W-:Y:S05]  /*12470*/  FFMA.FTZ R74, R74, c[0x0][0x2d0], -R2.reuse ;  /* 0x0000b4004a4a7a23 */ /* 0x100fea0000010802 */
[----:B------:R2:W-:Y:S10]  /*12480*/  MUFU.EX2 R185, R4 ;  /* 0x0000000400b97308 */ /* 0x0005f40000000800 */
[----:B------:R3:W-:Y:S01]  /*12490*/  MUFU.EX2 R188, R7 ;  /* 0x0000000700bc7308 */ /* 0x0007e20000000800 */
[----:B-1----:R-:W-:Y:S01]  /*124a0*/  FMUL.FTZ R16, R73, R116 ;  /* 0x0000007449107220 */ /* 0x002fe20000410000 */
[----:B------:R-:W-:Y:S01]  /*124b0*/  MOV R116, R50 ;  /* 0x0000003200747202 */ /* 0x000fe20000000f00 */
[----:B------:R-:W-:Y:S07]  /*124c0*/  FMUL.FTZ R50, R69, R150 ;  /* 0x0000009645327220 */ /* 0x000fee0000410000 */
[----:B------:R-:W1:Y:S01]  /*124d0*/  MUFU.EX2 R186, R8 ;  /* 0x0000000800ba7308 */ /* 0x000e620000000800 */
[----:B--2---:R-:W-:Y:S01]  /*124e0*/  FFMA.FTZ R4, R178, c[0x0][0x2d0], -R2 ;  /* 0x0000b400b2047a23 */ /* 0x004fe20000010802 */
[----:B------:R-:W-:Y:S08]  /*124f0*/  MOV R178, R232 ;  /* 0x000000e800b27202 */ /* 0x000ff00000000f00 */
[----:B------:R2:W4:Y:S01]  /*12500*/  MUFU.EX2 R187, R4 ;  /* 0x0000000400bb7308 */ /* 0x0005220000000800 */
[----:B---3--:R-:W-:Y:S02]  /*12510*/  @P4 MOV R7, R37 ;  /* 0x0000002500074202 */ /* 0x008fe40000000f00 */
[----:B-1----:R-:W-:Y:S01]  /*12520*/  F2FP.BF16.PACK_AB R67, R186, R188 ;  /* 0x000000bcba43723e */ /* 0x002fe200000010ff */
[----:B--2---:R-:W-:Y:S01]  /*12530*/  @P4 IMAD.WIDE.U32 R4, R225, c[0x0][0x1e0], RZ ;  /* 0x00007800e1044a25 */ /* 0x004fe200078e00ff */
        /* <DEDUP_REMOVED lines=23> */
[----:B--2---:R-:W-:Y:S01]  /*126b0*/  @P4 IADD3 R4, P1, R6, R13, RZ ;  /* 0x0000000d06044210 */ /* 0x004fe20007f3e0ff */
[----:B---3--:R-:W-:Y:S02]  /*126c0*/  FFMA.FTZ R11, R32, c[0x0][0x2d0], -R100 ;  /* 0x0000b400200b7a23 */ /* 0x008fe40000010864 */
[----:B------:R-:W-:Y:S06]  /*126d0*/  FFMA.FTZ R32, R192, c[0x0][0x2d0], -R2 ;  /* 0x0000b400c0207a23 */ /* 0x000fec0000010802 */
[----:B------:R2:W-:Y:S01]  /*126e0*/  MUFU.EX2 R238, R11 ;  /* 0x0000000b00ee7308 */ /* 0x0005e20000000800 */
[----:B----4-:R-:W-:Y:S01]  /*126f0*/  FMUL.FTZ R8, R68, R108 ;  /* 0x0000006c44087220 */ /* 0x010fe20000410000 */
[----:B------:R-:W-:Y:S01]  /*12700*/  MOV R108, R44 ;  /* 0x0000002c006c7202 */ /* 0x000fe20000000f00 */
[----:B------:R-:W-:Y:S01]  /*12710*/  FFMA.FTZ R44, R194, c[0x0][0x2d0], -R100 ;  /* 0x0000b400c22c7a23 */ /* 0x000fe20000010864 */
[-C--:B-1----:R-:W-:Y:S01]  /*12720*/  @P4 IADD3.X R7, R9, R12.reuse, RZ, P0, !PT ;  /* 0x0000000c09074210 */ /* 0x082fe200007fe4ff */
[----:B------:R-:W-:Y:S01]  /*12730*/  FMUL.FTZ R9, R68, R109 ;  /* 0x0000006d44097220 */ /* 0x000fe20000410000 */
[----:B------:R-:W-:Y:S01]  /*12740*/  @P4 IADD3 R10, P0, R4, R13, RZ ;  /* 0x0000000d040a4210 */ /* 0x000fe20007f1e0ff */
[----:B------:R-:W-:Y:S01]  /*12750*/  FMUL.FTZ R13, R68, R113 ;  /* 0x00000071440d7220 */ /* 0x000fe20000410000 */
[----:B------:R-:W-:Y:S01]  /*12760*/  @P4 IADD3.X R5, R7, R12, RZ, P1, !PT ;  /* 0x0000000c07054210 */ /* 0x000fe20000ffe4ff */
[----:B------:R1:W-:Y:S01]  /*12770*/  @P4 LDGSTS.E.BYPASS.LTC128B.128 [R227+0x4900], [R6.64], !P3 ;  /* 0x0490000006e34fae */ /* 0x0003e2000d901d68 */
[----:B------:R-:W-:Y:S01]  /*12780*/  MOV R109, R40 ;  /* 0x00000028006d7202 */ /* 0x000fe20000000f00 */
[----:B------:R-:W-:Y:S01]  /*12790*/  FFMA.FTZ R40, R196, c[0x0][0x2d0], -R2 ;  /* 0x0000b400c4287a23 */ /* 0x000fe20000010802 */
[----:B------:R-:W-:Y:S01]  /*127a0*/  MOV R113, R51 ;  /* 0x0000003300717202 */ /* 0x000fe20000000f00 */
[----:B------:R-:W-:Y:S04]  /*127b0*/  FMUL.FTZ R51, R69, R151 ;  /* 0x0000009745337220 */ /* 0x000fe80000410000 */
[----:B------:R3:W-:Y:S01]  /*127c0*/  @P4 LDGSTS.E.BYPASS.LTC128B.128 [R227+0x5100], [R4.64], !P3 ;  /* 0x0510000004e34fae */ /* 0x0007e2000d901d68 */
[----:B--2---:R-:W-:Y:S01]  /*127d0*/  @P4 IADD3.X R11, R5, R12, RZ, P0, !PT ;  /* 0x0000000c050b4210 */ /* 0x004fe200007fe4ff */
[--C-:B------:R-:W-:Y:S01]  /*127e0*/  FFMA.FTZ R12, R24, c[0x0][0x2d0], -R102.reuse ;  /* 0x0000b400180c7a23 */ /* 0x100fe20000010866 */
[----:B------:R-:W-:Y:S01]  /*127f0*/  ISETP.GT.AND P0, PT, R103, UR5, PT ;  /* 0x0000000567007c0c */ /* 0x000fe2000bf04270 */
[----:B------:R-:W-:Y:S01]  /*12800*/  FFMA.FTZ R24, R29, c[0x0][0x2d0], -R102 ;  /* 0x0000b4001d187a23 */ /* 0x000fe20000010866 */
[----:B------:R-:W-:Y:S03]  /*12810*/  MOV R103, R225 ;  /* 0x000000e100677202 */ /* 0x000fe60000000f00 */
[----:B------:R2:W-:Y:S01]  /*12820*/  @P4 LDGSTS.E.BYPASS.LTC128B.128 [R227+0x5900], [R10.64], !P3 ;  /* 0x059000000ae34fae */ /* 0x0005e2000d901d68 */
[----:B------:R4:W-:Y:S01]  /*12830*/  MUFU.EX2 R232, R12 ;  /* 0x0000000c00e87308 */ /* 0x0009e20000000800 */
[C---:B------:R-:W-:Y:S06]  /*12840*/  FMUL.FTZ R29, R68.reuse, R129 ;  /* 0x00000081441d7220 */ /* 0x040fec0000410000 */
        /* <DEDUP_REMOVED lines=11> */
[----:B----4-:R-:W-:Y:S01]  /*12900*/  FMUL.FTZ R12, R68, R112 ;  /* 0x00000070440c7220 */ /* 0x010fe20000410000 */
[----:B------:R-:W4:Y:S01]  /*12910*/  LDSM.16.MT88.4 R52, [R210+0x100] ;  /* 0x00010000d234783b */ /* 0x000f220000004200 */
[C---:B--2---:R-:W-:Y:S01]  /*12920*/  FMUL.FTZ R10, R0.reuse, R110 ;  /* 0x0000006e000a7220 */ /* 0x044fe20000410000 */
[----:B------:R-:W-:Y:S01]  /*12930*/  MOV R110, R46 ;  /* 0x0000002e006e7202 */ /* 0x000fe20000000f00 */
[C---:B------:R-:W-:Y:S01]  /*12940*/  FMUL.FTZ R11, R0.reuse, R111 ;  /* 0x0000006f000b7220 */ /* 0x040fe20000410000 */
[----:B------:R-:W-:Y:S01]  /*12950*/  MOV R111, R205 ;  /* 0x000000cd006f7202 */ /* 0x000fe20000000f00 */
[C---:B------:R-:W-:Y:S01]  /*12960*/  FMUL.FTZ R46, R0.reuse, R146 ;  /* 0x00000092002e7220 */ /* 0x040fe20000410000 */
[----:B------:R-:W-:Y:S02]  /*12970*/  MOV R112, R203 ;  /* 0x000000cb00707202 */ /* 0x000fe40000000f00 */
[----:B------:R2:W-:Y:S01]  /*12980*/  MUFU.EX2 R230, R24 ;  /* 0x0000001800e67308 */ /* 0x0005e20000000800 */
[----:B------:R-:W4:Y:S01]  /*12990*/  LDSM.16.MT88.4 R80, [R211+0x100] ;  /* 0x00010000d350783b */ /* 0x000f220000004200 */
[----:B-1----:R-:W-:Y:S01]  /*129a0*/  FMUL.FTZ R6, R69, R106 ;  /* 0x0000006a45067220 */ /* 0x002fe20000410000 */
[----:B------:R-:W-:Y:S01]  /*129b0*/  MOV R106, R26 ;  /* 0x0000001a006a7202 */ /* 0x000fe20000000f00 */
[C---:B------:R-:W-:Y:S05]  /*129c0*/  FMUL.FTZ R26, R0.reuse, R126 ;  /* 0x0000007e001a7220 */ /* 0x040fea0000410000 */
[----:B------:R-:W1:Y:S01]  /*129d0*/  LDSM.16.MT88.4 R84, [R209+0x900] ;  /* 0x00090000d154783b */ /* 0x000e620000004200 */
[----:B------:R4:W-:Y:S01]  /*129e0*/  MUFU.EX2 R181, R32 ;  /* 0x0000002000b57308 */ /* 0x0009e20000000800 */
[--C-:B---3--:R-:W-:Y:S02]  /*129f0*/  FFMA.FTZ R4, R15, c[0x0][0x2d0], -R101.reuse ;  /* 0x0000b4000f047a23 */ /* 0x108fe40000010865 */
[----:B------:R-:W-:Y:S01]  /*12a00*/  FMUL.FTZ R15, R0, R115 ;  /* 0x00000073000f7220 */ /* 0x000fe20000410000 */
[----:B------:R-:W-:Y:S03]  /*12a10*/  MOV R115, R206 ;  /* 0x000000ce00737202 */ /* 0x000fe60000000f00 */
[----:B------:R-:W3:Y:S03]  /*12a20*/  LDSM.16.MT88.4 R88, [R212+0x900] ;  /* 0x00090000d458783b */ /* 0x000ee60000004200 */
[----:B------:R4:W-:Y:S01]  /*12a30*/  MUFU.EX2 R234, R4 ;  /* 0x0000000400ea7308 */ /* 0x0009e20000000800 */
[----:B--2---:R-:W-:Y:S04]  /*12a40*/  FMUL.FTZ R24, R68, R124 ;  /* 0x0000007c44187220 */ /* 0x004fe80000410000 */
[----:B------:R-:W0:Y:S05]  /*12a50*/  LDGDEPBAR ;  /* 0x00000000000079af */ /* 0x000e2a0000000000 */
[----:B------:R2:W-:Y:S01]  /*12a60*/  MUFU.EX2 R206, R56 ;  /* 0x0000003800ce7308 */ /* 0x0005e20000000800 */
[----:B----4-:R-:W-:Y:S02]  /*12a70*/  FMUL.FTZ R32, R73, R132 ;  /* 0x0000008449207220 */ /* 0x010fe40000410000 */
[--C-:B------:R-:W-:Y:S02]  /*12a80*/  FFMA.FTZ R4, R34, c[0x0][0x2d0], -R101.reuse ;  /* 0x0000b40022047a23 */ /* 0x100fe40000010865 */
[----:B------:R-:W-:Y:S05]  /*12a90*/  FMUL.FTZ R34, R69, R134 ;  /* 0x0000008645227220 */ /* 0x000fea0000410000 */
[----:B------:R4:W-:Y:S01]  /*12aa0*/  MUFU.EX2 R235, R4 ;  /* 0x0000000400eb7308 */ /* 0x0009e20000000800 */
[----:B--2---:R-:W-:Y:S02]  /*12ab0*/  FMUL.FTZ R56, R68, R156 ;  /* 0x0000009c44387220 */ /* 0x004fe40000410000 */
[--C-:B----4-:R-:W-:Y:S02]  /*12ac0*/  FFMA.FTZ R4, R35, c[0x0][0x2d0], -R101.reuse ;  /* 0x0000b40023047a23 */ /* 0x110fe40000010865 */
[----:B------:R-:W-:Y:S05]  /*12ad0*/  FMUL.FTZ R35, R69, R135 ;  /* 0x0000008745237220 */ /* 0x000fea0000410000 */
[----:B------:R2:W-:Y:S01]  /*12ae0*/  MUFU.EX2 R236, R4 ;  /* 0x0000000400ec7308 */ /* 0x0005e20000000800 */
[----:B------:R-:W-:Y:S01]  /*12af0*/  LDSM.16.MT88.4 R132, [R212+0x2900] ;  /* 0x00290000d484783b */ /* 0x000fe20000004200 */
[C---:B--2---:R-:W-:Y:S01]  /*12b00*/  FMUL.FTZ R4, R73.reuse, R104 ;  /* 0x0000006849047220 */ /* 0x044fe20000410000 */
        /* <DEDUP_REMOVED lines=9> */
[----:B--2---:R-:W-:Y:S02]  /*12ba0*/  FMUL.FTZ R44, R68, R144 ;  /* 0x00000090442c7220 */ /* 0x004fe40000410000 */
[C---:B------:R-:W-:Y:S04]  /*12bb0*/  HMMA.16816.F32.BF16 R16, R76.reuse, R22, R16 ;  /* 0x000000164c10723c */ /* 0x040fe80000041810 */
[----:B------:R-:W-:Y:S01]  /*12bc0*/  FFMA.FTZ R28, R182, c[0x0][0x2d0], -R2 ;  /* 0x0000b400b61c7a23 */ /* 0x000fe20000010802 */
[----:B------:R-:W-:Y:S01]  /*12bd0*/  MOV R124, R121 ;  /* 0x00000079007c7202 */ /* 0x000fe20000000f00 */
[----:B------:R-:W-:Y:S01]  /*12be0*/  FMUL.FTZ R45, R68, R145 ;  /* 0x00000091442d7220 */ /* 0x000fe20000410000 */
[----:B------:R-:W-:Y:S01]  /*12bf0*/  MOV R121, R114 ;  /* 0x0000007200797202 */ /* 0x000fe20000000f00 */
[C---:B------:R-:W-:Y:S01]  /*12c00*/  FMUL.FTZ R22, R69.reuse, R122 ;  /* 0x0000007a45167220 */ /* 0x040fe20000410000 */
[----:B------:R2:W1:Y:S03]  /*12c10*/  MUFU.EX2 R182, R28 ;  /* 0x0000001c00b67308 */ /* 0x0004660000000800 */
[----:B------:R-:W-:Y:S01]  /*12c20*/  FMUL.FTZ R23, R69, R123 ;  /* 0x0000007b45177220 */ /* 0x000fe20000410000 */
[----:B------:R-:W-:Y:S01]  /*12c30*/  MOV R123, R30 ;  /* 0x0000001e007b7202 */ /* 0x000fe20000000f00 */
[----:B------:R-:W-:Y:S01]  /*12c40*/  FMUL.FTZ R30, R0, R130 ;  /* 0x00000082001e7220 */ /* 0x000fe20000410000 */
[----:B------:R-:W-:Y:S01]  /*12c50*/  MOV R122, R41 ;  /* 0x00000029007a7202 */ /* 0x000fe20000000f00 */
[C---:B------:R-:W-:Y:S01]  /*12c60*/  FMUL.FTZ R41, R68.reuse, R141 ;  /* 0x0000008d44297220 */ /* 0x040fe20000410000 */
[----:B------:R-:W-:Y:S01]  /*12c70*/  MOV R126, R123 ;  /* 0x0000007b007e7202 */ /* 0x000fe20000000f00 */
[----:B----4-:R-:W-:Y:S01]  /*12c80*/  FMUL.FTZ R20, R73, R120 ;  /* 0x0000007849147220 */ /* 0x010fe20000410000 */
        /* <DEDUP_REMOVED lines=8> */
[C---:B--2---:R-:W-:Y:S02]  /*12d10*/  FMUL.FTZ R28, R68.reuse, R128 ;  /* 0x00000080441c7220 */ /* 0x044fe40000410000 */
        /* <DEDUP_REMOVED lines=8> */
[----:B----4-:R-:W-:Y:S02]  /*12da0*/  FMUL.FTZ R48, R73, R148 ;  /* 0x0000009449307220 */ /* 0x010fe40000410000 */
[C---:B------:R-:W-:Y:S01]  /*12db0*/  HMMA.16816.F32.BF16 R32, R76.reuse, R38, R32 ;  /* 0x000000264c20723c */ /* 0x040fe20000041820 */
[----:B------:R-:W-:Y:S03]  /*12dc0*/  LDSM.16.MT88.4 R148, [R210+0x2900] ;  /* 0x00290000d294783b */ /* 0x000fe60000004200 */
[----:B------:R-:W-:Y:S01]  /*12dd0*/  MOV R171, R94 ;  /* 0x0000005e00ab7202 */ /* 0x000fe20000000f00 */
[----:B------:R4:W1:Y:S02]  /*12de0*/  MUFU.EX2 R137, R40 ;  /* 0x0000002800897308 */ /* 0x0008640000000800 */
[C---:B------:R-:W-:Y:S02]  /*12df0*/  FMUL.FTZ R38, R69.reuse, R138 ;  /* 0x0000008a45267220 */ /* 0x040fe40000410000 */
[----:B------:R-:W-:Y:S06]  /*12e00*/  FMUL.FTZ R39, R69, R139 ;  /* 0x0000008b45277220 */ /* 0x000fec0000410000 */
[----:B------:R1:W-:Y:S01]  /*12e10*/  MUFU.EX2 R139, R60 ;  /* 0x0000003c008b7308 */ /* 0x0003e20000000800 */
[C---:B--2---:R-:W-:Y:S09]  /*12e20*/  FMUL.FTZ R36, R73.reuse, R136 ;  /* 0x0000008849247220 */ /* 0x044ff20000410000 */
[----:B------:R2:W-:Y:S01]  /*12e30*/  MUFU.EX2 R138, R92 ;  /* 0x0000005c008a7308 */ /* 0x0005e20000000800 */
[-C--:B------:R-:W-:Y:S03]  /*12e40*/  HMMA.16816.F32.BF16 R36, R76, R52.reuse, R36 ;  /* 0x000000344c24723c */ /* 0x080fe60000041824 */
[C---:B----4-:R-:W-:Y:S07]  /*12e50*/  FMUL.FTZ R40, R68.reuse, R140 ;  /* 0x0000008c44287220 */ /* 0x050fee0000410000 */
[C---:B------:R-:W-:Y:S04]  /*12e60*/  HMMA.16816.F32.BF16 R40, R64.reuse, R52, R40 ;  /* 0x000000344028723c */ /* 0x040fe80000041828 */
[----:B-1----:R-:W-:Y:S03]  /*12e70*/  FMUL.FTZ R60, R68, R160 ;  /* 0x000000a0443c7220 */ /* 0x002fe60000410000 */
[----:B------:R-:W-:Y:S01]  /*12e80*/  FFMA.FTZ R52, R184, c[0x0][0x2d0], -R100 ;  /* 0x0000b400b8347a23 */ /* 0x000fe20000010864 */
[-C--:B------:R-:W-:Y:S03]  /*12e90*/  HMMA.16816.F32.BF16 R44, R64, R54.reuse, R44 ;  /* 0x00000036402c723c */ /* 0x080fe6000004182c */
[----:B------:R1:W4:Y:S01]  /*12ea0*/  MUFU.EX2 R207, R52 ;  /* 0x0000003400cf7308 */ /* 0x0003220000000800 */
[----:B------:R-:W-:Y:S01]  /*12eb0*/  FMUL.FTZ R53, R73, R153 ;  /* 0x0000009949357220 */ /* 0x000fe20000410000 */
[----:B--2---:R-:W2:Y:S03]  /*12ec0*/  LDSM.16.MT88.4 R92, [R210+0x900] ;  /* 0x00090000d25c783b */ /* 0x004ea60000004200 */
[C---:B------:R-:W-:Y:S07]  /*12ed0*/  HMMA.16816.F32.BF16 R48, R76.reuse, R54, R48 ;  /* 0x000000364c30723c */ /* 0x040fee0000041830 */
[C---:B------:R-:W-:Y:S02]  /*12ee0*/  FMUL.FTZ R54, R69.reuse, R154 ;  /* 0x0000009a45367220 */ /* 0x040fe40000410000 */
[----:B------:R-:W-:Y:S03]  /*12ef0*/  FMUL.FTZ R55, R69, R155 ;  /* 0x0000009b45377220 */ /* 0x000fe60000410000 */
[----:B-1----:R-:W-:Y:S07]  /*12f00*/  FMUL.FTZ R52, R73, R152 ;  /* 0x0000009849347220 */ /* 0x002fee0000410000 */
        /* <DEDUP_REMOVED lines=20> */
[--C-:B-1----:R-:W-:Y:S04]  /*13050*/  FFMA.FTZ R80, R198, c[0x0][0x2d0], -R101.reuse ;  /* 0x0000b400c6507a23 */ /* 0x102fe80000010865 */
[----:B------:R1:W1:Y:S02]  /*13060*/  MUFU.EX2 R203, R80 ;  /* 0x0000005000cb7308 */ /* 0x0002640000000800 */
[----:B-1----:R-:W-:Y:S07]  /*13070*/  F2FP.BF16.PACK_AB R80, R231, R232 ;  /* 0x000000e8e750723e */ /* 0x002fee00000010ff */
[C---:B------:R-:W-:Y:S07]  /*13080*/  HMMA.16816.F32.BF16 R8, R80.reuse, R84, R8 ;  /* 0x000000545008723c */ /* 0x040fee0000041808 */
[--C-:B------:R-:W-:Y:S01]  /*13090*/  FFMA.FTZ R84, R202, c[0x0][0x2d0], -R102.reuse ;  /* 0x0000b400ca547a23 */ /* 0x100fe20000010866 */
[-C--:B------:R-:W-:Y:S03]  /*130a0*/  HMMA.16816.F32.BF16 R12, R80, R86.reuse, R12 ;  /* 0x00000056500c723c */ /* 0x080fe6000004180c */
[----:B------:R1:W-:Y:S05]  /*130b0*/  MUFU.EX2 R143, R84 ;  /* 0x00000054008f7308 */ /* 0x0003ea0000000800 */
[C---:B------:R-:W-:Y:S08]  /*130c0*/  HMMA.16816.F32.BF16 R16, R76.reuse, R86, R16 ;  /* 0x000000564c10723c */ /* 0x040ff00000041810 */
[-C--:B---3--:R-:W-:Y:S08]  /*130d0*/  HMMA.16816.F32.BF16 R20, R76, R88.reuse, R20 ;  /* 0x000000584c14723c */ /* 0x088ff00000041814 */
[C---:B------:R-:W-:Y:S04]  /*130e0*/  HMMA.16816.F32.BF16 R24, R80.reuse, R88, R24 ;  /* 0x000000585018723c */ /* 0x040fe80000041818 */
[--C-:B-1----:R-:W-:Y:S04]  /*130f0*/  FFMA.FTZ R84, R201, c[0x0][0x2d0], -R102.reuse ;  /* 0x0000b400c9547a23 */ /* 0x102fe80000010866 */
[-C--:B------:R-:W-:Y:S01]  /*13100*/  HMMA.16816.F32.BF16 R28, R80, R90.reuse, R28 ;  /* 0x0000005a501c723c */ /* 0x080fe2000004181c */
[----:B------:R1:W-:Y:S07]  /*13110*/  MUFU.EX2 R142, R84 ;  /* 0x00000054008e7308 */ /* 0x0003ee0000000800 */
[C---:B------:R-:W-:Y:S08]  /*13120*/  HMMA.16816.F32.BF16 R32, R76.reuse, R90, R32 ;  /* 0x0000005a4c20723c */ /* 0x040ff00000041820 */
[-C--:B--2---:R-:W-:Y:S08]  /*13130*/  HMMA.16816.F32.BF16 R36, R76, R92.reuse, R36 ;  /* 0x0000005c4c24723c */ /* 0x084ff00000041824 */
[C---:B------:R-:W-:Y:S04]  /*13140*/  HMMA.16816.F32.BF16 R40, R80.reuse, R92, R40 ;  /* 0x0000005c5028723c */ /* 0x040fe80000041828 */
[----:B-1----:R-:W-:Y:S01]  /*13150*/  FFMA.FTZ R84, R126, c[0x0][0x2d0], -R102 ;  /* 0x0000b4007e547a23 */ /* 0x002fe20000010866 */
        /* <DEDUP_REMOVED lines=24> */
[----:B------:R1:W1:Y:S01]  /*132e0*/  MUFU.EX2 R141, R88 ;  /* 0x00000058008d7308 */ /* 0x0002620000000800 */
[----:B------:R-:W-:Y:S02]  /*132f0*/  MOV R124, R123 ;  /* 0x0000007b007c7202 */ /* 0x000fe40000000f00 */
[----:B------:R-:W-:Y:S02]  /*13300*/  MOV R121, R120 ;  /* 0x0000007800797202 */ /* 0x000fe40000000f00 */
[----:B------:R-:W-:Y:S02]  /*13310*/  MOV R123, R122 ;  /* 0x0000007a007b7202 */ /* 0x000fe40000000f00 */
[----:B------:R-:W-:Y:S02]  /*13320*/  MOV R122, R121 ;  /* 0x00000079007a7202 */ /* 0x000fe40000000f00 */
[----:B------:R-:W-:Y:S02]  /*13330*/  MOV R120, R119 ;  /* 0x0000007700787202 */ /* 0x000fe40000000f00 */
[----:B------:R-:W-:Y:S02]  /*13340*/  MOV R119, R112 ;  /* 0x0000007000777202 */ /* 0x000fe40000000f00 */
[----:B------:R-:W-:Y:S01]  /*13350*/  MOV R112, R109 ;  /* 0x0000006d00707202 */ /* 0x000fe20000000f00 */
[----:B---3--:R-:W3:Y:S01]  /*13360*/  LDSM.16.MT88.4 R84, [R211+0x900] ;  /* 0x00090000d354783b */ /* 0x008ee20000004200 */
[----:B------:R-:W-:Y:S02]  /*13370*/  MOV R121, R120 ;  /* 0x0000007800797202 */ /* 0x000fe40000000f00 */
[----:B------:R-:W-:Y:S02]  /*13380*/  MOV R120, R119 ;  /* 0x0000007700787202 */ /* 0x000fe40000000f00 */
[----:B------:R-:W-:Y:S02]  /*13390*/  MOV R119, R112 ;  /* 0x0000007000777202 */ /* 0x000fe40000000f00 */
[----:B------:R-:W-:Y:S02]  /*133a0*/  MOV R109, R221 ;  /* 0x000000dd006d7202 */ /* 0x000fe40000000f00 */
[----:B------:R2:W5:Y:S01]  /*133b0*/  LDL.LU R221, [R1+0x68] ;  /* 0x0000680001dd7983 */ /* 0x0005620000300800 */
[--C-:B-1----:R-:W-:Y:S01]  /*133c0*/  FFMA.FTZ R88, R126, c[0x0][0x2d0], -R2.reuse ;  /* 0x0000b4007e587a23 */ /* 0x102fe20000010802 */
        /* <DEDUP_REMOVED lines=15> */
[----:B-1----:R-:W-:Y:S01]  /*134c0*/  FFMA.FTZ R88, R126, c[0x0][0x2d0], -R2 ;  /* 0x0000b4007e587a23 */ /* 0x002fe20000010802 */
[----:B------:R-:W-:Y:S01]  /*134d0*/  MOV R126, R125 ;  /* 0x0000007d007e7202 */ /* 0x000fe20000000f00 */
[-C--:B---3--:R-:W-:Y:S01]  /*134e0*/  HMMA.16816.F32.BF16 R52, R76, R84.reuse, R52 ;  /* 0x000000544c34723c */ /* 0x088fe20000041834 */
[----:B------:R1:W5:Y:S01]  /*134f0*/  LDL.LU R223, [R1+0x60] ;  /* 0x0000600001df7983 */ /* 0x0003620000300800 */
[----:B------:R3:W1:Y:S01]  /*13500*/  MUFU.EX2 R144, R88 ;  /* 0x0000005800907308 */ /* 0x0006620000000800 */
        /* <DEDUP_REMOVED lines=10> */
[--C-:B---3--:R-:W-:Y:S01]  /*135b0*/  FFMA.FTZ R88, R126, c[0x0][0x2d0], -R100.reuse ;  /* 0x0000b4007e587a23 */ /* 0x108fe20000010864 */
        /* <DEDUP_REMOVED lines=8> */
[----:B----4-:R-:W-:Y:S02]  /*13640*/  F2FP.BF16.PACK_AB R78, R206, R207 ;  /* 0x000000cfce4e723e */ /* 0x010fe400000010ff */
[----:B------:R-:W-:Y:S02]  /*13650*/  F2FP.BF16.PACK_AB R77, R205, R139 ;  /* 0x0000008bcd4d723e */ /* 0x000fe400000010ff */
[----:B------:R-:W-:Y:S02]  /*13660*/  F2FP.BF16.PACK_AB R79, R203, R204 ;  /* 0x000000cccb4f723e */ /* 0x000fe400000010ff */
[----:B------:R-:W-:Y:S02]  /*13670*/  MOV R118, R117 ;  /* 0x0000007500767202 */ /* 0x000fe40000000f00 */
[----:B------:R-:W-:Y:S02]  /*13680*/  MOV R117, R224 ;  /* 0x000000e000757202 */ /* 0x000fe40000000f00 */
[----:B------:R-:W-:Y:S01]  /*13690*/  MOV R120, R119 ;  /* 0x0000007700787202 */ /* 0x000fe20000000f00 */
[----:B------:R4:W5:Y:S01]  /*136a0*/  LDL.LU R224, [R1+0x5c] ;  /* 0x00005c0001e07983 */ /* 0x0009620000300800 */
[--C-:B---3--:R-:W-:Y:S01]  /*136b0*/  FFMA.FTZ R88, R126, c[0x0][0x2d0], -R100.reuse ;  /* 0x0000b4007e587a23 */ /* 0x108fe20000010864 */
        /* <DEDUP_REMOVED lines=14> */
[----:B--2---:R-:W-:Y:S01]  /*137a0*/  F2FP.BF16.PACK_AB R82, R202, R142 ;  /* 0x0000008eca52723e */ /* 0x004fe200000010ff */
[----:B------:R2:W5:Y:S01]  /*137b0*/  LDL.LU R218, [R1+0x58] ;  /* 0x0000580001da7983 */ /* 0x0005620000300800 */
[----:B------:R-:W-:Y:S02]  /*137c0*/  F2FP.BF16.PACK_AB R81, R141, R136 ;  /* 0x000000888d51723e */ /* 0x000fe400000010ff */
[----:B-1----:R-:W-:Y:S01]  /*137d0*/  F2FP.BF16.PACK_AB R83, R144, R140 ;  /* 0x0000008c9053723e */ /* 0x002fe200000010ff */
[----:B---3--:R-:W1:Y:S01]  /*137e0*/  LDSM.16.MT88.4 R88, [R209+0x1100] ;  /* 0x00110000d158783b */ /* 0x008e620000004200 */
        /* <DEDUP_REMOVED lines=25> */
[--C-:B---3--:R-:W-:Y:S01]  /*13980*/  FFMA.FTZ R92, R123, c[0x0][0x2d0], -R101.reuse ;  /* 0x0000b4007b5c7a23 */ /* 0x108fe20000010865 */
        /* <DEDUP_REMOVED lines=12> */
[----:B--2---:R-:W2:Y:S08]  /*13a50*/  LDSM.16.MT88.4 R84, [R212+0x1100] ;  /* 0x00110000d454783b */ /* 0x004eb00000004200 */
[----:B-1----:R-:W1:Y:S01]  /*13a60*/  LDSM.16.MT88.4 R92, [R210+0x1100] ;  /* 0x00110000d25c783b */ /* 0x002e620000004200 */
[----:B----4-:R-:W-:Y:S07]  /*13a70*/  F2FP.BF16.PACK_AB R80, R143, R138 ;  /* 0x0000008a8f50723e */ /* 0x010fee00000010ff */
[C---:B------:R-:W-:Y:S07]  /*13a80*/  HMMA.16816.F32.BF16 R8, R80.reuse, R88, R8 ;  /* 0x000000585008723c */ /* 0x040fee0000041808 */
[--C-:B------:R-:W-:Y:S01]  /*13a90*/  FFMA.FTZ R88, R122, c[0x0][0x2d0], -R102.reuse ;  /* 0x0000b4007a587a23 */ /* 0x100fe20000010866 */
[-C--:B------:R-:W-:Y:S03]  /*13aa0*/  HMMA.16816.F32.BF16 R12, R80, R90.reuse, R12 ;  /* 0x0000005a500c723c */ /* 0x080fe6000004180c */
[----:B------:R4:W-:Y:S05]  /*13ab0*/  MUFU.EX2 R145, R88 ;  /* 0x0000005800917308 */ /* 0x0009ea0000000800 */
[C---:B------:R-:W-:Y:S08]  /*13ac0*/  HMMA.16816.F32.BF16 R16, R76.reuse, R90, R16 ;  /* 0x0000005a4c10723c */ /* 0x040ff00000041810 */
[-C--:B--2---:R-:W-:Y:S08]  /*13ad0*/  HMMA.16816.F32.BF16 R20, R76, R84.reuse, R20 ;  /* 0x000000544c14723c */ /* 0x084ff00000041814 */
        /* <DEDUP_REMOVED lines=9> */
[----:B--2---:R-:W-:Y:S03]  /*13b70*/  FFMA.FTZ R88, R120, c[0x0][0x2d0], -R102 ;  /* 0x0000b40078587a23 */ /* 0x004fe60000010866 */
        /* <DEDUP_REMOVED lines=9> */
[----:B--2---:R-:W-:Y:S02]  /*13c10*/  FFMA.FTZ R84, R116, c[0x0][0x2d0], -R2 ;  /* 0x0000b40074547a23 */ /* 0x004fe40000010802 */
[----:B------:R-:W-:Y:S07]  /*13c20*/  LDSM.16.MT88.4 R116, [R209+0x2900] ;  /* 0x00290000d174783b */ /* 0x000fee0000004200 */
[----:B------:R2:W-:Y:S01]  /*13c30*/  MUFU.EX2 R154, R84 ;  /* 0x00000054009a7308 */ /* 0x0005e20000000800 */
[----:B----4-:R-:W-:Y:S09]  /*13c40*/  FFMA.FTZ R92, R114, c[0x0][0x2d0], -R100 ;  /* 0x0000b400725c7a23 */ /* 0x010ff20000010864 */
[----:B------:R-:W-:Y:S01]  /*13c50*/  MUFU.EX2 R192, R92 ;  /* 0x0000005c00c07308 */ /* 0x000fe20000000800 */
[----:B-1----:R-:W1:Y:S01]  /*13c60*/  LDSM.16.MT88.4 R88, [R211+0x1100] ;  /* 0x00110000d358783b */ /* 0x002e620000004200 */
[----:B--2---:R-:W-:Y:S08]  /*13c70*/  FFMA.FTZ R84, R115, c[0x0][0x2d0], -R2 ;  /* 0x0000b40073547a23 */ /* 0x004ff00000010802 */
[----:B------:R2:W4:Y:S02]  /*13c80*/  MUFU.EX2 R152, R84 ;  /* 0x0000005400987308 */ /* 0x0005240000000800 */
[--C-:B--2---:R-:W-:Y:S01]  /*13c90*/  FFMA.FTZ R84, R113, c[0x0][0x2d0], -R100.reuse ;  /* 0x0000b40071547a23 */ /* 0x104fe20000010864 */
[----:B------:R-:W-:Y:S01]  /*13ca0*/  MOV R113, R112 ;  /* 0x0000007000717202 */ /* 0x000fe20000000f00 */
[-C--:B-1----:R-:W-:Y:S03]  /*13cb0*/  HMMA.16816.F32.BF16 R52, R76, R88.reuse, R52 ;  /* 0x000000584c34723c */ /* 0x082fe60000041834 */
[----:B------:R-:W-:Y:S02]  /*13cc0*/  MOV R112, R109 ;  /* 0x0000006d00707202 */ /* 0x000fe40000000f00 */
[----:B------:R-:W-:Y:S02]  /*13cd0*/  MOV R109, R108 ;  /* 0x0000006c006d7202 */ /* 0x000fe40000000f00 */
[----:B------:R-:W-:Y:S01]  /*13ce0*/  MOV R108, R176 ;  /* 0x000000b0006c7202 */ /* 0x000fe20000000f00 */
[C---:B------:R-:W-:Y:S04]  /*13cf0*/  HMMA.16816.F32.BF16 R56, R80.reuse, R88, R56 ;  /* 0x000000585038723c */ /* 0x040fe80000041838 */
[----:B------:R-:W-:Y:S02]  /*13d00*/  MOV R176, R189 ;  /* 0x000000bd00b07202 */ /* 0x000fe40000000f00 */
[----:B------:R1:W-:Y:S01]  /*13d10*/  MUFU.EX2 R189, R84 ;  /* 0x0000005400bd7308 */ /* 0x0003e20000000800 */
[----:B------:R-:W-:Y:S01]  /*13d20*/  FFMA.FTZ R88, R111, c[0x0][0x2d0], -R100 ;  /* 0x0000b4006f587a23 */ /* 0x000fe20000010864 */
[-C--:B------:R-:W-:Y:S04]  /*13d30*/  HMMA.16816.F32.BF16 R60, R80, R90.reuse, R60 ;  /* 0x0000005a503c723c */ /* 0x080fe8000004183c */
[----:B------:R-:W-:Y:S02]  /*13d40*/  MOV R111, R107 ;  /* 0x0000006b006f7202 */ /* 0x000fe40000000f00 */
[----:B------:R-:W-:Y:S01]  /*13d50*/  MOV R107, R190 ;  /* 0x000000be006b7202 */ /* 0x000fe20000000f00 */
[--C-:B------:R-:W-:Y:S01]  /*13d60*/  FFMA.FTZ R80, R113, c[0x0][0x2d0], -R101.reuse ;  /* 0x0000b40071507a23 */ /* 0x100fe20000010865 */
[----:B------:R-:W-:Y:S01]  /*13d70*/  HMMA.16816.F32.BF16 R64, R76, R90, R64 ;  /* 0x0000005a4c40723c */ /* 0x000fe20000041840 */
[----:B------:R2:W-:Y:S03]  /*13d80*/  MUFU.EX2 R190, R88 ;  /* 0x0000005800be7308 */ /* 0x0005e60000000800 */
[----:B------:R-:W-:Y:S01]  /*13d90*/  F2FP.BF16.PACK_AB R82, R193, R195 ;  /* 0x000000c3c152723e */ /* 0x000fe200000010ff */
[--C-:B------:R-:W-:Y:S01]  /*13da0*/  FFMA.FTZ R92, R111, c[0x0][0x2d0], -R101.reuse ;  /* 0x0000b4006f5c7a23 */ /* 0x100fe20000010865 */
[----:B------:R-:W-:Y:S02]  /*13db0*/  F2FP.BF16.PACK_AB R81, R153, R155 ;  /* 0x0000009b9951723e */ /* 0x000fe400000010ff */
[----:B------:R-:W-:Y:S03]  /*13dc0*/  F2FP.BF16.PACK_AB R76, R201, R147 ;  /* 0x00000093c94c723e */ /* 0x000fe600000010ff */
[----:B------:R3:W-:Y:S01]  /*13dd0*/  MUFU.EX2 R159, R80 ;  /* 0x00000050009f7308 */ /* 0x0007e20000000800 */
[----:B------:R-:W-:Y:S01]  /*13de0*/  F2FP.BF16.PACK_AB R78, R200, R199 ;  /* 0x000000c7c84e723e */ /* 0x000fe200000010ff */
[----:B-1----:R-:W1:Y:S01]  /*13df0*/  LDSM.16.MT88.4 R84, [R209+0x1900] ;  /* 0x00190000d154783b */ /* 0x002e620000004200 */
[----:B------:R-:W-:Y:S02]  /*13e00*/  F2FP.BF16.PACK_AB R77, R198, R146 ;  /* 0x00000092c64d723e */ /* 0x000fe400000010ff */
[----:B------:R-:W-:Y:S02]  /*13e10*/  F2FP.BF16.PACK_AB R79, R197, R196 ;  /* 0x000000c4c54f723e */ /* 0x000fe400000010ff */
[----:B----4-:R-:W-:Y:S03]  /*13e20*/  F2FP.BF16.PACK_AB R83, R152, R154 ;  /* 0x0000009a9853723e */ /* 0x010fe600000010ff */
[----:B------:R4:W-:Y:S01]  /*13e30*/  MUFU.EX2 R184, R92 ;  /* 0x0000005c00b87308 */ /* 0x0009e20000000800 */
[----:B--2---:R-:W2:Y:S01]  /*13e40*/  LDSM.16.MT88.4 R88, [R212+0x1900] ;  /* 0x00190000d458783b */ /* 0x004ea20000004200 */
[--C-:B---3--:R-:W-:Y:S08]  /*13e50*/  FFMA.FTZ R80, R112, c[0x0][0x2d0], -R101.reuse ;  /* 0x0000b40070507a23 */ /* 0x108ff00000010865 */
[----:B------:R3:W-:Y:S01]  /*13e60*/  MUFU.EX2 R158, R80 ;  /* 0x00000050009e7308 */ /* 0x0007e20000000800 */
        /* <DEDUP_REMOVED lines=15> */
[----:B------:R-:W-:Y:S04]  /*13f60*/  MOV R104, R97 ;  /* 0x0000006100687202 */ /* 0x000fe80000000f00 */
        /* <DEDUP_REMOVED lines=11> */
[----:B------:R-:W-:Y:S02]  /*14020*/  FFMA.FTZ R92, R176, c[0x0][0x2d0], -R100 ;  /* 0x0000b400b05c7a23 */ /* 0x000fe40000010864 */
[C---:B------:R-:W-:Y:S03]  /*14030*/  HMMA.16816.F32.BF16 R48, R76.reuse, R94, R48 ;  /* 0x0000005e4c30723c */ /* 0x040fe60000041830 */
[----:B------:R2:W-:Y:S01]  /*14040*/  MUFU.EX2 R99, R88 ;  /* 0x0000005800637308 */ /* 0x0005e20000000800 */
[----:B-1----:R-:W-:Y:S09]  /*14050*/  FFMA.FTZ R84, R180, c[0x0][0x2d0], -R102 ;  /* 0x0000b400b4547a23 */ /* 0x002ff20000010866 */
[----:B------:R1:W-:Y:S01]  /*14060*/  MUFU.EX2 R180, R84 ;  /* 0x0000005400b47308 */ /* 0x0003e20000000800 */
[--C-:B--2---:R-:W-:Y:S01]  /*14070*/  FFMA.FTZ R88, R107, c[0x0][0x2d0], -R2.reuse ;  /* 0x0000b4006b587a23 */ /* 0x104fe20000010802 */
[----:B------:R-:W-:Y:S02]  /*14080*/  MOV R107, R106 ;  /* 0x0000006a006b7202 */ /* 0x000fe40000000f00 */
[----:B------:R-:W-:Y:S06]  /*14090*/  MOV R106, R177 ;  /* 0x000000b1006a7202 */ /* 0x000fec0000000f00 */
[----:B------:R2:W-:Y:S01]  /*140a0*/  MUFU.EX2 R97, R88 ;  /* 0x0000005800617308 */ /* 0x0005e20000000800 */
[----:B------:R-:W-:Y:S02]  /*140b0*/  MOV R110, R107 ;  /* 0x0000006b006e7202 */ /* 0x000fe40000000f00 */
[----:B------:R-:W3:Y:S07]  /*140c0*/  LDL.LU R107, [R1+0x10] ;  /* 0x00001000016b7983 */ /* 0x000eee0000300800 */
[----:B------:R4:W-:Y:S01]  /*140d0*/  MUFU.EX2 R177, R92 ;  /* 0x0000005c00b17308 */ /* 0x0009e20000000800 */
[----:B-1----:R-:W1:Y:S01]  /*140e0*/  LDSM.16.MT88.4 R84, [R211+0x1900] ;  /* 0x00190000d354783b */ /* 0x002e620000004200 */
[----:B--2---:R-:W-:Y:S08]  /*140f0*/  FFMA.FTZ R88, R98, c[0x0][0x2d0], -R2 ;  /* 0x0000b40062587a23 */ /* 0x004ff00000010802 */
[----:B------:R2:W-:Y:S01]  /*14100*/  MUFU.EX2 R98, R88 ;  /* 0x0000005800627308 */ /* 0x0005e20000000800 */
[----:B----4-:R-:W-:Y:S01]  /*14110*/  FFMA.FTZ R92, R170, c[0x0][0x2d0], -R100 ;  /* 0x0000b400aa5c7a23 */ /* 0x010fe20000010864 */
[----:B------:R-:W-:Y:S08]  /*14120*/  MOV R170, R175 ;  /* 0x000000af00aa7202 */ /* 0x000ff00000000f00 */
[----:B------:R4:W4:Y:S01]  /*14130*/  MUFU.EX2 R175, R92 ;  /* 0x0000005c00af7308 */ /* 0x0009220000000800 */
[----:B--2---:R-:W-:Y:S01]  /*14140*/  FFMA.FTZ R88, R96, c[0x0][0x2d0], -R2 ;  /* 0x0000b40060587a23 */ /* 0x004fe20000010802 */
[-C--:B-1----:R-:W-:Y:S08]  /*14150*/  HMMA.16816.F32.BF16 R52, R76, R84.reuse, R52 ;  /* 0x000000544c34723c */ /* 0x082ff00000041834 */
[----:B------:R1:W2:Y:S01]  /*14160*/  MUFU.EX2 R96, R88 ;  /* 0x0000005800607308 */ /* 0x0002a20000000800 */
[C---:B------:R-:W-:Y:S04]  /*14170*/  HMMA.16816.F32.BF16 R56, R80.reuse, R84, R56 ;  /* 0x000000545038723c */ /* 0x040fe80000041838 */
[--C-:B----4-:R-:W-:Y:S01]  /*14180*/  FFMA.FTZ R92, R106, c[0x0][0x2d0], -R101.reuse ;  /* 0x0000b4006a5c7a23 */ /* 0x110fe20000010865 */
[----:B------:R-:W-:Y:S01]  /*14190*/  F2FP.BF16.PACK_AB R164, R175, R177 ;  /* 0x000000b1afa4723e */ /* 0x000fe200000010ff */
[----:B------:R-:W4:Y:S01]  /*141a0*/  LDL.LU R106, [R1+0x14] ;  /* 0x00001400016a7983 */ /* 0x000f220000300800 */
[--C-:B------:R-:W-:Y:S01]  /*141b0*/  FFMA.FTZ R84, R173, c[0x0][0x2d0], -R100.reuse ;  /* 0x0000b400ad547a23 */ /* 0x100fe20000010864 */
[-C--:B------:R-:W-:Y:S03]  /*141c0*/  HMMA.16816.F32.BF16 R60, R80, R86.reuse, R60 ;  /* 0x00000056503c723c */ /* 0x080fe6000004183c */
[----:B------:R2:W-:Y:S04]  /*141d0*/  MUFU.EX2 R176, R84 ;  /* 0x0000005400b07308 */ /* 0x0005e80000000800 */
[----:B------:R-:W-:Y:S01]  /*141e0*/  FFMA.FTZ R80, R172, c[0x0][0x2d0], -R100 ;  /* 0x0000b400ac507a23 */ /* 0x000fe20000010864 */
[----:B------:R-:W-:Y:S01]  /*141f0*/  HMMA.16816.F32.BF16 R64, R76, R86, R64 ;  /* 0x000000564c40723c */ /* 0x000fe20000041840 */
[----:B-1----:R-:W1:Y:S03]  /*14200*/  LDSM.16.MT88.4 R88, [R209+0x2100] ;  /* 0x00210000d158783b */ /* 0x002e660000004200 */
[----:B------:R-:W-:Y:S01]  /*14210*/  F2FP.BF16.PACK_AB R82, R178, R180 ;  /* 0x000000b4b252723e */ /* 0x000fe200000010ff */
[----:B------:R2:W2:Y:S01]  /*14220*/  MUFU.EX2 R174, R80 ;  /* 0x0000005000ae7308 */ /* 0x0004a20000000800 */
[----:B------:R-:W-:Y:S02]  /*14230*/  F2FP.BF16.PACK_AB R81, R97, R99 ;  /* 0x000000636151723e */ /* 0x000fe400000010ff */
[----:B------:R-:W-:Y:S04]  /*14240*/  F2FP.BF16.PACK_AB R76, R191, R189 ;  /* 0x000000bdbf4c723e */ /* 0x000fe800000010ff */
[----:B------:R-:W-:Y:S02]  /*14250*/  F2FP.BF16.PACK_AB R78, R190, R192 ;  /* 0x000000c0be4e723e */ /* 0x000fe400000010ff */
[----:B------:R-:W-:Y:S02]  /*14260*/  F2FP.BF16.PACK_AB R77, R158, R159 ;  /* 0x0000009f9e4d723e */ /* 0x000fe400000010ff */
[----:B------:R-:W-:Y:S02]  /*14270*/  F2FP.BF16.PACK_AB R79, R183, R184 ;  /* 0x000000b8b74f723e */ /* 0x000fe400000010ff */
[----:B--2---:R-:W-:Y:S01]  /*14280*/  F2FP.BF16.PACK_AB R83, R96, R98 ;  /* 0x000000626053723e */ /* 0x004fe200000010ff */
[----:B------:R-:W2:Y:S01]  /*14290*/  LDSM.16.MT88.4 R84, [R212+0x2100] ;  /* 0x00210000d454783b */ /* 0x000ea20000004200 */
[--C-:B------:R-:W-:Y:S01]  /*142a0*/  FFMA.FTZ R80, R109, c[0x0][0x2d0], -R101.reuse ;  /* 0x0000b4006d507a23 */ /* 0x100fe20000010865 */
[----:B------:R-:W-:Y:S02]  /*142b0*/  MOV R109, R108 ;  /* 0x0000006c006d7202 */ /* 0x000fe40000000f00 */
[----:B------:R-:W-:Y:S01]  /*142c0*/  MOV R108, R171 ;  /* 0x000000ab006c7202 */ /* 0x000fe20000000f00 */
[----:B------:R2:W-:Y:S01]  /*142d0*/  MUFU.EX2 R173, R80 ;  /* 0x0000005000ad7308 */ /* 0x0005e20000000800 */
[----:B------:R-:W-:Y:S01]  /*142e0*/  F2FP.BF16.PACK_AB R166, R174, R176 ;  /* 0x000000b0aea6723e */ /* 0x000fe200000010ff */
[-C--:B-1----:R-:W-:Y:S08]  /*142f0*/  HMMA.16816.F32.BF16 R4, R76, R88.reuse, R4 ;  /* 0x000000584c04723c */ /* 0x082ff00000041804 */
[----:B------:R1:W1:Y:S01]  /*14300*/  MUFU.EX2 R171, R92 ;  /* 0x0000005c00ab7308 */ /* 0x0002620000000800 */
[----:B--2---:R-:W-:Y:S07]  /*14310*/  F2FP.BF16.PACK_AB R80, R156, R157 ;  /* 0x0000009d9c50723e */ /* 0x004fee00000010ff */
[C---:B------:R-:W-:Y:S01]  /*14320*/  HMMA.16816.F32.BF16 R8, R80.reuse, R88, R8 ;  /* 0x000000585008723c */ /* 0x040fe20000041808 */
[----:B-1----:R-:W1:Y:S03]  /*14330*/  LDSM.16.MT88.4 R92, [R210+0x2100] ;  /* 0x00210000d25c783b */ /* 0x002e660000004200 */
[----:B------:R-:W-:Y:S03]  /*14340*/  F2FP.BF16.PACK_AB R165, R171, R173 ;  /* 0x000000adaba5723e */ /* 0x000fe600000010ff */
        /* <DEDUP_REMOVED lines=10> */
[----:B------:R-:W2:Y:S01]  /*143f0*/  LDL.LU R104, [R1+0x1c] ;  /* 0x00001c0001687983 */ /* 0x000ea20000300800 */
[----:B------:R1:W1:Y:S06]  /*14400*/  MUFU.EX2 R170, R88 ;  /* 0x0000005800aa7308 */ /* 0x00026c0000000800 */
[C---:B------:R-:W-:Y:S04]  /*14410*/  HMMA.16816.F32.BF16 R32, R76.reuse, R86, R32 ;  /* 0x000000564c20723c */ /* 0x040fe80000041820 */
        /* <DEDUP_REMOVED lines=20> */
[----:B------:R-:W3:Y:S10]  /*14560*/  MUFU.EX2 R86, R84 ;  /* 0x0000005400567308 */ /* 0x000ef40000000800 */
[----:B------:R-:W-:Y:S10]  /*14570*/  MUFU.EX2 R84, R74 ;  /* 0x0000004a00547308 */ /* 0x000ff40000000800 */
[----:B------:R-:W1:Y:S01]  /*14580*/  MUFU.EX2 R74, R2 ;  /* 0x00000002004a7308 */ /* 0x000e620000000800 */
[----:B---3--:R-:W-:Y:S01]  /*14590*/  FFMA.FTZ R73, R73, R107, R245 ;  /* 0x0000006b49497223 */ /* 0x008fe200000100f5 */
[----:B------:R-:W-:Y:S01]  /*145a0*/  F2FP.BF16.PACK_AB R161, R86, R85 ;  /* 0x0000005556a1723e */ /* 0x000fe200000010ff */
[-C--:B-1----:R-:W-:Y:S08]  /*145b0*/  HMMA.16816.F32.BF16 R52, R76, R88.reuse, R52 ;  /* 0x000000584c34723c */ /* 0x082ff00000041834 */
[C---:B------:R-:W-:Y:S08]  /*145c0*/  HMMA.16816.F32.BF16 R56, R80.reuse, R88, R56 ;  /* 0x000000585038723c */ /* 0x040ff00000041838 */
[-C--:B------:R-:W-:Y:S04]  /*145d0*/  HMMA.16816.F32.BF16 R60, R80, R90.reuse, R60 ;  /* 0x0000005a503c723c */ /* 0x080fe8000004183c */
[----:B------:R-:W-:Y:S04]  /*145e0*/  F2FP.BF16.PACK_AB R163, R74, R84 ;  /* 0x000000544aa3723e */ /* 0x000fe800000010ff */
[----:B------:R-:W-:Y:S04]  /*145f0*/  HMMA.16816.F32.BF16 R64, R76, R90, R64 ;  /* 0x0000005a4c40723c */ /* 0x000fe80000041840 */
[----:B----4-:R-:W-:Y:S02]  /*14600*/  FFMA.FTZ R69, R69, R106, R244 ;  /* 0x0000006a45457223 */ /* 0x010fe400000100f4 */
[----:B--2---:R-:W-:Y:S06]  /*14610*/  FFMA.FTZ R2, R68, R105, R241 ;  /* 0x0000006944027223 */ /* 0x004fec00000100f1 */
[----:B------:R-:W-:Y:S04]  /*14620*/  FADD.FTZ R2, R242, R2 ;  /* 0x00000002f2027221 */ /* 0x000fe80000010000 */
[----:B------:R-:W-:Y:S02]  /*14630*/  FADD.FTZ R2, R243, R2 ;  /* 0x00000002f3027221 */ /* 0x000fe40000010000 */
[----:B------:R-:W-:Y:S02]  /*14640*/  FFMA.FTZ R0, R0, R104, R185 ;  /* 0x0000006800007223 */ /* 0x000fe400000100b9 */
[-C--:B------:R-:W-:Y:S05]  /*14650*/  HMMA.16816.F32.BF16 R104, R164, R116.reuse, R4 ;  /* 0x00000074a468723c */ /* 0x080fea0000041804 */
        /* <DEDUP_REMOVED lines=30> */
[----:B------:R-:W1:Y:S03]  /*14840*/  LDSM.16.MT88.4 R4, [R211+0x2900] ;  /* 0x00290000d304783b */ /* 0x000e660000004200 */
        /* <DEDUP_REMOVED lines=83> */
.L_x_282:
        /* <DEDUP_REMOVED lines=18> */
[----:B------:R1:W-:Y:S04]  /*14ea0*/  STL.64 [R1+0x8], R2 ;  /* 0x0000080201007387 */ /* 0x0003e80000100a00 */
.L_x_301:
[----:B------:R-:W-:Y:S04]  /*14eb0*/  DEPBAR.LE SB0, 0x0 ;  /* 0x000080000000791a */ /* 0x000fe80000000000 */
[----:B------:R-:W-:Y:S01]  /*14ec0*/  BAR.SYNC.DEFER_BLOCKING 0x0 ;  /* 0x0000000000007b1d */ /* 0x000fe20000010000 */
[C---:B------:R-:W-:Y:S01]  /*14ed0*/  ISETP.GT.AND P4, PT, R225.reuse, UR4, PT ;  /* 0x00000004e1007c0c */ /* 0x040fe2000bf84270 */
[C---:B--2---:R-:W-:Y:S01]  /*14ee0*/  IMAD R0, R225.reuse, UR15, RZ ;  /* 0x0000000fe1007c24 */ /* 0x044fe2000f8e02ff */
[----:B-1----:R-:W-:Y:S05]  /*14ef0*/  SHF.R.S32.HI R2, RZ, 0x1f, R225 ;  /* 0x0000001fff027819 */ /* 0x002fea00000114e1 */
[----:B------:R-:W-:Y:S01]  /*14f00*/  IMAD R0, R2, UR18, R0 ;  /* 0x0000001202007c24 */ /* 0x000fe2000f8e0200 */
[----:B-----5:R-:W-:Y:S08]  /*14f10*/  LDSM.16.M88.4 R96, [R215+0x6100] ;  /* 0x00610000d760783b */ /* 0x020ff00000000200 */
[----:B------:R-:W2:Y:S06]  /*14f20*/  LDL.64 R196, [R1+0x8] ;  /* 0x0000080001c47983 */ /* 0x000eac0000100a00 */
[----:B------:R-:W1:Y:S08]  /*14f30*/  LDSM.16.M88.4 R16, [R208+0x3100] ;  /* 0x00310000d010783b */ /* 0x000e700000000200 */
[----:B------:R-:W3:Y:S08]  /*14f40*/  LDSM.16.M88.4 R92, [R215+0x8100] ;  /* 0x00810000d75c783b */ /* 0x000ef00000000200 */
[----:B------:R-:W4:Y:S08]  /*14f50*/  LDSM.16.M88.4 R32, [R208+0x3900] ;  /* 0x00390000d020783b */ /* 0x000f300000000200 */
[----:B------:R-:W2:Y:S06]  /*14f60*/  LDL.64 R244, [R1+0x28] ;  /* 0x0000280001f47983 */ /* 0x000eac0000100a00 */
[----:B------:R-:W1:Y:S08]  /*14f70*/  LDSM.16.M88.4 R48, [R208+0x4100] ;  /* 0x00410000d030783b */ /* 0x000e700000000200 */
[----:B------:R-:W2:Y:S06]  /*14f80*/  LDL.64 R240, [R1+0x30] ;  /* 0x0000300001f07983 */ /* 0x000eac0000100a00 */
[----:B------:R-:W1:Y:S08]  /*14f90*/  LDSM.16.M88.4 R64, [R208+0x4900] ;  /* 0x00490000d040783b */ /* 0x000e700000000200 */
[----:B------:R-:W2:Y:S04]  /*14fa0*/  LDL R226, [R1+0x24] ;  /* 0x0000240001e27983 */ /* 0x000ea80000100800 */
[----:B------:R-:W1:Y:S08]  /*14fb0*/  LDSM.16.M88.4 R80, [R208+0x5100] ;  /* 0x00510000d050783b */ /* 0x000e700000000200 */
[----:B------:R-:W1:Y:S08]  /*14fc0*/  LDSM.16.M88.4 R168, [R208+0x5900] ;  /* 0x00590000d0a8783b */ /* 0x000e700000000200 */
[----:B------:R-:W-:Y:S08]  /*14fd0*/  LDSM.16.M88.4 R172, [R218+0x6100] ;  /* 0x00610000daac783b */ /* 0x000ff00000000200 */
[----:B------:R-:W3:Y:S08]  /*14fe0*/  LDSM.16.M88.4 R176, [R219] ;  /* 0x00000000dbb0783b */ /* 0x000ef00000000200 */
[----:B------:R-:W4:Y:S08]  /*14ff0*/  LDSM.16.M88.4 R180, [R218+0x8100] ;  /* 0x00810000dab4783b */ /* 0x000f300000000200 */
[----:B------:R-:W2:Y:S08]  /*15000*/  LDSM.16.M88.4 R184, [R224] ;  /* 0x00000000e0b8783b */ /* 0x000eb00000000200 */
[----:B------:R-:W2:Y:S08]  /*15010*/  LDSM.16.M88.4 R188, [R223] ;  /* 0x00000000dfbc783b */ /* 0x000eb00000000200 */
[----:B------:R-:W2:Y:S01]  /*15020*/  LDSM.16.M88.4 R192, [R222] ;  /* 0x00000000dec0783b */ /* 0x000ea20000000200 */
        /* <DEDUP_REMOVED lines=27> */
[----:B--2---:R-:W-:Y:S01]  /*151e0*/  IMAD.WIDE.U32 R176, R225, UR18, R196 ;  /* 0x00000012e1b07c25 */ /* 0x004fe2000f8e00c4 */
        /* <DEDUP_REMOVED lines=36> */
[----:B------:R-:W-:Y:S02]  /*15430*/  PLOP3.LUT P0, PT, PT, PT, UP1, 0x80, 0x0 ;  /* 0x000000000000781c */ /* 0x000fe40003f0f018 */
        /* <DEDUP_REMOVED lines=75> */
[----:B------:R-:W1:Y:S01]  /*158f0*/  MUFU.TANH R238, R6 ;  /* 0x0000000600ee7308 */ /* 0x000e620000002400 */
[----:B------:R-:W-:Y:S09]  /*15900*/  FMUL.FTZ R19, R19, c[0x0][0x320] ;  /* 0x0000c80013137a20 */ /* 0x000ff20000410000 */
[----:B------:R1:W1:Y:S01]  /*15910*/  MUFU.TANH R228, R7 ;  /* 0x0000000700e47308 */ /* 0x0002620000002400 */
[----:B---3--:R-:W3:Y:S09]  /*15920*/  LDL R15, [R1+0x20] ;  /* 0x00002000010f7983 */ /* 0x008ef20000100800 */
[----:B------:R-:W2:Y:S10]  /*15930*/  MUFU.TANH R246, R8 ;  /* 0x0000000800f67308 */ /* 0x000eb40000002400 */
[----:B------:R-:W2:Y:S01]  /*15940*/  MUFU.TANH R239, R9 ;  /* 0x0000000900ef7308 */ /* 0x000ea20000002400 */
[----:B-1----:R-:W1:Y:S09]  /*15950*/  LDSM.16.M88.4 R4, [R213+0x800] ;  /* 0x00080000d504783b */ /* 0x002e720000000200 */
[----:B------:R-:W1:Y:S10]  /*15960*/  MUFU.TANH R248, R10 ;  /* 0x0000000a00f87308 */ /* 0x000e740000002400 */
[----:B------:R1:W1:Y:S10]  /*15970*/  MUFU.TANH R247, R11 ;  /* 0x0000000b00f77308 */ /* 0x0002740000002400 */
[----:B------:R-:W2:Y:S10]  /*15980*/  MUFU.TANH R237, R12 ;  /* 0x0000000c00ed7308 */ /* 0x000eb40000002400 */
[----:B------:R-:W2:Y:S01]  /*15990*/  MUFU.TANH R236, R13 ;  /* 0x0000000d00ec7308 */ /* 0x000ea20000002400 */
[----:B-1----:R-:W1:Y:S01]  /*159a0*/  LDSM.16.M88.4 R8, [R213+0x1000] ;  /* 0x00100000d508783b */ /* 0x002e620000000200 */
[-C--:B------:R-:W-:Y:S08]  /*159b0*/  HMMA.16816.F32.BF16 R20, R172, R4.reuse, R20 ;  /* 0x00000004ac14723c */ /* 0x080ff00000041814 */
[----:B------:R-:W1:Y:S01]  /*159c0*/  MUFU.TANH R243, R14 ;  /* 0x0000000e00f37308 */ /* 0x000e620000002400 */
        /* <DEDUP_REMOVED lines=15> */
[----:B------:R1:W1:Y:S01]  /*15ac0*/  MUFU.TANH R234, R26 ;  /* 0x0000001a00ea7308 */ /* 0x0002620000002400 */
[----:B------:R-:W-:Y:S01]  /*15ad0*/  FMUL.FTZ R23, R23, c[0x0][0x320] ;  /* 0x0000c80017177a20 */ /* 0x000fe20000410000 */
[C---:B------:R-:W-:Y:S04]  /*15ae0*/  HMMA.16816.F32.BF16 R40, R188.reuse, R8, R40 ;  /* 0x00000008bc28723c */ /* 0x040fe80000041828 */
[----:B------:R-:W-:Y:S02]  /*15af0*/  FMUL.FTZ R33, R33, c[0x0][0x320] ;  /* 0x0000c80021217a20 */ /* 0x000fe40000410000 */
[----:B------:R-:W-:Y:S02]  /*15b00*/  FMUL.FTZ R34, R34, c[0x0][0x320] ;  /* 0x0000c80022227a20 */ /* 0x000fe40000410000 */
[----:B------:R1:W1:Y:S01]  /*15b10*/  MUFU.TANH R233, R27 ;  /* 0x0000001b00e97308 */ /* 0x0002620000002400 */
        /* <DEDUP_REMOVED lines=15> */
[----:B------:R2:W2:Y:S01]  /*15c10*/  MUFU.TANH R193, R19 ;  /* 0x0000001300c17308 */ /* 0x0004a20000002400 */
[----:B------:R-:W-:Y:S02]  /*15c20*/  FMUL.FTZ R38, R38, c[0x0][0x320] ;  /* 0x0000c80026267a20 */ /* 0x000fe40000410000 */
[-C--:B------:R-:W-:Y:S04]  /*15c30*/  HMMA.16816.F32.BF16 R60, R188, R6.reuse, R60 ;  /* 0x00000006bc3c723c */ /* 0x080fe8000004183c */
[----:B------:R-:W-:Y:S02]  /*15c40*/  FMUL.FTZ R48, R48, c[0x0][0x320] ;  /* 0x0000c80030307a20 */ /* 0x000fe40000410000 */
[----:B------:R-:W-:Y:S01]  /*15c50*/  FMUL.FTZ R49, R49, c[0x0][0x320] ;  /* 0x0000c80031317a20 */ /* 0x000fe20000410000 */
[----:B------:R-:W2:Y:S01]  /*15c60*/  MUFU.TANH R20, R20 ;  /* 0x0000001400147308 */ /* 0x000ea20000002400 */
        /* <DEDUP_REMOVED lines=32> */
[----:B------:R-:W-:Y:S01]  /*15e70*/  FMUL.FTZ R67, R67, c[0x0][0x320] ;  /* 0x0000c80043437a20 */ /* 0x000fe20000410000 */
[----:B------:R-:W-:Y:S01]  /*15e80*/  @P4 MOV R5, R245 ;  /* 0x000000f500054202 */ /* 0x000fe20000000f00 */
[----:B------:R-:W-:Y:S01]  /*15e90*/  FMUL.FTZ R68, R68, c[0x0][0x320] ;  /* 0x0000c80044447a20 */ /* 0x000fe20000410000 */
[----:B------:R-:W-:Y:S01]  /*15ea0*/  HMMA.16816.F32.BF16 R96, R172, R6, R96 ;  /* 0x00000006ac60723c */ /* 0x000fe20000041860 */
[----:B------:R2:W1:Y:S03]  /*15eb0*/  MUFU.TANH R229, R31 ;  /* 0x0000001f00e57308 */ /* 0x0004660000002400 */
[----:B------:R-:W-:Y:S04]  /*15ec0*/  @P4 IMAD.WIDE.U32 R4, R2, 0x60, R4 ;  /* 0x0000006002044825 */ /* 0x000fe800078e0004 */
[----:B------:R-:W-:Y:S01]  /*15ed0*/  @P1 IMAD.HI.U32 R6, R226, c[0x0][0x2c8], RZ ;  /* 0x0000b200e2061a27 */ /* 0x000fe200078e00ff */
[----:B------:R-:W-:Y:S02]  /*15ee0*/  @P4 LEA R2, P2, R4, c[0x0][0x1c8], 0x1 ;  /* 0x0000720004024a11 */ /* 0x000fe400078408ff */
[----:B------:R2:W1:Y:S01]  /*15ef0*/  MUFU.TANH R13, R32 ;  /* 0x00000020000d7308 */ /* 0x0004620000002400 */
[----:B------:R-:W-:Y:S01]  /*15f00*/  @P4 IADD3 R0, R5, R0, RZ ;  /* 0x0000000005004210 */ /* 0x000fe20007ffe0ff */
[----:B------:R-:W-:Y:S01]  /*15f10*/  FMUL.FTZ R69, R69, c[0x0][0x320] ;  /* 0x0000c80045457a20 */ /* 0x000fe20000410000 */
[----:B------:R-:W-:Y:S01]  /*15f20*/  @P4 IADD3 R10, P1, R2, UR16, RZ ;  /* 0x00000010020a4c10 */ /* 0x000fe2000ff3e0ff */
[----:B------:R-:W-:Y:S01]  /*15f30*/  FMUL.FTZ R70, R70, c[0x0][0x320] ;  /* 0x0000c80046467a20 */ /* 0x000fe20000410000 */
[----:B------:R-:W-:Y:S01]  /*15f40*/  @P4 LEA.HI.X R3, R4, c[0x0][0x1cc], R0, 0x1, P2 ;  /* 0x0000730004034a11 */ /* 0x000fe200010f0c00 */
[----:B------:R-:W-:Y:S01]  /*15f50*/  FMUL.FTZ R71, R71, c[0x0][0x320] ;  /* 0x0000c80047477a20 */ /* 0x000fe20000410000 */
[----:B------:R-:W-:Y:S01]  /*15f60*/  MOV R5, R226 ;  /* 0x000000e200057202 */ /* 0x000fe20000000f00 */
[----:B------:R-:W-:Y:S01]  /*15f70*/  FMUL.FTZ R72, R72, c[0x0][0x320] ;  /* 0x0000c80048487a20 */ /* 0x000fe20000410000 */
[----:B------:R-:W-:Y:S01]  /*15f80*/  @P4 IADD3.X R11, R3, UR17, RZ, P1, !PT ;  /* 0x00000011030b4c10 */ /* 0x000fe20008ffe4ff */
[----:B------:R-:W1:Y:S01]  /*15f90*/  MUFU.TANH R33, R33 ;  /* 0x0000002100217308 */ /* 0x000e620000002400 */
[----:B------:R-:W-:Y:S01]  /*15fa0*/  @!PT LDS RZ, [RZ] ;  /* 0x00000000fffff984 */ /* 0x000fe20000000800 */
[----:B------:R-:W-:Y:S01]  /*15fb0*/  @!PT LDS RZ, [RZ] ;  /* 0x00000000fffff984 */ /* 0x000fe20000000800 */
[----:B------:R-:W-:Y:S01]  /*15fc0*/  @!PT LDS RZ, [RZ] ;  /* 0x00000000fffff984 */ /* 0x000fe20000000800 */
[----:B------:R1:W-:Y:S01]  /*15fd0*/  @P4 LDGSTS.E.BYPASS.LTC128B.128 [R227+0x3100], [R2.64], !P3 ;  /* 0x0310000002e34fae */ /* 0x0003e2000d901d68 */
[----:B------:R-:W-:Y:S01]  /*15fe0*/  @P0 SHF.R.U32.HI R5, RZ, c[0x0][0x2cc], R6 ;  /* 0x0000b300ff050a19 */ /* 0x000fe20000011606 */
[----:B------:R-:W-:Y:S01]  /*15ff0*/  FMUL.FTZ R73, R73, c[0x0][0x320] ;  /* 0x0000c80049497a20 */ /* 0x000fe20000410000 */
[----:B------:R-:W-:Y:S01]  /*16000*/  @P4 IADD3 R8, P0, R10, UR16, RZ ;  /* 0x000000100a084c10 */ /* 0x000fe2000ff1e0ff */
[----:B------:R-:W-:Y:S02]  /*16010*/  FMUL.FTZ R74, R74, c[0x0][0x320] ;  /* 0x0000c8004a4a7a20 */ /* 0x000fe40000410000 */
[----:B------:R-:W-:Y:S01]  /*16020*/  FMUL.FTZ R75, R75, c[0x0][0x320] ;  /* 0x0000c8004b4b7a20 */ /* 0x000fe20000410000 */
[----:B------:R-:W-:Y:S01]  /*16030*/  @P4 IADD3.X R9, R11, UR17, RZ, P0, !PT ;  /* 0x000000110b094c10 */ /* 0x000fe200087fe4ff */
[----:B------:R2:W-:Y:S01]  /*16040*/  @P4 LDGSTS.E.BYPASS.LTC128B.128 [R227+0x3900], [R10.64], !P3 ;  /* 0x039000000ae34fae */ /* 0x0005e2000d901d68 */
[----:B------:R2:W2:Y:S01]  /*16050*/  MUFU.TANH R171, R34 ;  /* 0x0000002200ab7308 */ /* 0x0004a20000002400 */
[----:B------:R-:W-:Y:S01]  /*16060*/  @P4 IADD3 R6, P1, R8, UR16, RZ ;  /* 0x0000001008064c10 */ /* 0x000fe2000ff3e0ff */
[----:B------:R-:W-:Y:S02]  /*16070*/  FMUL.FTZ R76, R76, c[0x0][0x320] ;  /* 0x0000c8004c4c7a20 */ /* 0x000fe40000410000 */
[----:B------:R-:W-:Y:S01]  /*16080*/  FMUL.FTZ R77, R77, c[0x0][0x320] ;  /* 0x0000c8004d4d7a20 */ /* 0x000fe20000410000 */
[----:B------:R-:W-:Y:S01]  /*16090*/  @P4 IADD3.X R7, R9, UR17, RZ, P1, !PT ;  /* 0x0000001109074c10 */ /* 0x000fe20008ffe4ff */
[----:B------:R-:W-:Y:S01]  /*160a0*/  FMUL.FTZ R78, R78, c[0x0][0x320] ;  /* 0x0000c8004e4e7a20 */ /* 0x000fe20000410000 */
[----:B------:R2:W-:Y:S01]  /*160b0*/  @P4 LDGSTS.E.BYPASS.LTC128B.128 [R227+0x4100], [R8.64], !P3 ;  /* 0x0410000008e34fae */ /* 0x0005e2000d901d68 */
[----:B------:R-:W-:Y:S02]  /*160c0*/  FMUL.FTZ R79, R79, c[0x0][0x320] ;  /* 0x0000c8004f4f7a20 */ /* 0x000fe40000410000 */
[----:B------:R2:W2:Y:S01]  /*160d0*/  MUFU.TANH R170, R35 ;  /* 0x0000002300aa7308 */ /* 0x0004a20000002400 */
[----:B------:R-:W-:Y:S02]  /*160e0*/  FMUL.FTZ R80, R80, c[0x0][0x320] ;  /* 0x0000c80050507a20 */ /* 0x000fe40000410000 */
[----:B------:R-:W-:Y:S02]  /*160f0*/  FMUL.FTZ R81, R81, c[0x0][0x320] ;  /* 0x0000c80051517a20 */ /* 0x000fe40000410000 */
[----:B------:R4:W-:Y:S01]  /*16100*/  @P4 LDGSTS.E.BYPASS.LTC128B.128 [R227+0x4900], [R6.64], !P3 ;  /* 0x0490000006e34fae */ /* 0x0009e2000d901d68 */
[----:B------:R-:W-:Y:S01]  /*16110*/  FMUL.FTZ R82, R82, c[0x0][0x320] ;  /* 0x0000c80052527a20 */ /* 0x000fe20000410000 */
[----:B-1----:R-:W-:Y:S01]  /*16120*/  @P4 IADD3 R2, P0, R6, UR16, RZ ;  /* 0x0000001006024c10 */ /* 0x002fe2000ff1e0ff */
[----:B------:R-:W-:Y:S02]  /*16130*/  FMUL.FTZ R83, R83, c[0x0][0x320] ;  /* 0x0000c80053537a20 */ /* 0x000fe40000410000 */
[----:B------:R1:W1:Y:S01]  /*16140*/  MUFU.TANH R12, R36 ;  /* 0x00000024000c7308 */ /* 0x0002620000002400 */
[----:B------:R-:W-:Y:S01]  /*16150*/  FMUL.FTZ R84, R84, c[0x0][0x320] ;  /* 0x0000c80054547a20 */ /* 0x000fe20000410000 */
[----:B------:R-:W-:Y:S01]  /*16160*/  @P4 IADD3.X R3, R7, UR17, RZ, P0, !PT ;  /* 0x0000001107034c10 */ /* 0x000fe200087fe4ff */
[----:B------:R-:W-:Y:S01]  /*16170*/  FMUL.FTZ R85, R85, c[0x0][0x320] ;  /* 0x0000c80055557a20 */ /* 0x000fe20000410000 */
[----:B------:R-:W1:Y:S01]  /*16180*/  SHFL.IDX PT, R4, R5, RZ, 0x1c1f ;  /* 0x001c1fff05047589 */ /* 0x000e6200000e0000 */
[----:B------:R-:W-:Y:S01]  /*16190*/  FMUL.FTZ R86, R86, c[0x0][0x320] ;  /* 0x0000c80056567a20 */ /* 0x000fe20000410000 */
[----:B------:R-:W-:Y:S01]  /*161a0*/  PLOP3.LUT P0, PT, PT, PT, UP0, 0x40, 0x0 ;  /* 0x000000000000781c */ /* 0x000fe20003f0e808 */
[----:B------:R-:W-:Y:S02]  /*161b0*/  FMUL.FTZ R87, R87, c[0x0][0x320] ;  /* 0x0000c80057577a20 */ /* 0x000fe40000410000 */
[----:B------:R-:W-:Y:S01]  /*161c0*/  FMUL.FTZ R88, R88, c[0x0][0x320] ;  /* 0x0000c80058587a20 */ /* 0x000fe20000410000 */
[----:B------:R-:W1:Y:S01]  /*161d0*/  MUFU.TANH R37, R37 ;  /* 0x0000002500257308 */ /* 0x000e620000002400 */
[----:B------:R-:W-:Y:S01]  /*161e0*/  FMUL.FTZ R89, R89, c[0x0][0x320] ;  /* 0x0000c80059597a20 */ /* 0x000fe20000410000 */
[----:B------:R3:W-:Y:S01]  /*161f0*/  @P4 LDGSTS.E.BYPASS.LTC128B.128 [R227+0x5100], [R2.64], !P3 ;  /* 0x0510000002e34fae */ /* 0x0007e2000d901d68 */
[----:B------:R-:W-:Y:S01]  /*16200*/  FMUL.FTZ R91, R91, c[0x0][0x320] ;  /* 0x0000c8005b5b7a20 */ /* 0x000fe20000410000 */
[----:B--2---:R-:W-:Y:S01]  /*16210*/  @P4 IADD3 R8, P1, R2, UR16, RZ ;  /* 0x0000001002084c10 */ /* 0x004fe2000ff3e0ff */
[----:B------:R-:W-:Y:S02]  /*16220*/  FMUL.FTZ R92, R92, c[0x0][0x320] ;  /* 0x0000c8005c5c7a20 */ /* 0x000fe40000410000 */
[----:B------:R-:W-:Y:S01]  /*16230*/  FMUL.FTZ R93, R93, c[0x0][0x320] ;  /* 0x0000c8005d5d7a20 */ /* 0x000fe20000410000 */
[----:B------:R-:W-:Y:S01]  /*16240*/  @P4 IADD3.X R9, R3, UR17, RZ, P1, !PT ;  /* 0x0000001103094c10 */ /* 0x000fe20008ffe4ff */
[----:B------:R-:W-:Y:S01]  /*16250*/  FMUL.FTZ R26, R96, c[0x0][0x320] ;  /* 0x0000c800601a7a20 */ /* 0x000fe20000410000 */
[----:B------:R2:W1:Y:S01]  /*16260*/  MUFU.TANH R169, R38 ;  /* 0x0000002600a97308 */ /* 0x0004620000002400 */
[----:B------:R-:W-:Y:S01]  /*16270*/  FMUL.FTZ R27, R97, c[0x0][0x320] ;  /* 0x0000c800611b7a20 */ /* 0x000fe20000410000 */
[----:B----4-:R-:W-:Y:S01]  /*16280*/  MOV R7, UR12 ;  /* 0x0000000c00077c02 */ /* 0x010fe20008000f00 */
[----:B------:R4:W-:Y:S01]  /*16290*/  @P4 LDGSTS.E.BYPASS.LTC128B.128 [R227+0x5900], [R8.64], !P3 ;  /* 0x0590000008e34fae */ /* 0x0009e2000d901d68 */
[----:B------:R-:W-:Y:S02]  /*162a0*/  FMUL.FTZ R29, R98, c[0x0][0x320] ;  /* 0x0000c800621d7a20 */ /* 0x000fe40000410000 */
[----:B------:R-:W-:Y:S02]  /*162b0*/  FMUL.FTZ R28, R99, c[0x0][0x320] ;  /* 0x0000c800631c7a20 */ /* 0x000fe40000410000 */
[----:B------:R-:W-:Y:S02]  /*162c0*/  FMUL.FTZ R39, R39, c[0x0][0x320] ;  /* 0x0000c80027277a20 */ /* 0x000fe40000410000 */
[----:B------:R-:W1:Y:S01]  /*162d0*/  MUFU.TANH R48, R48 ;  /* 0x0000003000307308 */ /* 0x000e620000002400 */
[----:B------:R-:W0:Y:S01]  /*162e0*/  LDGDEPBAR ;  /* 0x00000000000079af */ /* 0x000e220000000000 */
[----:B------:R-:W-:Y:S02]  /*162f0*/  FMUL.FTZ R40, R40, c[0x0][0x320] ;  /* 0x0000c80028287a20 */ /* 0x000fe40000410000 */
[----:B------:R-:W-:Y:S02]  /*16300*/  FMUL.FTZ R41, R41, c[0x0][0x320] ;  /* 0x0000c80029297a20 */ /* 0x000fe40000410000 */
[----:B------:R-:W-:Y:S02]  /*16310*/  FMUL.FTZ R42, R42, c[0x0][0x320] ;  /* 0x0000c8002a2a7a20 */ /* 0x000fe40000410000 */
[----:B------:R-:W-:Y:S02]  /*16320*/  FMUL.FTZ R43, R43, c[0x0][0x320] ;  /* 0x0000c8002b2b7a20 */ /* 0x000fe40000410000 */
        /* <DEDUP_REMOVED lines=12> */
[----:B------:R2:W2:Y:S01]  /*163f0*/  MUFU.TANH R192, R41 ;  /* 0x0000002900c07308 */ /* 0x0004a20000002400 */
[----:B------:R-:W-:Y:S05]  /*16400*/  IMAD R0, R225, -0x60, RZ ;  /* 0xffffffa0e1007824 */ /* 0x000fea00078e02ff */
[C---:B---3--:R-:W-:Y:S02]  /*16410*/  IADD3 R2, -R15.reuse, 0x1, R0 ;  /* 0x000000010f027810 */ /* 0x048fe40007ffe100 */
[----:B----4-:R-:W-:Y:S02]  /*16420*/  IADD3 R8, -R15, R0, RZ ;  /* 0x000000000f087210 */ /* 0x010fe40007ffe1ff */
[----:B------:R3:W4:Y:S01]  /*16430*/  MUFU.TANH R200, R42 ;  /* 0x0000002a00c87308 */ /* 0x0007220000002400 */
[----:B------:R-:W-:Y:S04]  /*16440*/  IADD3 R7, -R7, UR7, R2 ;  /* 0x0000000707077c10 */ /* 0x000fe8000fffe102 */
[C---:B------:R-:W-:Y:S02]  /*16450*/  IADD3 R6, R7.reuse, c[0x0][0x328], RZ ;  /* 0x0000ca0007067a10 */ /* 0x040fe40007ffe0ff */
[----:B------:R-:W-:Y:S02]  /*16460*/  IADD3 R7, R7, UR10, RZ ;  /* 0x0000000a07077c10 */ /* 0x000fe4000fffe0ff */
[-C--:B-1----:R-:W-:Y:S01]  /*16470*/  IADD3 R3, R6, R4.reuse, RZ ;  /* 0x0000000406037210 */ /* 0x082fe20007ffe0ff */
[----:B------:R3:W1:Y:S01]  /*16480*/  MUFU.TANH R199, R43 ;  /* 0x0000002b00c77308 */ /* 0x0006620000002400 */
[----:B------:R-:W-:Y:S09]  /*16490*/  IADD3 R2, R7, R4, RZ ;  /* 0x0000000407027210 */ /* 0x000ff20007ffe0ff */
        /* <DEDUP_REMOVED lines=70> */
.L_x_287:
[----:B------:R-:W-:Y:S04]  /*16900*/  MOV R9, c[0x0][0x32c] ;  /* 0x0000cb0000097a02 */ /* 0x000fe80000000f00 */
[----:B------:R-:W-:Y:S11]  /*16910*/  ISETP.NE.AND P0, PT, R9, 0x1, PT ;  /* 0x000000010900780c */ /* 0x000ff60003f05270 */
[----:B------:R-:W-:Y:S02]  /*16920*/  @!UPT UIADD3 URZ, URZ, URZ, URZ ;  /* 0x0000003f3f3ff290 */ /* 0x000fe4000fffe03f */
[----:B------:R-:W-:Y:S05]  /*16930*/  @P0 IMAD.HI.U32 R9, R4, c[0x0][0x330], RZ ;  /* 0x0000cc0004090a27 */ /* 0x000fea00078e00ff */
[----:B------:R-:W-:Y:S02]  /*16940*/  @P0 SHF.R.U32.HI R4, RZ, c[0x0][0x334], R9 ;  /* 0x0000cd00ff040a19 */ /* 0x000fe40000011609 */
.L_x_288:
[----:B------:R-:W-:Y:S05]  /*16950*/  BSYNC B0 ;  /* 0x0000000000007941 */ /* 0x000fea0003800000 */
.L_x_286:
[----:B------:R-:W-:Y:S05]  /*16960*/  IMAD R4, R4, c[0x0][0x32c], R8 ;  /* 0x0000cb0004047a24 */ /* 0x000fea00078e0208 */
[----:B------:R-:W-:Y:S02]  /*16970*/  IADD3 R9, R4, c[0x0][0x32c], RZ ;  /* 0x0000cb0004097a10 */ /* 0x000fe40007ffe0ff */
[----:B------:R-:W-:Y:S02]  /*16980*/  IMNMX R2, R2, R4, !PT ;  /* 0x0000000402027217 */ /* 0x000fe40007800200 */
[----:B------:R-:W-:Y:S02]  /*16990*/  IMNMX R3, R3, R9, PT ;  /* 0x0000000903037217 */ /* 0x000fe40003800200 */
.L_x_285:
        /* <DEDUP_REMOVED lines=134> */
.L_x_291:
[----:B------:R-:W-:Y:S04]  /*17200*/  MOV R27, c[0x0][0x32c] ;  /* 0x0000cb00001b7a02 */ /* 0x000fe80000000f00 */
[----:B------:R-:W-:Y:S11]  /*17210*/  ISETP.NE.AND P2, PT, R27, 0x1, PT ;  /* 0x000000011b00780c */ /* 0x000ff60003f45270 */
[----:B------:R-:W-:Y:S02]  /*17220*/  @!UPT UIADD3 URZ, URZ, URZ, URZ ;  /* 0x0000003f3f3ff290 */ /* 0x000fe4000fffe03f */
[----:B------:R-:W-:Y:S05]  /*17230*/  @P2 IMAD.HI.U32 R27, R3, c[0x0][0x330], RZ ;  /* 0x0000cc00031b2a27 */ /* 0x000fea00078e00ff */
[----:B------:R-:W-:Y:S02]  /*17240*/  @P2 SHF.R.U32.HI R3, RZ, c[0x0][0x334], R27 ;  /* 0x0000cd00ff032a19 */ /* 0x000fe4000001161b */
.L_x_292:
[----:B------:R-:W-:Y:S05]  /*17250*/  BSYNC B0 ;  /* 0x0000000000007941 */ /* 0x000fea0003800000 */
.L_x_290:
[----:B------:R-:W-:Y:S05]  /*17260*/  IMAD R3, R3, c[0x0][0x32c], R8 ;  /* 0x0000cb0003037a24 */ /* 0x000fea00078e0208 */
[----:B------:R-:W-:Y:S02]  /*17270*/  IADD3 R27, R3, c[0x0][0x32c], RZ ;  /* 0x0000cb00031b7a10 */ /* 0x000fe40007ffe0ff */
[----:B------:R-:W-:Y:S02]  /*17280*/  IMNMX R0, R0, R3, !PT ;  /* 0x0000000300007217 */ /* 0x000fe40007800200 */
[----:B------:R-:W-:Y:S02]  /*17290*/  IMNMX R2, R2, R27, PT ;  /* 0x0000001b02027217 */ /* 0x000fe40003800200 */
.L_x_289:
        /* <DEDUP_REMOVED lines=111> */
.L_x_295:
[----:B------:R-:W-:Y:S04]  /*17990*/  MOV R27, c[0x0][0x32c] ;  /* 0x0000cb00001b7a02 */ /* 0x000fe80000000f00 */
[----:B------:R-:W-:Y:S11]  /*179a0*/  ISETP.NE.AND P2, PT, R27, 0x1, PT ;  /* 0x000000011b00780c */ /* 0x000ff60003f45270 */
[----:B------:R-:W-:Y:S02]  /*179b0*/  @!UPT UIADD3 URZ, URZ, URZ, URZ ;  /* 0x0000003f3f3ff290 */ /* 0x000fe4000fffe03f */
[----:B------:R-:W-:Y:S05]  /*179c0*/  @P2 IMAD.HI.U32 R27, R3, c[0x0][0x330], RZ ;  /* 0x0000cc00031b2a27 */ /* 0x000fea00078e00ff */
[----:B------:R-:W-:Y:S02]  /*179d0*/  @P2 SHF.R.U32.HI R3, RZ, c[0x0][0x334], R27 ;  /* 0x0000cd00ff032a19 */ /* 0x000fe4000001161b */
.L_x_296:
[----:B------:R-:W-:Y:S05]  /*179e0*/  BSYNC B0 ;  /* 0x0000000000007941 */ /* 0x000fea0003800000 */
.L_x_294:
[----:B------:R-:W-:Y:S05]  /*179f0*/  IMAD R3, R3, c[0x0][0x32c], R8 ;  /* 0x0000cb0003037a24 */ /* 0x000fea00078e0208 */
[----:B------:R-:W-:Y:S02]  /*17a00*/  IADD3 R27, R3, c[0x0][0x32c], RZ ;  /* 0x0000cb00031b7a10 */ /* 0x000fe40007ffe0ff */
[----:B------:R-:W-:Y:S02]  /*17a10*/  IMNMX R0, R0, R3, !PT ;  /* 0x0000000300007217 */ /* 0x000fe40007800200 */
[----:B------:R-:W-:Y:S02]  /*17a20*/  IMNMX R2, R2, R27, PT ;  /* 0x0000001b02027217 */ /* 0x000fe40003800200 */
.L_x_293:
        /* <DEDUP_REMOVED lines=111> */
.L_x_299:
[----:B------:R-:W-:Y:S04]  /*18120*/  MOV R5, c[0x0][0x32c] ;  /* 0x0000cb0000057a02 */ /* 0x000fe80000000f00 */
[----:B------:R-:W-:Y:S11]  /*18130*/  ISETP.NE.AND P2, PT, R5, 0x1, PT ;  /* 0x000000010500780c */ /* 0x000ff60003f45270 */
[----:B------:R-:W-:Y:S02]  /*18140*/  @!UPT UIADD3 URZ, URZ, URZ, URZ ;  /* 0x0000003f3f3ff290 */ /* 0x000fe4000fffe03f */
[----:B------:R-:W-:Y:S05]  /*18150*/  @P2 IMAD.HI.U32 R5, R3, c[0x0][0x330], RZ ;  /* 0x0000cc0003052a27 */ /* 0x000fea00078e00ff */
[----:B------:R-:W-:Y:S02]  /*18160*/  @P2 SHF.R.U32.HI R3, RZ, c[0x0][0x334], R5 ;  /* 0x0000cd00ff032a19 */ /* 0x000fe40000011605 */
.L_x_300:
[----:B------:R-:W-:Y:S05]  /*18170*/  BSYNC B0 ;  /* 0x0000000000007941 */ /* 0x000fea0003800000 */
.L_x_298:
[----:B------:R-:W-:Y:S05]  /*18180*/  IMAD R8, R3, c[0x0][0x32c], R8 ;  /* 0x0000cb0003087a24 */ /* 0x000fea00078e0208 */
[----:B------:R-:W-:Y:S02]  /*18190*/  IADD3 R3, R8, c[0x0][0x32c], RZ ;  /* 0x0000cb0008037a10 */ /* 0x000fe40007ffe0ff */
[----:B------:R-:W-:Y:S02]  /*181a0*/  IMNMX R0, R0, R8, !PT ;  /* 0x0000000800007217 */ /* 0x000fe40007800200 */
[----:B------:R-:W-:Y:S02]  /*181b0*/  IMNMX R2, R2, R3, PT ;  /* 0x0000000302027217 */ /* 0x000fe40003800200 */
.L_x_297:
        /* <DEDUP_REMOVED lines=95> */
[----:B------:R-:W-:Y:S01]  /*187b0*/  FMNMX.FTZ R3, R204, R3, !PT ;  /* 0x00000003cc037209 */ /* 0x000fe20007810000 */
[----:B------:R-:W1:Y:S01]  /*187c0*/  SHFL.BFLY PT, R5, R72, 0x2, 0x1f ;  /* 0x0c401f0048057f89 */ /* 0x000e6200000e0000 */
        /* <DEDUP_REMOVED lines=15> */
[----:B-1----:R-:W-:Y:S02]  /*188c0*/  FMNMX.FTZ R72, R72, R5, !PT ;  /* 0x0000000548487209 */ /* 0x002fe40007810000 */
[----:B------:R-:W-:Y:S02]  /*188d0*/  FSEL R185, R63, -INF , !P2 ;  /* 0xff8000003fb97808 */ /* 0x000fe40005000000 */
[----:B------:R-:W-:Y:S01]  /*188e0*/  ISETP.NE.AND P2, PT, R10, RZ, PT ;  /* 0x000000ff0a00720c */ /* 0x000fe20003f45270 */
[----:B------:R-:W1:Y:S01]  /*188f0*/  SHFL.BFLY PT, R7, R72, 0x1, 0x1f ;  /* 0x0c201f0048077f89 */ /* 0x000e6200000e0000 */
[----:B------:R-:W-:Y:S02]  /*18900*/  FMNMX.FTZ R3, R250, R3, !PT ;  /* 0x00000003fa037209 */ /* 0x000fe40007810000 */
[----:B------:R-:W-:Y:S02]  /*18910*/  ISETP.GT.AND P2, PT, R0, 0x40, !P2 ;  /* 0x000000400000780c */ /* 0x000fe40005744270 */
[----:B------:R-:W-:Y:S02]  /*18920*/  FMNMX.FTZ R5, R8, R103, !PT ;  /* 0x0000006708057209 */ /* 0x000fe40007810000 */
[----:B------:R-:W-:Y:S01]  /*18930*/  ISETP.LT.OR P2, PT, R2, 0x41, P2 ;  /* 0x000000410200780c */ /* 0x000fe20001741670 */
[----:B------:R-:W2:Y:S01]  /*18940*/  SHFL.BFLY PT, R6, R3, 0x2, 0x1f ;  /* 0x0c401f0003067f89 */ /* 0x000ea200000e0000 */
        /* <DEDUP_REMOVED lines=13> */
[----:B-1----:R-:W-:Y:S02]  /*18a20*/  FMNMX.FTZ R72, R72, R7, !PT ;  /* 0x0000000748487209 */ /* 0x002fe40007810000 */
[----:B------:R-:W-:Y:S02]  /*18a30*/  FMNMX.FTZ R4, R34, R4, !PT ;  /* 0x0000000422047209 */ /* 0x000fe40007810000 */
[----:B------:R-:W-:Y:S01]  /*18a40*/  ISETP.LT.OR P2, PT, R2, 0x49, P2 ;  /* 0x000000490200780c */ /* 0x000fe20001741670 */
[----:B------:R-:W-:Y:S01]  /*18a50*/  FMUL.FTZ R74, R72, c[0x0][0x2d0] ;  /* 0x0000b400484a7a20 */ /* 0x000fe20000410000 */
[----:B------:R-:W-:Y:S02]  /*18a60*/  FMNMX.FTZ R4, R35, R4, !PT ;  /* 0x0000000423047209 */ /* 0x000fe40007810000 */
[----:B--2---:R-:W-:Y:S02]  /*18a70*/  FMNMX.FTZ R3, R3, R6, !PT ;  /* 0x0000000603037209 */ /* 0x004fe40007810000 */
[----:B------:R-:W-:Y:S02]  /*18a80*/  FMNMX.FTZ R4, R45, R4, !PT ;  /* 0x000000042d047209 */ /* 0x000fe40007810000 */
[----:B------:R-:W-:Y:S01]  /*18a90*/  FMNMX.FTZ R5, R58, R5, !PT ;  /* 0x000000053a057209 */ /* 0x000fe20007810000 */
[----:B------:R-:W1:Y:S01]  /*18aa0*/  SHFL.BFLY PT, R71, R3, 0x1, 0x1f ;  /* 0x0c201f0003477f89 */ /* 0x000e6200000e0000 */
[----:B------:R-:W-:Y:S02]  /*18ab0*/  FMNMX.FTZ R4, R48, R4, !PT ;  /* 0x0000000430047209 */ /* 0x000fe40007810000 */
[----:B------:R-:W-:Y:S02]  /*18ac0*/  FSEL R192, R183, -INF , !P2 ;  /* 0xff800000b7c07808 */ /* 0x000fe40005000000 */
[----:B------:R-:W-:Y:S02]  /*18ad0*/  FMNMX.FTZ R4, R49, R4, !PT ;  /* 0x0000000431047209 */ /* 0x000fe40007810000 */
[----:B------:R-:W-:Y:S02]  /*18ae0*/  FSETP.NEU.FTZ.AND P2, PT, R72, -INF , PT ;  /* 0xff8000004800780b */ /* 0x000fe40003f5d000 */
[----:B------:R-:W-:Y:S02]  /*18af0*/  FMNMX.FTZ R4, R50, R4, !PT ;  /* 0x0000000432047209 */ /* 0x000fe40007810000 */
[----:B------:R-:W-:Y:S02]  /*18b00*/  FMNMX.FTZ R5, R62, R5, !PT ;  /* 0x000000053e057209 */ /* 0x000fe40007810000 */
[----:B------:R-:W-:Y:S02]  /*18b10*/  FMNMX.FTZ R4, R99, R4, !PT ;  /* 0x0000000463047209 */ /* 0x000fe40007810000 */
[----:B------:R-:W-:Y:S02]  /*18b20*/  FSEL R74, R74, RZ, P2 ;  /* 0x000000ff4a4a7208 */ /* 0x000fe40001000000 */
[----:B------:R-:W-:Y:S02]  /*18b30*/  FMNMX.FTZ R4, R170, R4, !PT ;  /* 0x00000004aa047209 */ /* 0x000fe40007810000 */
[----:B------:R-:W-:Y:S01]  /*18b40*/  FMNMX.FTZ R5, R88, R5, !PT ;  /* 0x0000000558057209 */ /* 0x000fe20007810000 */
[--C-:B------:R-:W-:Y:S01]  /*18b50*/  FFMA.FTZ R16, R43, c[0x0][0x2d0], -R74.reuse ;  /* 0x0000b4002b107a23 */ /* 0x100fe2000001084a */
[----:B------:R-:W-:Y:S02]  /*18b60*/  FMNMX.FTZ R4, R173, R4, !PT ;  /* 0x00000004ad047209 */ /* 0x000fe40007810000 */
[----:B------:R-:W-:Y:S01]  /*18b70*/  FMNMX.FTZ R6, R98, R5, !PT ;  /* 0x0000000562067209 */ /* 0x000fe20007810000 */
[--C-:B------:R-:W-:Y:S01]  /*18b80*/  FFMA.FTZ R5, R30, c[0x0][0x2d0], -R74.reuse ;  /* 0x0000b4001e057a23 */ /* 0x100fe2000001084a */
[----:B------:R-:W-:Y:S02]  /*18b90*/  FMNMX.FTZ R4, R175, R4, !PT ;  /* 0x00000004af047209 */ /* 0x000fe40007810000 */
[----:B------:R-:W-:Y:S01]  /*18ba0*/  FMNMX.FTZ R6, R168, R6, !PT ;  /* 0x00000006a8067209 */ /* 0x000fe20007810000 */
[----:B------:R2:W-:Y:S01]  /*18bb0*/  MUFU.EX2 R55, R5 ;  /* 0x0000000500377308 */ /* 0x0005e20000000800 */
[----:B------:R-:W-:Y:S02]  /*18bc0*/  FMNMX.FTZ R4, R184, R4, !PT ;  /* 0x00000004b8047209 */ /* 0x000fe40007810000 */
[----:B-1----:R-:W-:Y:S01]  /*18bd0*/  FMNMX.FTZ R71, R3, R71, !PT ;  /* 0x0000004703477209 */ /* 0x002fe20007810000 */
[--C-:B------:R-:W-:Y:S01]  /*18be0*/  FFMA.FTZ R3, R32, c[0x0][0x2d0], -R74.reuse ;  /* 0x0000b40020037a23 */ /* 0x100fe2000001084a */
[----:B------:R-:W-:Y:S02]  /*18bf0*/  FMNMX.FTZ R4, R188, R4, !PT ;  /* 0x00000004bc047209 */ /* 0x000fe40007810000 */
[----:B------:R-:W-:Y:S01]  /*18c00*/  ISETP.GT.AND P1, PT, R0, 0x49, !P1 ;  /* 0x000000490000780c */ /* 0x000fe20004f24270 */
[----:B------:R-:W-:Y:S01]  /*18c10*/  FMUL.FTZ R75, R71, c[0x0][0x2d0] ;  /* 0x0000b400474b7a20 */ /* 0x000fe20000410000 */
[----:B------:R-:W-:Y:S01]  /*18c20*/  FMNMX.FTZ R4, R189, R4, !PT ;  /* 0x00000004bd047209 */ /* 0x000fe20007810000 */
[----:B------:R1:W-:Y:S01]  /*18c30*/  MUFU.EX2 R84, R3 ;  /* 0x0000000300547308 */ /* 0x0003e20000000800 */
[----:B------:R-:W-:Y:S02]  /*18c40*/  ISETP.LT.OR P1, PT, R2, 0x4a, P1 ;  /* 0x0000004a0200780c */ /* 0x000fe40000f21670 */
[----:B------:R-:W-:Y:S02]  /*18c50*/  FMNMX.FTZ R4, R191, R4, !PT ;  /* 0x00000004bf047209 */ /* 0x000fe40007810000 */
[----:B------:R-:W-:Y:S02]  /*18c60*/  FSEL R183, R79, -INF , !P1 ;  /* 0xff8000004fb77808 */ /* 0x000fe40004800000 */
[----:B------:R-:W-:Y:S02]  /*18c70*/  FMNMX.FTZ R4, R201, R4, !PT ;  /* 0x00000004c9047209 */ /* 0x000fe40007810000 */
[----:B------:R-:W-:Y:S02]  /*18c80*/  FSETP.NEU.FTZ.AND P1, PT, R71, -INF , PT ;  /* 0xff8000004700780b */ /* 0x000fe40003f3d000 */
[----:B------:R-:W-:Y:S02]  /*18c90*/  FMNMX.FTZ R4, R202, R4, !PT ;  /* 0x00000004ca047209 */ /* 0x000fe40007810000 */
[----:B------:R-:W-:Y:S02]  /*18ca0*/  FSEL R75, R75, RZ, P1 ;  /* 0x000000ff4b4b7208 */ /* 0x000fe40000800000 */
[----:B------:R-:W-:Y:S02]  /*18cb0*/  FMNMX.FTZ R4, R205, R4, !PT ;  /* 0x00000004cd047209 */ /* 0x000fe40007810000 */
[----:B--2---:R-:W-:Y:S01]  /*18cc0*/  FMNMX.FTZ R5, R169, R6, !PT ;  /* 0x00000006a9057209 */ /* 0x004fe20007810000 */
[--C-:B------:R-:W-:Y:S01]  /*18cd0*/  FFMA.FTZ R6, R31, c[0x0][0x2d0], -R74.reuse ;  /* 0x0000b4001f067a23 */ /* 0x100fe2000001084a */
[----:B------:R-:W-:Y:S01]  /*18ce0*/  FMNMX.FTZ R4, R207, R4, !PT ;  /* 0x00000004cf047209 */ /* 0x000fe20007810000 */
[--C-:B------:R-:W-:Y:S01]  /*18cf0*/  FFMA.FTZ R12, R42, c[0x0][0x2d0], -R75.reuse ;  /* 0x0000b4002a0c7a23 */ /* 0x100fe2000001084b */
[----:B------:R-:W-:Y:S01]  /*18d00*/  FMNMX.FTZ R5, R172, R5, !PT ;  /* 0x00000005ac057209 */ /* 0x000fe20007810000 */
[----:B------:R-:W-:Y:S01]  /*18d10*/  MUFU.EX2 R89, R6 ;  /* 0x0000000600597308 */ /* 0x000fe20000000800 */
[----:B------:R-:W-:Y:S02]  /*18d20*/  FMNMX.FTZ R4, R236, R4, !PT ;  /* 0x00000004ec047209 */ /* 0x000fe40007810000 */
[----:B------:R-:W-:Y:S02]  /*18d30*/  FMNMX.FTZ R5, R180, R5, !PT ;  /* 0x00000005b4057209 */ /* 0x000fe40007810000 */
[----:B------:R-:W-:Y:S02]  /*18d40*/  FMNMX.FTZ R4, R237, R4, !PT ;  /* 0x00000004ed047209 */ /* 0x000fe40007810000 */
[----:B------:R-:W-:Y:S02]  /*18d50*/  FMNMX.FTZ R5, R179, R5, !PT ;  /* 0x00000005b3057209 */ /* 0x000fe40007810000 */
[----:B------:R-:W-:Y:S01]  /*18d60*/  FMNMX.FTZ R4, R238, R4, !PT ;  /* 0x00000004ee047209 */ /* 0x000fe20007810000 */
[----:B------:R-:W-:Y:S01]  /*18d70*/  MUFU.EX2 R63, R12 ;  /* 0x0000000c003f7308 */ /* 0x000fe20000000800 */
[----:B-1----:R-:W-:Y:S01]  /*18d80*/  FMNMX.FTZ R3, R178, R5, !PT ;  /* 0x00000005b2037209 */ /* 0x002fe20007810000 */
[----:B------:R-:W-:Y:S01]  /*18d90*/  FFMA.FTZ R5, R36, c[0x0][0x2d0], -R74 ;  /* 0x0000b40024057a23 */ /* 0x000fe2000001084a */
[----:B------:R-:W-:Y:S02]  /*18da0*/  FMNMX.FTZ R4, R239, R4, !PT ;  /* 0x00000004ef047209 */ /* 0x000fe40007810000 */
[C---:B------:R-:W-:Y:S02]  /*18db0*/  ISETP.GT.AND P6, PT, R0.reuse, 0x50, !P6 ;  /* 0x000000500000780c */ /* 0x040fe400077c4270 */
[C---:B------:R-:W-:Y:S01]  /*18dc0*/  ISETP.GT.AND P5, PT, R0.reuse, 0x51, !P5 ;  /* 0x000000510000780c */ /* 0x040fe20006fa4270 */
[----:B------:R-:W1:Y:S01]  /*18dd0*/  SHFL.BFLY PT, R7, R4, 0x2, 0x1f ;  /* 0x0c401f0004077f89 */ /* 0x000e6200000e0000 */
[C---:B------:R-:W-:Y:S01]  /*18de0*/  ISETP.GT.AND P4, PT, R0.reuse, 0x58, !P4 ;  /* 0x000000580000780c */ /* 0x040fe20006784270 */
[----:B------:R2:W3:Y:S01]  /*18df0*/  MUFU.EX2 R87, R5 ;  /* 0x0000000500577308 */ /* 0x0004e20000000800 */
[----:B------:R-:W-:Y:S01]  /*18e00*/  ISETP.GT.AND P0, PT, R0, 0x59, !P0 ;  /* 0x000000590000780c */ /* 0x000fe20004704270 */
[--C-:B------:R-:W-:Y:S01]  /*18e10*/  FFMA.FTZ R0, R33, c[0x0][0x2d0], -R75.reuse ;  /* 0x0000b40021007a23 */ /* 0x100fe2000001084b */
[----:B------:R-:W-:Y:S02]  /*18e20*/  FMNMX.FTZ R3, R185, R3, !PT ;  /* 0x00000003b9037209 */ /* 0x000fe40007810000 */
[C---:B------:R-:W-:Y:S02]  /*18e30*/  ISETP.LT.OR P6, PT, R2.reuse, 0x51, P6 ;  /* 0x000000510200780c */ /* 0x040fe400037c1670 */
[----:B------:R-:W-:Y:S02]  /*18e40*/  ISETP.LT.OR P5, PT, R2, 0x52, P5 ;  /* 0x000000520200780c */ /* 0x000fe40002fa1670 */
[----:B------:R-:W-:Y:S01]  /*18e50*/  FSEL R194, R78, -INF , !P6 ;  /* 0xff8000004ec27808 */ /* 0x000fe20007000000 */
[----:B------:R4:W-:Y:S01]  /*18e60*/  MUFU.EX2 R60, R0 ;  /* 0x00000000003c7308 */ /* 0x0009e20000000800 */
[----:B------:R-:W-:Y:S02]  /*18e70*/  FMNMX.FTZ R3, R199, R3, !PT ;  /* 0x00000003c7037209 */ /* 0x000fe40007810000 */
[----:B------:R-:W-:Y:S02]  /*18e80*/  FSEL R195, R91, -INF , !P5 ;  /* 0xff8000005bc37808 */ /* 0x000fe40006800000 */
[----:B------:R-:W-:Y:S02]  /*18e90*/  FMNMX.FTZ R3, R200, R3, !PT ;  /* 0x00000003c8037209 */ /* 0x000fe40007810000 */
[----:B------:R-:W-:Y:S02]  /*18ea0*/  ISETP.LT.OR P0, PT, R2, 0x5a, P0 ;  /* 0x0000005a0200780c */ /* 0x000fe40000701670 */
[----:B------:R-:W-:Y:S01]  /*18eb0*/  FMNMX.FTZ R3, R192, R3, !PT ;  /* 0x00000003c0037209 */ /* 0x000fe20007810000 */
[----:B------:R-:W-:Y:S01]  /*18ec0*/  MUFU.EX2 R33, R16 ;  /* 0x0000001000217308 */ /* 0x000fe20000000800 */
[----:B------:R-:W-:Y:S02]  /*18ed0*/  FSEL R73, R57, -INF , !P0 ;  /* 0xff80000039497808 */ /* 0x000fe40004000000 */
[----:B-1----:R-:W-:Y:S01]  /*18ee0*/  FMNMX.FTZ R4, R4, R7, !PT ;  /* 0x0000000704047209 */ /* 0x002fe20007810000 */
[--C-:B--2---:R-:W-:Y:S01]  /*18ef0*/  FFMA.FTZ R5, R29, c[0x0][0x2d0], -R75.reuse ;  /* 0x0000b4001d057a23 */ /* 0x104fe2000001084b */
[----:B------:R-:W-:Y:S02]  /*18f00*/  FMNMX.FTZ R3, R183, R3, !PT ;  /* 0x00000003b7037209 */ /* 0x000fe40007810000 */
[----:B------:R-:W-:Y:S01]  /*18f10*/  ISETP.LT.OR P4, PT, R2, 0x59, P4 ;  /* 0x000000590200780c */ /* 0x000fe20002781670 */
[----:B------:R-:W1:Y:S01]  /*18f20*/  SHFL.BFLY PT, R70, R4, 0x1, 0x1f ;  /* 0x0c201f0004467f89 */ /* 0x000e6200000e0000 */
[----:B------:R-:W-:Y:S01]  /*18f30*/  FMNMX.FTZ R3, R194, R3, !PT ;  /* 0x00000003c2037209 */ /* 0x000fe20007810000 */
[----:B------:R-:W2:Y:S01]  /*18f40*/  MUFU.EX2 R86, R5 ;  /* 0x0000000500567308 */ /* 0x000ea20000000800 */
[--C-:B------:R-:W-:Y:S01]  /*18f50*/  FFMA.FTZ R2, R37, c[0x0][0x2d0], -R75.reuse ;  /* 0x0000b40025027a23 */ /* 0x100fe2000001084b */
[----:B---3--:R-:W-:Y:S02]  /*18f60*/  F2FP.BF16.PACK_AB R78, R87, R84 ;  /* 0x00000054574e723e */ /* 0x008fe400000010ff */
[----:B----4-:R-:W-:Y:S01]  /*18f70*/  FMNMX.FTZ R0, R195, R3, !PT ;  /* 0x00000003c3007209 */ /* 0x010fe20007810000 */
[--C-:B------:R-:W-:Y:S01]  /*18f80*/  FFMA.FTZ R3, R38, c[0x0][0x2d0], -R75.reuse ;  /* 0x0000b40026037a23 */ /* 0x100fe2000001084b */
[----:B------:R-:W-:Y:S04]  /*18f90*/  FSEL R197, R59, -INF , !P4 ;  /* 0xff8000003bc57808 */ /* 0x000fe80006000000 */
[----:B------:R3:W-:Y:S01]  /*18fa0*/  MUFU.EX2 R53, R3 ;  /* 0x0000000300357308 */ /* 0x0007e20000000800 */
[----:B------:R-:W-:Y:S04]  /*18fb0*/  FMNMX.FTZ R0, R197, R0, !PT ;  /* 0x00000000c5007209 */ /* 0x000fe80007810000 */
[----:B------:R-:W-:Y:S05]  /*18fc0*/  FMNMX.FTZ R0, R73, R0, !PT ;  /* 0x0000000049007209 */ /* 0x000fea0007810000 */
[----:B------:R4:W-:Y:S01]  /*18fd0*/  MUFU.EX2 R85, R2 ;  /* 0x0000000200557308 */ /* 0x0009e20000000800 */
[----:B-1----:R-:W-:Y:S02]  /*18fe0*/  FMNMX.FTZ R70, R4, R70, !PT ;  /* 0x0000004604467209 */ /* 0x002fe40007810000 */
[----:B--2---:R-:W-:Y:S02]  /*18ff0*/  F2FP.BF16.PACK_AB R77, R60, R86 ;  /* 0x000000563c4d723e */ /* 0x004fe400000010ff */
[C---:B------:R-:W-:Y:S01]  /*19000*/  FSETP.NEU.FTZ.AND P0, PT, R70.reuse, -INF , PT ;  /* 0xff8000004600780b */ /* 0x040fe20003f1d000 */
[----:B------:R-:W-:Y:S05]  /*19010*/  FMUL.FTZ R96, R70, c[0x0][0x2d0] ;  /* 0x0000b40046607a20 */ /* 0x000fea0000410000 */
[----:B------:R-:W-:Y:S05]  /*19020*/  FSEL R96, R96, RZ, P0 ;  /* 0x000000ff60607208 */ /* 0x000fea0000000000 */
[--C-:B---3--:R-:W-:Y:S02]  /*19030*/  FFMA.FTZ R3, R27, c[0x0][0x2d0], -R96.reuse ;  /* 0x0000b4001b037a23 */ /* 0x108fe40000010860 */
[--C-:B------:R-:W-:Y:S02]  /*19040*/  FFMA.FTZ R4, R35, c[0x0][0x2d0], -R96.reuse ;  /* 0x0000b40023047a23 */ /* 0x100fe40000010860 */
[----:B------:R1:W-:Y:S01]  /*19050*/  MUFU.EX2 R92, R3 ;  /* 0x00000003005c7308 */ /* 0x0003e20000000800 */
[--C-:B------:R-:W-:Y:S01]  /*19060*/  FFMA.FTZ R32, R45, c[0x0][0x2d0], -R96.reuse ;  /* 0x0000b4002d207a23 */ /* 0x100fe20000010860 */
[----:B----4-:R-:W2:Y:S08]  /*19070*/  SHFL.BFLY PT, R2, R0, 0x2, 0x1f ;  /* 0x0c401f0000027f89 */ /* 0x010eb000000e0000 */
[----:B------:R-:W-:Y:S01]  /*19080*/  MUFU.EX2 R54, R4 ;  /* 0x0000000400367308 */ /* 0x000fe20000000800 */
[--C-:B-1----:R-:W-:Y:S02]  /*19090*/  FFMA.FTZ R3, R28, c[0x0][0x2d0], -R96.reuse ;  /* 0x0000b4001c037a23 */ /* 0x102fe40000010860 */
[----:B------:R-:W-:Y:S07]  /*190a0*/  FFMA.FTZ R28, R47, c[0x0][0x2d0], -R75 ;  /* 0x0000b4002f1c7a23 */ /* 0x000fee000001084b */
[----:B------:R1:W3:Y:S02]  /*190b0*/  MUFU.EX2 R61, R3 ;  /* 0x00000003003d7308 */ /* 0x0002e40000000800 */
[----:B-1----:R-:W-:Y:S01]  /*190c0*/  FFMA.FTZ R3, R34, c[0x0][0x2d0], -R96 ;  /* 0x0000b40022037a23 */ /* 0x002fe20000010860 */
[----:B---3--:R-:W-:Y:S07]  /*190d0*/  F2FP.BF16.PACK_AB R64, R61, R92 ;  /* 0x0000005c3d40723e */ /* 0x008fee00000010ff */
[----:B------:R2:W-:Y:S02]  /*190e0*/  MUFU.EX2 R52, R3 ;  /* 0x0000000300347308 */ /* 0x0005e40000000800 */
[----:B--2---:R-:W-:Y:S01]  /*190f0*/  FMNMX.FTZ R3, R0, R2, !PT ;  /* 0x0000000200037209 */ /* 0x004fe20007810000 */
[----:B------:R-:W-:Y:S01]  /*19100*/  FFMA.FTZ R2, R39, c[0x0][0x2d0], -R74 ;  /* 0x0000b40027027a23 */ /* 0x000fe2000001084a */
[----:B------:R-:W-:Y:S01]  /*19110*/  FSEL R0, R72, RZ, P2 ;  /* 0x000000ff48007208 */ /* 0x000fe20001000000 */
[----:B------:R-:W-:Y:S05]  /*19120*/  LDSM.16.MT88.4 R36, [R212+0x100] ;  /* 0x00010000d424783b */ /* 0x000fea0000004200 */
[----:B------:R1:W-:Y:S01]  /*19130*/  MUFU.EX2 R80, R2 ;  /* 0x0000000200507308 */ /* 0x0003e20000000800 */
[----:B------:R-:W-:Y:S01]  /*19140*/  FADD.FTZ R0, -R0, R100 ;  /* 0x0000006400007221 */ /* 0x000fe20000010100 */
[----:B------:R-:W-:Y:S03]  /*19150*/  MOV R100, R55 ;  /* 0x0000003700647202 */ /* 0x000fe60000000f00 */
[----:B------:R-:W-:Y:S01]  /*19160*/  FMUL.FTZ R0, R0, c[0x0][0x2d0] ;  /* 0x0000b40000007a20 */ /* 0x000fe20000410000 */
[----:B------:R-:W-:Y:S01]  /*19170*/  F2FP.BF16.PACK_AB R76, R89, R100 ;  /* 0x00000064594c723e */ /* 0x000fe200000010ff */
[----:B------:R-:W2:Y:S03]  /*19180*/  SHFL.BFLY PT, R4, R3, 0x1, 0x1f ;  /* 0x0c201f0003047f89 */ /* 0x000ea600000e0000 */
        /* <DEDUP_REMOVED lines=14> */
[----:B------:R-:W-:Y:S02]  /*19270*/  IMAD.MOV.U32 R102, RZ, RZ, R54 ;  /* 0x000000ffff667224 */ /* 0x000fe400078e0036 */
[----:B------:R2:W3:Y:S01]  /*19280*/  MUFU.EX2 R2, R0 ;  /* 0x0000000000027308 */ /* 0x0004e20000000800 */
[----:B------:R-:W-:Y:S02]  /*19290*/  FFMA.FTZ R4, R24, c[0x0][0x2d0], -R97 ;  /* 0x0000b40018047a23 */ /* 0x000fe40000010861 */
[----:B------:R-:W-:Y:S02]  /*192a0*/  IMAD.MOV.U32 R116, RZ, RZ, R89 ;  /* 0x000000ffff747224 */ /* 0x000fe400078e0059 */
[----:B------:R-:W-:Y:S02]  /*192b0*/  FMUL.FTZ R17, R69, R117 ;  /* 0x0000007545117220 */ /* 0x000fe40000410000 */
[--C-:B------:R-:W-:Y:S02]  /*192c0*/  FFMA.FTZ R58, R58, c[0x0][0x2d0], -R97.reuse ;  /* 0x0000b4003a3a7a23 */ /* 0x100fe40000010861 */
[----:B------:R-:W-:Y:S01]  /*192d0*/  FFMA.FTZ R62, R62, c[0x0][0x2d0], -R97 ;  /* 0x0000b4003e3e7a23 */ /* 0x000fe20000010861 */
[----:B------:R4:W-:Y:S01]  /*192e0*/  MUFU.EX2 R59, R4 ;  /* 0x00000004003b7308 */ /* 0x0009e20000000800 */
[----:B------:R-:W-:Y:S02]  /*192f0*/  FFMA.FTZ R24, R44, c[0x0][0x2d0], -R75 ;  /* 0x0000b4002c187a23 */ /* 0x000fe4000001084b */
[C---:B-1----:R-:W-:Y:S02]  /*19300*/  FMUL.FTZ R7, R68.reuse, R107 ;  /* 0x0000006b44077220 */ /* 0x042fe40000410000 */
[C---:B------:R-:W-:Y:S02]  /*19310*/  FMUL.FTZ R34, R68.reuse, R134 ;  /* 0x0000008644227220 */ /* 0x040fe40000410000 */
[C---:B------:R-:W-:Y:S02]  /*19320*/  FMUL.FTZ R35, R68.reuse, R135 ;  /* 0x0000008744237220 */ /* 0x040fe40000410000 */
[C---:B------:R-:W-:Y:S01]  /*19330*/  FMUL.FTZ R18, R68.reuse, R118 ;  /* 0x0000007644127220 */ /* 0x040fe20000410000 */
[----:B------:R1:W5:Y:S01]  /*19340*/  MUFU.EX2 R30, R24 ;  /* 0x00000018001e7308 */ /* 0x0003620000000800 */
[----:B------:R-:W-:Y:S02]  /*19350*/  FMUL.FTZ R19, R68, R119 ;  /* 0x0000007744137220 */ /* 0x000fe40000410000 */
[----:B------:R-:W-:Y:S02]  /*19360*/  FFMA.FTZ R44, R50, c[0x0][0x2d0], -R96 ;  /* 0x0000b400322c7a23 */ /* 0x000fe40000010860 */
[----:B--2---:R-:W-:Y:S02]  /*19370*/  FFMA.FTZ R0, R8, c[0x0][0x2d0], -R97 ;  /* 0x0000b40008007a23 */ /* 0x004fe40000010861 */
[----:B------:R-:W-:Y:S02]  /*19380*/  IMAD.MOV.U32 R118, RZ, RZ, R60 ;  /* 0x000000ffff767224 */ /* 0x000fe400078e003c */
[----:B---3--:R-:W-:Y:S01]  /*19390*/  FMUL.FTZ R45, R2, R145 ;  /* 0x00000091022d7220 */ /* 0x008fe20000410000 */
[----:B------:R2:W3:Y:S01]  /*193a0*/  MUFU.EX2 R6, R0 ;  /* 0x0000000000067308 */ /* 0x0004e20000000800 */
[----:B------:R-:W-:Y:S02]  /*193b0*/  FFMA.FTZ R8, R40, c[0x0][0x2d0], -R75 ;  /* 0x0000b40028087a23 */ /* 0x000fe4000001084b */
[----:B------:R-:W-:Y:S02]  /*193c0*/  FMUL.FTZ R50, R68, R150 ;  /* 0x0000009644327220 */ /* 0x000fe40000410000 */
[----:B----4-:R-:W-:Y:S02]  /*193d0*/  FFMA.FTZ R4, R26, c[0x0][0x2d0], -R97 ;  /* 0x0000b4001a047a23 */ /* 0x010fe40000010861 */
[C---:B------:R-:W-:Y:S01]  /*193e0*/  FMUL.FTZ R9, R2.reuse, R109 ;  /* 0x0000006d02097220 */ /* 0x040fe20000410000 */
[----:B------:R-:W-:Y:S01]  /*193f0*/  MOV R109, R61 ;  /* 0x0000003d006d7202 */ /* 0x000fe20000000f00 */
[C---:B------:R-:W-:Y:S01]  /*19400*/  FMUL.FTZ R12, R2.reuse, R112 ;  /* 0x00000070020c7220 */ /* 0x040fe20000410000 */
[----:B------:R-:W4:Y:S01]  /*19410*/  MUFU.EX2 R57, R4 ;  /* 0x0000000400397308 */ /* 0x000f220000000800 */
[----:B------:R-:W-:Y:S01]  /*19420*/  MOV R112, R92 ;  /* 0x0000005c00707202 */ /* 0x000fe20000000f00 */
[----:B------:R-:W-:Y:S02]  /*19430*/  FFMA.FTZ R92, R95, c[0x0][0x2d0], -R75 ;  /* 0x0000b4005f5c7a23 */ /* 0x000fe4000001084b */
[C---:B------:R-:W-:Y:S02]  /*19440*/  FMUL.FTZ R13, R2.reuse, R113 ;  /* 0x00000071020d7220 */ /* 0x040fe40000410000 */
[C---:B-1----:R-:W-:Y:S02]  /*19450*/  FMUL.FTZ R24, R2.reuse, R124 ;  /* 0x0000007c02187220 */ /* 0x042fe40000410000 */
[----:B------:R-:W-:Y:S02]  /*19460*/  FMUL.FTZ R29, R2, R129 ;  /* 0x00000081021d7220 */ /* 0x000fe40000410000 */
[----:B------:R1:W1:Y:S01]  /*19470*/  MUFU.EX2 R31, R8 ;  /* 0x00000008001f7308 */ /* 0x0002620000000800 */
[----:B-----5:R-:W-:Y:S02]  /*19480*/  IMAD.MOV.U32 R129, RZ, RZ, R30 ;  /* 0x000000ffff817224 */ /* 0x020fe400078e001e */
[----:B------:R-:W-:Y:S02]  /*19490*/  FFMA.FTZ R40, R49, c[0x0][0x2d0], -R96 ;  /* 0x0000b40031287a23 */ /* 0x000fe40000010860 */
[----:B--2---:R-:W-:Y:S02]  /*194a0*/  FFMA.FTZ R0, R25, c[0x0][0x2d0], -R97 ;  /* 0x0000b40019007a23 */ /* 0x004fe40000010861 */
[----:B------:R-:W-:Y:S02]  /*194b0*/  FMUL.FTZ R49, R69, R149 ;  /* 0x0000009545317220 */ /* 0x000fe40000410000 */
[----:B---3--:R-:W-:Y:S01]  /*194c0*/  IMAD.MOV.U32 R105, RZ, RZ, R6 ;  /* 0x000000ffff697224 */ /* 0x008fe200078e0006 */
[----:B------:R2:W3:Y:S01]  /*194d0*/  MUFU.EX2 R101, R0 ;  /* 0x0000000000657308 */ /* 0x0004e20000000800 */
[----:B------:R-:W-:Y:S01]  /*194e0*/  FMUL.FTZ R6, R68, R106 ;  /* 0x0000006a44067220 */ /* 0x000fe20000410000 */
[----:B------:R-:W-:Y:S01]  /*194f0*/  MOV R106, R52 ;  /* 0x00000034006a7202 */ /* 0x000fe20000000f00 */
[----:B------:R-:W-:Y:S01]  /*19500*/  FMUL.FTZ R25, R2, R125 ;  /* 0x0000007d02197220 */ /* 0x000fe20000410000 */
[----:B----4-:R-:W-:Y:S01]  /*19510*/  F2FP.BF16.PACK_AB R67, R57, R59 ;  /* 0x0000003b3943723e */ /* 0x010fe200000010ff */
[----:B------:R-:W-:Y:S01]  /*19520*/  FFMA.FTZ R4, R41, c[0x0][0x2d0], -R74 ;  /* 0x0000b40029047a23 */ /* 0x000fe2000001084a */
[----:B------:R-:W-:Y:S01]  /*19530*/  F2FP.BF16.PACK_AB R66, R102, R106 ;  /* 0x0000006a6642723e */ /* 0x000fe200000010ff */
[C---:B------:R-:W-:Y:S01]  /*19540*/  FMUL.FTZ R41, R2.reuse, R141 ;  /* 0x0000008d02297220 */ /* 0x040fe20000410000 */
[----:B------:R-:W-:Y:S01]  /*19550*/  MOV R117, R57 ;  /* 0x0000003900757202 */ /* 0x000fe20000000f00 */
[C---:B------:R-:W-:Y:S01]  /*19560*/  FMUL.FTZ R57, R2.reuse, R157 ;  /* 0x0000009d02397220 */ /* 0x040fe20000410000 */
[----:B------:R4:W-:Y:S01]  /*19570*/  MUFU.EX2 R91, R4 ;  /* 0x00000004005b7308 */ /* 0x0009e20000000800 */
[----:B------:R-:W-:Y:S02]  /*19580*/  IMAD.MOV.U32 R113, RZ, RZ, R59 ;  /* 0x000000ffff717224 */ /* 0x000fe400078e003b */
[C---:B------:R-:W-:Y:S02]  /*19590*/  FMUL.FTZ R60, R2.reuse, R160 ;  /* 0x000000a0023c7220 */ /* 0x040fe40000410000 */
[C---:B-1----:R-:W-:Y:S02]  /*195a0*/  FMUL.FTZ R8, R2.reuse, R108 ;  /* 0x0000006c02087220 */ /* 0x042fe40000410000 */
[----:B------:R-:W-:Y:S02]  /*195b0*/  IMAD.MOV.U32 R125, RZ, RZ, R31 ;  /* 0x000000ffff7d7224 */ /* 0x000fe400078e001f */
[----:B------:R-:W-:Y:S01]  /*195c0*/  IMAD.MOV.U32 R108, RZ, RZ, R84 ;  /* 0x000000ffff6c7224 */ /* 0x000fe200078e0054 */
[----:B------:R1:W-:Y:S01]  /*195d0*/  MUFU.EX2 R124, R32 ;  /* 0x00000020007c7308 */ /* 0x0003e20000000800 */
[----:B------:R-:W-:Y:S01]  /*195e0*/  FMUL.FTZ R61, R2, R161 ;  /* 0x000000a1023d7220 */ /* 0x000fe20000410000 */
[----:B--2---:R-:W-:Y:S02]  /*195f0*/  FSEL R0, R3, RZ, P0 ;  /* 0x000000ff03007208 */ /* 0x004fe40000000000 */
[----:B---3--:R-:W-:Y:S02]  /*19600*/  F2FP.BF16.PACK_AB R65, R101, R105 ;  /* 0x000000696541723e */ /* 0x008fe400000010ff */
[----:B------:R-:W-:Y:S01]  /*19610*/  ISETP.GT.AND P0, PT, R225, UR4, PT ;  /* 0x00000004e1007c0c */ /* 0x000fe2000bf04270 */
[----:B------:R-:W-:Y:S01]  /*19620*/  FADD.FTZ R0, -R0, R103 ;  /* 0x0000006700007221 */ /* 0x000fe20000010100 */
[----:B------:R-:W-:Y:S02]  /*19630*/  MOV R103, R53 ;  /* 0x0000003500677202 */ /* 0x000fe40000000f00 */
[----:B------:R2:W-:Y:S01]  /*19640*/  MUFU.EX2 R107, R44 ;  /* 0x0000002c006b7308 */ /* 0x0005e20000000800 */
[----:B------:R-:W3:Y:S01]  /*19650*/  LDSM.16.MT88.4 R52, [R210+0x100] ;  /* 0x00010000d234783b */ /* 0x000ee20000004200 */
[----:B------:R-:W-:Y:S01]  /*19660*/  FMUL.FTZ R0, R0, c[0x0][0x2d0] ;  /* 0x0000b40000007a20 */ /* 0x000fe20000410000 */
[----:B------:R-:W-:Y:S01]  /*19670*/  F2FP.BF16.PACK_AB R79, R103, R85 ;  /* 0x00000055674f723e */ /* 0x000fe200000010ff */
[C---:B----4-:R-:W-:Y:S06]  /*19680*/  FMUL.FTZ R4, R69.reuse, R104 ;  /* 0x0000006845047220 */ /* 0x050fec0000410000 */
[----:B------:R-:W4:Y:S01]  /*19690*/  MUFU.EX2 R0, R0 ;  /* 0x0000000000007308 */ /* 0x000f220000000800 */
[-C--:B------:R-:W-:Y:S01]  /*196a0*/  HMMA.16816.F32.BF16 R4, R76, R20.reuse, R4 ;  /* 0x000000144c04723c */ /* 0x080fe20000041804 */
[C---:B-1----:R-:W-:Y:S08]  /*196b0*/  FMUL.FTZ R32, R69.reuse, R132 ;  /* 0x0000008445207220 */ /* 0x042ff00000410000 */
[----:B------:R-:W1:Y:S03]  /*196c0*/  MUFU.EX2 R104, R28 ;  /* 0x0000001c00687308 */ /* 0x000e660000000800 */
[----:B--2---:R-:W-:Y:S02]  /*196d0*/  FMUL.FTZ R44, R2, R144 ;  /* 0x00000090022c7220 */ /* 0x004fe40000410000 */
[C---:B----4-:R-:W-:Y:S02]  /*196e0*/  FMUL.FTZ R11, R0.reuse, R111 ;  /* 0x0000006f000b7220 */ /* 0x050fe40000410000 */
[C---:B------:R-:W-:Y:S02]  /*196f0*/  FMUL.FTZ R10, R0.reuse, R110 ;  /* 0x0000006e000a7220 */ /* 0x040fe40000410000 */
[----:B------:R-:W-:Y:S02]  /*19700*/  IMAD.MOV.U32 R111, RZ, RZ, R86 ;  /* 0x000000ffff6f7224 */ /* 0x000fe400078e0056 */
[C---:B------:R-:W-:Y:S01]  /*19710*/  FMUL.FTZ R14, R0.reuse, R114 ;  /* 0x00000072000e7220 */ /* 0x040fe20000410000 */
[----:B------:R-:W-:Y:S01]  /*19720*/  MOV R114, R91 ;  /* 0x0000005b00727202 */ /* 0x000fe20000000f00 */
[C---:B------:R-:W-:Y:S01]  /*19730*/  FMUL.FTZ R26, R0.reuse, R126 ;  /* 0x0000007e001a7220 */ /* 0x040fe20000410000 */
[C---:B------:R-:W-:Y:S01]  /*19740*/  HMMA.16816.F32.BF16 R8, R64.reuse, R20, R8 ;  /* 0x000000144008723c */ /* 0x040fe20000041808 */
[C---:B------:R-:W-:Y:S01]  /*19750*/  FMUL.FTZ R15, R0.reuse, R115 ;  /* 0x00000073000f7220 */ /* 0x040fe20000410000 */
[----:B------:R-:W-:Y:S01]  /*19760*/  MOV R126, R80 ;  /* 0x00000050007e7202 */ /* 0x000fe20000000f00 */
[C---:B------:R-:W-:Y:S01]  /*19770*/  FMUL.FTZ R31, R0.reuse, R131 ;  /* 0x00000083001f7220 */ /* 0x040fe20000410000 */
[----:B------:R-:W2:Y:S01]  /*19780*/  LDSM.16.MT88.4 R80, [R211+0x100] ;  /* 0x00010000d350783b */ /* 0x000ea20000004200 */
[----:B-1----:R-:W-:Y:S01]  /*19790*/  MOV R149, R104 ;  /* 0x0000006800957202 */ /* 0x002fe20000000f00 */
[----:B------:R-:W-:Y:S01]  /*197a0*/  FMUL.FTZ R27, R0, R127 ;  /* 0x0000007f001b7220 */ /* 0x000fe20000410000 */
[----:B------:R-:W-:Y:S01]  /*197b0*/  MOV R104, R87 ;  /* 0x0000005700687202 */ /* 0x000fe20000000f00 */
[-C--:B------:R-:W-:Y:S01]  /*197c0*/  HMMA.16816.F32.BF16 R12, R64, R22.reuse, R12 ;  /* 0x00000016400c723c */ /* 0x080fe2000004180c */
[----:B------:R-:W-:Y:S03]  /*197d0*/  FFMA.FTZ R20, R46, c[0x0][0x2d0], -R74 ;  /* 0x0000b4002e147a23 */ /* 0x000fe6000001084a */
[----:B------:R-:W-:Y:S01]  /*197e0*/  MOV R131, R117 ;  /* 0x0000007500837202 */ /* 0x000fe20000000f00 */
[----:B------:R1:W4:Y:S01]  /*197f0*/  MUFU.EX2 R93, R20 ;  /* 0x00000014005d7308 */ /* 0x0003220000000800 */
[C---:B------:R-:W-:Y:S02]  /*19800*/  FMUL.FTZ R21, R69.reuse, R121 ;  /* 0x0000007945157220 */ /* 0x040fe40000410000 */
[C---:B------:R-:W-:Y:S01]  /*19810*/  HMMA.16816.F32.BF16 R16, R76.reuse, R22, R16 ;  /* 0x000000164c10723c */ /* 0x040fe20000041810 */
[----:B------:R-:W-:Y:S03]  /*19820*/  FMUL.FTZ R28, R2, R128 ;  /* 0x00000080021c7220 */ /* 0x000fe60000410000 */
[----:B------:R-:W-:Y:S01]  /*19830*/  FMUL.FTZ R30, R0, R130 ;  /* 0x00000082001e7220 */ /* 0x000fe20000410000 */
[----:B------:R-:W-:Y:S01]  /*19840*/  MOV R130, R33 ;  /* 0x0000002100827202 */ /* 0x000fe20000000f00 */
[C---:B------:R-:W-:Y:S01]  /*19850*/  FMUL.FTZ R33, R69.reuse, R133 ;  /* 0x0000008545217220 */ /* 0x040fe20000410000 */
[----:B------:R5:W-:Y:S01]  /*19860*/  MUFU.EX2 R121, R62 ;  /* 0x0000003e00797308 */ /* 0x000be20000000800 */
[C---:B------:R-:W-:Y:S01]  /*19870*/  FMUL.FTZ R22, R68.reuse, R122 ;  /* 0x0000007a44167220 */ /* 0x040fe20000410000 */
[----:B------:R-:W-:Y:S03]  /*19880*/  LDSM.16.MT88.4 R132, [R212+0x2900] ;  /* 0x00290000d484783b */ /* 0x000fe60000004200 */
[----:B------:R-:W-:Y:S02]  /*19890*/  FMUL.FTZ R23, R68, R123 ;  /* 0x0000007b44177220 */ /* 0x000fe40000410000 */
[C---:B------:R-:W-:Y:S02]  /*198a0*/  FMUL.FTZ R42, R0.reuse, R142 ;  /* 0x0000008e002a7220 */ /* 0x040fe40000410000 */
[C---:B------:R-:W-:Y:S01]  /*198b0*/  FMUL.FTZ R43, R0.reuse, R143 ;  /* 0x0000008f002b7220 */ /* 0x040fe20000410000 */
[----:B------:R2:W-:Y:S01]  /*198c0*/  MUFU.EX2 R122, R40 ;  /* 0x00000028007a7308 */ /* 0x0005e20000000800 */
[C---:B------:R-:W-:Y:S02]  /*198d0*/  FMUL.FTZ R46, R0.reuse, R146 ;  /* 0x00000092002e7220 */ /* 0x040fe40000410000 */
[C---:B------:R-:W-:Y:S02]  /*198e0*/  FMUL.FTZ R47, R0.reuse, R147 ;  /* 0x00000093002f7220 */ /* 0x040fe40000410000 */
[C---:B-1----:R-:W-:Y:S02]  /*198f0*/  FMUL.FTZ R20, R69.reuse, R120 ;  /* 0x0000007845147220 */ /* 0x042fe40000410000 */
[----:B----4-:R-:W-:Y:S02]  /*19900*/  IMAD.MOV.U32 R150, RZ, RZ, R93 ;  /* 0x000000ffff967224 */ /* 0x010fe400078e005d */
[C---:B------:R-:W-:Y:S01]  /*19910*/  FMUL.FTZ R59, R0.reuse, R159 ;  /* 0x0000009f003b7220 */ /* 0x040fe20000410000 */
[----:B------:R1:W-:Y:S01]  /*19920*/  MUFU.EX2 R120, R58 ;  /* 0x0000003a00787308 */ /* 0x0003e20000000800 */
[----:B------:R-:W-:Y:S01]  /*19930*/  IMAD.MOV.U32 R115, RZ, RZ, R63 ;  /* 0x000000ffff737224 */ /* 0x000fe200078e003f */
[-C--:B------:R-:W-:Y:S01]  /*19940*/  HMMA.16816.F32.BF16 R20, R76, R36.reuse, R20 ;  /* 0x000000244c14723c */ /* 0x080fe20000041814 */
[C---:B------:R-:W-:Y:S02]  /*19950*/  FMUL.FTZ R63, R0.reuse, R163 ;  /* 0x000000a3003f7220 */ /* 0x040fe40000410000 */
[----:B-----5:R-:W-:Y:S05]  /*19960*/  FMUL.FTZ R62, R0, R162 ;  /* 0x000000a2003e7220 */ /* 0x020fea0000410000 */
[C---:B------:R-:W-:Y:S01]  /*19970*/  HMMA.16816.F32.BF16 R24, R64.reuse, R36, R24 ;  /* 0x000000244018723c */ /* 0x040fe20000041818 */
[----:B--2---:R-:W-:Y:S06]  /*19980*/  FMUL.FTZ R40, R2, R140 ;  /* 0x0000008c02287220 */ /* 0x004fec0000410000 */
[----:B------:R-:W-:Y:S01]  /*19990*/  FFMA.FTZ R36, R48, c[0x0][0x2d0], -R96 ;  /* 0x0000b40030247a23 */ /* 0x000fe20000010860 */
[-C--:B------:R-:W-:Y:S01]  /*199a0*/  HMMA.16816.F32.BF16 R28, R64, R38.reuse, R28 ;  /* 0x00000026401c723c */ /* 0x080fe2000004181c */
[----:B------:R-:W-:Y:S02]  /*199b0*/  FMUL.FTZ R37, R69, R137 ;  /* 0x0000008945257220 */ /* 0x000fe40000410000 */
[----:B------:R2:W-:Y:S01]  /*199c0*/  MUFU.EX2 R128, R36 ;  /* 0x0000002400807308 */ /* 0x0005e20000000800 */
[--C-:B------:R-:W-:Y:S02]  /*199d0*/  FFMA.FTZ R48, R51, c[0x0][0x2d0], -R74.reuse ;  /* 0x0000b40033307a23 */ /* 0x100fe4000001084a */
[----:B------:R-:W-:Y:S02]  /*199e0*/  FMUL.FTZ R51, R68, R151 ;  /* 0x0000009744337220 */ /* 0x000fe40000410000 */
[C---:B------:R-:W-:Y:S01]  /*199f0*/  HMMA.16816.F32.BF16 R32, R76.reuse, R38, R32 ;  /* 0x000000264c20723c */ /* 0x040fe20000041820 */
[----:B-1----:R-:W-:Y:S04]  /*19a00*/  FMUL.FTZ R58, R0, R158 ;  /* 0x0000009e003a7220 */ /* 0x002fe80000410000 */
[----:B------:R1:W-:Y:S02]  /*19a10*/  MUFU.EX2 R119, R48 ;  /* 0x0000003000777308 */ /* 0x0003e40000000800 */
[C---:B------:R-:W-:Y:S02]  /*19a20*/  FMUL.FTZ R38, R68.reuse, R138 ;  /* 0x0000008a44267220 */ /* 0x040fe40000410000 */
[----:B------:R-:W-:Y:S06]  /*19a30*/  FMUL.FTZ R39, R68, R139 ;  /* 0x0000008b44277220 */ /* 0x000fec0000410000 */
[----:B------:R-:W-:Y:S01]  /*19a40*/  MUFU.EX2 R138, R92 ;  /* 0x0000005c008a7308 */ /* 0x000fe20000000800 */
[C---:B--2---:R-:W-:Y:S07]  /*19a50*/  FMUL.FTZ R36, R69.reuse, R136 ;  /* 0x0000008845247220 */ /* 0x044fee0000410000 */
[-C--:B---3--:R-:W-:Y:S01]  /*19a60*/  HMMA.16816.F32.BF16 R36, R76, R52.reuse, R36 ;  /* 0x000000344c24723c */ /* 0x088fe20000041824 */
[C---:B-1----:R-:W-:Y:S02]  /*19a70*/  FMUL.FTZ R48, R69.reuse, R148 ;  /* 0x0000009445307220 */ /* 0x042fe40000410000 */
[----:B------:R-:W-:Y:S01]  /*19a80*/  IMAD.MOV.U32 R148, RZ, RZ, R107 ;  /* 0x000000ffff947224 */ /* 0x000fe200078e006b */
[----:B------:R-:W-:Y:S04]  /*19a90*/  MOV R107, R85 ;  /* 0x00000055006b7202 */ /* 0x000fe80000000f00 */
[C---:B------:R-:W-:Y:S01]  /*19aa0*/  HMMA.16816.F32.BF16 R40, R64.reuse, R52, R40 ;  /* 0x000000344028723c */ /* 0x040fe20000041828 */
[----:B------:R-:W1:Y:S03]  /*19ab0*/  LDSM.16.MT88.4 R84, [R209+0x900] ;  /* 0x00090000d154783b */ /* 0x000e660000004200 */
[----:B------:R-:W-:Y:S03]  /*19ac0*/  IMAD.MOV.U32 R123, RZ, RZ, R107 ;  /* 0x000000ffff7b7224 */ /* 0x000fe600078e006b */
[--C-:B------:R-:W-:Y:S01]  /*19ad0*/  FFMA.FTZ R52, R56, c[0x0][0x2d0], -R97.reuse ;  /* 0x0000b40038347a23 */ /* 0x100fe20000010861 */
[-C--:B------:R-:W-:Y:S01]  /*19ae0*/  HMMA.16816.F32.BF16 R44, R64, R54.reuse, R44 ;  /* 0x00000036402c723c */ /* 0x080fe2000004182c */
[----:B------:R-:W-:Y:S02]  /*19af0*/  FMUL.FTZ R56, R2, R156 ;  /* 0x0000009c02387220 */ /* 0x000fe40000410000 */
[----:B------:R2:W3:Y:S01]  /*19b00*/  MUFU.EX2 R151, R52 ;  /* 0x0000003400977308 */ /* 0x0004e20000000800 */
[C---:B------:R-:W-:Y:S04]  /*19b10*/  FMUL.FTZ R53, R69.reuse, R153 ;  /* 0x0000009945357220 */ /* 0x040fe80000410000 */
[C---:B------:R-:W-:Y:S07]  /*19b20*/  HMMA.16816.F32.BF16 R48, R76.reuse, R54, R48 ;  /* 0x000000364c30723c */ /* 0x040fee0000041830 */
[C---:B------:R-:W-:Y:S02]  /*19b30*/  FMUL.FTZ R54, R68.reuse, R154 ;  /* 0x0000009a44367220 */ /* 0x040fe40000410000 */
[----:B------:R-:W-:Y:S03]  /*19b40*/  FMUL.FTZ R55, R68, R155 ;  /* 0x0000009b44377220 */ /* 0x000fe60000410000 */
[C---:B--2---:R-:W-:Y:S07]  /*19b50*/  FMUL.FTZ R52, R69.reuse, R152 ;  /* 0x0000009845347220 */ /* 0x044fee0000410000 */
[-C--:B------:R-:W-:Y:S08]  /*19b60*/  HMMA.16816.F32.BF16 R52, R76, R80.reuse, R52 ;  /* 0x000000504c34723c */ /* 0x080ff00000041834 */
[C---:B------:R-:W-:Y:S07]  /*19b70*/  HMMA.16816.F32.BF16 R56, R64.reuse, R80, R56 ;  /* 0x000000504038723c */ /* 0x040fee0000041838 */
[----:B------:R-:W-:Y:S01]  /*19b80*/  FFMA.FTZ R80, R88, c[0x0][0x2d0], -R97 ;  /* 0x0000b40058507a23 */ /* 0x000fe20000010861 */
[-C--:B------:R-:W-:Y:S01]  /*19b90*/  HMMA.16816.F32.BF16 R60, R64, R82.reuse, R60 ;  /* 0x00000052403c723c */ /* 0x080fe2000004183c */
[----:B---3--:R-:W-:Y:S02]  /*19ba0*/  F2FP.BF16.PACK_AB R81, R120, R151 ;  /* 0x000000977851723e */ /* 0x008fe400000010ff */
[----:B------:R2:W3:Y:S04]  /*19bb0*/  MUFU.EX2 R110, R80 ;  /* 0x00000050006e7308 */ /* 0x0004e80000000800 */
[C---:B------:R-:W-:Y:S02]  /*19bc0*/  FMUL.FTZ R64, R69.reuse, R164 ;  /* 0x000000a445407220 */ /* 0x040fe40000410000 */
[----:B------:R-:W-:Y:S03]  /*19bd0*/  FMUL.FTZ R65, R69, R165 ;  /* 0x000000a545417220 */ /* 0x000fe60000410000 */
[C---:B------:R-:W-:Y:S02]  /*19be0*/  FMUL.FTZ R66, R68.reuse, R166 ;  /* 0x000000a644427220 */ /* 0x040fe40000410000 */
[----:B------:R-:W-:Y:S07]  /*19bf0*/  FMUL.FTZ R67, R68, R167 ;  /* 0x000000a744437220 */ /* 0x000fee0000410000 */
[----:B------:R-:W-:Y:S01]  /*19c00*/  HMMA.16816.F32.BF16 R64, R76, R82, R64 ;  /* 0x000000524c40723c */ /* 0x000fe20000041840 */
[--C-:B--2---:R-:W-:Y:S06]  /*19c10*/  FFMA.FTZ R80, R90, c[0x0][0x2d0], -R74.reuse ;  /* 0x0000b4005a507a23 */ /* 0x104fec000001084a */
[----:B------:R-:W-:Y:S01]  /*19c20*/  F2FP.BF16.PACK_AB R76, R114, R126 ;  /* 0x0000007e724c723e */ /* 0x000fe200000010ff */
[----:B------:R-:W2:Y:S01]  /*19c30*/  LDSM.16.MT88.4 R88, [R212+0x900] ;  /* 0x00090000d458783b */ /* 0x000ea20000004200 */
[----:B------:R-:W-:Y:S01]  /*19c40*/  F2FP.BF16.PACK_AB R78, R150, R130 ;  /* 0x00000082964e723e */ /* 0x000fe200000010ff */
[----:B------:R4:W-:Y:S02]  /*19c50*/  MUFU.EX2 R248, R80 ;  /* 0x0000005000f87308 */ /* 0x0009e40000000800 */
[----:B------:R-:W-:Y:S02]  /*19c60*/  F2FP.BF16.PACK_AB R79, R149, R129 ;  /* 0x00000081954f723e */ /* 0x000fe400000010ff */
[----:B------:R-:W-:Y:S02]  /*19c70*/  F2FP.BF16.PACK_AB R77, R115, R125 ;  /* 0x0000007d734d723e */ /* 0x000fe400000010ff */
[----:B------:R-:W-:Y:S02]  /*19c80*/  F2FP.BF16.PACK_AB R82, R148, R122 ;  /* 0x0000007a9452723e */ /* 0x000fe400000010ff */
[----:B---3--:R-:W-:Y:S03]  /*19c90*/  F2FP.BF16.PACK_AB R83, R110, R121 ;  /* 0x000000796e53723e */ /* 0x008fe600000010ff */
[-C--:B-1----:R-:W-:Y:S01]  /*19ca0*/  HMMA.16816.F32.BF16 R4, R76, R84.reuse, R4 ;  /* 0x000000544c04723c */ /* 0x082fe20000041804 */
[--C-:B----4-:R-:W-:Y:S02]  /*19cb0*/  FFMA.FTZ R80, R94, c[0x0][0x2d0], -R75.reuse ;  /* 0x0000b4005e507a23 */ /* 0x110fe4000001084b */
[----:B------:R-:W1:Y:S02]  /*19cc0*/  LDSM.16.MT88.4 R92, [R210+0x900] ;  /* 0x00090000d25c783b */ /* 0x000e640000004200 */
[----:B------:R3:W-:Y:S02]  /*19cd0*/  MUFU.EX2 R139, R80 ;  /* 0x00000050008b7308 */ /* 0x0007e40000000800 */
[----:B---3--:R-:W-:Y:S07]  /*19ce0*/  F2FP.BF16.PACK_AB R80, R128, R124 ;  /* 0x0000007c8050723e */ /* 0x008fee00000010ff */
[C---:B------:R-:W-:Y:S07]  /*19cf0*/  HMMA.16816.F32.BF16 R8, R80.reuse, R84, R8 ;  /* 0x000000545008723c */ /* 0x040fee0000041808 */
[--C-:B------:R-:W-:Y:S01]  /*19d00*/  FFMA.FTZ R84, R176, c[0x0][0x2d0], -R74.reuse ;  /* 0x0000b400b0547a23 */ /* 0x100fe2000001084a */
[-C--:B------:R-:W-:Y:S03]  /*19d10*/  HMMA.16816.F32.BF16 R12, R80, R86.reuse, R12 ;  /* 0x00000056500c723c */ /* 0x080fe6000004180c */
[----:B------:R3:W-:Y:S05]  /*19d20*/  MUFU.EX2 R247, R84 ;  /* 0x0000005400f77308 */ /* 0x0007ea0000000800 */
[C---:B------:R-:W-:Y:S08]  /*19d30*/  HMMA.16816.F32.BF16 R16, R76.reuse, R86, R16 ;  /* 0x000000564c10723c */ /* 0x040ff00000041810 */
[-C--:B--2---:R-:W-:Y:S08]  /*19d40*/  HMMA.16816.F32.BF16 R20, R76, R88.reuse, R20 ;  /* 0x000000584c14723c */ /* 0x084ff00000041814 */
[C---:B------:R-:W-:Y:S01]  /*19d50*/  HMMA.16816.F32.BF16 R24, R80.reuse, R88, R24 ;  /* 0x000000585018723c */ /* 0x040fe20000041818 */
[----:B---3--:R-:W-:Y:S06]  /*19d60*/  FFMA.FTZ R84, R177, c[0x0][0x2d0], -R74 ;  /* 0x0000b400b1547a23 */ /* 0x008fec000001084a */
[--C-:B------:R-:W-:Y:S01]  /*19d70*/  FFMA.FTZ R88, R170, c[0x0][0x2d0], -R96.reuse ;  /* 0x0000b400aa587a23 */ /* 0x100fe20000010860 */
[-C--:B------:R-:W-:Y:S01]  /*19d80*/  HMMA.16816.F32.BF16 R28, R80, R90.reuse, R28 ;  /* 0x0000005a501c723c */ /* 0x080fe2000004181c */
[----:B------:R2:W-:Y:S07]  /*19d90*/  MUFU.EX2 R246, R84 ;  /* 0x0000005400f67308 */ /* 0x0005ee0000000800 */
[C---:B------:R-:W-:Y:S03]  /*19da0*/  HMMA.16816.F32.BF16 R32, R76.reuse, R90, R32 ;  /* 0x0000005a4c20723c */ /* 0x040fe60000041820 */
[----:B------:R3:W-:Y:S05]  /*19db0*/  MUFU.EX2 R136, R88 ;  /* 0x0000005800887308 */ /* 0x0007ea0000000800 */
[-C--:B-1----:R-:W-:Y:S08]  /*19dc0*/  HMMA.16816.F32.BF16 R36, R76, R92.reuse, R36 ;  /* 0x0000005c4c24723c */ /* 0x082ff00000041824 */
[C---:B------:R-:W-:Y:S01]  /*19dd0*/  HMMA.16816.F32.BF16 R40, R80.reuse, R92, R40 ;  /* 0x0000005c5028723c */ /* 0x040fe20000041828 */
[----:B--2---:R-:W-:Y:S04]  /*19de0*/  FFMA.FTZ R84, R171, c[0x0][0x2d0], -R75 ;  /* 0x0000b400ab547a23 */ /* 0x004fe8000001084b */
        /* <DEDUP_REMOVED lines=52> */
[----:B------:R-:W-:Y:S04]  /*1a130*/  IMAD.MOV.U32 R198, RZ, RZ, R110 ;  /* 0x000000ffffc67224 */ /* 0x000fe800078e006e */
[-C--:B------:R-:W-:Y:S01]  /*1a140*/  HMMA.16816.F32.BF16 R28, R80, R86.reuse, R28 ;  /* 0x00000056501c723c */ /* 0x080fe2000004181c */
[--C-:B------:R-:W-:Y:S01]  /*1a150*/  FFMA.FTZ R84, R184, c[0x0][0x2d0], -R96.reuse ;  /* 0x0000b400b8547a23 */ /* 0x100fe20000010860 */
[----:B------:R1:W-:Y:S06]  /*1a160*/  MUFU.EX2 R196, R88 ;  /* 0x0000005800c47308 */ /* 0x0003ec0000000800 */
[C---:B------:R-:W-:Y:S04]  /*1a170*/  HMMA.16816.F32.BF16 R32, R76.reuse, R86, R32 ;  /* 0x000000564c20723c */ /* 0x040fe80000041820 */
[----:B------:R2:W-:Y:S04]  /*1a180*/  MUFU.EX2 R144, R84 ;  /* 0x0000005400907308 */ /* 0x0005e80000000800 */
[-C--:B------:R-:W-:Y:S08]  /*1a190*/  HMMA.16816.F32.BF16 R36, R76, R92.reuse, R36 ;  /* 0x0000005c4c24723c */ /* 0x080ff00000041824 */
[C---:B------:R-:W-:Y:S01]  /*1a1a0*/  HMMA.16816.F32.BF16 R40, R80.reuse, R92, R40 ;  /* 0x0000005c5028723c */ /* 0x040fe20000041828 */
[----:B-1----:R-:W-:Y:S06]  /*1a1b0*/  FFMA.FTZ R88, R190, c[0x0][0x2d0], -R75 ;  /* 0x0000b400be587a23 */ /* 0x002fec000001084b */
[----:B------:R-:W-:Y:S01]  /*1a1c0*/  FFMA.FTZ R92, R179, c[0x0][0x2d0], -R97 ;  /* 0x0000b400b35c7a23 */ /* 0x000fe20000010861 */
[-C--:B------:R-:W-:Y:S01]  /*1a1d0*/  HMMA.16816.F32.BF16 R44, R80, R94.reuse, R44 ;  /* 0x0000005e502c723c */ /* 0x080fe2000004182c */
[----:B------:R1:W-:Y:S03]  /*1a1e0*/  MUFU.EX2 R190, R88 ;  /* 0x0000005800be7308 */ /* 0x0003e60000000800 */
[--C-:B--2---:R-:W-:Y:S01]  /*1a1f0*/  FFMA.FTZ R84, R188, c[0x0][0x2d0], -R96.reuse ;  /* 0x0000b400bc547a23 */ /* 0x104fe20000010860 */
[----:B------:R-:W-:Y:S03]  /*1a200*/  MOV R188, R108 ;  /* 0x0000006c00bc7202 */ /* 0x000fe60000000f00 */
[C---:B------:R-:W-:Y:S03]  /*1a210*/  HMMA.16816.F32.BF16 R48, R76.reuse, R94, R48 ;  /* 0x0000005e4c30723c */ /* 0x040fe60000041830 */
[----:B------:R2:W-:Y:S10]  /*1a220*/  MUFU.EX2 R187, R84 ;  /* 0x0000005400bb7308 */ /* 0x0005f40000000800 */
[----:B------:R3:W-:Y:S01]  /*1a230*/  MUFU.EX2 R155, R92 ;  /* 0x0000005c009b7308 */ /* 0x0007e20000000800 */
[----:B-1----:R-:W-:Y:S09]  /*1a240*/  FFMA.FTZ R88, R193, c[0x0][0x2d0], -R75 ;  /* 0x0000b400c1587a23 */ /* 0x002ff2000001084b */
        /* <DEDUP_REMOVED lines=8> */
[----:B------:R-:W-:Y:S01]  /*1a2d0*/  IMAD.MOV.U32 R191, RZ, RZ, R120 ;  /* 0x000000ffffbf7224 */ /* 0x000fe200078e0078 */
[----:B------:R-:W-:Y:S05]  /*1a2e0*/  MOV R120, R105 ;  /* 0x0000006900787202 */ /* 0x000fea0000000f00 */
[----:B------:R2:W4:Y:S01]  /*1a2f0*/  MUFU.EX2 R186, R84 ;  /* 0x0000005400ba7308 */ /* 0x0005220000000800 */
[----:B---3--:R-:W-:Y:S02]  /*1a300*/  FFMA.FTZ R92, R206, c[0x0][0x2d0], -R75 ;  /* 0x0000b400ce5c7a23 */ /* 0x008fe4000001084b */
[----:B------:R-:W-:Y:S07]  /*1a310*/  IMAD.MOV.U32 R206, RZ, RZ, R114 ;  /* 0x000000ffffce7224 */ /* 0x000fee00078e0072 */
[----:B------:R3:W-:Y:S01]  /*1a320*/  MUFU.EX2 R178, R92 ;  /* 0x0000005c00b27308 */ /* 0x0007e20000000800 */
[----:B--2---:R-:W-:Y:S01]  /*1a330*/  FFMA.FTZ R84, R203, c[0x0][0x2d0], -R74 ;  /* 0x0000b400cb547a23 */ /* 0x004fe2000001084a */
[----:B------:R-:W-:Y:S01]  /*1a340*/  MOV R203, R122 ;  /* 0x0000007a00cb7202 */ /* 0x000fe20000000f00 */
[-C--:B-1----:R-:W-:Y:S01]  /*1a350*/  HMMA.16816.F32.BF16 R52, R76, R88.reuse, R52 ;  /* 0x000000584c34723c */ /* 0x082fe20000041834 */
[----:B------:R-:W-:Y:S06]  /*1a360*/  MOV R122, R106 ;  /* 0x0000006a007a7202 */ /* 0x000fec0000000f00 */
[----:B------:R1:W-:Y:S01]  /*1a370*/  MUFU.EX2 R182, R84 ;  /* 0x0000005400b67308 */ /* 0x0003e20000000800 */
[C---:B------:R-:W-:Y:S01]  /*1a380*/  HMMA.16816.F32.BF16 R56, R80.reuse, R88, R56 ;  /* 0x000000585038723c */ /* 0x040fe20000041838 */
[----:B---3--:R-:W-:Y:S06]  /*1a390*/  LDSM.16.MT88.4 R92, [R210+0x1900] ;  /* 0x00190000d25c783b */ /* 0x008fec0000004200 */
[--C-:B------:R-:W-:Y:S01]  /*1a3a0*/  FFMA.FTZ R88, R185, c[0x0][0x2d0], -R97.reuse ;  /* 0x0000b400b9587a23 */ /* 0x100fe20000010861 */
[-C--:B------:R-:W-:Y:S01]  /*1a3b0*/  HMMA.16816.F32.BF16 R60, R80, R90.reuse, R60 ;  /* 0x0000005a503c723c */ /* 0x080fe2000004183c */
[----:B------:R-:W-:Y:S06]  /*1a3c0*/  IMAD.MOV.U32 R185, RZ, RZ, R118 ;  /* 0x000000ffffb97224 */ /* 0x000fec00078e0076 */
[----:B------:R-:W-:Y:S01]  /*1a3d0*/  FFMA.FTZ R80, R226, c[0x0][0x2d0], -R74 ;  /* 0x0000b400e2507a23 */ /* 0x000fe2000001084a */
[----:B------:R-:W-:Y:S01]  /*1a3e0*/  HMMA.16816.F32.BF16 R64, R76, R90, R64 ;  /* 0x0000005a4c40723c */ /* 0x000fe20000041840 */
[----:B----4-:R-:W-:Y:S02]  /*1a3f0*/  F2FP.BF16.PACK_AB R82, R186, R184 ;  /* 0x000000b8ba52723e */ /* 0x010fe400000010ff */
[----:B------:R2:W-:Y:S01]  /*1a400*/  MUFU.EX2 R179, R80 ;  /* 0x0000005000b37308 */ /* 0x0005e20000000800 */
[----:B-1----:R-:W-:Y:S02]  /*1a410*/  FFMA.FTZ R84, R180, c[0x0][0x2d0], -R97 ;  /* 0x0000b400b4547a23 */ /* 0x002fe40000010861 */
[----:B------:R-:W-:Y:S01]  /*1a420*/  IMAD.MOV.U32 R226, RZ, RZ, R116 ;  /* 0x000000ffffe27224 */ /* 0x000fe200078e0074 */
[----:B------:R-:W-:Y:S01]  /*1a430*/  F2FP.BF16.PACK_AB R76, R147, R242 ;  /* 0x000000f2934c723e */ /* 0x000fe200000010ff */
[----:B------:R-:W-:Y:S01]  /*1a440*/  LDSM.16.MT88.4 R116, [R209+0x2900] ;  /* 0x00290000d174783b */ /* 0x000fe20000004200 */
[----:B------:R-:W-:Y:S03]  /*1a450*/  F2FP.BF16.PACK_AB R77, R145, R146 ;  /* 0x00000092914d723e */ /* 0x000fe600000010ff */
[----:B------:R-:W-:Y:S01]  /*1a460*/  F2FP.BF16.PACK_AB R78, R196, R229 ;  /* 0x000000e5c44e723e */ /* 0x000fe200000010ff */
[----:B------:R1:W3:Y:S01]  /*1a470*/  MUFU.EX2 R181, R84 ;  /* 0x0000005400b57308 */ /* 0x0002e20000000800 */
[----:B------:R-:W-:Y:S09]  /*1a480*/  F2FP.BF16.PACK_AB R79, R193, R190 ;  /* 0x000000bec14f723e */ /* 0x000ff200000010ff */
[----:B------:R4:W5:Y:S01]  /*1a490*/  MUFU.EX2 R180, R88 ;  /* 0x0000005800b47308 */ /* 0x0009620000000800 */
[----:B--2---:R-:W-:Y:S01]  /*1a4a0*/  FFMA.FTZ R80, R204, c[0x0][0x2d0], -R75 ;  /* 0x0000b400cc507a23 */ /* 0x004fe2000001084b */
[----:B------:R-:W-:Y:S02]  /*1a4b0*/  MOV R204, R115 ;  /* 0x0000007300cc7202 */ /* 0x000fe40000000f00 */
[----:B------:R-:W-:Y:S06]  /*1a4c0*/  MOV R115, R100 ;  /* 0x0000006400737202 */ /* 0x000fec0000000f00 */
[----:B------:R2:W-:Y:S01]  /*1a4d0*/  MUFU.EX2 R153, R80 ;  /* 0x0000005000997308 */ /* 0x0005e20000000800 */
[----:B-1----:R-:W1:Y:S01]  /*1a4e0*/  LDSM.16.MT88.4 R84, [R209+0x1900] ;  /* 0x00190000d154783b */ /* 0x002e620000004200 */
[----:B---3--:R-:W-:Y:S07]  /*1a4f0*/  F2FP.BF16.PACK_AB R81, R155, R181 ;  /* 0x000000b59b51723e */ /* 0x008fee00000010ff */
[----:B----4-:R-:W3:Y:S01]  /*1a500*/  LDSM.16.MT88.4 R88, [R212+0x1900] ;  /* 0x00190000d458783b */ /* 0x010ee20000004200 */
[----:B-----5:R-:W-:Y:S02]  /*1a510*/  F2FP.BF16.PACK_AB R83, R180, R154 ;  /* 0x0000009ab453723e */ /* 0x020fe400000010ff */
[----:B--2---:R-:W-:Y:S01]  /*1a520*/  F2FP.BF16.PACK_AB R80, R187, R144 ;  /* 0x00000090bb50723e */ /* 0x004fe200000010ff */
[-C--:B-1----:R-:W-:Y:S08]  /*1a530*/  HMMA.16816.F32.BF16 R4, R76, R84.reuse, R4 ;  /* 0x000000544c04723c */ /* 0x082ff00000041804 */
[C---:B------:R-:W-:Y:S07]  /*1a540*/  HMMA.16816.F32.BF16 R8, R80.reuse, R84, R8 ;  /* 0x000000545008723c */ /* 0x040fee0000041808 */
[--C-:B------:R-:W-:Y:S01]  /*1a550*/  FFMA.FTZ R84, R232, c[0x0][0x2d0], -R74.reuse ;  /* 0x0000b400e8547a23 */ /* 0x100fe2000001084a */
[-C--:B------:R-:W-:Y:S01]  /*1a560*/  HMMA.16816.F32.BF16 R12, R80, R86.reuse, R12 ;  /* 0x00000056500c723c */ /* 0x080fe2000004180c */
[----:B------:R-:W-:Y:S02]  /*1a570*/  MOV R232, R113 ;  /* 0x0000007100e87202 */ /* 0x000fe40000000f00 */
[----:B------:R1:W-:Y:S01]  /*1a580*/  MUFU.EX2 R159, R84 ;  /* 0x00000054009f7308 */ /* 0x0003e20000000800 */
[----:B------:R-:W-:Y:S04]  /*1a590*/  MOV R113, R101 ;  /* 0x0000006500717202 */ /* 0x000fe80000000f00 */
[C---:B------:R-:W-:Y:S01]  /*1a5a0*/  HMMA.16816.F32.BF16 R16, R76.reuse, R86, R16 ;  /* 0x000000564c10723c */ /* 0x040fe20000041810 */
[----:B------:R-:W-:Y:S07]  /*1a5b0*/  IMAD.MOV.U32 R127, RZ, RZ, R113 ;  /* 0x000000ffff7f7224 */ /* 0x000fee00078e0071 */
[-C--:B---3--:R-:W-:Y:S08]  /*1a5c0*/  HMMA.16816.F32.BF16 R20, R76, R88.reuse, R20 ;  /* 0x000000584c14723c */ /* 0x088ff00000041814 */
[C---:B------:R-:W-:Y:S01]  /*1a5d0*/  HMMA.16816.F32.BF16 R24, R80.reuse, R88, R24 ;  /* 0x000000585018723c */ /* 0x040fe20000041818 */
[----:B-1----:R-:W-:Y:S02]  /*1a5e0*/  FFMA.FTZ R84, R235, c[0x0][0x2d0], -R74 ;  /* 0x0000b400eb547a23 */ /* 0x002fe4000001084a */
[----:B------:R-:W2:Y:S04]  /*1a5f0*/  LDL.LU R235, [R1+0x18] ;  /* 0x0000180001eb7983 */ /* 0x000ea80000300800 */
        /* <DEDUP_REMOVED lines=9> */
[----:B------:R-:W-:Y:S01]  /*1a690*/  IMAD.MOV.U32 R228, RZ, RZ, R112 ;  /* 0x000000ffffe47224 */ /* 0x000fe200078e0070 */
[----:B------:R1:W-:Y:S01]  /*1a6a0*/  MUFU.EX2 R158, R84 ;  /* 0x00000054009e7308 */ /* 0x0003e20000000800 */
[----:B------:R-:W-:Y:S02]  /*1a6b0*/  IMAD.MOV.U32 R112, RZ, RZ, R102 ;  /* 0x000000ffff707224 */ /* 0x000fe400078e0066 */
[-C--:B------:R-:W-:Y:S01]  /*1a6c0*/  HMMA.16816.F32.BF16 R44, R80, R94.reuse, R44 ;  /* 0x0000005e502c723c */ /* 0x080fe2000004182c */
[----:B------:R-:W-:Y:S03]  /*1a6d0*/  FFMA.FTZ R92, R200, c[0x0][0x2d0], -R97 ;  /* 0x0000b400c85c7a23 */ /* 0x000fe60000010861 */
[--C-:B---3--:R-:W-:Y:S01]  /*1a6e0*/  FFMA.FTZ R88, R205, c[0x0][0x2d0], -R96.reuse ;  /* 0x0000b400cd587a23 */ /* 0x108fe20000010860 */
[----:B------:R-:W-:Y:S02]  /*1a6f0*/  MOV R205, R109 ;  /* 0x0000006d00cd7202 */ /* 0x000fe40000000f00 */
[----:B------:R3:W-:Y:S01]  /*1a700*/  MUFU.EX2 R172, R92 ;  /* 0x0000005c00ac7308 */ /* 0x0007e20000000800 */
[C---:B------:R-:W-:Y:S09]  /*1a710*/  HMMA.16816.F32.BF16 R48, R76.reuse, R94, R48 ;  /* 0x0000005e4c30723c */ /* 0x040ff20000041830 */
[----:B------:R4:W-:Y:S03]  /*1a720*/  MUFU.EX2 R175, R88 ;  /* 0x0000005800af7308 */ /* 0x0009e60000000800 */
[----:B-1----:R-:W-:Y:S01]  /*1a730*/  FFMA.FTZ R84, R231, c[0x0][0x2d0], -R75 ;  /* 0x0000b400e7547a23 */ /* 0x002fe2000001084b */
[----:B------:R-:W-:Y:S06]  /*1a740*/  MOV R231, R112 ;  /* 0x0000007000e77202 */ /* 0x000fec0000000f00 */
[----:B------:R1:W-:Y:S01]  /*1a750*/  MUFU.EX2 R176, R84 ;  /* 0x0000005400b07308 */ /* 0x0003e20000000800 */
[----:B---3--:R-:W-:Y:S09]  /*1a760*/  FFMA.FTZ R92, R192, c[0x0][0x2d0], -R97 ;  /* 0x0000b400c05c7a23 */ /* 0x008ff20000010861 */
[----:B------:R3:W-:Y:S01]  /*1a770*/  MUFU.EX2 R99, R92 ;  /* 0x0000005c00637308 */ /* 0x0007e20000000800 */
[--C-:B----4-:R-:W-:Y:S02]  /*1a780*/  FFMA.FTZ R88, R207, c[0x0][0x2d0], -R96.reuse ;  /* 0x0000b400cf587a23 */ /* 0x110fe40000010860 */
[----:B------:R-:W4:Y:S07]  /*1a790*/  LDL.LU R207, [R1+0x14] ;  /* 0x0000140001cf7983 */ /* 0x000f2e0000300800 */
[----:B------:R5:W5:Y:S01]  /*1a7a0*/  MUFU.EX2 R174, R88 ;  /* 0x0000005800ae7308 */ /* 0x000b620000000800 */
[----:B------:R-:W4:Y:S01]  /*1a7b0*/  LDL.LU R114, [R1+0x10] ;  /* 0x0000100001727983 */ /* 0x000f220000300800 */
[----:B-1----:R-:W-:Y:S08]  /*1a7c0*/  FFMA.FTZ R84, R201, c[0x0][0x2d0], -R96 ;  /* 0x0000b400c9547a23 */ /* 0x002ff00000010860 */
[----:B------:R1:W-:Y:S01]  /*1a7d0*/  MUFU.EX2 R152, R84 ;  /* 0x0000005400987308 */ /* 0x0003e20000000800 */
[----:B---3--:R-:W-:Y:S09]  /*1a7e0*/  FFMA.FTZ R92, R244, c[0x0][0x2d0], -R75 ;  /* 0x0000b400f45c7a23 */ /* 0x008ff2000001084b */
[----:B------:R3:W-:Y:S01]  /*1a7f0*/  MUFU.EX2 R168, R92 ;  /* 0x0000005c00a87308 */ /* 0x0007e20000000800 */
[--C-:B-----5:R-:W-:Y:S01]  /*1a800*/  FFMA.FTZ R88, R240, c[0x0][0x2d0], -R74.reuse ;  /* 0x0000b400f0587a23 */ /* 0x120fe2000001084a */
[----:B------:R-:W-:Y:S02]  /*1a810*/  MOV R240, R111 ;  /* 0x0000006f00f07202 */ /* 0x000fe40000000f00 */
[----:B------:R-:W-:Y:S06]  /*1a820*/  MOV R111, R103 ;  /* 0x00000067006f7202 */ /* 0x000fec0000000f00 */
[----:B------:R5:W-:Y:S01]  /*1a830*/  MUFU.EX2 R173, R88 ;  /* 0x0000005800ad7308 */ /* 0x000be20000000800 */
[----:B------:R-:W-:Y:S01]  /*1a840*/  MOV R201, R111 ;  /* 0x0000006f00c97202 */ /* 0x000fe20000000f00 */
[----:B-1----:R-:W1:Y:S08]  /*1a850*/  LDSM.16.MT88.4 R84, [R211+0x1900] ;  /* 0x00190000d354783b */ /* 0x002e700000004200 */
[----:B---3--:R-:W-:Y:S01]  /*1a860*/  LDSM.16.MT88.4 R92, [R210+0x2100] ;  /* 0x00210000d25c783b */ /* 0x008fe20000004200 */
[--C-:B-----5:R-:W-:Y:S04]  /*1a870*/  FFMA.FTZ R88, R199, c[0x0][0x2d0], -R97.reuse ;  /* 0x0000b400c7587a23 */ /* 0x120fe80000010861 */
[----:B------:R3:W5:Y:S01]  /*1a880*/  MUFU.EX2 R156, R88 ;  /* 0x00000058009c7308 */ /* 0x0007620000000800 */
[-C--:B-1----:R-:W-:Y:S08]  /*1a890*/  HMMA.16816.F32.BF16 R52, R76, R84.reuse, R52 ;  /* 0x000000544c34723c */ /* 0x082ff00000041834 */
[C---:B------:R-:W-:Y:S01]  /*1a8a0*/  HMMA.16816.F32.BF16 R56, R80.reuse, R84, R56 ;  /* 0x000000545038723c */ /* 0x040fe20000041838 */
[----:B---3--:R-:W1:Y:S06]  /*1a8b0*/  LDSM.16.MT88.4 R88, [R209+0x2100] ;  /* 0x00210000d158783b */ /* 0x008e6c0000004200 */
[----:B------:R-:W-:Y:S01]  /*1a8c0*/  FFMA.FTZ R84, R183, c[0x0][0x2d0], -R97 ;  /* 0x0000b400b7547a23 */ /* 0x000fe20000010861 */
[-C--:B------:R-:W-:Y:S03]  /*1a8d0*/  HMMA.16816.F32.BF16 R60, R80, R86.reuse, R60 ;  /* 0x00000056503c723c */ /* 0x080fe6000004183c */
[----:B------:R3:W3:Y:S04]  /*1a8e0*/  MUFU.EX2 R98, R84 ;  /* 0x0000005400627308 */ /* 0x0006e80000000800 */
[--C-:B------:R-:W-:Y:S01]  /*1a8f0*/  FFMA.FTZ R80, R245, c[0x0][0x2d0], -R74.reuse ;  /* 0x0000b400f5507a23 */ /* 0x100fe2000001084a */
[----:B------:R-:W-:Y:S01]  /*1a900*/  HMMA.16816.F32.BF16 R64, R76, R86, R64 ;  /* 0x000000564c40723c */ /* 0x000fe20000041840 */
[----:B------:R-:W-:Y:S03]  /*1a910*/  F2FP.BF16.PACK_AB R82, R174, R175 ;  /* 0x000000afae52723e */ /* 0x000fe600000010ff */
[----:B-----5:R-:W-:Y:S01]  /*1a920*/  F2FP.BF16.PACK_AB R81, R172, R156 ;  /* 0x0000009cac51723e */ /* 0x020fe200000010ff */
[----:B------:R5:W5:Y:S02]  /*1a930*/  MUFU.EX2 R171, R80 ;  /* 0x0000005000ab7308 */ /* 0x000b640000000800 */
[----:B------:R-:W-:Y:S02]  /*1a940*/  F2FP.BF16.PACK_AB R76, R179, R182 ;  /* 0x000000b6b34c723e */ /* 0x000fe400000010ff */
[----:B------:R-:W-:Y:S03]  /*1a950*/  F2FP.BF16.PACK_AB R77, R178, R153 ;  /* 0x00000099b24d723e */ /* 0x000fe600000010ff */
[----:B------:R-:W-:Y:S02]  /*1a960*/  F2FP.BF16.PACK_AB R78, R177, R159 ;  /* 0x0000009fb14e723e */ /* 0x000fe400000010ff */
[----:B------:R-:W-:Y:S01]  /*1a970*/  F2FP.BF16.PACK_AB R79, R176, R158 ;  /* 0x0000009eb04f723e */ /* 0x000fe200000010ff */
[----:B---3--:R-:W3:Y:S01]  /*1a980*/  LDSM.16.MT88.4 R84, [R212+0x2100] ;  /* 0x00210000d454783b */ /* 0x008ee20000004200 */
[----:B------:R-:W-:Y:S05]  /*1a990*/  F2FP.BF16.PACK_AB R83, R98, R99 ;  /* 0x000000636253723e */ /* 0x000fea00000010ff */
[-C--:B-1----:R-:W-:Y:S01]  /*1a9a0*/  HMMA.16816.F32.BF16 R4, R76, R88.reuse, R4 ;  /* 0x000000584c04723c */ /* 0x082fe20000041804 */
[--C-:B-----5:R-:W-:Y:S01]  /*1a9b0*/  FFMA.FTZ R80, R241, c[0x0][0x2d0], -R75.reuse ;  /* 0x0000b400f1507a23 */ /* 0x120fe2000001084b */
[----:B------:R-:W-:Y:S03]  /*1a9c0*/  F2FP.BF16.PACK_AB R164, R171, R173 ;  /* 0x000000adaba4723e */ /* 0x000fe600000010ff */
[----:B------:R1:W5:Y:S02]  /*1a9d0*/  MUFU.EX2 R170, R80 ;  /* 0x0000005000aa7308 */ /* 0x0003640000000800 */
[----:B-1----:R-:W-:Y:S02]  /*1a9e0*/  F2FP.BF16.PACK_AB R80, R157, R152 ;  /* 0x000000989d50723e */ /* 0x002fe400000010ff */
[----:B-----5:R-:W-:Y:S05]  /*1a9f0*/  F2FP.BF16.PACK_AB R165, R168, R170 ;  /* 0x000000aaa8a5723e */ /* 0x020fea00000010ff */
[C---:B------:R-:W-:Y:S07]  /*1aa00*/  HMMA.16816.F32.BF16 R8, R80.reuse, R88, R8 ;  /* 0x000000585008723c */ /* 0x040fee0000041808 */
[--C-:B------:R-:W-:Y:S01]  /*1aa10*/  FFMA.FTZ R88, R251, c[0x0][0x2d0], -R74.reuse ;  /* 0x0000b400fb587a23 */ /* 0x100fe2000001084a */
[-C--:B------:R-:W-:Y:S01]  /*1aa20*/  HMMA.16816.F32.BF16 R12, R80, R90.reuse, R12 ;  /* 0x0000005a500c723c */ /* 0x080fe2000004180c */
[----:B------:R-:W-:Y:S02]  /*1aa30*/  FFMA.FTZ R74, R252, c[0x0][0x2d0], -R74 ;  /* 0x0000b400fc4a7a23 */ /* 0x000fe4000001084a */
[----:B------:R1:W-:Y:S05]  /*1aa40*/  MUFU.EX2 R169, R88 ;  /* 0x0000005800a97308 */ /* 0x0003ea0000000800 */
[C---:B------:R-:W-:Y:S05]  /*1aa50*/  HMMA.16816.F32.BF16 R16, R76.reuse, R90, R16 ;  /* 0x0000005a4c10723c */ /* 0x040fea0000041810 */
[----:B------:R5:W5:Y:S03]  /*1aa60*/  MUFU.EX2 R103, R74 ;  /* 0x0000004a00677308 */ /* 0x000b660000000800 */
[-C--:B---3--:R-:W-:Y:S08]  /*1aa70*/  HMMA.16816.F32.BF16 R20, R76, R84.reuse, R20 ;  /* 0x000000544c14723c */ /* 0x088ff00000041814 */
[C---:B------:R-:W-:Y:S01]  /*1aa80*/  HMMA.16816.F32.BF16 R24, R80.reuse, R84, R24 ;  /* 0x000000545018723c */ /* 0x040fe20000041818 */
[----:B-1----:R-:W1:Y:S07]  /*1aa90*/  LDSM.16.MT88.4 R88, [R211+0x2100] ;  /* 0x00210000d358783b */ /* 0x002e6e0000004200 */
[-C--:B------:R-:W-:Y:S01]  /*1aaa0*/  HMMA.16816.F32.BF16 R28, R80, R86.reuse, R28 ;  /* 0x00000056501c723c */ /* 0x080fe2000004181c */
[--C-:B-----5:R-:W-:Y:S03]  /*1aab0*/  FFMA.FTZ R74, R249, c[0x0][0x2d0], -R75.reuse ;  /* 0x0000b400f94a7a23 */ /* 0x120fe6000001084b */
[----:B------:R-:W-:Y:S01]  /*1aac0*/  F2FP.BF16.PACK_AB R166, R103, R169 ;  /* 0x000000a967a6723e */ /* 0x000fe200000010ff */
[----:B------:R-:W-:Y:S03]  /*1aad0*/  FFMA.FTZ R75, R250, c[0x0][0x2d0], -R75 ;  /* 0x0000b400fa4b7a23 */ /* 0x000fe6000001084b */
[C---:B------:R-:W-:Y:S01]  /*1aae0*/  HMMA.16816.F32.BF16 R32, R76.reuse, R86, R32 ;  /* 0x000000564c20723c */ /* 0x040fe20000041820 */
[----:B------:R3:W-:Y:S07]  /*1aaf0*/  MUFU.EX2 R102, R74 ;  /* 0x0000004a00667308 */ /* 0x0007ee0000000800 */
[-C--:B------:R-:W-:Y:S01]  /*1ab00*/  HMMA.16816.F32.BF16 R36, R76, R92.reuse, R36 ;  /* 0x0000005c4c24723c */ /* 0x080fe20000041824 */
[----:B--2---:R-:W-:Y:S02]  /*1ab10*/  FFMA.FTZ R2, R2, R235, R228 ;  /* 0x000000eb02027223 */ /* 0x004fe400000100e4 */
[----:B------:R-:W2:Y:S01]  /*1ab20*/  MUFU.EX2 R101, R75 ;  /* 0x0000004b00657308 */ /* 0x000ea20000000800 */
[----:B------:R-:W-:Y:S01]  /*1ab30*/  MOV R228, R232 ;  /* 0x000000e800e47202 */ /* 0x000fe20000000f00 */
[----:B------:R-:W-:Y:S01]  /*1ab40*/  IMAD.MOV.U32 R232, RZ, RZ, R204 ;  /* 0x000000ffffe87224 */ /* 0x000fe200078e00cc */
[----:B------:R-:W-:Y:S01]  /*1ab50*/  MOV R204, R151 ;  /* 0x0000009700cc7202 */ /* 0x000fe20000000f00 */
[----:B------:R-:W-:Y:S01]  /*1ab60*/  FADD.FTZ R2, R205, R2 ;  /* 0x00000002cd027221 */ /* 0x000fe20000010000 */
[----:B------:R-:W-:Y:S01]  /*1ab70*/  MOV R235, R206 ;  /* 0x000000ce00eb7202 */ /* 0x000fe20000000f00 */
[C---:B------:R-:W-:Y:S03]  /*1ab80*/  HMMA.16816.F32.BF16 R40, R80.reuse, R92, R40 ;  /* 0x0000005c5028723c */ /* 0x040fe60000041828 */
[----:B------:R-:W-:Y:S02]  /*1ab90*/  MOV R206, R203 ;  /* 0x000000cb00ce7202 */ /* 0x000fe40000000f00 */
[----:B------:R-:W-:Y:S01]  /*1aba0*/  MOV R203, R148 ;  /* 0x0000009400cb7202 */ /* 0x000fe20000000f00 */
[--C-:B---3--:R-:W-:Y:S02]  /*1abb0*/  FFMA.FTZ R74, R236, c[0x0][0x2d0], -R96.reuse ;  /* 0x0000b400ec4a7a23 */ /* 0x108fe40000010860 */
[-C--:B------:R-:W-:Y:S02]  /*1abc0*/  HMMA.16816.F32.BF16 R44, R80, R94.reuse, R44 ;  /* 0x0000005e502c723c */ /* 0x080fe4000004182c */
[----:B------:R3:W-:Y:S06]  /*1abd0*/  MUFU.EX2 R100, R74 ;  /* 0x0000004a00647308 */ /* 0x0007ec0000000800 */
[C---:B------:R-:W-:Y:S01]  /*1abe0*/  HMMA.16816.F32.BF16 R48, R76.reuse, R94, R48 ;  /* 0x0000005e4c30723c */ /* 0x040fe20000041830 */
[----:B--2---:R-:W-:Y:S07]  /*1abf0*/  F2FP.BF16.PACK_AB R167, R101, R102 ;  /* 0x0000006665a7723e */ /* 0x004fee00000010ff */
[-C--:B-1----:R-:W-:Y:S08]  /*1ac00*/  HMMA.16816.F32.BF16 R52, R76, R88.reuse, R52 ;  /* 0x000000584c34723c */ /* 0x082ff00000041834 */
[C---:B------:R-:W-:Y:S01]  /*1ac10*/  HMMA.16816.F32.BF16 R56, R80.reuse, R88, R56 ;  /* 0x000000585038723c */ /* 0x040fe20000041838 */
[--C-:B---3--:R-:W-:Y:S04]  /*1ac20*/  FFMA.FTZ R74, R237, c[0x0][0x2d0], -R96.reuse ;  /* 0x0000b400ed4a7a23 */ /* 0x108fe80000010860 */
[----:B------:R1:W2:Y:S03]  /*1ac30*/  MUFU.EX2 R85, R74 ;  /* 0x0000004a00557308 */ /* 0x0002a60000000800 */
[-C--:B------:R-:W-:Y:S08]  /*1ac40*/  HMMA.16816.F32.BF16 R60, R80, R90.reuse, R60 ;  /* 0x0000005a503c723c */ /* 0x080ff0000004183c */
[----:B------:R-:W-:Y:S08]  /*1ac50*/  HMMA.16816.F32.BF16 R64, R76, R90, R64 ;  /* 0x0000005a4c40723c */ /* 0x000ff00000041840 */
[-C--:B------:R-:W-:Y:S01]  /*1ac60*/  HMMA.16816.F32.BF16 R104, R164, R116.reuse, R4 ;  /* 0x00000074a468723c */ /* 0x080fe20000041804 */
[--C-:B-1----:R-:W-:Y:S03]  /*1ac70*/  FFMA.FTZ R74, R238, c[0x0][0x2d0], -R96.reuse ;  /* 0x0000b400ee4a7a23 */ /* 0x102fe60000010860 */
[----:B--2---:R-:W-:Y:S01]  /*1ac80*/  F2FP.BF16.PACK_AB R160, R85, R100 ;  /* 0x0000006455a0723e */ /* 0x004fe200000010ff */
[----:B------:R-:W-:Y:S01]  /*1ac90*/  FFMA.FTZ R96, R239, c[0x0][0x2d0], -R96 ;  /* 0x0000b400ef607a23 */ /* 0x000fe20000010860 */
[----:B------:R1:W-:Y:S01]  /*1aca0*/  MUFU.EX2 R86, R74 ;  /* 0x0000004a00567308 */ /* 0x0003e20000000800 */
[----:B----4-:R-:W-:Y:S02]  /*1acb0*/  FFMA.FTZ R68, R68, R207, R240 ;  /* 0x000000cf44447223 */ /* 0x010fe400000100f0 */
[----:B------:R-:W-:Y:S03]  /*1acc0*/  FADD.FTZ R5, R122, R2 ;  /* 0x000000027a057221 */ /* 0x000fe60000010000 */
[----:B------:R-:W-:Y:S02]  /*1acd0*/  FFMA.FTZ R69, R69, R114, R115 ;  /* 0x0000007245457223 */ /* 0x000fe40000010073 */
[----:B------:R-:W-:Y:S01]  /*1ace0*/  FADD.FTZ R6, R185, R68 ;  /* 0x00000044b9067221 */ /* 0x000fe20000010000 */
[----:B------:R-:W-:Y:S01]  /*1acf0*/  MOV R185, R149 ;  /* 0x0000009500b97202 */ /* 0x000fe20000000f00 */
[----:B------:R-:W-:Y:S01]  /*1ad00*/  FADD.FTZ R4, R226, R69 ;  /* 0x00000045e2047221 */ /* 0x000fe20000010000 */
[----:B------:R-:W2:Y:S01]  /*1ad10*/  MUFU.EX2 R96, R96 ;  /* 0x0000006000607308 */ /* 0x000ea20000000800 */
[----:B------:R-:W-:Y:S02]  /*1ad20*/  IMAD.MOV.U32 R226, RZ, RZ, R150 ;  /* 0x000000ffffe27224 */ /* 0x000fe400078e0096 */
[----:B------:R-:W-:Y:S01]  /*1ad30*/  FADD.FTZ R4, R188, R4 ;  /* 0x00000004bc047221 */ /* 0x000fe20000010000 */
[----:B------:R-:W3:Y:S01]  /*1ad40*/  LDSM.16.MT88.4 R148, [R210+0x2900] ;  /* 0x00290000d294783b */ /* 0x000ee20000004200 */
[----:B------:R-:W-:Y:S02]  /*1ad50*/  FADD.FTZ R6, R123, R6 ;  /* 0x000000067b067221 */ /* 0x000fe40000010000 */
[----:B------:R-:W-:Y:S02]  /*1ad60*/  FADD.FTZ R4, R202, R4 ;  /* 0x00000004ca047221 */ /* 0x000fe40000010000 */
[----:B------:R-:W-:Y:S02]  /*1ad70*/  FADD.FTZ R2, R201, R6 ;  /* 0x00000006c9027221 */ /* 0x000fe40000010000 */
[----:B------:R-:W-:Y:S02]  /*1ad80*/  FADD.FTZ R6, R126, R4 ;  /* 0x000000047e067221 */ /* 0x000fe40000010000 */
[----:B------:R-:W-:Y:S02]  /*1ad90*/  IMAD.MOV.U32 R188, RZ, RZ, R121 ;  /* 0x000000ffffbc7224 */ /* 0x000fe400078e0079 */
[--C-:B-1----:R-:W-:Y:S04]  /*1ada0*/  FFMA.FTZ R74, R194, c[0x0][0x2d0], -R97.reuse ;  /* 0x0000b400c24a7a23 */ /* 0x102fe80000010861 */
        /* <DEDUP_REMOVED lines=8> */
[----:B------:R-:W-:Y:S10]  /*1ae30*/  MUFU.EX2 R74, R74 ;  /* 0x0000004a004a7308 */ /* 0x000ff40000000800 */
[----:B------:R-:W1:Y:S02]  /*1ae40*/  MUFU.EX2 R97, R97 ;  /* 0x0000006100617308 */ /* 0x000e640000000800 */
[----:B-1----:R-:W-:Y:S07]  /*1ae50*/  F2FP.BF16.PACK_AB R163, R97, R74 ;  /* 0x0000004a61a3723e */ /* 0x002fee00000010ff */
[C---:B------:R-:W-:Y:S08]  /*1ae60*/  HMMA.16816.F32.BF16 R108, R160.reuse, R116, R8 ;  /* 0x00000074a06c723c */ /* 0x040ff00000041808 */
[-C--:B------:R-:W-:Y:S08]  /*1ae70*/  HMMA.16816.F32.BF16 R112, R160, R118.reuse, R12 ;  /* 0x00000076a070723c */ /* 0x080ff0000004180c */
[C---:B------:R-:W-:Y:S01]  /*1ae80*/  HMMA.16816.F32.BF16 R116, R164.reuse, R118, R16 ;  /* 0x00000076a474723c */ /* 0x040fe20000041810 */
[----:B--2---:R-:W-:Y:S03]  /*1ae90*/  FFMA.FTZ R8, R0, R73, R120 ;  /* 0x0000004900087223 */ /* 0x004fe60000010078 */
[----:B------:R-:W-:Y:S04]  /*1aea0*/  FADD.FTZ R0, R231, R5 ;  /* 0x00000005e7007221 */ /* 0x000fe80000010000 */
[-C--:B------:R-:W-:Y:S01]  /*1aeb0*/  HMMA.16816.F32.BF16 R120, R164, R132.reuse, R20 ;  /* 0x00000084a478723c */ /* 0x080fe20000041814 */
[----:B------:R-:W-:Y:S03]  /*1aec0*/  FADD.FTZ R8, R127, R8 ;  /* 0x000000087f087221 */ /* 0x000fe60000010000 */
[----:B------:R-:W-:Y:S02]  /*1aed0*/  FADD.FTZ R5, R125, R2 ;  /* 0x000000027d057221 */ /* 0x000fe40000010000 */
[----:B------:R-:W-:Y:S02]  /*1aee0*/  FADD.FTZ R7, R124, R0 ;  /* 0x000000007c077221 */ /* 0x000fe40000010000 */
[----:B------:R-:W-:Y:S01]  /*1aef0*/  FADD.FTZ R4, R228, R8 ;  /* 0x00000008e4047221 */ /* 0x000fe20000010000 */
[C---:B------:R-:W-:Y:S03]  /*1af00*/  HMMA.16816.F32.BF16 R124, R160.reuse, R132, R24 ;  /* 0x00000084a07c723c */ /* 0x040fe60000041818 */
[----:B------:R-:W-:Y:S02]  /*1af10*/  FADD.FTZ R2, R235, R6 ;  /* 0x00000006eb027221 */ /* 0x000fe40000010000 */
[----:B------:R-:W-:Y:S02]  /*1af20*/  FADD.FTZ R0, R232, R5 ;  /* 0x00000005e8007221 */ /* 0x000fe40000010000 */
[----:B------:R-:W-:Y:S02]  /*1af30*/  FADD.FTZ R7, R128, R7 ;  /* 0x0000000780077221 */ /* 0x000fe40000010000 */
[----:B------:R-:W-:Y:S03]  /*1af40*/  FADD.FTZ R4, R131, R4 ;  /* 0x0000000483047221 */ /* 0x000fe60000010000 */
[----:B------:R-:W-:Y:S02]  /*1af50*/  FADD.FTZ R6, R130, R2 ;  /* 0x0000000282067221 */ /* 0x000fe40000010000 */
        /* <DEDUP_REMOVED lines=56> */
[----:B------:R-:W-:Y:S03]  /*1b2e0*/  FADD.FTZ R8, R156, R8 ;  /* 0x000000089c087221 */ /* 0x000fe60000010000 */
[----:B------:R-:W-:Y:S02]  /*1b2f0*/  FADD.FTZ R9, R158, R0 ;  /* 0x000000009e097221 */ /* 0x000fe40000010000 */
[----:B------:R-:W-:Y:S01]  /*1b300*/  FADD.FTZ R2, R175, R10 ;  /* 0x0000000aaf027221 */ /* 0x000fe20000010000 */
[C---:B------:R-:W-:Y:S01]  /*1b310*/  HMMA.16816.F32.BF16 R156, R160.reuse, R4, R56 ;  /* 0x00000004a09c723c */ /* 0x040fe20000041838 */
[----:B------:R-:W-:Y:S06]  /*1b320*/  FADD.FTZ R0, R177, R11 ;  /* 0x0000000bb1007221 */ /* 0x000fec0000010000 */
[----:B------:R-:W-:Y:S01]  /*1b330*/  FADD.FTZ R4, R172, R8 ;  /* 0x00000008ac047221 */ /* 0x000fe20000010000 */
[-C--:B------:R-:W-:Y:S01]  /*1b340*/  HMMA.16816.F32.BF16 R160, R160, R6.reuse, R60 ;  /* 0x00000006a0a0723c */ /* 0x080fe2000004183c */
[----:B------:R-:W-:Y:S03]  /*1b350*/  FADD.FTZ R8, R176, R9 ;  /* 0x00000009b0087221 */ /* 0x000fe60000010000 */
[----:B------:R-:W-:Y:S02]  /*1b360*/  FADD.FTZ R9, R174, R2 ;  /* 0x00000002ae097221 */ /* 0x000fe40000010000 */
[----:B------:R-:W-:Y:S02]  /*1b370*/  FADD.FTZ R4, R99, R4 ;  /* 0x0000000463047221 */ /* 0x000fe40000010000 */
[----:B------:R-:W-:Y:S01]  /*1b380*/  FADD.FTZ R5, R173, R0 ;  /* 0x00000000ad057221 */ /* 0x000fe20000010000 */
[----:B------:R-:W-:Y:S03]  /*1b390*/  HMMA.16816.F32.BF16 R164, R164, R6, R64 ;  /* 0x00000006a4a4723c */ /* 0x000fe60000041840 */
[----:B------:R-:W-:Y:S02]  /*1b3a0*/  FADD.FTZ R2, R170, R8 ;  /* 0x00000008aa027221 */ /* 0x000fe40000010000 */
[----:B------:R-:W-:Y:S02]  /*1b3b0*/  FADD.FTZ R4, R98, R4 ;  /* 0x0000000462047221 */ /* 0x000fe40000010000 */
[----:B------:R-:W-:Y:S02]  /*1b3c0*/  FADD.FTZ R0, R100, R9 ;  /* 0x0000000964007221 */ /* 0x000fe40000010000 */
[----:B------:R-:W-:Y:S03]  /*1b3d0*/  FADD.FTZ R5, R171, R5 ;  /* 0x00000005ab057221 */ /* 0x000fe60000010000 */
        /* <DEDUP_REMOVED lines=23> */
.L_x_284:
        /* <DEDUP_REMOVED lines=30> */
[----:B------:R-:W-:-:S05]  /*1b730*/  FSETP.NE.FTZ.AND P1, PT, R7, RZ, PT ;  /* 0x000000ff0700720b */ /* 0x000fca0003f35000 */
        /* <DEDUP_REMOVED lines=90> */
.L_x_226:
[----:B------:R-:W-:Y:S05]  /*1bce0*/  @P4 BRA `(.L_x_302) ;  /* 0x0000131000004947 */ /* 0x000fea0003800000 */
        /* <DEDUP_REMOVED lines=121> */
.L_x_303:
[----:B----4-:R-:W-:Y:S01]  /*1c480*/  IMAD.MOV.U32 R4, RZ, RZ, c[0x0][0x4e8] ;  /* 0x00013a00ff047624 */ /* 0x010fe200078e00ff */
[----:B------:R-:W-:Y:S01]  /*1c490*/  LEA.HI R6, R18, R18, RZ, 0x1 ;  /* 0x0000001212067211 */ /* 0x000fe200078f08ff */
[----:B------:R-:W1:Y:S01]  /*1c4a0*/  S2R R19, SR_CTAID.Y ;  /* 0x0000000000137919 */ /* 0x000e620000002600 */
[----:B------:R-:W-:Y:S01]  /*1c4b0*/  SHF.R.S32.HI R8, RZ, 0x1f, R35 ;  /* 0x0000001fff087819 */ /* 0x000fe20000011423 */
[----:B------:R-:W-:Y:S01]  /*1c4c0*/  IMAD R7, R3, c[0x0][0x3a0], RZ ;  /* 0x0000e80003077a24 */ /* 0x000fe200078e02ff */
[----:B------:R-:W-:Y:S01]  /*1c4d0*/  LOP3.LUT R0, R6, 0x1ffffffe, RZ, 0xc0, !PT ;  /* 0x1ffffffe06007812 */ /* 0x000fe200078ec0ff */
[----:B------:R-:W2:Y:S01]  /*1c4e0*/  S2R R23, SR_CTAID.X ;  /* 0x0000000000177919 */ /* 0x000ea20000002500 */
[----:B------:R-:W-:Y:S01]  /*1c4f0*/  ISETP.NE.AND P2, PT, R4, 0x1, PT ;  /* 0x000000010400780c */ /* 0x000fe20003f45270 */
[----:B------:R-:W-:Y:S01]  /*1c500*/  IMAD.SHL.U32 R6, R6, 0x20, RZ ;  /* 0x0000002006067824 */ /* 0x000fe200078e00ff */
[----:B------:R-:W-:Y:S01]  /*1c510*/  LOP3.LUT R4, R36, 0xffffffe0, RZ, 0xc0, !PT ;  /* 0xffffffe024047812 */ /* 0x000fe200078ec0ff */
[----:B------:R-:W-:Y:S01]  /*1c520*/  IMAD.IADD R11, R18, 0x1, -R0 ;  /* 0x00000001120b7824 */ /* 0x000fe200078e0a00 */
[----:B------:R-:W-:Y:S01]  /*1c530*/  LEA.HI R20, R42, R41, RZ, 0x3 ;  /* 0x000000292a147211 */ /* 0x000fe200078f18ff */
[----:B------:R-:W-:Y:S01]  /*1c540*/  IMAD R7, R2, c[0x0][0x3a4], R7 ;  /* 0x0000e90002077a24 */ /* 0x000fe200078e0207 */
[----:B------:R-:W-:Y:S01]  /*1c550*/  LEA.HI R8, R8, R35, RZ, 0x2 ;  /* 0x0000002308087211 */ /* 0x000fe200078f10ff */
[----:B------:R-:W-:Y:S01]  /*1c560*/  IMAD.IADD R0, R41, 0x1, -R4 ;  /* 0x0000000129007824 */ /* 0x000fe200078e0a04 */
[----:B------:R-:W-:-:S02]  /*1c570*/  LOP3.LUT R5, R20, 0xfffffff8, RZ, 0xc0, !PT ;  /* 0xfffffff814057812 */ /* 0x000fc400078ec0ff */
[----:B------:R-:W-:Y:S02]  /*1c580*/  LOP3.LUT R9, R8, 0xffffffc, RZ, 0xc0, !PT ;  /* 0x0ffffffc08097812 */ /* 0x000fe400078ec0ff */
[----:B------:R-:W-:Y:S01]  /*1c590*/  SHF.R.S32.HI R10, RZ, 0x1f, R0 ;  /* 0x0000001fff0a7819 */ /* 0x000fe20000011400 */
[----:B------:R-:W-:Y:S01]  /*1c5a0*/  IMAD.IADD R13, R41, 0x1, -R5 ;  /* 0x00000001290d7824 */ /* 0x000fe200078e0a05 */
[----:B------:R-:W-:Y:S01]  /*1c5b0*/  LOP3.LUT R8, R6, 0xffffffc0, RZ, 0xc0, !PT ;  /* 0xffffffc006087812 */ /* 0x000fe200078ec0ff */
[----:B------:R-:W-:Y:S01]  /*1c5c0*/  IMAD.WIDE.U32 R4, R2, c[0x0][0x3a0], RZ ;  /* 0x0000e80002047a25 */ /* 0x000fe200078e00ff */
[----:B------:R-:W-:Y:S02]  /*1c5d0*/  LEA.HI R10, R10, R0, RZ, 0x2 ;  /* 0x000000000a0a7211 */ /* 0x000fe400078f10ff */
[----:B------:R-:W-:Y:S01]  /*1c5e0*/  LOP3.LUT P1, RZ, R0, 0x3, RZ, 0xc0, !PT ;  /* 0x0000000300ff7812 */ /* 0x000fe2000782c0ff */
[----:B------:R-:W-:Y:S01]  /*1c5f0*/  IMAD.IADD R0, R35, 0x1, -R9 ;  /* 0x0000000123007824 */ /* 0x000fe200078e0a09 */
[----:B------:R-:W-:Y:S01]  /*1c600*/  SHF.R.S32.HI R6, RZ, 0x2, R10 ;  /* 0x00000002ff067819 */ /* 0x000fe2000001140a */
[----:B------:R-:W-:Y:S01]  /*1c610*/  IMAD.IADD R5, R5, 0x1, R7 ;  /* 0x0000000105057824 */ /* 0x000fe200078e0207 */
[----:B-1----:R-:W-:Y:S01]  /*1c620*/  SHF.R.S32.HI R7, RZ, 0x1f, R19 ;  /* 0x0000001fff077819 */ /* 0x002fe20000011413 */
[----:B------:R-:W-:Y:S01]  /*1c630*/  IMAD R8, R11, 0x8, R8 ;  /* 0x000000080b087824 */ /* 0x000fe200078e0208 */
[----:B------:R-:W-:Y:S01]  /*1c640*/  SHF.R.S32.HI R20, RZ, 0x3, R20 ;  /* 0x00000003ff147819 */ /* 0x000fe20000011414 */
[----:B------:R-:W-:Y:S01]  /*1c650*/  IMAD R16, R0, 0x10, R6 ;  /* 0x0000001000107824 */ /* 0x000fe200078e0206 */
[----:B------:R-:W-:Y:S01]  /*1c660*/  LEA.HI R22, R42, R41, RZ, 0x6 ;  /* 0x000000292a167211 */ /* 0x000fe200078f30ff */
[----:B------:R-:W-:-:S02]  /*1c670*/  IMAD R9, R7, c[0x0][0x490], RZ ;  /* 0x0001240007097a24 */ /* 0x000fc400078e02ff */
[----:B------:R-:W-:Y:S02]  /*1c680*/  IMAD.IADD R0, R16, 0x1, R8 ;  /* 0x0000000110007824 */ /* 0x000fe400078e0208 */
[----:B------:R-:W-:Y:S02]  /*1c690*/  IMAD R12, R7, c[0x0][0x3e8], RZ ;  /* 0x0000fa00070c7a24 */ /* 0x000fe400078e02ff */
[----:B------:R-:W-:Y:S02]  /*1c6a0*/  IMAD.SHL.U32 R7, R20, 0x40, RZ ;  /* 0x0000004014077824 */ /* 0x000fe400078e00ff */
[----:B--2---:R-:W-:Y:S02]  /*1c6b0*/  IMAD R6, R23, 0x80, R0 ;  /* 0x0000008017067824 */ /* 0x004fe400078e0200 */
[----:B------:R-:W-:Y:S01]  /*1c6c0*/  IMAD.WIDE.U32 R14, R19, c[0x0][0x490], R2 ;  /* 0x00012400130e7a25 */ /* 0x000fe200078e0002 */
[----:B------:R-:W-:-:S03]  /*1c6d0*/  LOP3.LUT R7, R7, 0x1c0, RZ, 0xc0, !PT ;  /* 0x000001c007077812 */ /* 0x000fc600078ec0ff */
[----:B------:R-:W-:Y:S02]  /*1c6e0*/  IMAD R9, R19, c[0x0][0x494], R9 ;  /* 0x0001250013097a24 */ /* 0x000fe400078e0209 */
        /* <DEDUP_REMOVED lines=34> */
[----:B------:R-:W-:-:S03]  /*1c910*/  IMAD.WIDE.U32 R4, R7, c[0x0][0x488], R4 ;  /* 0x0001220007047a25 */ /* 0x000fc600078e0004 */
[----:B------:R-:W-:Y:S01]  /*1c920*/  SHF.R.S32.HI R13, RZ, 0x1f, R6 ;  /* 0x0000001fff0d7819 */ /* 0x000fe20000011406 */
[----:B------:R-:W-:Y:S01]  /*1c930*/  IMAD R9, R7, c[0x0][0x48c], R0 ;  /* 0x0001230007097a24 */ /* 0x000fe200078e0200 */
[----:B------:R-:W-:Y:S01]  /*1c940*/  LEA R7, P0, R4, c[0x0][0x450], 0x2 ;  /* 0x0001140004077a11 */ /* 0x000fe200078010ff */
[----:B------:R-:W-:-:S04]  /*1c950*/  IMAD.WIDE.U32 R2, R10, c[0x0][0x3f0], R2 ;  /* 0x0000fc000a027a25 */ /* 0x000fc800078e0002 */
[----:B------:R-:W-:Y:S01]  /*1c960*/  IMAD.IADD R5, R5, 0x1, R9 ;  /* 0x0000000105057824 */ /* 0x000fe200078e0209 */
[----:B------:R-:W-:Y:S01]  /*1c970*/  SHFL.IDX PT, R14, R7, 0x1, 0x1c1f ;  /* 0x003c1f00070e7f89 */ /* 0x000fe200000e0000 */
[----:B------:R-:W-:Y:S02]  /*1c980*/  IMAD R0, R13, c[0x0][0x3e0], RZ ;  /* 0x0000f8000d007a24 */ /* 0x000fe400078e02ff */
[----:B------:R-:W-:Y:S01]  /*1c990*/  IMAD.MOV R10, RZ, RZ, -R6 ;  /* 0x000000ffff0a7224 */ /* 0x000fe200078e0a06 */
[----:B------:R-:W-:Y:S01]  /*1c9a0*/  LEA.HI.X R4, R4, c[0x0][0x454], R5, 0x2, P0 ;  /* 0x0001150004047a11 */ /* 0x000fe200000f1405 */
[----:B------:R-:W-:Y:S02]  /*1c9b0*/  IMAD R9, R6, c[0x0][0x3e4], R0 ;  /* 0x0000f90006097a24 */ /* 0x000fe400078e0200 */
        /* <DEDUP_REMOVED lines=12> */
[----:B------:R-:W-:Y:S02]  /*1ca80*/  SHFL.IDX PT, R12, R7, 0x2, 0x1c1f ;  /* 0x005c1f00070c7f89 */ /* 0x000fe400000e0000 */
[----:B------:R-:W-:Y:S01]  /*1ca90*/  IMAD R6, R6, c[0x0][0x3d8], RZ ;  /* 0x0000f60006067a24 */ /* 0x000fe200078e02ff */
[----:B------:R-:W-:Y:S01]  /*1caa0*/  ISETP.GE.OR P3, PT, R9, R0, P1 ;  /* 0x000000000900720c */ /* 0x000fe20000f66670 */
[----:B------:R-:W2:Y:S01]  /*1cab0*/  SHFL.IDX PT, R13, R4, 0x2, 0x1c1f ;  /* 0x005c1f00040d7f89 */ /* 0x000ea200000e0000 */
[----:B------:R-:W-:-:S02]  /*1cac0*/  IMAD.SHL.U32 R9, R22, 0x8, RZ ;  /* 0x0000000816097824 */ /* 0x000fc400078e00ff */
[----:B------:R-:W-:Y:S01]  /*1cad0*/  IMAD R19, R18, c[0x0][0x3dc], R6 ;  /* 0x0000f70012137a24 */ /* 0x000fe200078e0206 */
[----:B------:R3:W-:Y:S04]  /*1cae0*/  SHFL.IDX PT, R11, R4, 0x3, 0x1c1f ;  /* 0x007c1f00040b7f89 */ /* 0x0007e800000e0000 */
[----:B------:R4:W2:Y:S04]  /*1caf0*/  SHFL.IDX PT, R10, R7, 0x3, 0x1c1f ;  /* 0x007c1f00070a7f89 */ /* 0x0008a800000e0000 */
[----:B-1----:R-:W-:Y:S04]  /*1cb00*/  @!P4 ST.E [R16.64], R37 ;  /* 0x000000251000c985 */ /* 0x002fe8000c101928 */
[----:B------:R-:W-:Y:S01]  /*1cb10*/  @!P3 ST.E [R14.64], R38 ;  /* 0x000000260e00b985 */ /* 0x000fe2000c101928 */
[----:B---3--:R-:W-:-:S04]  /*1cb20*/  IADD3 R4, R5, 0x40, RZ ;  /* 0x0000004005047810 */ /* 0x008fc80007ffe0ff */
[-C--:B------:R-:W-:Y:S01]  /*1cb30*/  ISETP.GE.OR P2, PT, R4, R0.reuse, P1 ;  /* 0x000000000400720c */ /* 0x080fe20000f46670 */
[----:B----4-:R-:W-:Y:S01]  /*1cb40*/  IMAD.WIDE.U32 R6, R18, c[0x0][0x3d8], R2 ;  /* 0x0000f60012067a25 */ /* 0x010fe200078e0002 */
[----:B------:R-:W-:Y:S02]  /*1cb50*/  IADD3 R18, R5, 0x48, RZ ;  /* 0x0000004805127810 */ /* 0x000fe40007ffe0ff */
[----:B------:R-:W-:Y:S01]  /*1cb60*/  LOP3.LUT R5, R21, 0x7ffffe00, R9, 0xf8, !PT ;  /* 0x7ffffe0015057812 */ /* 0x000fe200078ef809 */
[----:B------:R-:W-:Y:S01]  /*1cb70*/  IMAD.IADD R3, R7, 0x1, R19 ;  /* 0x0000000107037824 */ /* 0x000fe200078e0213 */
[----:B------:R-:W-:Y:S01]  /*1cb80*/  LEA R4, P0, R6, c[0x0][0x380], 0x1 ;  /* 0x0000e00006047a11 */ /* 0x000fe200078008ff */
[----:B------:R-:W-:Y:S01]  /*1cb90*/  IMAD R2, R23, 0x80, R20 ;  /* 0x0000008017027824 */ /* 0x000fe200078e0214 */
[-C--:B------:R-:W-:Y:S01]  /*1cba0*/  ISETP.GE.OR P1, PT, R18, R0.reuse, P1 ;  /* 0x000000001200720c */ /* 0x080fe20000f26670 */
[----:B------:R-:W-:Y:S01]  /*1cbb0*/  IMAD.SHL.U32 R5, R5, 0x2, RZ ;  /* 0x0000000205057824 */ /* 0x000fe200078e00ff */
[----:B------:R-:W-:Y:S01]  /*1cbc0*/  LEA.HI.X R3, R6, c[0x0][0x384], R3, 0x1, P0 ;  /* 0x0000e10006037a11 */ /* 0x000fe200000f0c03 */
[----:B------:R-:W-:Y:S01]  /*1cbd0*/  SHFL.IDX PT, R7, R4, 0x1, 0x181f ;  /* 0x00381f0004077f89 */ /* 0x000fe200000e0000 */
[----:B------:R-:W-:-:S02]  /*1cbe0*/  ISETP.GE.OR P3, PT, R2, R0, P6 ;  /* 0x000000000200720c */ /* 0x000fc40003766670 */
[C---:B------:R-:W-:Y:S01]  /*1cbf0*/  IADD3 R6, R2.reuse, 0x10, RZ ;  /* 0x0000001002067810 */ /* 0x040fe20007ffe0ff */
[----:B--2---:R-:W-:Y:S01]  /*1cc00*/  @!P2 ST.E [R12.64], R39 ;  /* 0x000000270c00a985 */ /* 0x004fe2000c101928 */
[----:B------:R-:W-:Y:S02]  /*1cc10*/  IADD3 R32, R2, 0x40, RZ ;  /* 0x0000004002207810 */ /* 0x000fe40007ffe0ff */
[-C--:B------:R-:W-:Y:S01]  /*1cc20*/  ISETP.GE.OR P2, PT, R6, R0.reuse, P6 ;  /* 0x000000000600720c */ /* 0x080fe20003746670 */
[----:B------:R-:W1:Y:S01]  /*1cc30*/  SHFL.IDX PT, R12, R4, RZ, 0x181f ;  /* 0x00181fff040c7589 */ /* 0x000e6200000e0000 */
[C---:B------:R-:W-:Y:S02]  /*1cc40*/  IADD3 R6, R2.reuse, 0x20, RZ ;  /* 0x0000002002067810 */ /* 0x040fe40007ffe0ff */
[----:B------:R-:W-:Y:S01]  /*1cc50*/  IADD3 R54, R2, 0x60, RZ ;  /* 0x0000006002367810 */ /* 0x000fe20007ffe0ff */
[----:B------:R-:W2:Y:S04]  /*1cc60*/  SHFL.IDX PT, R9, R3, RZ, 0x181f ;  /* 0x00181fff03097589 */ /* 0x000ea800000e0000 */
[----:B------:R3:W-:Y:S01]  /*1cc70*/  @!P1 ST.E [R10.64], R40 ;  /* 0x000000280a009985 */ /* 0x0007e2000c101928 */
[----:B------:R-:W-:-:S02]  /*1cc80*/  ISETP.GE.OR P1, PT, R6, R0, P6 ;  /* 0x000000000600720c */ /* 0x000fc40003726670 */
[----:B------:R-:W-:Y:S01]  /*1cc90*/  IADD3 R6, R2, 0x30, RZ ;  /* 0x0000003002067810 */ /* 0x000fe20007ffe0ff */
[----:B------:R-:W-:Y:S03]  /*1cca0*/  LDS.128 R24, [R5+0x80] ;  /* 0x0000800005187984 */ /* 0x000fe60000000c00 */
[----:B------:R-:W-:Y:S01]  /*1ccb0*/  ISETP.GE.OR P0, PT, R6, R0, P6 ;  /* 0x000000000600720c */ /* 0x000fe20003706670 */
[----:B------:R-:W4:Y:S04]  /*1ccc0*/  SHFL.IDX PT, R11, R3, 0x1, 0x181f ;  /* 0x00381f00030b7f89 */ /* 0x000f2800000e0000 */
[----:B------:R-:W4:Y:S04]  /*1ccd0*/  SHFL.IDX PT, R14, R4, 0x2, 0x181f ;  /* 0x00581f00040e7f89 */ /* 0x000f2800000e0000 */
[----:B------:R-:W4:Y:S01]  /*1cce0*/  SHFL.IDX PT, R44, R3, 0x2, 0x181f ;  /* 0x00581f00032c7f89 */ /* 0x000f2200000e0000 */
[----:B-1----:R-:W-:-:S03]  /*1ccf0*/  @!P3 LEA R12, P5, R8, R12, 0x1 ;  /* 0x0000000c080cb211 */ /* 0x002fc600078a08ff */
[----:B------:R-:W1:Y:S01]  /*1cd00*/  SHFL.IDX PT, R15, R4, 0x3, 0x181f ;  /* 0x00781f00040f7f89 */ /* 0x000e6200000e0000 */
[----:B--2---:R-:W-:Y:S02]  /*1cd10*/  @!P3 LEA.HI.X R13, R8, R9, R53, 0x1, P5 ;  /* 0x00000009080db211 */ /* 0x004fe400028f0c35 */
[----:B------:R-:W-:Y:S01]  /*1cd20*/  ISETP.GE.OR P5, PT, R32, R0, P6 ;  /* 0x000000002000720c */ /* 0x000fe200037a6670 */
[----:B------:R-:W-:Y:S01]  /*1cd30*/  LDS.128 R20, [R5+0x880] ;  /* 0x0008800005147984 */ /* 0x000fe20000000c00 */
[----:B---3--:R-:W-:-:S03]  /*1cd40*/  @!P2 LEA R10, P4, R8, R7, 0x1 ;  /* 0x00000007080aa211 */ /* 0x008fc600078808ff */
[----:B------:R-:W-:Y:S04]  /*1cd50*/  LDS.128 R16, [R5+0x1080] ;  /* 0x0010800005107984 */ /* 0x000fe80000000c00 */
[----:B------:R-:W2:Y:S01]  /*1cd60*/  SHFL.IDX PT, R45, R3, 0x3, 0x181f ;  /* 0x00781f00032d7f89 */ /* 0x000ea200000e0000 */
[----:B----4-:R-:W-:-:S03]  /*1cd70*/  @!P2 LEA.HI.X R11, R8, R11, R53, 0x1, P4 ;  /* 0x0000000b080ba211 */ /* 0x010fc600020f0c35 */
[----:B------:R-:W3:Y:S01]  /*1cd80*/  LDS.128 R28, [R5+0x1880] ;  /* 0x00188000051c7984 */ /* 0x000ee20000000c00 */
[----:B------:R-:W-:-:S03]  /*1cd90*/  @!P1 LEA R6, P4, R8, R14, 0x1 ;  /* 0x0000000e08069211 */ /* 0x000fc600078808ff */
[----:B------:R-:W-:Y:S01]  /*1cda0*/  LDS.128 R32, [R5+0x2080] ;  /* 0x0020800005207984 */ /* 0x000fe20000000c00 */
[--C-:B------:R-:W-:Y:S02]  /*1cdb0*/  @!P1 LEA.HI.X R7, R8, R44, R53.reuse, 0x1, P4 ;  /* 0x0000002c08079211 */ /* 0x100fe400020f0c35 */
[----:B------:R-:W-:Y:S01]  /*1cdc0*/  IADD3 R44, R2, 0x50, RZ ;  /* 0x00000050022c7810 */ /* 0x000fe20007ffe0ff */
[----:B------:R-:W-:Y:S01]  /*1cdd0*/  LDS.128 R36, [R5+0x2880] ;  /* 0x0028800005247984 */ /* 0x000fe20000000c00 */
[----:B-1----:R-:W-:Y:S02]  /*1cde0*/  @!P0 LEA R14, P4, R8, R15, 0x1 ;  /* 0x0000000f080e8211 */ /* 0x002fe400078808ff */
[----:B------:R-:W-:Y:S01]  /*1cdf0*/  IADD3 R2, R2, 0x70, RZ ;  /* 0x0000007002027810 */ /* 0x000fe20007ffe0ff */
[----:B------:R-:W-:Y:S04]  /*1ce00*/  LDS.128 R40, [R5+0x3080] ;  /* 0x0030800005287984 */ /* 0x000fe80000000c00 */
[----:B------:R-:W1:Y:S04]  /*1ce10*/  SHFL.IDX PT, R48, R4, 0x4, 0x181f ;  /* 0x00981f0004307f89 */ /* 0x000e6800000e0000 */
[----:B------:R-:W4:Y:S01]  /*1ce20*/  SHFL.IDX PT, R9, R4, 0x5, 0x181f ;  /* 0x00b81f0004097f89 */ /* 0x000f2200000e0000 */
[----:B--2---:R-:W-:-:S02]  /*1ce30*/  @!P0 LEA.HI.X R15, R8, R45, R53, 0x1, P4 ;  /* 0x0000002d080f8211 */ /* 0x004fc400020f0c35 */
[-C--:B------:R-:W-:Y:S01]  /*1ce40*/  ISETP.GE.OR P4, PT, R44, R0.reuse, P6 ;  /* 0x000000002c00720c */ /* 0x080fe20003786670 */
[----:B------:R-:W-:Y:S04]  /*1ce50*/  SHFL.IDX PT, R49, R4, 0x6, 0x181f ;  /* 0x00d81f0004317f89 */ /* 0x000fe800000e0000 */
[----:B------:R-:W2:Y:S04]  /*1ce60*/  SHFL.IDX PT, R52, R3, 0x4, 0x181f ;  /* 0x00981f0003347f89 */ /* 0x000ea800000e0000 */
[----:B------:R-:W1:Y:S04]  /*1ce70*/  SHFL.IDX PT, R51, R3, 0x5, 0x181f ;  /* 0x00b81f0003337f89 */ /* 0x000e6800000e0000 */
[----:B------:R-:W1:Y:S04]  /*1ce80*/  SHFL.IDX PT, R50, R3, 0x6, 0x181f ;  /* 0x00d81f0003327f89 */ /* 0x000e6800000e0000 */
[----:B------:R-:W2:Y:S04]  /*1ce90*/  LDS.128 R44, [R5+0x3880] ;  /* 0x00388000052c7984 */ /* 0x000ea80000000c00 */
[----:B------:R1:W-:Y:S01]  /*1cea0*/  @!P3 ST.E.128 [R12.64], R24 ;  /* 0x000000180c00b985 */ /* 0x0003e2000c101d28 */
[----:B------:R-:W-:-:S02]  /*1ceb0*/  ISETP.GE.OR P3, PT, R54, R0, P6 ;  /* 0x000000003600720c */ /* 0x000fc40003766670 */
[----:B------:R-:W-:Y:S01]  /*1cec0*/  ISETP.GE.OR P6, PT, R2, R0, P6 ;  /* 0x000000000200720c */ /* 0x000fe200037c6670 */
[----:B------:R4:W-:Y:S04]  /*1ced0*/  @!P2 ST.E.128 [R10.64], R20 ;  /* 0x000000140a00a985 */ /* 0x0009e8000c101d28 */
[----:B------:R2:W-:Y:S04]  /*1cee0*/  @!P1 ST.E.128 [R6.64], R16 ;  /* 0x0000001006009985 */ /* 0x0005e8000c101d28 */
[----:B---3--:R3:W-:Y:S04]  /*1cef0*/  @!P0 ST.E.128 [R14.64], R28 ;  /* 0x0000001c0e008985 */ /* 0x0087e8000c101d28 */
[----:B------:R-:W2:Y:S04]  /*1cf00*/  SHFL.IDX PT, R4, R4, 0x7, 0x181f ;  /* 0x00f81f0004047f89 */ /* 0x000ea800000e0000 */
[----:B------:R-:W3:Y:S01]  /*1cf10*/  SHFL.IDX PT, R3, R3, 0x7, 0x181f ;  /* 0x00f81f0003037f89 */ /* 0x000ee200000e0000 */
[----:B-1----:R-:W-:-:S02]  /*1cf20*/  @!P5 LEA R12, P2, R8, R48, 0x1 ;  /* 0x00000030080cd211 */ /* 0x002fc400078408ff */
[C---:B----4-:R-:W-:Y:S02]  /*1cf30*/  @!P4 LEA R10, P1, R8.reuse, R9, 0x1 ;  /* 0x00000009080ac211 */ /* 0x050fe400078208ff */
[C-C-:B--2---:R-:W-:Y:S02]  /*1cf40*/  @!P5 LEA.HI.X R13, R8.reuse, R52, R53.reuse, 0x1, P2 ;  /* 0x00000034080dd211 */ /* 0x144fe400010f0c35 */
[C---:B------:R-:W-:Y:S02]  /*1cf50*/  @!P3 LEA R6, P0, R8.reuse, R49, 0x1 ;  /* 0x000000310806b211 */ /* 0x040fe400078008ff */
[C-C-:B------:R-:W-:Y:S01]  /*1cf60*/  @!P4 LEA.HI.X R11, R8.reuse, R51, R53.reuse, 0x1, P1 ;  /* 0x00000033080bc211 */ /* 0x140fe200008f0c35 */
[----:B------:R1:W-:Y:S01]  /*1cf70*/  @!P5 ST.E.128 [R12.64], R32 ;  /* 0x000000200c00d985 */ /* 0x0003e2000c101d28 */
[----:B------:R-:W-:-:S03]  /*1cf80*/  @!P3 LEA.HI.X R7, R8, R50, R53, 0x1, P0 ;  /* 0x000000320807b211 */ /* 0x000fc600000f0c35 */
[----:B------:R1:W-:Y:S04]  /*1cf90*/  @!P4 ST.E.128 [R10.64], R36 ;  /* 0x000000240a00c985 */ /* 0x0003e8000c101d28 */
[----:B------:R1:W-:Y:S01]  /*1cfa0*/  @!P3 ST.E.128 [R6.64], R40 ;  /* 0x000000280600b985 */ /* 0x0003e2000c101d28 */
[----:B------:R-:W-:Y:S05]  /*1cfb0*/  @P6 EXIT ;  /* 0x000000000000694d */ /* 0x000fea0003800000 */
[----:B---3--:R-:W-:-:S04]  /*1cfc0*/  LEA R2, P0, R8, R4, 0x1 ;  /* 0x0000000408027211 */ /* 0x008fc800078008ff */
[----:B------:R-:W-:-:S05]  /*1cfd0*/  LEA.HI.X R3, R8, R3, R53, 0x1, P0 ;  /* 0x0000000308037211 */ /* 0x000fca00000f0c35 */
[----:B------:R-:W-:Y:S01]  /*1cfe0*/  ST.E.128 [R2.64], R44 ;  /* 0x0000002c02007985 */ /* 0x000fe2000c101d28 */
[----:B------:R-:W-:Y:S05]  /*1cff0*/  EXIT ;  /* 0x000000000000794d */ /* 0x000fea0003800000 */
.L_x_302:
        /* <DEDUP_REMOVED lines=19> */
.L_x_304:
[----:B-1----:R-:W1:Y:S01]  /*1d130*/  S2R R12, SR_TID.X ;  /* 0x00000000000c7919 */ /* 0x002e620000002100 */
[----:B------:R-:W-:Y:S01]  /*1d140*/  SHF.R.S32.HI R0, RZ, 0x1f, R8 ;  /* 0x0000001fff007819 */ /* 0x000fe20000011408 */
[----:B------:R-:W-:Y:S01]  /*1d150*/  BSSY B0, `(.L_x_305) ;  /* 0x0000028000007945 */ /* 0x000fe20003800000 */
[----:B------:R-:W-:-:S02]  /*1d160*/  SEL R10, R8, RZ, !P1 ;  /* 0x000000ff080a7207 */ /* 0x000fc40004800000 */
[----:B------:R-:W-:Y:S02]  /*1d170*/  SEL R11, R0, RZ, !P1 ;  /* 0x000000ff000b7207 */ /* 0x000fe40004800000 */
[----:B-1----:R-:W-:-:S13]  /*1d180*/  ISETP.GT.AND P0, PT, R12, 0x7f, PT ;  /* 0x0000007f0c00780c */ /* 0x002fda0003f04270 */
        /* <DEDUP_REMOVED lines=36> */
.L_x_306:
[----:B------:R-:W-:Y:S05]  /*1d3d0*/  BSYNC B0 ;  /* 0x0000000000007941 */ /* 0x000fea0003800000 */
.L_x_305:
        /* <DEDUP_REMOVED lines=103> */
.L_x_307:
        /* <DEDUP_REMOVED lines=11> */
.L_x_739:


//--------------------- .text._ZN7cutlass13device_kernelIN5flash19enable_sm80_to_sm89INS1_16FlashAttnFwdSm80INS1_25CollectiveMainloopFwdSm80ILi4ELi1ELb0EN4cute5tupleIJNS5_1CILi128EEENS7_ILi96EEENS7_ILi64EEEEEELi64ENS_10bfloat16_tEfNS_4arch4Sm80ELb0ELb1ELb1ELb1ELb0ELb1ELb1ELb0EEENS1_21CollectiveEpilogueFwdINS6_IJS8_SA_S9_EEENS6_IJNS7_ILi1EEESI_SI_EEESC_SE_Li128ELb1ELb1ELb0ELb0EEENS1_19SingleTileSchedulerILb1ELb0ELb1ELi128EEEEEEEEEvNT_6ParamsE --------------------------
	.section	.text._ZN7cutlass13device_kernelIN5flash19enable_sm80_to_sm89INS1_16FlashAttnFwdSm80INS1_25CollectiveMainloopFwdSm80ILi4ELi1ELb0EN4cute5tupleIJNS5_1CILi128EEENS7_ILi96EEENS7_ILi64EEEEEELi64ENS_10bfloat16_tEfNS_4arch4Sm80ELb0ELb1ELb1ELb1ELb0ELb1ELb1ELb0EEENS1_21CollectiveEpilogueFwdINS6_IJS8_SA_S9_EEENS6_IJNS7_ILi1EEESI_SI_EEESC_SE_Li128ELb1ELb1ELb0ELb0EEENS1_19SingleTileSchedulerILb1ELb0ELb1ELi128EEEEEEEEEvNT_6ParamsE,"ax",@progbits
	.sectioninfo	@"SHI_REGISTERS=255"
	.align	128
.text._ZN7cutlass13device_kernelIN5flash19enable_sm80_to_sm89INS1_16FlashAttnFwdSm80INS1_25CollectiveMainloopFwdSm80ILi4ELi1ELb0EN4cute5tupleIJNS5_1CILi128EEENS7_ILi96EEENS7_ILi64EEEEEELi64ENS_10bfloat16_tEfNS_4arch4Sm80ELb0ELb1ELb1ELb1ELb0ELb1ELb1ELb0EEENS1_21CollectiveEpilogueFwdINS6_IJS8_SA_S9_EEENS6_IJNS7_ILi1EEESI_SI_EEESC_SE_Li128ELb1ELb1ELb0ELb0EEENS1_19SingleTileSchedulerILb1ELb0ELb1ELi128EEEEEEEEEvNT_6ParamsE:
        .type           _ZN7cutlass13device_kernelIN5flash19enable_sm80_to_sm89INS1_16FlashAttnFwdSm80INS1_25CollectiveMainloopFwdSm80ILi4ELi1ELb0EN4cute5tupleIJNS5_1CILi128EEENS7_ILi96EEENS7_ILi64EEEEEELi64ENS_10bfloat16_tEfNS_4arch4Sm80ELb0ELb1ELb1ELb1ELb0ELb1ELb1ELb0EEENS1_21CollectiveEpilogueFwdINS6_IJS8_SA_S9_EEENS6_IJNS7_ILi1EEESI_SI_EEESC_SE_Li128ELb1ELb1ELb0ELb0EEENS1_19SingleTileSchedulerILb1ELb0ELb1ELi128EEEEEEEEEvNT_6ParamsE,@function
        .size           _ZN7cutlass13device_kernelIN5flash19enable_sm80_to_sm89INS1_16FlashAttnFwdSm80INS1_25CollectiveMainloopFwdSm80ILi4ELi1ELb0EN4cute5tupleIJNS5_1CILi128EEENS7_ILi96EEENS7_ILi64EEEEEELi64ENS_10bfloat16_tEfNS_4arch4Sm80ELb0ELb1ELb1ELb1ELb0ELb1ELb1ELb0EEENS1_21CollectiveEpilogueFwdINS6_IJS8_SA_S9_EEENS6_IJNS7_ILi1EEESI_SI_EEESC_SE_Li128ELb1ELb1ELb0ELb0EEENS1_19SingleTileSchedulerILb1ELb0ELb1ELi128EEEEEEEEEvNT_6ParamsE,(.L_x_740 - _ZN7cutlass13device_kernelIN5flash19enable_sm80_to_sm89INS1_16FlashAttnFwdSm80INS1_25CollectiveMainloopFwdSm80ILi4ELi1ELb0EN4cute5tupleIJNS5_1CILi128EEENS7_ILi96EEENS7_ILi64EEEEEELi64ENS_10bfloat16_tEfNS_4arch4Sm80ELb0ELb1ELb1ELb1ELb0ELb1ELb1ELb0EEENS1_21CollectiveEpilogueFwdINS6_IJS8_SA_S9_EEENS6_IJNS7_ILi1EEESI_SI_EEESC_SE_Li128ELb1ELb1ELb0ELb0EEENS1_19SingleTileSchedulerILb1ELb0ELb1ELi128EEEEEEEEEvNT_6ParamsE)
        .other          _ZN7cutlass13device_kernelIN5flash19enable_sm80_to_sm89INS1_16FlashAttnFwdSm80INS1_25CollectiveMainloopFwdSm80ILi4ELi1ELb0EN4cute5tupleIJNS5_1CILi128EEENS7_ILi96EEENS7_ILi64EEEEEELi64ENS_10bfloat16_tEfNS_4arch4Sm80ELb0ELb1ELb1ELb1ELb0ELb1ELb1ELb0EEENS1_21CollectiveEpilogueFwdINS6_IJS8_SA_S9_EEENS6_IJNS7_ILi1EEESI_SI_EEESC_SE_Li128ELb1ELb1ELb0ELb0EEENS1_19SingleTileSchedulerILb1ELb0ELb1ELi128EEEEEEEEEvNT_6ParamsE,@"STO_CUDA_ENTRY STV_DEFAULT"
_ZN7cutlass13device_kernelIN5flash19enable_sm80_to_sm89INS1_16FlashAttnFwdSm80INS1_25CollectiveMainloopFwdSm80ILi4ELi1ELb0EN4cute5tupleIJNS5_1CILi128EEENS7_ILi96EEENS7_ILi64EEEEEELi64ENS_10bfloat16_tEfNS_4arch4Sm80ELb0ELb1ELb1ELb1ELb0ELb1ELb1ELb0EEENS1_21CollectiveEpilogueFwdINS6_IJS8_SA_S9_EEENS6_IJNS7_ILi1EEESI_SI_EEESC_SE_Li128ELb1ELb1ELb0ELb0EEENS1_19SingleTileSchedulerILb1ELb0ELb1ELi128EEEEEEEEEvNT_6ParamsE:
        /* <DEDUP_REMOVED lines=17> */
.L_x_309:
        /* <DEDUP_REMOVED lines=8> */
.L_x_311:
[----:B------:R-:W-:-:S04]  /*0190*/  MOV R0, c[0x0][0x54c] ;  /* 0x0001530000007a02 */ /* 0x000fc80000000f00 */
.L_x_310:
[----:B------:R-:W-:Y:S01]  /*01a0*/  USHF.L.U32 UR4, UR4, 0x7, URZ ;  /* 0x0000000704047899 */ /* 0x000fe2000800063f */
[----:B-----5:R-:W-:-:S05]  /*01b0*/  IMAD R0, R0, c[0x0][0x548], RZ ;  /* 0x0001520000007a24 */ /* 0x020fca00078e02ff */
[----:B------:R-:W-:-:S04]  /*01c0*/  MOV R12, UR4 ;  /* 0x00000004000c7c02 */ /* 0x000fc80008000f00 */
[----:B------:R-:W-:-:S04]  /*01d0*/  ISETP.GE.AND P0, PT, R12, R0, PT ;  /* 0x000000000c00720c */ /* 0x000fc80003f06270 */
[----:B------:R-:W-:-:S05]  /*01e0*/  SEL R0, R5, 0xffffffff, !P0 ;  /* 0xffffffff05007807 */ /* 0x000fca0004000000 */
[----:B------:R2:W-:Y:S01]  /*01f0*/  STL [R1+0x64], R0 ;  /* 0x0000640001007387 */ /* 0x0005e20000100800 */
[----:B------:R-:W-:Y:S05]  /*0200*/  BRA `(.L_x_312) ;  /* 0x0000014000007947 */ /* 0x000fea0003800000 */
.L_x_308:
[----:B------:R-:W-:-:S04]  /*0210*/  ISETP.NE.U32.AND P0, PT, RZ, c[0x0][0x568], PT ;  /* 0x00015a00ff007a0c */ /* 0x000fc80003f05070 */
[----:B------:R-:W-:-:S13]  /*0220*/  ISETP.NE.AND.EX P0, PT, RZ, c[0x0][0x56c], PT, P0 ;  /* 0x00015b00ff007a0c */ /* 0x000fda0003f05300 */
[----:B------:R-:W-:Y:S05]  /*0230*/  @!P0 BRA `(.L_x_313) ;  /* 0x0000002000008947 */ /* 0x000fea0003800000 */
[----:B------:R1:W5:Y:S01]  /*0240*/  LDG.E R0, [R2.64] ;  /* 0x0000000802007981 */ /* 0x000362000c1e1900 */
[----:B------:R-:W-:Y:S05]  /*0250*/  BRA `(.L_x_314) ;  /* 0x0000009000007947 */ /* 0x000fea0003800000 */
.L_x_313:
        /* <DEDUP_REMOVED lines=8> */
.L_x_315:
[----:B------:R-:W-:-:S04]  /*02e0*/  MOV R0, c[0x0][0x54c] ;  /* 0x0001530000007a02 */ /* 0x000fc80000000f00 */
.L_x_314:
[----:B------:R-:W-:Y:S01]  /*02f0*/  USHF.L.U32 UR4, UR4, 0x7, URZ ;  /* 0x0000000704047899 */ /* 0x000fe2000800063f */
[----:B-----5:R-:W-:-:S05]  /*0300*/  IMAD R0, R0, c[0x0][0x548], RZ ;  /* 0x0001520000007a24 */ /* 0x020fca00078e02ff */
[----:B------:R-:W-:-:S04]  /*0310*/  MOV R12, UR4 ;  /* 0x00000004000c7c02 */ /* 0x000fc80008000f00 */
[----:B------:R-:W-:-:S04]  /*0320*/  ISETP.GE.AND P0, PT, R12, R0, PT ;  /* 0x000000000c00720c */ /* 0x000fc80003f06270 */
[----:B------:R-:W-:-:S05]  /*0330*/  SEL R0, R5, 0xffffffff, !P0 ;  /* 0xffffffff05007807 */ /* 0x000fca0004000000 */
[----:B------:R2:W-:Y:S04]  /*0340*/  STL [R1+0x64], R0 ;  /* 0x0000640001007387 */ /* 0x0005e80000100800 */
.L_x_312:
[----:B------:R-:W3:Y:S02]  /*0350*/  LDL R15, [R1+0x64] ;  /* 0x00006400010f7983 */ /* 0x000ee40000100800 */
[----:B---3--:R-:W-:-:S13]  /*0360*/  ISETP.GE.AND P0, PT, R15, RZ, PT ;  /* 0x000000ff0f00720c */ /* 0x008fda0003f06270 */
[----:B------:R-:W-:Y:S05]  /*0370*/  @!P0 EXIT ;  /* 0x000000000000894d */ /* 0x000fea0003800000 */
[----:B------:R-:W-:Y:S01]  /*0380*/  ISETP.NE.U32.AND P0, PT, RZ, c[0x0][0x370], PT ;  /* 0x0000dc00ff007a0c */ /* 0x000fe20003f05070 */
[----:B--2---:R-:W-:Y:S01]  /*0390*/  IMAD.MOV.U32 R0, RZ, RZ, c[0x0][0x168] ;  /* 0x00005a00ff007624 */ /* 0x004fe200078e00ff */
[----:B------:R-:W-:Y:S01]  /*03a0*/  ISETP.NE.U32.AND P1, PT, RZ, c[0x0][0x360], PT ;  /* 0x0000d800ff007a0c */ /* 0x000fe20003f25070 */
[----:B------:R-:W-:Y:S01]  /*03b0*/  CS2R R166, SRZ ;  /* 0x0000000000a67805 */ /* 0x000fe2000001ff00 */
        /* <DEDUP_REMOVED lines=11> */
[----:B-1----:R-:W-:Y:S01]  /*0470*/  IMAD.WIDE R2, R15, R14, c[0x0][0x358] ;  /* 0x0000d6000f027625 */ /* 0x002fe200078e020e */
[----:B------:R-:W-:-:S03]  /*0480*/  ISETP.NE.AND.EX P3, PT, RZ, c[0x0][0x35c], PT, P3 ;  /* 0x0000d700ff007a0c */ /* 0x000fc60003f65330 */
[CC--:B------:R-:W-:Y:S01]  /*0490*/  @P0 IMAD.WIDE R8, R15.reuse, R14.reuse, c[0x0][0x360] ;  /* 0x0000d8000f080625 */ /* 0x0c0fe200078e020e */
[----:B------:R-:W1:Y:S03]  /*04a0*/  S2R R35, SR_CTAID.Y ;  /* 0x0000000000237919 */ /* 0x000e660000002600 */
[----:B------:R-:W-:Y:S01]  /*04b0*/  @P2 IMAD.WIDE R10, R15, R14, c[0x0][0x370] ;  /* 0x0000dc000f0a2625 */ /* 0x000fe200078e020e */
[----:B------:R-:W2:Y:S04]  /*04c0*/  @P0 LDG.E R0, [R8.64] ;  /* 0x0000000808000981 */ /* 0x000ea8000c1e1900 */
[----:B------:R3:W5:Y:S04]  /*04d0*/  @P1 LDG.E R168, [R6.64] ;  /* 0x0000000806a81981 */ /* 0x000768000c1e1900 */
[----:B------:R3:W5:Y:S04]  /*04e0*/  @P4 LDG.E R166, [R4.64] ;  /* 0x0000000804a64981 */ /* 0x000768000c1e1900 */
[----:B------:R3:W5:Y:S04]  /*04f0*/  @P3 LDG.E R13, [R2.64] ;  /* 0x00000008020d3981 */ /* 0x000768000c1e1900 */
[----:B------:R4:W5:Y:S01]  /*0500*/  @P2 LDG.E R167, [R10.64] ;  /* 0x000000080aa72981 */ /* 0x000962000c1e1900 */
[----:B-1----:R-:W-:Y:S01]  /*0510*/  SHF.R.S32.HI R188, RZ, 0x1f, R35 ;  /* 0x0000001fffbc7819 */ /* 0x002fe20000011423 */
[----:B----4-:R-:W-:-:S02]  /*0520*/  IMAD.MOV.U32 R10, RZ, RZ, c[0x0][0x1d0] ;  /* 0x00007400ff0a7624 */ /* 0x010fc400078e00ff */
[----:B--2---:R1:W-:Y:S01]  /*0530*/  STL [R1+0x30], R0 ;  /* 0x0000300001007387 */ /* 0x0043e20000100800 */
[----:B------:R-:W-:Y:S02]  /*0540*/  IMAD.MOV.U32 R9, RZ, RZ, R0 ;  /* 0x000000ffff097224 */ /* 0x000fe400078e0000 */
[----:B-1----:R-:W-:Y:S01]  /*0550*/  IMAD.MOV.U32 R0, RZ, RZ, c[0x0][0x228] ;  /* 0x00008a00ff007624 */ /* 0x002fe200078e00ff */
[----:B------:R-:W-:Y:S05]  /*0560*/  @P0 BRA `(.L_x_316) ;  /* 0x0000005000000947 */ /* 0x000fea0003800000 */
[----:B---3--:R-:W-:Y:S05]  /*0570*/  @!P1 BRA `(.L_x_316) ;  /* 0x0000004000009947 */ /* 0x008fea0003800000 */
[----:B------:R1:W2:Y:S04]  /*0580*/  LDG.E R8, [R6.64] ;  /* 0x0000000806087981 */ /* 0x0002a8000c1e1900 */
[----:B-1----:R-:W2:Y:S02]  /*0590*/  LDG.E R6, [R6.64+0x4] ;  /* 0x0000040806067981 */ /* 0x002ea4000c1e1900 */
[----:B--2---:R-:W-:-:S05]  /*05a0*/  IADD3 R9, -R8, R6, RZ ;  /* 0x0000000608097210 */ /* 0x004fca0007ffe1ff */
[----:B------:R1:W-:Y:S02]  /*05b0*/  STL [R1+0x30], R9 ;  /* 0x0000300901007387 */ /* 0x0003e40000100800 */
.L_x_316:
[----:B---3--:R-:W-:-:S04]  /*05c0*/  ISETP.NE.U32.AND P0, PT, RZ, c[0x0][0x368], PT ;  /* 0x0000da00ff007a0c */ /* 0x008fc80003f05070 */
[----:B------:R-:W-:-:S13]  /*05d0*/  ISETP.NE.AND.EX P0, PT, RZ, c[0x0][0x36c], PT, P0 ;  /* 0x0000db00ff007a0c */ /* 0x000fda0003f05300 */
[----:B------:R-:W-:Y:S05]  /*05e0*/  @!P0 BRA `(.L_x_317) ;  /* 0x0000003000008947 */ /* 0x000fea0003800000 */
[----:B------:R-:W-:-:S05]  /*05f0*/  IMAD.WIDE R4, R15, R14, c[0x0][0x368] ;  /* 0x0000da000f047625 */ /* 0x000fca00078e020e */
[----:B------:R2:W5:Y:S01]  /*0600*/  LDG.E R10, [R4.64] ;  /* 0x00000008040a7981 */ /* 0x000562000c1e1900 */
[----:B------:R-:W-:Y:S05]  /*0610*/  BRA `(.L_x_318) ;  /* 0x0000004000007947 */ /* 0x000fea0003800000 */
.L_x_317:
[----:B------:R-:W-:Y:S05]  /*0620*/  @!P4 BRA `(.L_x_318) ;  /* 0x000000300000c947 */ /* 0x000fea0003800000 */
[----:B------:R2:W3:Y:S04]  /*0630*/  LDG.E R6, [R4.64] ;  /* 0x0000000804067981 */ /* 0x0004e8000c1e1900 */
[----:B--2---:R-:W3:Y:S02]  /*0640*/  LDG.E R4, [R4.64+0x4] ;  /* 0x0000040804047981 */ /* 0x004ee4000c1e1900 */
[----:B---3--:R-:W-:Y:S02]  /*0650*/  IADD3 R10, -R6, R4, RZ ;  /* 0x00000004060a7210 */ /* 0x008fe40007ffe1ff */
.L_x_318:
[----:B--2---:R2:W3:Y:S04]  /*0660*/  @P3 LDG.E R5, [R2.64] ;  /* 0x0000000802053981 */ /* 0x0044e8000c1e1900 */
[----:B------:R2:W3:Y:S01]  /*0670*/  @P3 LDG.E R4, [R2.64+0x4] ;  /* 0x0000040802043981 */ /* 0x0004e2000c1e1900 */
[----:B------:R-:W-:Y:S01]  /*0680*/  ISETP.NE.U32.AND P0, PT, RZ, c[0x0][0x378], PT ;  /* 0x0000de00ff007a0c */ /* 0x000fe20003f05070 */
[----:B------:R-:W-:-:S02]  /*0690*/  IMAD.MOV.U32 R6, RZ, RZ, c[0x0][0x2c4] ;  /* 0x0000b100ff067624 */ /* 0x000fc400078e00ff */
[----:B-----5:R-:W-:Y:S01]  /*06a0*/  IMAD.MOV.U32 R147, RZ, RZ, R10 ;  /* 0x000000ffff937224 */ /* 0x020fe200078e000a */
[----:B------:R-:W-:Y:S02]  /*06b0*/  ISETP.NE.AND.EX P0, PT, RZ, c[0x0][0x37c], PT, P0 ;  /* 0x0000df00ff007a0c */ /* 0x000fe40003f05300 */
[----:B------:R-:W-:Y:S01]  /*06c0*/  ISETP.NE.AND P2, PT, R6, 0x1, PT ;  /* 0x000000010600780c */ /* 0x000fe20003f45270 */
[----:B------:R-:W-:Y:S02]  /*06d0*/  IMAD.IADD R6, R10, 0x1, -R167 ;  /* 0x000000010a067824 */ /* 0x000fe400078e0aa7 */
[----:B------:R-:W-:Y:S02]  /*06e0*/  IMAD.MOV.U32 R226, RZ, RZ, R12 ;  /* 0x000000ffffe27224 */ /* 0x000fe400078e000c */
[----:B------:R-:W-:-:S06]  /*06f0*/  IMAD.MOV.U32 R7, RZ, RZ, c[0x0][0x32c] ;  /* 0x0000cb00ff077624 */ /* 0x000fcc00078e00ff */
[----:B--2---:R-:W-:-:S05]  /*0700*/  @P0 IMAD.WIDE R2, R15, R14, c[0x0][0x378] ;  /* 0x0000de000f020625 */ /* 0x004fca00078e020e */
[----:B------:R2:W5:Y:S01]  /*0710*/  @P0 LDG.E R147, [R2.64] ;  /* 0x0000000802930981 */ /* 0x000562000c1e1900 */
[----:B------:R-:W-:Y:S02]  /*0720*/  ISETP.GE.AND P1, PT, R7, 0x1, PT ;  /* 0x000000010700780c */ /* 0x000fe40003f26270 */
[----:B------:R-:W-:-:S04]  /*0730*/  LOP3.LUT R225, R225, 0xffefffff, RZ, 0xc0, !PT ;  /* 0xffefffffe1e17812 */ /* 0x000fc800078ec0ff */
[----:B------:R-:W-:-:S04]  /*0740*/  @P2 LOP3.LUT R225, R225, 0x100000, RZ, 0xfc, !PT ;  /* 0x00100000e1e12812 */ /* 0x000fc800078efcff */
[----:B------:R-:W-:-:S04]  /*0750*/  LOP3.LUT R225, R225, 0xfff7ffff, RZ, 0xc0, !PT ;  /* 0xfff7ffffe1e17812 */ /* 0x000fc800078ec0ff */
[----:B------:R-:W-:Y:S02]  /*0760*/  @P1 LOP3.LUT R225, R225, 0x80000, RZ, 0xfc, !PT ;  /* 0x00080000e1e11812 */ /* 0x000fe400078efcff */
[----:B--2---:R-:W-:-:S05]  /*0770*/  @P2 IADD3 R2, R226, 0x7f, RZ ;  /* 0x0000007fe2022810 */ /* 0x004fca0007ffe0ff */
[----:B------:R-:W-:Y:S01]  /*0780*/  @P2 IMAD.HI.U32 R3, R2, c[0x0][0x2c8], RZ ;  /* 0x0000b20002032a27 */ /* 0x000fe200078e00ff */
[----:B------:R-:W-:-:S04]  /*0790*/  IADD3 R2, R12, 0x7f, RZ ;  /* 0x0000007f0c027810 */ /* 0x000fc80007ffe0ff */
[----:B------:R-:W-:Y:S01]  /*07a0*/  @P2 SHF.R.U32.HI R2, RZ, c[0x0][0x2cc], R3 ;  /* 0x0000b300ff022a19 */ /* 0x000fe20000011603 */
[----:B---3--:R-:W-:-:S04]  /*07b0*/  @P3 IMAD.IADD R0, R4, 0x1, -R5 ;  /* 0x0000000104003824 */ /* 0x008fc800078e0a05 */
[----:B------:R-:W-:-:S05]  /*07c0*/  IMAD.IADD R8, R6, 0x1, R0 ;  /* 0x0000000106087824 */ /* 0x000fca00078e0200 */
[----:B------:R2:W-:Y:S01]  /*07d0*/  STL [R1+0x2c], R8 ;  /* 0x00002c0801007387 */ /* 0x0005e20000100800 */
[----:B------:R-:W-:-:S05]  /*07e0*/  IADD3 R178, R8, 0x1, -R9 ;  /* 0x0000000108b27810 */ /* 0x000fca0007ffe809 */
[----:B------:R-:W-:-:S05]  /*07f0*/  IMAD.IADD R2, R178, 0x1, R2 ;  /* 0x00000001b2027824 */ /* 0x000fca00078e0202 */
[----:B------:R-:W-:Y:S01]  /*0800*/  IADD3 R5, R2, c[0x0][0x328], RZ ;  /* 0x0000ca0002057a10 */ /* 0x000fe20007ffe0ff */
[----:B------:R-:W-:Y:S05]  /*0810*/  @!P1 BRA `(.L_x_319) ;  /* 0x000000e000009947 */ /* 0x000fea0003800000 */
[C---:B------:R-:W-:Y:S02]  /*0820*/  ISETP.GT.AND P0, PT, R2.reuse, RZ, PT ;  /* 0x000000ff0200720c */ /* 0x040fe40003f04270 */
[----:B------:R-:W-:-:S11]  /*0830*/  IADD3 R3, R2, -0x1, RZ ;  /* 0xffffffff02037810 */ /* 0x000fd60007ffe0ff */
[----:B------:R-:W-:Y:S05]  /*0840*/  @P0 BRA `(.L_x_320) ;  /* 0x0000006000000947 */ /* 0x000fea0003800000 */
[----:B------:R-:W-:Y:S01]  /*0850*/  ISETP.NE.AND P0, PT, R7, 0x1, PT ;  /* 0x000000010700780c */ /* 0x000fe20003f05270 */
[----:B------:R-:W-:-:S12]  /*0860*/  IMAD.MOV R2, RZ, RZ, -R2 ;  /* 0x000000ffff027224 */ /* 0x000fd800078e0a02 */
[----:B------:R-:W-:-:S05]  /*0870*/  @P0 IMAD.HI.U32 R3, R2, c[0x0][0x330], RZ ;  /* 0x0000cc0002030a27 */ /* 0x000fca00078e00ff */
[----:B------:R-:W-:-:S04]  /*0880*/  @P0 SHF.R.U32.HI R2, RZ, c[0x0][0x334], R3 ;  /* 0x0000cd00ff020a19 */ /* 0x000fc80000011603 */
[----:B------:R-:W-:Y:S01]  /*0890*/  LOP3.LUT R3, RZ, R2, RZ, 0x33, !PT ;  /* 0x00000002ff037212 */ /* 0x000fe200078e33ff */
[----:B------:R-:W-:Y:S05]  /*08a0*/  BRA `(.L_x_321) ;  /* 0x0000003000007947 */ /* 0x000fea0003800000 */
.L_x_320:
[----:B------:R-:W-:-:S13]  /*08b0*/  ISETP.NE.AND P0, PT, R7, 0x1, PT ;  /* 0x000000010700780c */ /* 0x000fda0003f05270 */
[----:B------:R-:W-:-:S05]  /*08c0*/  @P0 IMAD.HI.U32 R2, R3, c[0x0][0x330], RZ ;  /* 0x0000cc0003020a27 */ /* 0x000fca00078e00ff */
[----:B------:R-:W-:-:S05]  /*08d0*/  @P0 SHF.R.U32.HI R3, RZ, c[0x0][0x334], R2 ;  /* 0x0000cd00ff030a19 */ /* 0x000fca0000011602 */
.L_x_321:
[----:B------:R-:W-:-:S05]  /*08e0*/  IMAD R3, R3, R7, c[0x0][0x32c] ;  /* 0x0000cb0003037624 */ /* 0x000fca00078e0207 */
[----:B------:R-:W-:Y:S02]  /*08f0*/  IMNMX R5, R5, R3, PT ;  /* 0x0000000305057217 */ /* 0x000fe40003800200 */
.L_x_319:
[C---:B------:R-:W-:Y:S01]  /*0900*/  IADD3 R3, R8.reuse, 0x5f, RZ ;  /* 0x0000005f08037810 */ /* 0x040fe20007ffe0ff */
[----:B--2---:R-:W-:Y:S02]  /*0910*/  IMAD.IADD R8, R8, 0x1, -R9 ;  /* 0x0000000108087824 */ /* 0x004fe400078e0a09 */
[----:B------:R-:W-:-:S03]  /*0920*/  @P2 IMAD.HI.U32 R4, R226, c[0x0][0x2c8], RZ ;  /* 0x0000b200e2042a27 */ /* 0x000fc600078e00ff */
[----:B------:R2:W-:Y:S01]  /*0930*/  STL [R1+0x14], R8 ;  /* 0x0000140801007387 */ /* 0x0005e20000100800 */
[----:B------:R-:W-:Y:S01]  /*0940*/  IMAD.MOV.U32 R2, RZ, RZ, R226 ;  /* 0x000000ffff027224 */ /* 0x000fe200078e00e2 */
[----:B------:R-:W-:Y:S01]  /*0950*/  @P2 SHF.R.U32.HI R2, RZ, c[0x0][0x2cc], R4 ;  /* 0x0000b300ff022a19 */ /* 0x000fe20000011604 */
[----:B------:R-:W-:-:S04]  /*0960*/  IMAD.HI R3, R3, 0x2aaaaaab, RZ ;  /* 0x2aaaaaab03037827 */ /* 0x000fc800078e02ff */
[----:B------:R-:W-:Y:S01]  /*0970*/  IMAD.IADD R2, R8, 0x1, R2 ;  /* 0x0000000108027824 */ /* 0x000fe200078e0202 */
[----:B------:R-:W-:-:S04]  /*0980*/  SHF.R.U32.HI R4, RZ, 0x1f, R3 ;  /* 0x0000001fff047819 */ /* 0x000fc80000011603 */
[----:B------:R-:W-:Y:S02]  /*0990*/  LEA.HI.SX32 R179, R3, R4, 0x1c ;  /* 0x0000000403b37211 */ /* 0x000fe400078fe2ff */
[----:B------:R-:W-:Y:S01]  /*09a0*/  IADD3 R4, R2, -c[0x0][0x324], RZ ;  /* 0x8000c90002047a10 */ /* 0x000fe20007ffe0ff */
[----:B------:R-:W-:Y:S05]  /*09b0*/  @!P1 BRA `(.L_x_322) ;  /* 0x000000d000009947 */ /* 0x000fea0003800000 */
[----:B------:R-:W-:-:S13]  /*09c0*/  ISETP.GT.AND P0, PT, R2, -0x1, PT ;  /* 0xffffffff0200780c */ /* 0x000fda0003f04270 */
[----:B------:R-:W-:Y:S05]  /*09d0*/  @P0 BRA `(.L_x_323) ;  /* 0x0000006000000947 */ /* 0x000fea0003800000 */
[----:B------:R-:W-:Y:S02]  /*09e0*/  ISETP.NE.AND P0, PT, R7, 0x1, PT ;  /* 0x000000010700780c */ /* 0x000fe40003f05270 */
[----:B------:R-:W-:-:S11]  /*09f0*/  LOP3.LUT R2, RZ, R2, RZ, 0x33, !PT ;  /* 0x00000002ff027212 */ /* 0x000fd600078e33ff */
[----:B------:R-:W-:-:S05]  /*0a00*/  @P0 IMAD.HI.U32 R3, R2, c[0x0][0x330], RZ ;  /* 0x0000cc0002030a27 */ /* 0x000fca00078e00ff */
[----:B------:R-:W-:-:S04]  /*0a10*/  @P0 SHF.R.U32.HI R2, RZ, c[0x0][0x334], R3 ;  /* 0x0000cd00ff020a19 */ /* 0x000fc80000011603 */
[----:B------:R-:W-:Y:S01]  /*0a20*/  LOP3.LUT R2, RZ, R2, RZ, 0x33, !PT ;  /* 0x00000002ff027212 */ /* 0x000fe200078e33ff */
[----:B------:R-:W-:Y:S05]  /*0a30*/  BRA `(.L_x_324) ;  /* 0x0000003000007947 */ /* 0x000fea0003800000 */
.L_x_323:
[----:B------:R-:W-:-:S13]  /*0a40*/  ISETP.NE.AND P0, PT, R7, 0x1, PT ;  /* 0x000000010700780c */ /* 0x000fda0003f05270 */
[----:B------:R-:W-:-:S05]  /*0a50*/  @P0 IMAD.HI.U32 R3, R2, c[0x0][0x330], RZ ;  /* 0x0000cc0002030a27 */ /* 0x000fca00078e00ff */
[----:B------:R-:W-:-:S05]  /*0a60*/  @P0 SHF.R.U32.HI R2, RZ, c[0x0][0x334], R3 ;  /* 0x0000cd00ff020a19 */ /* 0x000fca0000011603 */
.L_x_324:
[----:B------:R-:W-:-:S05]  /*0a70*/  IMAD R2, R2, c[0x0][0x32c], RZ ;  /* 0x0000cb0002027a24 */ /* 0x000fca00078e02ff */
[----:B------:R-:W-:-:S04]  /*0a80*/  IMNMX R4, R4, R2, !PT ;  /* 0x0000000204047217 */ /* 0x000fc80007800200 */
.L_x_322:
[----:B------:R-:W-:Y:S01]  /*0a90*/  IADD3 R3, R5, 0x5f, RZ ;  /* 0x0000005f05037810 */ /* 0x000fe20007ffe0ff */
[----:B------:R-:W-:-:S04]  /*0aa0*/  IMAD.HI R2, R4, 0x2aaaaaab, RZ ;  /* 0x2aaaaaab04027827 */ /* 0x000fc800078e02ff */
[----:B------:R-:W-:Y:S01]  /*0ab0*/  IMAD.HI R4, R3, 0x2aaaaaab, RZ ;  /* 0x2aaaaaab03047827 */ /* 0x000fe200078e02ff */
[----:B------:R-:W-:-:S04]  /*0ac0*/  SHF.R.U32.HI R3, RZ, 0x1f, R2 ;  /* 0x0000001fff037819 */ /* 0x000fc80000011602 */
[----:B------:R-:W-:Y:S02]  /*0ad0*/  SHF.R.U32.HI R5, RZ, 0x1f, R4 ;  /* 0x0000001fff057819 */ /* 0x000fe40000011604 */
[----:B------:R-:W-:Y:S02]  /*0ae0*/  LEA.HI.SX32 R2, R2, R3, 0x1c ;  /* 0x0000000302027211 */ /* 0x000fe400078fe2ff */
[----:B------:R-:W-:Y:S02]  /*0af0*/  LEA.HI.SX32 R4, R4, R5, 0x1c ;  /* 0x0000000504047211 */ /* 0x000fe400078fe2ff */
[----:B------:R-:W-:Y:S02]  /*0b00*/  IMNMX R3, RZ, R2, !PT ;  /* 0x00000002ff037217 */ /* 0x000fe40007800200 */
[----:B------:R-:W-:-:S03]  /*0b10*/  IMNMX R2, R4, R179, PT ;  /* 0x000000b304027217 */ /* 0x000fc60003800200 */
[--C-:B------:R-:W-:Y:S02]  /*0b20*/  IMAD R3, R3, 0x60, -R6.reuse ;  /* 0x0000006003037824 */ /* 0x100fe400078e0a06 */
[----:B------:R-:W-:-:S03]  /*0b30*/  IMAD R2, R2, 0x60, -R6 ;  /* 0x0000006002027824 */ /* 0x000fc600078e0a06 */
[----:B------:R-:W-:Y:S02]  /*0b40*/  IMNMX R3, RZ, R3, !PT ;  /* 0x00000003ff037217 */ /* 0x000fe40007800200 */
[----:B------:R-:W-:-:S03]  /*0b50*/  IMNMX R2, R2, R0, PT ;  /* 0x0000000002027217 */ /* 0x000fc60003800200 */
[----:B------:R-:W-:Y:S01]  /*0b60*/  IMAD.WIDE.U32 R4, R3, -0x55555555, RZ ;  /* 0xaaaaaaab03047825 */ /* 0x000fe200078e00ff */
[----:B------:R-:W-:-:S04]  /*0b70*/  ISETP.GT.AND P0, PT, R2, R3, PT ;  /* 0x000000030200720c */ /* 0x000fc80003f04270 */
[----:B------:R-:W-:-:S05]  /*0b80*/  SHF.R.U32.HI R144, RZ, 0x6, R5 ;  /* 0x00000006ff907819 */ /* 0x000fca0000011605 */
[----:B------:R-:W-:-:S04]  /*0b90*/  IMAD.MOV.U32 R6, RZ, RZ, R144 ;  /* 0x000000ffff067224 */ /* 0x000fc800078e0090 */
[----:B------:R-:W-:-:S05]  /*0ba0*/  @P0 IADD3 R2, R2, 0x5f, RZ ;  /* 0x0000005f02020810 */ /* 0x000fca0007ffe0ff */
[----:B------:R-:W-:-:S05]  /*0bb0*/  @P0 IMAD.HI R2, R2, 0x2aaaaaab, RZ ;  /* 0x2aaaaaab02020827 */ /* 0x000fca00078e02ff */
[----:B------:R-:W-:-:S04]  /*0bc0*/  @P0 SHF.R.U32.HI R3, RZ, 0x1f, R2 ;  /* 0x0000001fff030819 */ /* 0x000fc80000011602 */
[----:B------:R-:W-:-:S04]  /*0bd0*/  @P0 LEA.HI.SX32 R6, R2, R3, 0x1c ;  /* 0x0000000302060211 */ /* 0x000fc800078fe2ff */
[----:B------:R-:W-:-:S13]  /*0be0*/  ISETP.GT.AND P0, PT, R6, R144, PT ;  /* 0x000000900600720c */ /* 0x000fda0003f04270 */
[----:B------:R-:W-:Y:S05]  /*0bf0*/  @!P0 BRA `(.L_x_325) ;  /* 0x00005e8000008947 */ /* 0x000fea0003800000 */
[----:B------:R-:W-:-:S04]  /*0c00*/  ISETP.NE.U32.AND P0, PT, RZ, c[0x0][0x340], PT ;  /* 0x0000d000ff007a0c */ /* 0x000fc80003f05070 */
[----:B------:R-:W-:-:S13]  /*0c10*/  ISETP.NE.AND.EX P2, PT, RZ, c[0x0][0x344], PT, P0 ;  /* 0x0000d100ff007a0c */ /* 0x000fda0003f45300 */
[----:B------:R-:W-:-:S05]  /*0c20*/  @P2 IMAD.WIDE R2, R15, R14, c[0x0][0x340] ;  /* 0x0000d0000f022625 */ /* 0x000fca00078e020e */
[----:B-1----:R1:W3:Y:S01]  /*0c30*/  @P2 LDG.E R9, [R2.64] ;  /* 0x0000000802092981 */ /* 0x0022e2000c1e1900 */
[----:B------:R-:W-:Y:S01]  /*0c40*/  SHF.R.S32.HI R32, RZ, 0x1f, R212 ;  /* 0x0000001fff207819 */ /* 0x000fe200000114d4 */
[----:B------:R-:W-:Y:S01]  /*0c50*/  IMAD.MOV.U32 R152, RZ, RZ, 0x60 ;  /* 0x00000060ff987424 */ /* 0x000fe200078e00ff */
[----:B--2---:R-:W-:Y:S01]  /*0c60*/  SHF.R.S32.HI R8, RZ, 0x1f, R15 ;  /* 0x0000001fff087819 */ /* 0x004fe2000001140f */
[----:B------:R-:W-:Y:S01]  /*0c70*/  IMAD.MOV.U32 R148, RZ, RZ, c[0x0][0x238] ;  /* 0x00008e00ff947624 */ /* 0x000fe200078e00ff */
[-C--:B------:R-:W-:Y:S01]  /*0c80*/  LEA.HI R5, R32, R212.reuse, RZ, 0x3 ;  /* 0x000000d420057211 */ /* 0x080fe200078f18ff */
[----:B------:R-:W-:Y:S01]  /*0c90*/  IMAD R180, R152, c[0x0][0x23c], RZ ;  /* 0x00008f0098b47a24 */ /* 0x000fe200078e02ff */
[----:B------:R-:W-:Y:S01]  /*0ca0*/  IADD3 R33, R6, -0x1, RZ ;  /* 0xffffffff06217810 */ /* 0x000fe20007ffe0ff */
[----:B------:R-:W-:Y:S01]  /*0cb0*/  IMAD.WIDE.U32 R158, R152, c[0x0][0x238], RZ ;  /* 0x00008e00989e7a25 */ /* 0x000fe200078e00ff */
[----:B------:R-:W-:Y:S01]  /*0cc0*/  SEL R28, R8, RZ, !P3 ;  /* 0x000000ff081c7207 */ /* 0x000fe20005800000 */
[----:B------:R-:W-:Y:S01]  /*0cd0*/  ULDC.U8 UR4, c[0x0][0x298] ;  /* 0x0000a60000047ab9 */ /* 0x000fe20000000000 */
[----:B------:R-:W-:Y:S01]  /*0ce0*/  SEL R88, R15, RZ, !P3 ;  /* 0x000000ff0f587207 */ /* 0x000fe20005800000 */
[----:B------:R-:W-:Y:S01]  /*0cf0*/  IMAD.IADD R180, R159, 0x1, R180 ;  /* 0x000000019fb47824 */ /* 0x000fe200078e02b4 */
[----:B------:R-:W-:Y:S01]  /*0d00*/  LEA.HI R21, R32, R212, RZ, 0x2 ;  /* 0x000000d420157211 */ /* 0x000fe200078f10ff */
[----:B------:R-:W-:Y:S01]  /*0d10*/  IMAD.MOV.U32 R34, RZ, RZ, c[0x0][0x23c] ;  /* 0x00008f00ff227624 */ /* 0x000fe200078e00ff */
[----:B------:R-:W-:Y:S01]  /*0d20*/  IADD3 R22, R166, R10, RZ ;  /* 0x0000000aa6167210 */ /* 0x000fe20007ffe0ff */
[----:B------:R-:W-:Y:S01]  /*0d30*/  IMAD.MOV.U32 R187, RZ, RZ, c[0x0][0x27c] ;  /* 0x00009f00ffbb7624 */ /* 0x000fe200078e00ff */
[----:B------:R-:W-:Y:S01]  /*0d40*/  LOP3.LUT R26, R21, 0xfffffffc, RZ, 0xc0, !PT ;  /* 0xfffffffc151a7812 */ /* 0x000fe200078ec0ff */
[----:B------:R-:W-:Y:S01]  /*0d50*/  IMAD.SHL.U32 R11, R34, 0x20, RZ ;  /* 0x00000020220b7824 */ /* 0x000fe200078e00ff */
[----:B------:R-:W-:Y:S01]  /*0d60*/  SHF.R.S32.HI R30, RZ, 0x1f, R22 ;  /* 0x0000001fff1e7819 */ /* 0x000fe20000011416 */
[----:B------:R-:W-:Y:S01]  /*0d70*/  IMAD R20, R188, c[0x0][0x260], RZ ;  /* 0x00009800bc147a24 */ /* 0x000fe200078e02ff */
[----:B------:R-:W-:Y:S01]  /*0d80*/  SHF.R.S32.HI R87, RZ, 0x2, R21 ;  /* 0x00000002ff577819 */ /* 0x000fe20000011415 */
[----:B------:R-:W-:Y:S01]  /*0d90*/  IMAD.IADD R26, R212, 0x1, -R26 ;  /* 0x00000001d41a7824 */ /* 0x000fe200078e0a1a */
[----:B------:R-:W-:Y:S01]  /*0da0*/  MOV R160, 0x6 ;  /* 0x0000000600a07802 */ /* 0x000fe20000000f00 */
[----:B------:R-:W-:Y:S01]  /*0db0*/  IMAD R10, R30, c[0x0][0x1e0], RZ ;  /* 0x000078001e0a7a24 */ /* 0x000fe200078e02ff */
[----:B-1----:R-:W-:Y:S01]  /*0dc0*/  LOP3.LUT R2, R5, 0x1ffffff8, RZ, 0xc0, !PT ;  /* 0x1ffffff805027812 */ /* 0x002fe200078ec0ff */
[C---:B------:R-:W-:Y:S01]  /*0dd0*/  IMAD.SHL.U32 R24, R26.reuse, 0x8, RZ ;  /* 0x000000081a187824 */ /* 0x040fe200078e00ff */
[----:B------:R-:W-:Y:S01]  /*0de0*/  SHF.R.S32.HI R5, RZ, 0x3, R5 ;  /* 0x00000003ff057819 */ /* 0x000fe20000011405 */
[----:B------:R-:W-:Y:S01]  /*0df0*/  IMAD.SHL.U32 R26, R26, 0x4, RZ ;  /* 0x000000041a1a7824 */ /* 0x000fe200078e00ff */
[----:B------:R-:W-:Y:S01]  /*0e00*/  SHF.R.S32.HI R3, RZ, 0x1f, R13 ;  /* 0x0000001fff037819 */ /* 0x000fe2000001140d */
[----:B------:R-:W-:Y:S01]  /*0e10*/  IMAD.IADD R2, R212, 0x1, -R2 ;  /* 0x00000001d4027824 */ /* 0x000fe200078e0a02 */
[C---:B------:R-:W-:Y:S01]  /*0e20*/  IADD3 R143, P0, R5.reuse, R13, RZ ;  /* 0x0000000d058f7210 */ /* 0x040fe20007f1e0ff */
[----:B------:R-:W-:Y:S01]  /*0e30*/  IMAD.IADD R119, R0, 0x1, -R5 ;  /* 0x0000000100777824 */ /* 0x000fe200078e0a05 */
[----:B------:R-:W-:Y:S01]  /*0e40*/  SHF.R.S32.HI R31, RZ, 0x1f, R87 ;  /* 0x0000001fff1f7819 */ /* 0x000fe20000011457 */
[----:B------:R-:W-:Y:S01]  /*0e50*/  IMAD.SHL.U32 R12, R2, 0x8, RZ ;  /* 0x00000008020c7824 */ /* 0x000fe200078e00ff */
[----:B------:R-:W-:Y:S01]  /*0e60*/  LEA.HI.X.SX32 R145, R5, R3, 0x1, P0 ;  /* 0x0000000305917211 */ /* 0x000fe200000f0eff */
[----:B------:R-:W-:Y:S01]  /*0e70*/  IMAD R16, R33, -0x60, R119 ;  /* 0xffffffa021107824 */ /* 0x000fe200078e0277 */
[----:B------:R-:W-:Y:S01]  /*0e80*/  SHF.R.S32.HI R27, RZ, 0x1f, R26 ;  /* 0x0000001fff1b7819 */ /* 0x000fe2000001141a */
[----:B------:R-:W-:Y:S01]  /*0e90*/  IMAD.SHL.U32 R5, R5, 0x40, RZ ;  /* 0x0000004005057824 */ /* 0x000fe200078e00ff */
[----:B------:R-:W-:Y:S01]  /*0ea0*/  SHF.R.S32.HI R13, RZ, 0x1f, R12 ;  /* 0x0000001fff0d7819 */ /* 0x000fe2000001140c */
[----:B------:R-:W-:Y:S01]  /*0eb0*/  IMAD R2, R145, c[0x0][0x238], RZ ;  /* 0x00008e0091027a24 */ /* 0x000fe200078e02ff */
[----:B------:R-:W-:Y:S01]  /*0ec0*/  ISETP.GE.AND P0, PT, R16, 0x1, PT ;  /* 0x000000011000780c */ /* 0x000fe20003f06270 */
[----:B------:R-:W-:Y:S01]  /*0ed0*/  IMAD R10, R22, c[0x0][0x1e4], R10 ;  /* 0x00007900160a7a24 */ /* 0x000fe200078e020a */
[----:B------:R-:W-:Y:S01]  /*0ee0*/  ISETP.GE.AND P5, PT, R12, c[0x0][0x1d4], PT ;  /* 0x000075000c007a0c */ /* 0x000fe20003fa6270 */
[C---:B------:R-:W-:Y:S01]  /*0ef0*/  IMAD R4, R143.reuse, c[0x0][0x23c], R2 ;  /* 0x00008f008f047a24 */ /* 0x040fe200078e0202 */
[----:B------:R-:W-:Y:S01]  /*0f00*/  SHF.R.S32.HI R25, RZ, 0x1f, R24 ;  /* 0x0000001fff197819 */ /* 0x000fe20000011418 */
[----:B------:R-:W-:Y:S01]  /*0f10*/  IMAD.WIDE.U32 R2, R143, c[0x0][0x238], R12 ;  /* 0x00008e008f027a25 */ /* 0x000fe200078e000c */
[----:B------:R-:W-:-:S02]  /*0f20*/  IADD3 R105, R24, 0x20, RZ ;  /* 0x0000002018697810 */ /* 0x000fc40007ffe0ff */
[----:B------:R-:W-:Y:S01]  /*0f30*/  IADD3 R149, R87, 0x40, RZ ;  /* 0x0000004057957810 */ /* 0x000fe20007ffe0ff */
[----:B------:R-:W-:Y:S01]  /*0f40*/  IMAD.IADD R3, R3, 0x1, R4 ;  /* 0x0000000103037824 */ /* 0x000fe200078e0204 */
[----:B------:R-:W-:Y:S01]  /*0f50*/  IADD3 R150, R87, 0x20, RZ ;  /* 0x0000002057967810 */ /* 0x000fe20007ffe0ff */
[----:B------:R-:W-:Y:S01]  /*0f60*/  IMAD R4, R188, c[0x0][0x240], RZ ;  /* 0x00009000bc047a24 */ /* 0x000fe200078e02ff */
[----:B------:R-:W-:Y:S01]  /*0f70*/  P2R R146, PR, RZ, 0x20 ;  /* 0x00000020ff927803 */ /* 0x000fe20000000000 */
[----:B------:R-:W-:-:S04]  /*0f80*/  IMAD.WIDE.U32 R2, R35, c[0x0][0x240], R2 ;  /* 0x0000900023027a25 */ /* 0x000fc800078e0002 */
[----:B------:R-:W-:Y:S02]  /*0f90*/  IMAD R4, R35, c[0x0][0x244], R4 ;  /* 0x0000910023047a24 */ /* 0x000fe400078e0204 */
[----:B------:R-:W-:Y:S02]  /*0fa0*/  IMAD R17, R31, c[0x0][0x290], RZ ;  /* 0x0000a4001f117a24 */ /* 0x000fe400078e02ff */
[----:B------:R-:W-:Y:S01]  /*0fb0*/  IMAD R20, R35, c[0x0][0x264], R20 ;  /* 0x0000990023147a24 */ /* 0x000fe200078e0214 */
[----:B------:R-:W-:Y:S01]  /*0fc0*/  IADD3 R3, R3, R4, RZ ;  /* 0x0000000403037210 */ /* 0x000fe20007ffe0ff */
[----:B------:R-:W-:Y:S02]  /*0fd0*/  IMAD R4, R28, c[0x0][0x248], RZ ;  /* 0x000092001c047a24 */ /* 0x000fe400078e02ff */
[----:B------:R-:W-:Y:S02]  /*0fe0*/  IMAD R17, R87, c[0x0][0x294], R17 ;  /* 0x0000a50057117a24 */ /* 0x000fe400078e0211 */
[----:B------:R-:W-:Y:S01]  /*0ff0*/  IMAD.WIDE.U32 R124, R88, c[0x0][0x248], R2 ;  /* 0x00009200587c7a25 */ /* 0x000fe200078e0002 */
[----:B------:R-:W-:-:S02]  /*1000*/  LOP3.LUT R2, R5, 0x1c0, RZ, 0xc0, !PT ;  /* 0x000001c005027812 */ /* 0x000fc400078ec0ff */
[----:B------:R-:W-:Y:S01]  /*1010*/  LEA.HI R5, R32, R212, RZ, 0x6 ;  /* 0x000000d420057211 */ /* 0x000fe200078f30ff */
[----:B------:R-:W-:Y:S01]  /*1020*/  IMAD R6, R88, c[0x0][0x24c], R4 ;  /* 0x0000930058067a24 */ /* 0x000fe200078e0204 */
[----:B------:R-:W-:Y:S01]  /*1030*/  SHF.R.S32.HI R4, RZ, 0x1f, R33 ;  /* 0x0000001fff047819 */ /* 0x000fe20000011421 */
[----:B------:R-:W-:Y:S01]  /*1040*/  IMAD R3, R180, R33, RZ ;  /* 0x00000021b4037224 */ /* 0x000fe200078e02ff */
[----:B------:R-:W-:Y:S01]  /*1050*/  MOV R120, R124 ;  /* 0x0000007c00787202 */ /* 0x000fe20000000f00 */
[----:B------:R-:W-:Y:S02]  /*1060*/  IMAD.IADD R121, R125, 0x1, R6 ;  /* 0x000000017d797824 */ /* 0x000fe400078e0206 */
[-C--:B------:R-:W-:Y:S01]  /*1070*/  IMAD R3, R4, R158.reuse, R3 ;  /* 0x0000009e04037224 */ /* 0x080fe200078e0203 */
[----:B------:R-:W-:Y:S01]  /*1080*/  LOP3.LUT R4, R2, 0x38, R12, 0xf8, !PT ;  /* 0x0000003802047812 */ /* 0x000fe200078ef80c */
[----:B------:R-:W-:Y:S01]  /*1090*/  IMAD.WIDE.U32 R18, R33, R158, R120 ;  /* 0x0000009e21127225 */ /* 0x000fe200078e0078 */
[----:B------:R-:W-:-:S03]  /*10a0*/  SHF.R.U32.HI R2, RZ, 0x3, R2 ;  /* 0x00000003ff027819 */ /* 0x000fc60000011602 */
[----:B------:R-:W-:Y:S01]  /*10b0*/  IMAD.IADD R3, R19, 0x1, R3 ;  /* 0x0000000113037824 */ /* 0x000fe200078e0203 */
[----:B------:R-:W-:Y:S01]  /*10c0*/  LOP3.LUT R2, R4, R2, RZ, 0x3c, !PT ;  /* 0x0000000204027212 */ /* 0x000fe200078e3cff */
[----:B------:R-:W-:Y:S01]  /*10d0*/  IMAD.SHL.U32 R4, R5, 0x8, RZ ;  /* 0x0000000805047824 */ /* 0x000fe200078e00ff */
[----:B------:R-:W-:Y:S01]  /*10e0*/  @P0 LEA R6, P1, R18, c[0x0][0x220], 0x1 ;  /* 0x0000880012060a11 */ /* 0x000fe200078208ff */
[----:B------:R-:W-:Y:S02]  /*10f0*/  IMAD R19, R188, c[0x0][0x1e8], RZ ;  /* 0x00007a00bc137a24 */ /* 0x000fe400078e02ff */
[----:B------:R-:W-:Y:S01]  /*1100*/  IMAD.MOV.U32 R177, RZ, RZ, c[0x0][0x1e0] ;  /* 0x00007800ffb17624 */ /* 0x000fe200078e00ff */
[----:B------:R-:W-:Y:S01]  /*1110*/  @P0 LEA.HI.X R7, R18, c[0x0][0x224], R3, 0x1, P1 ;  /* 0x0000890012070a11 */ /* 0x000fe200008f0c03 */
[----:B------:R-:W-:Y:S01]  /*1120*/  IMAD R19, R35, c[0x0][0x1ec], R19 ;  /* 0x00007b0023137a24 */ /* 0x000fe200078e0213 */
[----:B------:R-:W-:Y:S01]  /*1130*/  LOP3.LUT R2, R2, 0xfffffe00, R4, 0xf8, !PT ;  /* 0xfffffe0002027812 */ /* 0x000fe200078ef804 */
[----:B------:R-:W-:Y:S01]  /*1140*/  IMAD.WIDE.U32 R164, R87, c[0x0][0x1e0], RZ ;  /* 0x0000780057a47a25 */ /* 0x000fe200078e00ff */
[----:B------:R-:W-:-:S02]  /*1150*/  ISETP.GE.AND P1, PT, R16, 0x11, PT ;  /* 0x000000111000780c */ /* 0x000fc40003f26270 */
[C---:B------:R-:W-:Y:S01]  /*1160*/  SHF.L.U32 R185, R177.reuse, 0x5, RZ ;  /* 0x00000005b1b97819 */ /* 0x040fe200000006ff */
[----:B------:R-:W-:Y:S02]  /*1170*/  IMAD.SHL.U32 R80, R2, 0x2, RZ ;  /* 0x0000000202507824 */ /* 0x000fe400078e00ff */
[----:B------:R-:W-:Y:S02]  /*1180*/  IMAD.MOV.U32 R163, RZ, RZ, 0x5 ;  /* 0x00000005ffa37424 */ /* 0x000fe400078e00ff */
[----:B------:R-:W-:Y:S01]  /*1190*/  IMAD.MOV.U32 R84, RZ, RZ, 0x40 ;  /* 0x00000040ff547424 */ /* 0x000fe200078e00ff */
[----:B------:R-:W-:Y:S01]  /*11a0*/  @!PT LDS RZ, [RZ] ;  /* 0x00000000fffff984 */ /* 0x000fe20000000800 */
[----:B------:R-:W-:Y:S01]  /*11b0*/  @!PT LDS RZ, [RZ] ;  /* 0x00000000fffff984 */ /* 0x000fe20000000800 */
[----:B------:R-:W-:Y:S01]  /*11c0*/  @!PT LDS RZ, [RZ] ;  /* 0x00000000fffff984 */ /* 0x000fe20000000800 */
[----:B------:R1:W-:Y:S01]  /*11d0*/  @P0 LDGSTS.E.BYPASS.LTC128B.128 [R80+0x3100], [R6.64], !P5 ;  /* 0x0310000006500fae */ /* 0x0003e2000e901d48 */
[----:B------:R-:W-:Y:S01]  /*11e0*/  ISETP.GE.AND P0, PT, R16, 0x21, PT ;  /* 0x000000211000780c */ /* 0x000fe20003f06270 */
[----:B------:R-:W-:Y:S01]  /*11f0*/  IMAD.MOV.U32 R183, RZ, RZ, c[0x0][0x290] ;  /* 0x0000a400ffb77624 */ /* 0x000fe200078e00ff */
[----:B------:R-:W-:Y:S01]  /*1200*/  SHF.L.U64.HI R169, R177, R163, c[0x0][0x1e4] ;  /* 0x00007900b1a97619 */ /* 0x000fe200000102a3 */
[----:B------:R-:W-:-:S02]  /*1210*/  IMAD.MOV.U32 R184, RZ, RZ, c[0x0][0x280] ;  /* 0x0000a000ffb87624 */ /* 0x000fc400078e00ff */
[C---:B------:R-:W-:Y:S01]  /*1220*/  IMAD R174, R152.reuse, c[0x0][0x1e4], RZ ;  /* 0x0000790098ae7a24 */ /* 0x040fe200078e02ff */
[C---:B------:R-:W-:Y:S01]  /*1230*/  SHF.L.U64.HI R161, R183.reuse, R160, c[0x0][0x294] ;  /* 0x0000a500b7a17619 */ /* 0x040fe200000102a0 */
[C---:B------:R-:W-:Y:S01]  /*1240*/  IMAD R175, R152.reuse, c[0x0][0x284], RZ ;  /* 0x0000a10098af7a24 */ /* 0x040fe200078e02ff */
[----:B------:R-:W-:Y:S01]  /*1250*/  SHF.L.U64.HI R162, R183, R163, c[0x0][0x294] ;  /* 0x0000a500b7a27619 */ /* 0x000fe200000102a3 */
[----:B------:R-:W-:Y:S01]  /*1260*/  IMAD R176, R152, c[0x0][0x294], RZ ;  /* 0x0000a50098b07a24 */ /* 0x000fe200078e02ff */
[----:B------:R-:W-:Y:S01]  /*1270*/  SHF.L.U32 R181, R184, 0x6, RZ ;  /* 0x00000006b8b57819 */ /* 0x000fe200000006ff */
[----:B------:R-:W-:-:S04]  /*1280*/  IMAD.WIDE.U32 R156, R152, c[0x0][0x1e0], RZ ;  /* 0x00007800989c7a25 */ /* 0x000fc800078e00ff */
[----:B------:R-:W-:Y:S01]  /*1290*/  IMAD.WIDE.U32 R154, R152, c[0x0][0x280], RZ ;  /* 0x0000a000989a7a25 */ /* 0x000fe200078e00ff */
[----:B------:R-:W-:-:S03]  /*12a0*/  IADD3 R174, R157, R174, RZ ;  /* 0x000000ae9dae7210 */ /* 0x000fc60007ffe0ff */
[----:B------:R-:W-:-:S04]  /*12b0*/  IMAD.WIDE.U32 R152, R152, c[0x0][0x290], RZ ;  /* 0x0000a40098987a25 */ /* 0x000fc800078e00ff */
[----:B------:R-:W-:-:S04]  /*12c0*/  IMAD.WIDE.U32 R172, R150, c[0x0][0x1e0], RZ ;  /* 0x0000780096ac7a25 */ /* 0x000fc800078e00ff */
[----:B------:R-:W-:-:S04]  /*12d0*/  IMAD.WIDE.U32 R170, R149, c[0x0][0x1e0], RZ ;  /* 0x0000780095aa7a25 */ /* 0x000fc800078e00ff */
[----:B------:R-:W-:Y:S02]  /*12e0*/  IMAD.SHL.U32 R151, R148, 0x20, RZ ;  /* 0x0000002094977824 */ /* 0x000fe400078e00ff */
[C---:B------:R-:W-:Y:S01]  /*12f0*/  IMAD.SHL.U32 R186, R177.reuse, 0x40, RZ ;  /* 0x00000040b1ba7824 */ /* 0x040fe200078e00ff */
[-C--:B------:R-:W-:Y:S01]  /*1300*/  SHF.L.U64.HI R177, R177, R160.reuse, c[0x0][0x1e4] ;  /* 0x00007900b1b17619 */ /* 0x080fe200000102a0 */
[C---:B------:R-:W-:Y:S01]  /*1310*/  IMAD.SHL.U32 R182, R183.reuse, 0x40, RZ ;  /* 0x00000040b7b67824 */ /* 0x040fe200078e00ff */
[----:B------:R-:W-:Y:S01]  /*1320*/  SHF.L.U64.HI R160, R184, R160, c[0x0][0x284] ;  /* 0x0000a100b8a07619 */ /* 0x000fe200000102a0 */
[----:B------:R-:W-:Y:S02]  /*1330*/  IMAD.SHL.U32 R183, R183, 0x20, RZ ;  /* 0x00000020b7b77824 */ /* 0x000fe400078e00ff */
[----:B------:R-:W-:Y:S02]  /*1340*/  IMAD.IADD R175, R155, 0x1, R175 ;  /* 0x000000019baf7824 */ /* 0x000fe400078e02af */
[----:B------:R-:W-:Y:S01]  /*1350*/  IMAD.IADD R176, R153, 0x1, R176 ;  /* 0x0000000199b07824 */ /* 0x000fe200078e02b0 */
[----:B---3--:R-:W-:Y:S01]  /*1360*/  @P2 SHF.R.S32.HI R5, RZ, 0x1f, R9 ;  /* 0x0000001fff052819 */ /* 0x008fe20000011409 */
[----:B------:R-:W-:Y:S01]  /*1370*/  @!P2 IMAD.MOV.U32 R5, RZ, RZ, R8 ;  /* 0x000000ffff05a224 */ /* 0x000fe200078e0008 */
[----:B------:R-:W-:Y:S01]  /*1380*/  @P2 MOV R4, R9 ;  /* 0x0000000900042202 */ /* 0x000fe20000000f00 */
[----:B------:R-:W-:Y:S01]  /*1390*/  @!P2 IMAD.MOV.U32 R4, RZ, RZ, R15 ;  /* 0x000000ffff04a224 */ /* 0x000fe200078e000f */
[C---:B------:R-:W-:Y:S01]  /*13a0*/  @P1 LEA R2, P2, R148.reuse, R18, 0x4 ;  /* 0x0000001294021211 */ /* 0x040fe200078420ff */
[----:B------:R-:W-:Y:S01]  /*13b0*/  IMAD.WIDE.U32 R8, R148, 0x20, RZ ;  /* 0x0000002094087825 */ /* 0x000fe200078e00ff */
[----:B------:R-:W-:-:S02]  /*13c0*/  SEL R29, R5, RZ, !P4 ;  /* 0x000000ff051d7207 */ /* 0x000fc40006000000 */
[----:B-1----:R-:W-:Y:S02]  /*13d0*/  @P1 LEA.HI.X R7, R148, R3, R34, 0x4, P2 ;  /* 0x0000000394071211 */ /* 0x002fe400010f2422 */
[----:B------:R-:W-:Y:S02]  /*13e0*/  @P1 LEA R6, P2, R2, c[0x0][0x220], 0x1 ;  /* 0x0000880002061a11 */ /* 0x000fe400078408ff */
[----:B------:R-:W-:Y:S02]  /*13f0*/  SEL R94, R4, RZ, !P4 ;  /* 0x000000ff045e7207 */ /* 0x000fe40006000000 */
[----:B------:R-:W-:Y:S02]  /*1400*/  @P1 LEA.HI.X R7, R2, c[0x0][0x224], R7, 0x1, P2 ;  /* 0x0000890002071a11 */ /* 0x000fe400010f0c07 */
[----:B------:R-:W-:Y:S02]  /*1410*/  ISETP.GE.AND P2, PT, R16, 0x31, PT ;  /* 0x000000311000780c */ /* 0x000fe40003f46270 */
[----:B------:R-:W-:Y:S01]  /*1420*/  @P0 IADD3 R2, P3, R18, R8, RZ ;  /* 0x0000000812020210 */ /* 0x000fe20007f7e0ff */
[----:B------:R1:W-:Y:S03]  /*1430*/  @P1 LDGSTS.E.BYPASS.LTC128B.128 [R80+0x3900], [R6.64], !P5 ;  /* 0x0390000006501fae */ /* 0x0003e6000e901d48 */
[----:B-1----:R-:W-:-:S07]  /*1440*/  @P0 IADD3.X R7, R3, R9, R11, P3, !PT ;  /* 0x0000000903070210 */ /* 0x002fce0001ffe40b */
[----:B------:R-:W-:Y:S01]  /*1450*/  @P2 IMAD R11, R34, 0x30, RZ ;  /* 0x00000030220b2824 */ /* 0x000fe200078e02ff */
[----:B------:R-:W-:Y:S01]  /*1460*/  @P0 LEA R6, P1, R2, c[0x0][0x220], 0x1 ;  /* 0x0000880002060a11 */ /* 0x000fe200078208ff */
[----:B------:R-:W-:-:S03]  /*1470*/  IMAD.WIDE.U32 R8, R22, c[0x0][0x1e0], RZ ;  /* 0x0000780016087a25 */ /* 0x000fc600078e00ff */
[----:B------:R-:W-:Y:S01]  /*1480*/  @P0 LEA.HI.X R7, R2, c[0x0][0x224], R7, 0x1, P1 ;  /* 0x0000890002070a11 */ /* 0x000fe200008f0c07 */
[----:B------:R-:W-:Y:S01]  /*1490*/  @P2 IMAD.MOV.U32 R2, RZ, RZ, R18 ;  /* 0x000000ffff022224 */ /* 0x000fe200078e0012 */
[----:B------:R-:W-:-:S03]  /*14a0*/  ISETP.GE.AND P1, PT, R24, c[0x0][0x27c], PT ;  /* 0x00009f0018007a0c */ /* 0x000fc60003f26270 */
[----:B------:R-:W-:Y:S01]  /*14b0*/  @P2 IMAD.WIDE.U32 R4, R148, 0x30, R2 ;  /* 0x0000003094042825 */ /* 0x000fe200078e0002 */
[----:B------:R1:W-:Y:S01]  /*14c0*/  @P0 LDGSTS.E.BYPASS.LTC128B.128 [R80+0x4100], [R6.64], !P5 ;  /* 0x0410000006500fae */ /* 0x0003e2000e901d48 */
[C---:B------:R-:W-:Y:S02]  /*14d0*/  ISETP.GE.AND P0, PT, R187.reuse, 0x1, PT ;  /* 0x00000001bb00780c */ /* 0x040fe40003f06270 */
[----:B------:R-:W-:Y:S01]  /*14e0*/  IMAD.SHL.U32 R2, R187, 0x2, RZ ;  /* 0x00000002bb027824 */ /* 0x000fe200078e00ff */
[----:B------:R-:W-:Y:S02]  /*14f0*/  @P2 IADD3 R5, R5, R11, RZ ;  /* 0x0000000b05052210 */ /* 0x000fe40007ffe0ff */
[----:B------:R-:W-:Y:S02]  /*1500*/  @P2 LEA R14, P3, R4, c[0x0][0x220], 0x1 ;  /* 0x00008800040e2a11 */ /* 0x000fe400078608ff */
[----:B------:R-:W-:Y:S02]  /*1510*/  ISETP.GT.AND P0, PT, R16, 0x50, PT ;  /* 0x000000501000780c */ /* 0x000fe40003f04270 */
[----:B------:R-:W-:-:S02]  /*1520*/  @P1 IADD3 R2, -R2, c[0x0][0x1d4], RZ ;  /* 0x0000750002021a10 */ /* 0x000fc40007ffe1ff */
[----:B------:R-:W-:Y:S01]  /*1530*/  @P2 LEA.HI.X R15, R4, c[0x0][0x224], R5, 0x1, P3 ;  /* 0x00008900040f2a11 */ /* 0x000fe200018f0c05 */
[----:B------:R-:W-:Y:S02]  /*1540*/  IMAD.IADD R5, R9, 0x1, R10 ;  /* 0x0000000109057824 */ /* 0x000fe400078e020a */
[----:B------:R-:W-:Y:S02]  /*1550*/  IMAD.MOV.U32 R4, RZ, RZ, R8 ;  /* 0x000000ffff047224 */ /* 0x000fe400078e0008 */
[----:B------:R-:W-:Y:S01]  /*1560*/  IMAD.WIDE.U32 R8, R87, c[0x0][0x280], R26 ;  /* 0x0000a00057087a25 */ /* 0x000fe200078e001a */
[----:B------:R2:W-:Y:S03]  /*1570*/  @P2 LDGSTS.E.BYPASS.LTC128B.128 [R80+0x4900], [R14.64], !P5 ;  /* 0x049000000e502fae */ /* 0x0005e6000e901d48 */
[----:B------:R-:W-:-:S04]  /*1580*/  IMAD.WIDE.U32 R10, R35, c[0x0][0x1e8], R4 ;  /* 0x00007a00230a7a25 */ /* 0x000fc800078e0004 */
[----:B------:R-:W-:Y:S01]  /*1590*/  IMAD.WIDE.U32 R4, R35, c[0x0][0x260], R12 ;  /* 0x0000980023047a25 */ /* 0x000fe200078e000c */
[----:B------:R-:W-:Y:S02]  /*15a0*/  MOV R82, R10 ;  /* 0x0000000a00527202 */ /* 0x000fe40000000f00 */
[----:B-1----:R-:W-:Y:S01]  /*15b0*/  SEL R7, RZ, c[0x0][0x27c], !P1 ;  /* 0x00009f00ff077a07 */ /* 0x002fe20004800000 */
[----:B------:R-:W-:Y:S01]  /*15c0*/  IMAD.IADD R83, R11, 0x1, R19 ;  /* 0x000000010b537824 */ /* 0x000fe200078e0213 */
[----:B------:R-:W-:Y:S01]  /*15d0*/  ISETP.GE.AND P1, PT, R16, 0x41, PT ;  /* 0x000000411000780c */ /* 0x000fe20003f26270 */
[----:B------:R-:W-:Y:S01]  /*15e0*/  IMAD R16, R31, c[0x0][0x280], RZ ;  /* 0x0000a0001f107a24 */ /* 0x000fe200078e02ff */
[----:B------:R-:W-:Y:S01]  /*15f0*/  SHF.R.S32.HI R6, RZ, 0x1f, R2 ;  /* 0x0000001fff067819 */ /* 0x000fe20000011402 */
[----:B------:R-:W-:Y:S02]  /*1600*/  IMAD.IADD R11, R5, 0x1, R20 ;  /* 0x00000001050b7824 */ /* 0x000fe400078e0214 */
[C---:B------:R-:W-:Y:S01]  /*1610*/  IMAD R16, R87.reuse, c[0x0][0x284], R16 ;  /* 0x0000a10057107a24 */ /* 0x040fe200078e0210 */
[----:B------:R-:W-:Y:S01]  /*1620*/  LEA.HI R23, R6, R2, RZ, 0x4 ;  /* 0x0000000206177211 */ /* 0x000fe200078f20ff */
[----:B------:R-:W-:Y:S01]  /*1630*/  IMAD.MOV.U32 R102, RZ, RZ, R8 ;  /* 0x000000ffff667224 */ /* 0x000fe200078e0008 */
[----:B------:R-:W-:Y:S01]  /*1640*/  IADD3 R2, R24, R7, RZ ;  /* 0x0000000718027210 */ /* 0x000fe20007ffe0ff */
[----:B------:R-:W-:-:S03]  /*1650*/  IMAD.WIDE.U32 R6, R87, c[0x0][0x290], R26 ;  /* 0x0000a40057067a25 */ /* 0x000fc600078e001a */
[----:B------:R-:W-:Y:S01]  /*1660*/  SHF.R.S32.HI R5, RZ, 0x1f, R2 ;  /* 0x0000001fff057819 */ /* 0x000fe20000011402 */
[----:B------:R-:W-:Y:S01]  /*1670*/  IMAD.IADD R103, R9, 0x1, R16 ;  /* 0x0000000109677824 */ /* 0x000fe200078e0210 */
[C---:B------:R-:W-:Y:S01]  /*1680*/  @P1 LEA R12, P2, R148.reuse, R18, 0x6 ;  /* 0x00000012940c1211 */ /* 0x040fe200078430ff */
[----:B------:R-:W-:Y:S01]  /*1690*/  IMAD.WIDE.U32 R8, R87, c[0x0][0x280], R24 ;  /* 0x0000a00057087a25 */ /* 0x000fe200078e0018 */
[----:B------:R-:W-:Y:S02]  /*16a0*/  LEA.HI R19, R5, R2, RZ, 0x3 ;  /* 0x0000000205137211 */ /* 0x000fe400078f18ff */
[----:B--2---:R-:W-:Y:S01]  /*16b0*/  @P1 LEA.HI.X R14, R148, R3, R34, 0x6, P2 ;  /* 0x00000003940e1211 */ /* 0x004fe200010f3422 */
[----:B------:R-:W-:Y:S01]  /*16c0*/  IMAD.IADD R101, R7, 0x1, R17 ;  /* 0x0000000107657824 */ /* 0x000fe200078e0211 */
[----:B------:R-:W-:Y:S01]  /*16d0*/  ISETP.GE.AND P2, PT, R24, c[0x0][0x1d4], PT ;  /* 0x0000750018007a0c */ /* 0x000fe20003f46270 */
[----:B------:R-:W-:Y:S01]  /*16e0*/  IMAD.MOV.U32 R100, RZ, RZ, R6 ;  /* 0x000000ffff647224 */ /* 0x000fe200078e0006 */
[----:B------:R-:W-:Y:S01]  /*16f0*/  SHF.R.S32.HI R2, RZ, 0x1f, R21 ;  /* 0x0000001fff027819 */ /* 0x000fe20000011415 */
[----:B------:R-:W-:Y:S01]  /*1700*/  IMAD.WIDE.U32 R6, R87, c[0x0][0x290], R24 ;  /* 0x0000a40057067a25 */ /* 0x000fe200078e0018 */
[----:B------:R-:W-:-:S03]  /*1710*/  LOP3.LUT R108, R19, 0xfffffff8, RZ, 0xc0, !PT ;  /* 0xfffffff8136c7812 */ /* 0x000fc600078ec0ff */
[----:B------:R-:W-:Y:S01]  /*1720*/  IMAD.IADD R99, R16, 0x1, R9 ;  /* 0x0000000110637824 */ /* 0x000fe200078e0209 */
[----:B------:R-:W-:Y:S01]  /*1730*/  SEL R9, RZ, 0x1, P2 ;  /* 0x00000001ff097807 */ /* 0x000fe20001000000 */
[----:B------:R-:W-:Y:S01]  /*1740*/  IMAD.MOV.U32 R98, RZ, RZ, R8 ;  /* 0x000000ffff627224 */ /* 0x000fe200078e0008 */
[----:B------:R-:W-:Y:S01]  /*1750*/  ISETP.GE.AND P2, PT, R105, c[0x0][0x1d4], PT ;  /* 0x0000750069007a0c */ /* 0x000fe20003f46270 */
[----:B------:R-:W-:Y:S01]  /*1760*/  IMAD.MOV.U32 R96, RZ, RZ, R6 ;  /* 0x000000ffff607224 */ /* 0x000fe200078e0006 */
[----:B------:R-:W-:Y:S01]  /*1770*/  IADD3 R97, R17, R7, RZ ;  /* 0x0000000711617210 */ /* 0x000fe20007ffe0ff */
[----:B------:R-:W-:Y:S01]  /*1780*/  IMAD R13, R188, c[0x0][0x210], RZ ;  /* 0x00008400bc0d7a24 */ /* 0x000fe200078e02ff */
[----:B------:R-:W-:Y:S01]  /*1790*/  LEA.HI R7, R2, R87, RZ, 0x3 ;  /* 0x0000005702077211 */ /* 0x000fe200078f18ff */
[----:B------:R-:W-:Y:S01]  /*17a0*/  IMAD.MOV.U32 R10, RZ, RZ, R4 ;  /* 0x000000ffff0a7224 */ /* 0x000fe200078e0004 */
[----:B------:R-:W-:Y:S01]  /*17b0*/  SEL R2, RZ, 0xffffffff, P2 ;  /* 0xffffffffff027807 */ /* 0x000fe20001000000 */
[----:B------:R-:W-:Y:S01]  /*17c0*/  IMAD R13, R35, c[0x0][0x214], R13 ;  /* 0x00008500230d7a24 */ /* 0x000fe200078e020d */
[----:B------:R-:W-:Y:S01]  /*17d0*/  LOP3.LUT R8, R7, 0xfffffff8, RZ, 0xc0, !PT ;  /* 0xfffffff807087812 */ /* 0x000fe200078ec0ff */
[----:B------:R-:W-:Y:S01]  /*17e0*/  IMAD.WIDE.U32 R4, R35, c[0x0][0x210], R24 ;  /* 0x0000840023047a25 */ /* 0x000fe200078e0018 */
[----:B------:R-:W-:-:S02]  /*17f0*/  @P1 LEA R6, P2, R12, c[0x0][0x220], 0x1 ;  /* 0x000088000c061a11 */ /* 0x000fc400078408ff */
[----:B------:R-:W-:Y:S01]  /*1800*/  SHF.R.S32.HI R114, RZ, 0x1f, R108 ;  /* 0x0000001fff727819 */ /* 0x000fe2000001146c */
[----:B------:R-:W-:Y:S01]  /*1810*/  IMAD.SHL.U32 R7, R2, 0x2, RZ ;  /* 0x0000000202077824 */ /* 0x000fe200078e00ff */
[----:B------:R-:W-:Y:S01]  /*1820*/  IADD3 R2, R87, -R8, RZ ;  /* 0x8000000857027210 */ /* 0x000fe20007ffe0ff */
[----:B------:R-:W-:Y:S01]  /*1830*/  IMAD R8, R28, c[0x0][0x268], RZ ;  /* 0x00009a001c087a24 */ /* 0x000fe200078e02ff */
[----:B------:R-:W-:Y:S01]  /*1840*/  IADD3 R28, R26, 0x10, RZ ;  /* 0x000000101a1c7810 */ /* 0x000fe20007ffe0ff */
[----:B------:R-:W-:Y:S01]  /*1850*/  IMAD.IADD R5, R5, 0x1, R13 ;  /* 0x0000000105057824 */ /* 0x000fe200078e020d */
[----:B------:R-:W-:Y:S01]  /*1860*/  LOP3.LUT R90, R7, 0x2, R9, 0xe2, !PT ;  /* 0x00000002075a7812 */ /* 0x000fe200078ee209 */
[----:B------:R-:W-:Y:S01]  /*1870*/  IMAD R92, R88, c[0x0][0x26c], R8 ;  /* 0x00009b00585c7a24 */ /* 0x000fe200078e0208 */
[----:B------:R-:W-:Y:S01]  /*1880*/  SHF.R.S32.HI R9, RZ, 0x4, R23 ;  /* 0x00000004ff097819 */ /* 0x000fe20000011417 */
[----:B------:R-:W-:Y:S01]  /*1890*/  @P0 IMAD R16, R34, 0x50, RZ ;  /* 0x0000005022100824 */ /* 0x000fe200078e02ff */
[----:B------:R-:W-:Y:S01]  /*18a0*/  @P1 LEA.HI.X R7, R12, c[0x0][0x224], R14, 0x1, P2 ;  /* 0x000089000c071a11 */ /* 0x000fe200010f0c0e */
[----:B------:R-:W-:Y:S01]  /*18b0*/  IMAD.WIDE.U32 R88, R88, c[0x0][0x268], R10 ;  /* 0x00009a0058587a25 */ /* 0x000fe200078e000a */
[----:B------:R-:W-:-:S02]  /*18c0*/  LEA.HI R12, R32, R212, RZ, 0x5 ;  /* 0x000000d4200c7211 */ /* 0x000fc400078f28ff */
[C---:B------:R-:W-:Y:S01]  /*18d0*/  LOP3.LUT P2, RZ, R2.reuse, 0x4, RZ, 0xc0, !PT ;  /* 0x0000000402ff7812 */ /* 0x040fe2000784c0ff */
[----:B------:R-:W-:Y:S01]  /*18e0*/  IMAD.SHL.U32 R2, R2, 0x40, RZ ;  /* 0x0000004002027824 */ /* 0x000fe200078e00ff */
[----:B------:R-:W-:Y:S01]  /*18f0*/  LEA.HI.SX32 R91, R19, R9, 0x1d ;  /* 0x00000009135b7211 */ /* 0x000fe200078feaff */
[----:B------:R-:W-:Y:S01]  /*1900*/  IMAD.SHL.U32 R12, R12, 0x10, RZ ;  /* 0x000000100c0c7824 */ /* 0x000fe200078e00ff */
[----:B------:R1:W-:Y:S01]  /*1910*/  @P1 LDGSTS.E.BYPASS.LTC128B.128 [R80+0x5100], [R6.64], !P5 ;  /* 0x0510000006501fae */ /* 0x0003e2000e901d48 */
[----:B------:R-:W-:Y:S01]  /*1920*/  IMAD.WIDE.U32 R82, R94, c[0x0][0x1f0], R82 ;  /* 0x00007c005e527a25 */ /* 0x000fe200078e0052 */
[----:B------:R-:W-:Y:S02]  /*1930*/  LOP3.LUT R2, R2, 0x1c0, RZ, 0xc0, !PT ;  /* 0x000001c002027812 */ /* 0x000fe400078ec0ff */
[----:B------:R-:W-:Y:S01]  /*1940*/  LOP3.LUT R9, R12, 0xfffffe00, RZ, 0xc0, !PT ;  /* 0xfffffe000c097812 */ /* 0x000fe200078ec0ff */
[----:B------:R-:W-:Y:S01]  /*1950*/  IMAD.SHL.U32 R91, R91, 0x8, RZ ;  /* 0x000000085b5b7824 */ /* 0x000fe200078e00ff */
[----:B------:R-:W-:Y:S01]  /*1960*/  SHF.R.U32.HI R8, RZ, 0x3, R2 ;  /* 0x00000003ff087819 */ /* 0x000fe20000011602 */
[----:B-----5:R-:W-:Y:S01]  /*1970*/  IMAD.WIDE.U32 R100, R147, c[0x0][0x290], R100 ;  /* 0x0000a40093647a25 */ /* 0x020fe200078e0064 */
[----:B------:R-:W-:-:S02]  /*1980*/  LOP3.LUT R13, R2, 0x18, R24, 0xf8, !PT ;  /* 0x00000018020d7812 */ /* 0x000fc400078ef818 */
[C---:B------:R-:W-:Y:S01]  /*1990*/  LOP3.LUT R12, R2.reuse, 0x38, R19, 0xf8, !PT ;  /* 0x00000038020c7812 */ /* 0x040fe200078ef813 */
[----:B------:R-:W-:Y:S01]  /*19a0*/  IMAD.WIDE.U32 R102, R147, c[0x0][0x280], R102 ;  /* 0x0000a00093667a25 */ /* 0x000fe200078e0066 */
[----:B------:R-:W-:Y:S02]  /*19b0*/  LOP3.LUT R2, R2, 0x38, R91, 0xf8, !PT ;  /* 0x0000003802027812 */ /* 0x000fe400078ef85b */
[----:B------:R-:W-:Y:S01]  /*19c0*/  LOP3.LUT R85, R9, R13, R8, 0xf6, !PT ;  /* 0x0000000d09557212 */ /* 0x000fe200078ef608 */
[----:B------:R-:W-:Y:S01]  /*19d0*/  IMAD.WIDE.U32 R98, R147, c[0x0][0x280], R98 ;  /* 0x0000a00093627a25 */ /* 0x000fe200078e0062 */
[C-C-:B------:R-:W-:Y:S02]  /*19e0*/  LOP3.LUT R135, R9.reuse, R12, R8.reuse, 0xf6, !PT ;  /* 0x0000000c09877212 */ /* 0x140fe400078ef608 */
[----:B------:R-:W-:Y:S01]  /*19f0*/  LOP3.LUT R133, R9, R2, R8, 0xf6, !PT ;  /* 0x0000000209857212 */ /* 0x000fe200078ef608 */
[----:B------:R-:W-:Y:S01]  /*1a00*/  @P0 IMAD.MOV.U32 R2, RZ, RZ, R18 ;  /* 0x000000ffff020224 */ /* 0x000fe200078e0012 */
[----:B------:R-:W-:Y:S01]  /*1a10*/  SHF.R.S32.HI R8, RZ, 0x1f, R149 ;  /* 0x0000001fff087819 */ /* 0x000fe20000011495 */
[----:B------:R-:W-:Y:S01]  /*1a20*/  IMAD.WIDE.U32 R96, R147, c[0x0][0x290], R96 ;  /* 0x0000a40093607a25 */ /* 0x000fe200078e0060 */
[----:B------:R-:W-:-:S02]  /*1a30*/  SHF.R.S32.HI R9, RZ, 0x1f, R150 ;  /* 0x0000001fff097819 */ /* 0x000fc40000011496 */
[----:B------:R-:W-:Y:S01]  /*1a40*/  LEA.HI R8, R8, R149, RZ, 0x3 ;  /* 0x0000009508087211 */ /* 0x000fe200078f18ff */
[----:B------:R-:W-:Y:S01]  /*1a50*/  @P0 IMAD.WIDE.U32 R2, R148, 0x50, R2 ;  /* 0x0000005094020825 */ /* 0x000fe200078e0002 */
[----:B------:R-:W-:Y:S02]  /*1a60*/  LEA.HI R9, R9, R150, RZ, 0x3 ;  /* 0x0000009609097211 */ /* 0x000fe400078f18ff */
[----:B-1----:R-:W-:Y:S01]  /*1a70*/  SHF.L.U32 R6, R150, 0x6, RZ ;  /* 0x0000000696067819 */ /* 0x002fe200000006ff */
[----:B------:R-:W-:Y:S01]  /*1a80*/  IMAD.SHL.U32 R8, R8, 0x40, RZ ;  /* 0x0000004008087824 */ /* 0x000fe200078e00ff */
[----:B------:R-:W-:Y:S01]  /*1a90*/  SEL R84, R84, 0xffffffc0, !P2 ;  /* 0xffffffc054547807 */ /* 0x000fe20005000000 */
[----:B------:R-:W-:Y:S01]  /*1aa0*/  IMAD.SHL.U32 R7, R149, 0x40, RZ ;  /* 0x0000004095077824 */ /* 0x000fe200078e00ff */
[----:B------:R-:W-:Y:S01]  /*1ab0*/  LOP3.LUT R6, R6, 0x1c0, RZ, 0xc0, !PT ;  /* 0x000001c006067812 */ /* 0x000fe200078ec0ff */
[----:B------:R-:W-:Y:S01]  /*1ac0*/  IMAD.SHL.U32 R12, R9, 0x40, RZ ;  /* 0x00000040090c7824 */ /* 0x000fe200078e00ff */
[----:B------:R-:W-:Y:S01]  /*1ad0*/  LOP3.LUT R10, R8, 0xfffffe00, RZ, 0xc0, !PT ;  /* 0xfffffe00080a7812 */ /* 0x000fe200078ec0ff */
[----:B------:R-:W-:Y:S01]  /*1ae0*/  IMAD R84, R85, 0x2, R84 ;  /* 0x0000000255547824 */ /* 0x000fe200078e0254 */
[----:B------:R-:W-:Y:S01]  /*1af0*/  LOP3.LUT R7, R7, 0x1c0, RZ, 0xc0, !PT ;  /* 0x000001c007077812 */ /* 0x000fe200078ec0ff */
[----:B------:R-:W-:Y:S01]  /*1b00*/  IMAD.SHL.U32 R85, R85, 0x2, RZ ;  /* 0x0000000255557824 */ /* 0x000fe200078e00ff */
[----:B------:R-:W-:Y:S01]  /*1b10*/  SHF.R.U32.HI R11, RZ, 0x3, R6 ;  /* 0x00000003ff0b7819 */ /* 0x000fe20000011606 */
[----:B------:R-:W-:Y:S01]  /*1b20*/  IMAD.IADD R92, R89, 0x1, R92 ;  /* 0x00000001595c7824 */ /* 0x000fe200078e025c */
[----:B------:R-:W-:-:S02]  /*1b30*/  LOP3.LUT R8, R12, 0xfffffe00, RZ, 0xc0, !PT ;  /* 0xfffffe000c087812 */ /* 0x000fc400078ec0ff */
[C---:B------:R-:W-:Y:S02]  /*1b40*/  LOP3.LUT R14, R6.reuse, 0x38, R19, 0xf8, !PT ;  /* 0x00000038060e7812 */ /* 0x040fe400078ef813 */
[----:B------:R-:W-:Y:S02]  /*1b50*/  LOP3.LUT R13, R6, 0x38, R91, 0xf8, !PT ;  /* 0x00000038060d7812 */ /* 0x000fe400078ef85b */
[----:B------:R-:W-:Y:S02]  /*1b60*/  @P0 IADD3 R12, R3, R16, RZ ;  /* 0x00000010030c0210 */ /* 0x000fe40007ffe0ff */
[----:B------:R-:W-:Y:S02]  /*1b70*/  @P0 LEA R6, P1, R2, c[0x0][0x220], 0x1 ;  /* 0x0000880002060a11 */ /* 0x000fe400078208ff */
[----:B------:R-:W-:Y:S02]  /*1b80*/  SHF.R.U32.HI R9, RZ, 0x3, R7 ;  /* 0x00000003ff097819 */ /* 0x000fe40000011607 */
[----:B------:R-:W-:-:S02]  /*1b90*/  LOP3.LUT R15, R7, 0x38, R19, 0xf8, !PT ;  /* 0x00000038070f7812 */ /* 0x000fc400078ef813 */
[----:B------:R-:W-:Y:S02]  /*1ba0*/  LOP3.LUT R3, R7, 0x38, R91, 0xf8, !PT ;  /* 0x0000003807037812 */ /* 0x000fe400078ef85b */
[----:B------:R-:W-:Y:S01]  /*1bb0*/  @P0 LEA.HI.X R7, R2, c[0x0][0x224], R12, 0x1, P1 ;  /* 0x0000890002070a11 */ /* 0x000fe200008f0c0c */
[C---:B------:R-:W-:Y:S01]  /*1bc0*/  IMAD R2, R29.reuse, c[0x0][0x218], RZ ;  /* 0x000086001d027a24 */ /* 0x040fe200078e02ff */
[C-C-:B------:R-:W-:Y:S02]  /*1bd0*/  LOP3.LUT R15, R10.reuse, R15, R9.reuse, 0xf6, !PT ;  /* 0x0000000f0a0f7212 */ /* 0x140fe400078ef609 */
[----:B------:R-:W-:Y:S01]  /*1be0*/  LOP3.LUT R10, R10, R3, R9, 0xf6, !PT ;  /* 0x000000030a0a7212 */ /* 0x000fe200078ef609 */
[----:B------:R1:W-:Y:S01]  /*1bf0*/  @P0 LDGSTS.E.BYPASS.LTC128B.128 [R80+0x5900], [R6.64], !P5 ;  /* 0x0590000006500fae */ /* 0x0003e2000e901d48 */
[----:B------:R-:W-:Y:S01]  /*1c00*/  ISETP.NE.AND P0, PT, RZ, UR4, PT ;  /* 0x00000004ff007c0c */ /* 0x000fe2000bf05270 */
[----:B------:R-:W-:Y:S01]  /*1c10*/  IMAD R3, R29, c[0x0][0x1f0], RZ ;  /* 0x00007c001d037a24 */ /* 0x000fe200078e02ff */
[----:B------:R-:W-:Y:S01]  /*1c20*/  IADD3 R129, P1, R24, R164, RZ ;  /* 0x000000a418817210 */ /* 0x000fe20007f3e0ff */
[C---:B------:R-:W-:Y:S01]  /*1c30*/  IMAD R104, R94.reuse, c[0x0][0x21c], R2 ;  /* 0x000087005e687a24 */ /* 0x040fe200078e0202 */
[----:B------:R-:W-:Y:S01]  /*1c40*/  P2R R142, PR, RZ, 0x1 ;  /* 0x00000001ff8e7803 */ /* 0x000fe20000000000 */
[C---:B------:R-:W-:Y:S01]  /*1c50*/  IMAD R81, R94.reuse, c[0x0][0x1f4], R3 ;  /* 0x00007d005e517a24 */ /* 0x040fe200078e0203 */
[----:B------:R-:W-:Y:S01]  /*1c60*/  SHF.R.S32.HI R2, RZ, 0x1f, R147 ;  /* 0x0000001fff027819 */ /* 0x000fe20000011493 */
[----:B------:R-:W-:Y:S01]  /*1c70*/  IMAD.WIDE.U32 R94, R94, c[0x0][0x218], R4 ;  /* 0x000086005e5e7a25 */ /* 0x000fe200078e0004 */
[----:B------:R-:W-:Y:S01]  /*1c80*/  IADD3 R141, P0, R22, R87, RZ ;  /* 0x00000057168d7210 */ /* 0x000fe20007f1e0ff */
[----:B------:R-:W0:Y:S01]  /*1c90*/  LDGDEPBAR ;  /* 0x00000000000079af */ /* 0x000e220000000000 */
[--C-:B------:R-:W-:Y:S01]  /*1ca0*/  LOP3.LUT R14, R8, R14, R11.reuse, 0xf6, !PT ;  /* 0x0000000e080e7212 */ /* 0x100fe200078ef60b */
[----:B------:R-:W-:Y:S01]  /*1cb0*/  IMAD R4, R2, c[0x0][0x280], RZ ;  /* 0x0000a00002047a24 */ /* 0x000fe200078e02ff */
[----:B------:R-:W-:Y:S01]  /*1cc0*/  LOP3.LUT R13, R8, R13, R11, 0xf6, !PT ;  /* 0x0000000d080d7212 */ /* 0x000fe200078ef60b */
[----:B------:R-:W-:Y:S01]  /*1cd0*/  IMAD R3, R2, c[0x0][0x290], RZ ;  /* 0x0000a40002037a24 */ /* 0x000fe200078e02ff */
[----:B------:R-:W-:Y:S01]  /*1ce0*/  SHF.R.S32.HI R8, RZ, 0x1f, R150 ;  /* 0x0000001fff087819 */ /* 0x000fe20000011496 */
[----:B------:R-:W-:Y:S01]  /*1cf0*/  IMAD.X R140, R30, 0x1, R31, P0 ;  /* 0x000000011e8c7824 */ /* 0x000fe200000e061f */
[----:B------:R-:W-:Y:S01]  /*1d00*/  IADD3 R2, P0, R87, 0x20, RZ ;  /* 0x0000002057027810 */ /* 0x000fe20007f1e0ff */
[----:B------:R-:W-:Y:S01]  /*1d10*/  IMAD R5, R147, c[0x0][0x294], R3 ;  /* 0x0000a50093057a24 */ /* 0x000fe200078e0203 */
[----:B------:R-:W-:Y:S01]  /*1d20*/  SHF.R.S32.HI R9, RZ, 0x1f, R149 ;  /* 0x0000001fff097819 */ /* 0x000fe20000011495 */
[----:B------:R-:W-:Y:S01]  /*1d30*/  IMAD.IADD R81, R83, 0x1, R81 ;  /* 0x0000000153517824 */ /* 0x000fe200078e0251 */
[-C--:B------:R-:W-:Y:S01]  /*1d40*/  SHF.L.U64.HI R148, R148, R163.reuse, c[0x0][0x23c] ;  /* 0x00008f0094947619 */ /* 0x080fe200000102a3 */
[----:B------:R-:W-:Y:S01]  /*1d50*/  IMAD.X R3, RZ, RZ, R31, P0 ;  /* 0x000000ffff037224 */ /* 0x000fe200000e061f */
[----:B------:R-:W-:Y:S01]  /*1d60*/  SHF.L.U64.HI R163, R184, R163, c[0x0][0x284] ;  /* 0x0000a100b8a37619 */ /* 0x000fe200000102a3 */
[----:B------:R-:W-:Y:S01]  /*1d70*/  IMAD.WIDE.U32 R122, R2, c[0x0][0x1e0], RZ ;  /* 0x00007800027a7a25 */ /* 0x000fe200078e00ff */
[----:B------:R-:W-:-:S02]  /*1d80*/  LOP3.LUT R86, R90, 0x1, RZ, 0xc0, !PT ;  /* 0x000000015a567812 */ /* 0x000fc400078ec0ff */
[----:B------:R-:W-:Y:S01]  /*1d90*/  LOP3.LUT R90, R90, 0x2, RZ, 0xc0, !PT ;  /* 0x000000025a5a7812 */ /* 0x000fe200078ec0ff */
[----:B-1----:R-:W-:Y:S01]  /*1da0*/  IMAD R6, R147, c[0x0][0x284], R4 ;  /* 0x0000a10093067a24 */ /* 0x002fe200078e0204 */
[----:B------:R-:W-:Y:S01]  /*1db0*/  IADD3 R139, P0, R185, R122, RZ ;  /* 0x0000007ab98b7210 */ /* 0x000fe20007f1e0ff */
[----:B------:R-:W-:Y:S01]  /*1dc0*/  IMAD R3, R3, c[0x0][0x1e0], RZ ;  /* 0x0000780003037a24 */ /* 0x000fe200078e02ff */
[----:B------:R-:W-:Y:S01]  /*1dd0*/  IADD3 R116, R101, R5, RZ ;  /* 0x0000000565747210 */ /* 0x000fe20007ffe0ff */
[----:B------:R-:W-:Y:S01]  /*1de0*/  IMAD R4, R31, c[0x0][0x1e0], RZ ;  /* 0x000078001f047a24 */ /* 0x000fe200078e02ff */
[----:B------:R-:W-:Y:S01]  /*1df0*/  SHF.L.U32 R135, R135, 0x1, RZ ;  /* 0x0000000187877819 */ /* 0x000fe200000006ff */
[----:B------:R-:W-:Y:S01]  /*1e00*/  IMAD R7, R2, c[0x0][0x1e4], R3 ;  /* 0x0000790002077a24 */ /* 0x000fe200078e0203 */
[----:B------:R-:W-:Y:S01]  /*1e10*/  SHF.R.S32.HI R113, RZ, 0x1f, R91 ;  /* 0x0000001fff717819 */ /* 0x000fe2000001145b */
[----:B------:R-:W-:Y:S01]  /*1e20*/  IMAD R4, R87, c[0x0][0x1e4], R4 ;  /* 0x0000790057047a24 */ /* 0x000fe200078e0204 */
[----:B------:R-:W-:Y:S01]  /*1e30*/  SHF.L.U32 R133, R133, 0x1, RZ ;  /* 0x0000000185857819 */ /* 0x000fe200000006ff */
[----:B------:R-:W-:Y:S01]  /*1e40*/  IMAD R3, R8, c[0x0][0x1e0], RZ ;  /* 0x0000780008037a24 */ /* 0x000fe200078e02ff */
[----:B------:R-:W-:Y:S01]  /*1e50*/  IADD3 R127, R123, R7, RZ ;  /* 0x000000077b7f7210 */ /* 0x000fe20007ffe0ff */
[----:B------:R-:W-:-:S02]  /*1e60*/  IMAD.IADD R128, R165, 0x1, R4 ;  /* 0x00000001a5807824 */ /* 0x000fc400078e0204 */
[----:B------:R-:W-:Y:S01]  /*1e70*/  IMAD R2, R9, c[0x0][0x1e0], RZ ;  /* 0x0000780009027a24 */ /* 0x000fe200078e02ff */
[----:B------:R-:W-:Y:S01]  /*1e80*/  IADD3.X R137, R169, R127, RZ, P0, !PT ;  /* 0x0000007fa9897210 */ /* 0x000fe200007fe4ff */
[----:B------:R-:W-:Y:S01]  /*1e90*/  IMAD.X R126, R25, 0x1, R128, P1 ;  /* 0x00000001197e7824 */ /* 0x000fe200008e0680 */
[----:B------:R-:W-:Y:S01]  /*1ea0*/  IADD3 R107, P0, R129, R82, RZ ;  /* 0x00000052816b7210 */ /* 0x000fe20007f1e0ff */
[----:B------:R-:W-:Y:S02]  /*1eb0*/  IMAD R3, R150, c[0x0][0x1e4], R3 ;  /* 0x0000790096037a24 */ /* 0x000fe400078e0203 */
[----:B------:R-:W-:Y:S01]  /*1ec0*/  IMAD R2, R149, c[0x0][0x1e4], R2 ;  /* 0x0000790095027a24 */ /* 0x000fe200078e0202 */
[----:B------:R-:W-:Y:S01]  /*1ed0*/  IADD3.X R106, R126, R81, RZ, P0, !PT ;  /* 0x000000517e6a7210 */ /* 0x000fe200007fe4ff */
[----:B------:R-:W-:Y:S01]  /*1ee0*/  IMAD.SHL.U32 R184, R184, 0x20, RZ ;  /* 0x00000020b8b87824 */ /* 0x000fe200078e00ff */
[----:B------:R-:W-:Y:S01]  /*1ef0*/  IADD3 R117, P0, R82, 0x20, RZ ;  /* 0x0000002052757810 */ /* 0x000fe20007f1e0ff */
[----:B------:R-:W-:Y:S01]  /*1f00*/  IMAD.IADD R138, R173, 0x1, R3 ;  /* 0x00000001ad8a7824 */ /* 0x000fe200078e0203 */
[----:B------:R-:W-:Y:S01]  /*1f10*/  IADD3 R111, P1, R107, 0x20, RZ ;  /* 0x000000206b6f7810 */ /* 0x000fe20007f3e0ff */
[----:B------:R-:W-:-:S02]  /*1f20*/  IMAD.IADD R136, R171, 0x1, R2 ;  /* 0x00000001ab887824 */ /* 0x000fc400078e0202 */
[----:B------:R-:W-:Y:S02]  /*1f30*/  IMAD.IADD R118, R103, 0x1, R6 ;  /* 0x0000000167767824 */ /* 0x000fe400078e0206 */
[----:B------:R-:W-:Y:S02]  /*1f40*/  IMAD.IADD R115, R6, 0x1, R99 ;  /* 0x0000000106737824 */ /* 0x000fe400078e0263 */
[----:B------:R-:W-:Y:S02]  /*1f50*/  IMAD.IADD R112, R5, 0x1, R97 ;  /* 0x0000000105707824 */ /* 0x000fe400078e0261 */
[----:B------:R-:W-:Y:S02]  /*1f60*/  IMAD.IADD R104, R95, 0x1, R104 ;  /* 0x000000015f687824 */ /* 0x000fe400078e0268 */
[----:B------:R-:W-:Y:S02]  /*1f70*/  IMAD.X R109, RZ, RZ, R81, P0 ;  /* 0x000000ffff6d7224 */ /* 0x000fe400000e0651 */
[----:B------:R-:W-:-:S02]  /*1f80*/  IMAD.SHL.U32 R134, R14, 0x2, RZ ;  /* 0x000000020e867824 */ /* 0x000fc400078e00ff */
[----:B------:R-:W-:Y:S02]  /*1f90*/  IMAD.SHL.U32 R132, R15, 0x2, RZ ;  /* 0x000000020f847824 */ /* 0x000fe400078e00ff */
[----:B------:R-:W-:Y:S02]  /*1fa0*/  IMAD.X R110, RZ, RZ, R106, P1 ;  /* 0x000000ffff6e7224 */ /* 0x000fe400008e066a */
[----:B------:R-:W-:Y:S02]  /*1fb0*/  IMAD.SHL.U32 R131, R13, 0x2, RZ ;  /* 0x000000020d837824 */ /* 0x000fe400078e00ff */
[----:B------:R-:W-:Y:S01]  /*1fc0*/  IMAD.SHL.U32 R130, R10, 0x2, RZ ;  /* 0x000000020a827824 */ /* 0x000fe200078e00ff */
[----:B------:R-:W-:Y:S06]  /*1fd0*/  BAR.SYNC.DEFER_BLOCKING 0x0 ;  /* 0x0000000000007b1d */ /* 0x000fec0000010000 */
.L_x_360:
        /* <DEDUP_REMOVED lines=32> */
[----:B------:R-:W-:Y:S01]  /*21e0*/  CS2R R6, SRZ ;  /* 0x0000000000067805 */ /* 0x000fe2000001ff00 */
[----:B------:R-:W-:Y:S02]  /*21f0*/  CS2R R40, SRZ ;  /* 0x0000000000287805 */ /* 0x000fe4000001ff00 */
[----:B------:R-:W-:Y:S01]  /*2200*/  IMAD.X R4, R32, 0x1, R118, P0 ;  /* 0x0000000120047824 */ /* 0x000fe200000e0676 */
[----:B------:R-:W-:Y:S05]  /*2210*/  IADD3 R3, P0, R100, R30, RZ ;  /* 0x0000001e64037210 */ /* 0x000fea0007f1e0ff */
[----:B------:R-:W-:Y:S01]  /*2220*/  IMAD.X R5, R36, 0x1, R116, P0 ;  /* 0x0000000124057824 */ /* 0x000fe200000e0674 */
        /* <DEDUP_REMOVED lines=13> */
.L_x_330:
[----:B------:R-:W-:Y:S05]  /*2300*/  BSYNC B0 ;  /* 0x0000000000007941 */ /* 0x000fea0003800000 */
.L_x_329:
        /* <DEDUP_REMOVED lines=39> */
.L_x_332:
[----:B------:R-:W-:Y:S05]  /*2580*/  BSYNC B0 ;  /* 0x0000000000007941 */ /* 0x000fea0003800000 */
.L_x_331:
        /* <DEDUP_REMOVED lines=14> */
[----:B------:R-:W-:Y:S01]  /*2670*/  MOV R4, R43 ;  /* 0x0000002b00047202 */ /* 0x000fe20000000f00 */
[----:B------:R-:W-:Y:S01]  /*2680*/  CS2R R46, SRZ ;  /* 0x00000000002e7805 */ /* 0x000fe2000001ff00 */
[----:B------:R-:W-:Y:S02]  /*2690*/  PRMT R51, R9, 0x5410, R8 ;  /* 0x0000541009337816 */ /* 0x000fe40000000008 */
[----:B------:R-:W-:Y:S01]  /*26a0*/  PRMT R50, R5, 0x5410, R4 ;  /* 0x0000541005327816 */ /* 0x000fe20000000004 */
[----:B------:R-:W-:-:S05]  /*26b0*/  @P4 BRA `(.L_x_334) ;  /* 0x0000012000004947 */ /* 0x000fca0003800000 */
[----:B------:R-:W-:Y:S01]  /*26c0*/  IADD3 R10, P1, P0, R102, R181, R10 ;  /* 0x000000b5660a7210 */ /* 0x000fe2000783e00a */
[----:B------:R-:W-:Y:S01]  /*26d0*/  CS2R R20, SRZ ;  /* 0x0000000000147805 */ /* 0x000fe2000001ff00 */
[----:B------:R-:W-:Y:S02]  /*26e0*/  CS2R R48, SRZ ;  /* 0x0000000000307805 */ /* 0x000fe4000001ff00 */
[----:B------:R-:W-:Y:S02]  /*26f0*/  IADD3.X R32, R118, R160, R32, P1, P0 ;  /* 0x000000a076207210 */ /* 0x000fe40000fe0420 */
        /* <DEDUP_REMOVED lines=14> */
.L_x_334:
[----:B------:R-:W-:Y:S05]  /*27e0*/  BSYNC B0 ;  /* 0x0000000000007941 */ /* 0x000fea0003800000 */
.L_x_333:
        /* <DEDUP_REMOVED lines=34> */
[C---:B------:R-:W-:Y:S01]  /*2a10*/  @!P0 IMAD.U32 R32, R35.reuse, 0x10000, RZ ;  /* 0x0001000023208824 */ /* 0x040fe200078e00ff */
[----:B------:R-:W-:Y:S01]  /*2a20*/  @!P0 LOP3.LUT R35, R35, 0xffff0000, RZ, 0xc0, !PT ;  /* 0xffff000023238812 */ /* 0x000fe200078ec0ff */
[C---:B-1----:R-:W-:Y:S01]  /*2a30*/  @!P0 IMAD.U32 R36, R9.reuse, 0x10000, RZ ;  /* 0x0001000009248824 */ /* 0x042fe200078e00ff */
[----:B------:R-:W-:Y:S02]  /*2a40*/  @!P0 LOP3.LUT R3, R8, 0xffff0000, RZ, 0xc0, !PT ;  /* 0xffff000008038812 */ /* 0x000fe400078ec0ff */
[----:B------:R-:W-:Y:S02]  /*2a50*/  @!P0 LOP3.LUT R4, R9, 0xffff0000, RZ, 0xc0, !PT ;  /* 0xffff000009048812 */ /* 0x000fe400078ec0ff */
[----:B------:R-:W-:Y:S01]  /*2a60*/  @!P0 PRMT R37, R13, 0x5432, R37 ;  /* 0x000054320d258816 */ /* 0x000fe20000000025 */
[C---:B------:R-:W-:Y:S01]  /*2a70*/  @!P0 IMAD.U32 R13, R2.reuse, 0x10000, RZ ;  /* 0x00010000020d8824 */ /* 0x040fe200078e00ff */
[----:B------:R-:W-:Y:S01]  /*2a80*/  @!P0 LOP3.LUT R5, R2, 0xffff0000, RZ, 0xc0, !PT ;  /* 0xffff000002058812 */ /* 0x000fe200078ec0ff */
[C---:B------:R-:W-:Y:S01]  /*2a90*/  @!P0 FMUL.FTZ R38, R3.reuse, R32 ;  /* 0x0000002003268220 */ /* 0x040fe20000410000 */
[----:B------:R-:W-:Y:S01]  /*2aa0*/  @!P0 SHF.L.U32 R34, R8, 0x10, RZ ;  /* 0x0000001008228819 */ /* 0x000fe200000006ff */
[----:B------:R-:W-:Y:S02]  /*2ab0*/  @!P0 FMUL.FTZ R2, R3, R13 ;  /* 0x0000000d03028220 */ /* 0x000fe40000410000 */
        /* <DEDUP_REMOVED lines=31> */
.L_x_338:
[----:B------:R-:W-:Y:S05]  /*2cb0*/  BSYNC B0 ;  /* 0x0000000000007941 */ /* 0x000fea0003800000 */
.L_x_337:
        /* <DEDUP_REMOVED lines=11> */
[----:B------:R-:W-:Y:S02]  /*2d70*/  @!P0 SHF.R.U64 R2, R6, 0x10, R7 ;  /* 0x0000001006028819 */ /* 0x000fe40000001207 */
[----:B------:R-:W-:Y:S02]  /*2d80*/  @!P0 PRMT R5, R39, 0x5410, R5 ;  /* 0x0000541027058816 */ /* 0x000fe40000000005 */
[----:B------:R-:W-:Y:S02]  /*2d90*/  @!P0 PRMT R2, R22, 0x5432, R2 ;  /* 0x0000543216028816 */ /* 0x000fe40000000002 */
[----:B------:R-:W-:Y:S01]  /*2da0*/  @!P0 SHF.R.U32.HI R6, RZ, 0x10, R7 ;  /* 0x00000010ff068819 */ /* 0x000fe20000011607 */
[C---:B------:R-:W-:Y:S01]  /*2db0*/  @!P0 IMAD.U32 R12, R5.reuse, 0x10000, RZ ;  /* 0x00010000050c8824 */ /* 0x040fe200078e00ff */
[----:B------:R-:W-:Y:S01]  /*2dc0*/  @!P0 SHF.R.U32.HI R34, RZ, 0x10, R41 ;  /* 0x00000010ff228819 */ /* 0x000fe20000011629 */
[----:B------:R-:W-:Y:S01]  /*2dd0*/  @!P0 IMAD.U32 R7, R2, 0x10000, RZ ;  /* 0x0001000002078824 */ /* 0x000fe200078e00ff */
[----:B------:R-:W-:Y:S02]  /*2de0*/  @!P0 PRMT R6, R22, 0x5410, R6 ;  /* 0x0000541016068816 */ /* 0x000fe40000000006 */
        /* <DEDUP_REMOVED lines=40> */
.L_x_336:
[----:B------:R-:W-:Y:S05]  /*3070*/  BSYNC B1 ;  /* 0x0000000000017941 */ /* 0x000fea0003800000 */
.L_x_335:
[----:B------:R-:W-:Y:S01]  /*3080*/  BSSY B1, `(.L_x_339) ;  /* 0x000007c000017945 */ /* 0x000fe20003800000 */
[----:B------:R-:W-:-:S05]  /*3090*/  @P3 BRA `(.L_x_340) ;  /* 0x000007a000003947 */ /* 0x000fca0003800000 */
[----:B-1----:R-:W-:Y:S01]  /*30a0*/  IADD3 R37, P1, P0, R122, R74, R24 ;  /* 0x0000004a7a257210 */ /* 0x002fe2000783e018 */
[----:B------:R-:W-:Y:S03]  /*30b0*/  BSSY B0, `(.L_x_341) ;  /* 0x000003d000007945 */ /* 0x000fe60003800000 */
[----:B------:R-:W-:Y:S02]  /*30c0*/  IADD3.X R39, R127, R79, R25, P1, P0 ;  /* 0x0000004f7f277210 */ /* 0x000fe40000fe0419 */
        /* <DEDUP_REMOVED lines=59> */
.L_x_342:
[----:B------:R-:W-:Y:S05]  /*3480*/  BSYNC B0 ;  /* 0x0000000000007941 */ /* 0x000fea0003800000 */
.L_x_341:
        /* <DEDUP_REMOVED lines=59> */
.L_x_340:
[----:B------:R-:W-:Y:S05]  /*3840*/  BSYNC B1 ;  /* 0x0000000000017941 */ /* 0x000fea0003800000 */
.L_x_339:
[----:B------:R-:W-:-:S05]  /*3850*/  @P4 BRA `(.L_x_343) ;  /* 0x0000267000004947 */ /* 0x000fca0003800000 */
[----:B------:R-:W-:Y:S01]  /*3860*/  IADD3 R32, P1, P0, R139, R74, R24 ;  /* 0x0000004a8b207210 */ /* 0x000fe2000783e018 */
[----:B------:R-:W-:Y:S03]  /*3870*/  BSSY B0, `(.L_x_344) ;  /* 0x000003d000007945 */ /* 0x000fe60003800000 */
[----:B-1----:R-:W-:Y:S02]  /*3880*/  IADD3.X R34, R137, R79, R25, P1, P0 ;  /* 0x0000004f89227210 */ /* 0x002fe40000fe0419 */
[----:B------:R-:W-:Y:S11]  /*3890*/  ISETP.NE.AND P0, PT, R86, RZ, PT ;  /* 0x000000ff5600720c */ /* 0x000ff60003f05270 */
[----:B------:R-:W-:Y:S02]  /*38a0*/  @!UPT UIADD3 URZ, URZ, URZ, URZ ;  /* 0x0000003f3f3ff290 */ /* 0x000fe4000fffe03f */
[----:B------:R-:W-:-:S05]  /*38b0*/  @!P0 BRA `(.L_x_345) ;  /* 0x0000038000008947 */ /* 0x000fca0003800000 */
[----:B------:R-:W-:Y:S01]  /*38c0*/  ISETP.GE.AND P0, PT, R26, c[0x0][0x27c], PT ;  /* 0x00009f001a007a0c */ /* 0x000fe20003f06270 */
[----:B------:R-:W1:Y:S11]  /*38d0*/  LDS.128 R8, [R85+0x5100] ;  /* 0x0051000055087984 */ /* 0x000e760000000c00 */
        /* <DEDUP_REMOVED lines=54> */
.L_x_345:
[----:B------:R-:W-:Y:S05]  /*3c40*/  BSYNC B0 ;  /* 0x0000000000007941 */ /* 0x000fea0003800000 */
.L_x_344:
        /* <DEDUP_REMOVED lines=60> */
.L_x_328:
[----:B------:R-:W-:Y:S01]  /*4010*/  ISETP.GE.AND P0, PT, R150, R64, PT ;  /* 0x000000409600720c */ /* 0x000fe20003f06270 */
[----:B------:R-:W-:Y:S01]  /*4020*/  CS2R R54, SRZ ;  /* 0x0000000000367805 */ /* 0x000fe2000001ff00 */
[----:B------:R-:W-:Y:S01]  /*4030*/  ISETP.NE.AND P4, PT, R86, RZ, PT ;  /* 0x000000ff5600720c */ /* 0x000fe20003f85270 */
        /* <DEDUP_REMOVED lines=8> */
[----:B------:R-:W-:Y:S01]  /*40c0*/  CS2R R38, SRZ ;  /* 0x0000000000267805 */ /* 0x000fe2000001ff00 */
[----:B------:R-:W-:Y:S05]  /*40d0*/  BSSY B0, `(.L_x_346) ;  /* 0x00000b8000007945 */ /* 0x000fea0003800000 */
[----:B------:R-:W-:Y:S04]  /*40e0*/  @!P2 IADD3 R2, P1, P0, R98, R10, R184 ;  /* 0x0000000a6202a210 */ /* 0x000fe8000783e0b8 */
[----:B------:R-:W-:Y:S02]  /*40f0*/  @!P2 IADD3.X R5, R115, R32, R163, P1, P0 ;  /* 0x000000207305a210 */ /* 0x000fe40000fe04a3 */
[----:B------:R-:W-:Y:S04]  /*4100*/  @!P2 IADD3 R3, P1, P0, R96, R30, R183 ;  /* 0x0000001e6003a210 */ /* 0x000fe8000783e0b7 */
[----:B------:R-:W-:Y:S02]  /*4110*/  @!P2 IADD3.X R8, R112, R36, R162, P1, P0 ;  /* 0x000000247008a210 */ /* 0x000fe40000fe04a2 */
[----:B------:R-:W-:Y:S04]  /*4120*/  ISETP.GE.AND P0, PT, R149, R64, PT ;  /* 0x000000409500720c */ /* 0x000fe80003f06270 */
[----:B------:R-:W-:Y:S11]  /*4130*/  ISETP.GE.OR P1, PT, R24, c[0x0][0x27c], P0 ;  /* 0x00009f0018007a0c */ /* 0x000ff60000726670 */
[----:B------:R-:W-:Y:S02]  /*4140*/  @!UPT UIADD3 URZ, URZ, URZ, URZ ;  /* 0x0000003f3f3ff290 */ /* 0x000fe4000fffe03f */
[----:B------:R-:W-:Y:S04]  /*4150*/  @!P1 IADD3 R6, P3, P0, R98, R181, R10 ;  /* 0x000000b562069210 */ /* 0x000fe8000787e00a */
[----:B------:R-:W-:Y:S02]  /*4160*/  @!P1 IADD3.X R9, R115, R160, R32, P3, P0 ;  /* 0x000000a073099210 */ /* 0x000fe40001fe0420 */
[----:B------:R-:W-:Y:S04]  /*4170*/  @!P1 IADD3 R7, P3, P0, R96, R182, R30 ;  /* 0x000000b660079210 */ /* 0x000fe8000787e01e */
[----:B------:R-:W-:Y:S02]  /*4180*/  @!P1 IADD3.X R11, R112, R161, R36, P3, P0 ;  /* 0x000000a1700b9210 */ /* 0x000fe40001fe0424 */
[C---:B------:R-:W-:Y:S04]  /*4190*/  @!P2 LEA R4, P0, R2.reuse, c[0x0][0x270], 0x1 ;  /* 0x00009c000204aa11 */ /* 0x040fe800078008ff */
[----:B------:R-:W-:Y:S02]  /*41a0*/  @!P2 LEA.HI.X R5, R2, c[0x0][0x274], R5, 0x1, P0 ;  /* 0x00009d000205aa11 */ /* 0x000fe400000f0c05 */
[C---:B------:R-:W-:Y:S03]  /*41b0*/  @!P2 LEA R2, P0, R3.reuse, c[0x0][0x288], 0x1 ;  /* 0x0000a2000302aa11 */ /* 0x040fe600078008ff */
[----:B------:R1:W2:Y:S01]  /*41c0*/  @!P2 LDG.E.128 R16, [R4.64] ;  /* 0x000000080410a981 */ /* 0x0002a2000c1e1d00 */
[----:B------:R-:W-:Y:S02]  /*41d0*/  @!P2 LEA.HI.X R3, R3, c[0x0][0x28c], R8, 0x1, P0 ;  /* 0x0000a3000303aa11 */ /* 0x000fe400000f0c08 */
[C---:B------:R-:W-:Y:S04]  /*41e0*/  @!P1 LEA R8, P0, R6.reuse, c[0x0][0x270], 0x1 ;  /* 0x00009c0006089a11 */ /* 0x040fe800078008ff */
[----:B------:R-:W-:Y:S01]  /*41f0*/  @!P1 LEA.HI.X R9, R6, c[0x0][0x274], R9, 0x1, P0 ;  /* 0x00009d0006099a11 */ /* 0x000fe200000f0c09 */
[----:B------:R3:W4:Y:S01]  /*4200*/  @!P2 LDG.E.128 R52, [R2.64] ;  /* 0x000000080234a981 */ /* 0x000722000c1e1d00 */
[C---:B------:R-:W-:Y:S04]  /*4210*/  @!P1 LEA R6, P0, R7.reuse, c[0x0][0x288], 0x1 ;  /* 0x0000a20007069a11 */ /* 0x040fe800078008ff */
[----:B------:R-:W-:Y:S02]  /*4220*/  @!P1 LEA.HI.X R7, R7, c[0x0][0x28c], R11, 0x1, P0 ;  /* 0x0000a30007079a11 */ /* 0x000fe400000f0c0b */
[----:B------:R-:W-:Y:S01]  /*4230*/  ISETP.GE.AND P0, PT, R87, R64, PT ;  /* 0x000000405700720c */ /* 0x000fe20003f06270 */
[----:B------:R1:W4:Y:S03]  /*4240*/  @!P1 LDG.E.128 R20, [R8.64] ;  /* 0x0000000808149981 */ /* 0x000326000c1e1d00 */
[----:B------:R-:W-:Y:S05]  /*4250*/  ISETP.GE.OR P0, PT, R24, c[0x0][0x27c], P0 ;  /* 0x00009f0018007a0c */ /* 0x000fea0000706670 */
[----:B------:R1:W4:Y:S08]  /*4260*/  @!P1 LDG.E.128 R56, [R6.64] ;  /* 0x0000000806389981 */ /* 0x000330000c1e1d00 */
[----:B---3--:R-:W-:Y:S05]  /*4270*/  @!P0 IADD3 R2, P1, R98, R10, RZ ;  /* 0x0000000a62028210 */ /* 0x008fea0007f3e0ff */
[----:B------:R-:W-:Y:S01]  /*4280*/  @!P0 IMAD.X R3, R32, 0x1, R115, P1 ;  /* 0x0000000120038824 */ /* 0x000fe200008e0673 */
[C---:B-1----:R-:W-:Y:S04]  /*4290*/  @!P0 LEA R8, P1, R2.reuse, c[0x0][0x270], 0x1 ;  /* 0x00009c0002088a11 */ /* 0x042fe800078208ff */
[----:B------:R-:W-:Y:S02]  /*42a0*/  @!P0 LEA.HI.X R9, R2, c[0x0][0x274], R3, 0x1, P1 ;  /* 0x00009d0002098a11 */ /* 0x000fe400008f0c03 */
[----:B------:R-:W-:Y:S01]  /*42b0*/  @!P0 IADD3 R3, P1, R96, R30, RZ ;  /* 0x0000001e60038210 */ /* 0x000fe20007f3e0ff */
[----:B------:R-:W-:Y:S04]  /*42c0*/  CS2R R6, SRZ ;  /* 0x0000000000067805 */ /* 0x000fe8000001ff00 */
[----:B------:R-:W-:Y:S01]  /*42d0*/  @!P0 IMAD.X R4, R36, 0x1, R112, P1 ;  /* 0x0000000124048824 */ /* 0x000fe200008e0670 */
[C---:B------:R-:W-:Y:S01]  /*42e0*/  @!P0 LEA R2, P1, R3.reuse, c[0x0][0x288], 0x1 ;  /* 0x0000a20003028a11 */ /* 0x040fe200078208ff */
[----:B------:R-:W-:Y:S03]  /*42f0*/  CS2R R36, SRZ ;  /* 0x0000000000247805 */ /* 0x000fe6000001ff00 */
[----:B------:R-:W-:Y:S02]  /*4300*/  @!P0 LEA.HI.X R3, R3, c[0x0][0x28c], R4, 0x1, P1 ;  /* 0x0000a30003038a11 */ /* 0x000fe400008f0c04 */
[----:B------:R-:W-:Y:S01]  /*4310*/  CS2R R4, SRZ ;  /* 0x0000000000047805 */ /* 0x000fe2000001ff00 */
[----:B------:R-:W-:Y:S02]  /*4320*/  ISETP.GE.AND P1, PT, R24, c[0x0][0x27c], PT ;  /* 0x00009f0018007a0c */ /* 0x000fe40003f26270 */
[----:B------:R2:W5:Y:S08]  /*4330*/  @!P0 LDG.E.128 R36, [R2.64] ;  /* 0x0000000802248981 */ /* 0x000570000c1e1d00 */
[----:B------:R1:W5:Y:S01]  /*4340*/  @!P0 LDG.E.128 R4, [R8.64] ;  /* 0x0000000808048981 */ /* 0x000362000c1e1d00 */
[----:B------:R-:W-:Y:S01]  /*4350*/  ISETP.GE.OR P0, PT, R87, R64, !P4 ;  /* 0x000000405700720c */ /* 0x000fe20006706670 */
[----:B--2---:R-:W-:Y:S02]  /*4360*/  IMAD.MOV.U32 R2, RZ, RZ, R18 ;  /* 0x000000ffff027224 */ /* 0x004fe400078e0012 */
[----:B-1----:R-:W-:Y:S02]  /*4370*/  IMAD.MOV.U32 R8, RZ, RZ, R19 ;  /* 0x000000ffff087224 */ /* 0x002fe400078e0013 */
[----:B------:R-:W-:Y:S03]  /*4380*/  IMAD.MOV.U32 R3, RZ, RZ, R16 ;  /* 0x000000ffff037224 */ /* 0x000fe600078e0010 */
[----:B------:R-:W-:Y:S01]  /*4390*/  PRMT R30, R8, 0x5410, R2 ;  /* 0x00005410081e7816 */ /* 0x000fe20000000002 */
[----:B------:R-:W-:Y:S02]  /*43a0*/  IMAD.MOV.U32 R2, RZ, RZ, R17 ;  /* 0x000000ffff027224 */ /* 0x000fe400078e0011 */
[----:B----4-:R-:W-:Y:S03]  /*43b0*/  IMAD.MOV.U32 R8, RZ, RZ, R54 ;  /* 0x000000ffff087224 */ /* 0x010fe600078e0036 */
[----:B------:R-:W-:Y:S01]  /*43c0*/  PRMT R29, R2, 0x5410, R3 ;  /* 0x00005410021d7816 */ /* 0x000fe20000000003 */
        /* <DEDUP_REMOVED lines=8> */
[----:B------:R-:W-:Y:S03]  /*4450*/  IMAD.MOV.U32 R3, RZ, RZ, R20 ;  /* 0x000000ffff037224 */ /* 0x000fe600078e0014 */
[----:B------:R-:W-:Y:S01]  /*4460*/  PRMT R32, R8, 0x5410, R2 ;  /* 0x0000541008207816 */ /* 0x000fe20000000002 */
[----:B------:R-:W-:Y:S02]  /*4470*/  IMAD.MOV.U32 R2, RZ, RZ, R21 ;  /* 0x000000ffff027224 */ /* 0x000fe400078e0015 */
[----:B------:R-:W-:Y:S03]  /*4480*/  IMAD.MOV.U32 R8, RZ, RZ, R59 ;  /* 0x000000ffff087224 */ /* 0x000fe600078e003b */
[----:B------:R-:W-:Y:S01]  /*4490*/  PRMT R31, R2, 0x5410, R3 ;  /* 0x00005410021f7816 */ /* 0x000fe20000000003 */
[----:B------:R-:W-:Y:S01]  /*44a0*/  IMAD.MOV.U32 R3, RZ, RZ, R56 ;  /* 0x000000ffff037224 */ /* 0x000fe200078e0038 */
[----:B------:R-:W-:Y:S01]  /*44b0*/  PRMT R63, R8, 0x5410, R9 ;  /* 0x00005410083f7816 */ /* 0x000fe20000000009 */
[----:B------:R-:W-:Y:S05]  /*44c0*/  IMAD.MOV.U32 R2, RZ, RZ, R57 ;  /* 0x000000ffff027224 */ /* 0x000fea00078e0039 */
[----:B------:R-:W-:Y:S01]  /*44d0*/  PRMT R62, R2, 0x5410, R3 ;  /* 0x00005410023e7816 */ /* 0x000fe20000000003 */
[----:B------:R-:W-:-:S05]  /*44e0*/  @P0 BRA `(.L_x_347) ;  /* 0x0000076000000947 */ /* 0x000fca0003800000 */
[----:B------:R-:W-:Y:S01]  /*44f0*/  IADD3 R2, P0, R164, R74, RZ ;  /* 0x0000004aa4027210 */ /* 0x000fe20007f1e0ff */
[----:B------:R-:W-:Y:S01]  /*4500*/  LDS.128 R12, [R133+0x3100] ;  /* 0x00310000850c7984 */ /* 0x000fe20000000c00 */
[----:B-----5:R-:W-:Y:S01]  /*4510*/  @!P1 SHF.R.U64 R35, R36, 0x10, R37 ;  /* 0x0000001024239819 */ /* 0x020fe20000001225 */
[----:B------:R-:W-:Y:S01]  /*4520*/  IMAD.MOV.U32 R11, RZ, RZ, R7 ;  /* 0x000000ffff0b7224 */ /* 0x000fe200078e0007 */
[--C-:B------:R-:W-:Y:S01]  /*4530*/  @!P1 SHF.R.U32.HI R34, RZ, 0x10, R37.reuse ;  /* 0x00000010ff229819 */ /* 0x100fe20000011625 */
[----:B------:R-:W-:Y:S01]  /*4540*/  IMAD.X R3, R79, 0x1, R128, P0 ;  /* 0x000000014f037824 */ /* 0x000fe200000e0680 */
[-C--:B------:R-:W-:Y:S01]  /*4550*/  IADD3 R8, P2, P0, R82, R2.reuse, R108 ;  /* 0x0000000252087210 */ /* 0x080fe2000785e06c */
[----:B------:R-:W-:Y:S02]  /*4560*/  IMAD.MOV.U32 R10, RZ, RZ, R36 ;  /* 0x000000ffff0a7224 */ /* 0x000fe400078e0024 */
[----:B------:R-:W1:Y:S01]  /*4570*/  LDS.128 R48, [R135+0x3100] ;  /* 0x0031000087307984 */ /* 0x000e620000000c00 */
[-C--:B------:R-:W-:Y:S01]  /*4580*/  IADD3.X R9, R81, R3.reuse, R114, P2, P0 ;  /* 0x0000000351097210 */ /* 0x080fe200017e0472 */
[----:B------:R-:W-:Y:S01]  /*4590*/  IMAD.MOV.U32 R40, RZ, RZ, R37 ;  /* 0x000000ffff287224 */ /* 0x000fe200078e0025 */
[----:B------:R-:W-:Y:S01]  /*45a0*/  ISETP.GE.AND P0, PT, R91, c[0x0][0x1d4], PT ;  /* 0x000075005b007a0c */ /* 0x000fe20003f06270 */
[----:B------:R-:W-:Y:S01]  /*45b0*/  IMAD.MOV.U32 R46, RZ, RZ, R39 ;  /* 0x000000ffff2e7224 */ /* 0x000fe200078e0027 */
[----:B------:R-:W-:Y:S01]  /*45c0*/  @!P1 PRMT R35, R10, 0x5410, R35 ;  /* 0x000054100a239816 */ /* 0x000fe20000000023 */
[----:B------:R-:W-:Y:S01]  /*45d0*/  IMAD.MOV.U32 R36, RZ, RZ, R38 ;  /* 0x000000ffff247224 */ /* 0x000fe200078e0026 */
[--C-:B------:R-:W-:Y:S02]  /*45e0*/  @!P1 SHF.R.U64 R37, R38, 0x10, R39.reuse ;  /* 0x0000001026259819 */ /* 0x100fe40000001227 */
[----:B------:R-:W-:Y:S02]  /*45f0*/  @!P1 SHF.R.U32.HI R38, RZ, 0x10, R39 ;  /* 0x00000010ff269819 */ /* 0x000fe40000011627 */
[----:B------:R-:W-:Y:S02]  /*4600*/  @!P1 PRMT R42, R36, 0x5410, R37 ;  /* 0x00005410242a9816 */ /* 0x000fe40000000025 */
[----:B------:R-:W-:Y:S02]  /*4610*/  @!P1 PRMT R34, R40, 0x5410, R34 ;  /* 0x0000541028229816 */ /* 0x000fe40000000022 */
[----:B------:R-:W-:Y:S02]  /*4620*/  @!P1 PRMT R46, R46, 0x5410, R38 ;  /* 0x000054102e2e9816 */ /* 0x000fe40000000026 */
[----:B------:R-:W-:Y:S01]  /*4630*/  @!P0 IADD3 R2, P3, P2, R82, R2, R91 ;  /* 0x0000000252028210 */ /* 0x000fe20007a7e05b */
[----:B------:R-:W-:Y:S03]  /*4640*/  @!P1 IMAD.U32 R36, R34, 0x10000, RZ ;  /* 0x0001000022249824 */ /* 0x000fe600078e00ff */
[----:B------:R-:W-:Y:S02]  /*4650*/  @!P0 IADD3.X R3, R81, R3, R113, P3, P2 ;  /* 0x0000000351038210 */ /* 0x000fe40001fe4471 */
[C---:B------:R-:W-:Y:S04]  /*4660*/  LEA R70, P2, R8.reuse, c[0x0][0x1c8], 0x1 ;  /* 0x0000720008467a11 */ /* 0x040fe800078408ff */
[----:B------:R-:W-:Y:S01]  /*4670*/  LEA.HI.X R71, R8, c[0x0][0x1cc], R9, 0x1, P2 ;  /* 0x0000730008477a11 */ /* 0x000fe200010f0c09 */
[----:B------:R-:W-:Y:S01]  /*4680*/  IMAD.MOV.U32 R9, RZ, RZ, R4 ;  /* 0x000000ffff097224 */ /* 0x000fe200078e0004 */
[----:B------:R-:W-:Y:S02]  /*4690*/  @!P0 LEA R68, P2, R2, c[0x0][0x1c8], 0x1 ;  /* 0x0000720002448a11 */ /* 0x000fe400078408ff */
[----:B------:R-:W-:Y:S02]  /*46a0*/  @!P1 SHF.R.U64 R4, R4, 0x10, R5 ;  /* 0x0000001004049819 */ /* 0x000fe40000001205 */
[----:B------:R-:W-:Y:S02]  /*46b0*/  @!P0 LEA.HI.X R69, R2, c[0x0][0x1cc], R3, 0x1, P2 ;  /* 0x0000730002458a11 */ /* 0x000fe400010f0c03 */
[----:B------:R-:W-:Y:S02]  /*46c0*/  @!P1 PRMT R9, R9, 0x5410, R4 ;  /* 0x0000541009099816 */ /* 0x000fe40000000004 */
[----:B------:R-:W-:Y:S02]  /*46d0*/  @!P1 SHF.R.U32.HI R2, RZ, 0x10, R7 ;  /* 0x00000010ff029819 */ /* 0x000fe40000011607 */
[----:B------:R-:W-:Y:S01]  /*46e0*/  MOV R8, R5 ;  /* 0x0000000500087202 */ /* 0x000fe20000000f00 */
[----:B-1----:R-:W-:Y:S01]  /*46f0*/  @!P1 IMAD.U32 R37, R49, 0x10000, RZ ;  /* 0x0001000031259824 */ /* 0x002fe200078e00ff */
[----:B------:R-:W-:Y:S02]  /*4700*/  @!P1 SHF.L.U32 R4, R13, 0x10, RZ ;  /* 0x000000100d049819 */ /* 0x000fe400000006ff */
[C---:B------:R-:W-:Y:S02]  /*4710*/  @!P1 SHF.L.U32 R41, R50.reuse, 0x10, RZ ;  /* 0x0000001032299819 */ /* 0x040fe400000006ff */
[----:B------:R-:W-:Y:S01]  /*4720*/  @!P1 LOP3.LUT R43, R50, 0xffff0000, RZ, 0xc0, !PT ;  /* 0xffff0000322b9812 */ /* 0x000fe200078ec0ff */
[----:B------:R-:W-:Y:S01]  /*4730*/  @!P1 FMUL.FTZ R39, R4, R36 ;  /* 0x0000002404279220 */ /* 0x000fe20000410000 */
[C---:B------:R-:W-:Y:S02]  /*4740*/  @!P1 SHF.L.U32 R45, R51.reuse, 0x10, RZ ;  /* 0x00000010332d9819 */ /* 0x040fe400000006ff */
[----:B------:R-:W-:Y:S02]  /*4750*/  @!P1 LOP3.LUT R47, R51, 0xffff0000, RZ, 0xc0, !PT ;  /* 0xffff0000332f9812 */ /* 0x000fe400078ec0ff */
[----:B------:R-:W-:Y:S01]  /*4760*/  @!P1 PRMT R11, R11, 0x5410, R2 ;  /* 0x000054100b0b9816 */ /* 0x000fe20000000002 */
[----:B------:R-:W-:Y:S01]  /*4770*/  @!P1 IMAD.U32 R2, R12, 0x10000, RZ ;  /* 0x000100000c029824 */ /* 0x000fe200078e00ff */
[----:B------:R-:W-:Y:S02]  /*4780*/  @!P1 SHF.R.U32.HI R3, RZ, 0x10, R5 ;  /* 0x00000010ff039819 */ /* 0x000fe40000011605 */
[----:B------:R-:W-:Y:S02]  /*4790*/  @!P1 SHF.R.U64 R5, R6, 0x10, R7 ;  /* 0x0000001006059819 */ /* 0x000fe40000001207 */
[----:B------:R-:W-:Y:S02]  /*47a0*/  @!P1 SHF.L.U32 R7, R48, 0x10, RZ ;  /* 0x0000001030079819 */ /* 0x000fe400000006ff */
[----:B------:R-:W-:Y:S01]  /*47b0*/  @!P1 PRMT R8, R8, 0x5410, R3 ;  /* 0x0000541008089816 */ /* 0x000fe20000000003 */
[----:B------:R-:W-:Y:S01]  /*47c0*/  @!P1 IMAD.U32 R3, R9, 0x10000, RZ ;  /* 0x0001000009039824 */ /* 0x000fe200078e00ff */
[----:B------:R-:W-:Y:S01]  /*47d0*/  @!P1 PRMT R10, R6, 0x5410, R5 ;  /* 0x00005410060a9816 */ /* 0x000fe20000000005 */
[----:B------:R-:W-:Y:S02]  /*47e0*/  @!P1 IMAD.U32 R6, R35, 0x10000, RZ ;  /* 0x0001000023069824 */ /* 0x000fe400078e00ff */
[----:B------:R-:W-:Y:S02]  /*47f0*/  @!P1 IMAD.U32 R5, R8, 0x10000, RZ ;  /* 0x0001000008059824 */ /* 0x000fe400078e00ff */
[C---:B------:R-:W-:Y:S02]  /*4800*/  @!P1 FMUL.FTZ R38, R2.reuse, R6 ;  /* 0x0000000602269220 */ /* 0x040fe40000410000 */
[-C--:B------:R-:W-:Y:S02]  /*4810*/  @!P1 FMUL.FTZ R2, R2, R3.reuse ;  /* 0x0000000302029220 */ /* 0x080fe40000410000 */
[----:B------:R-:W-:Y:S01]  /*4820*/  @!P1 FFMA.FTZ R78, R7, R3, -R38 ;  /* 0x00000003074e9223 */ /* 0x000fe20000010826 */
[----:B------:R-:W-:Y:S01]  /*4830*/  @!P1 LOP3.LUT R3, R13, 0xffff0000, RZ, 0xc0, !PT ;  /* 0xffff00000d039812 */ /* 0x000fe200078ec0ff */
[----:B------:R-:W-:Y:S01]  /*4840*/  @!P1 FFMA.FTZ R2, R6, R7, R2 ;  /* 0x0000000706029223 */ /* 0x000fe20000010002 */
[----:B------:R-:W-:Y:S01]  /*4850*/  @!P1 LOP3.LUT R7, R12, 0xffff0000, RZ, 0xc0, !PT ;  /* 0xffff00000c079812 */ /* 0x000fe200078ec0ff */
[-C--:B------:R-:W-:Y:S01]  /*4860*/  @!P1 FFMA.FTZ R77, R37, R5.reuse, -R39 ;  /* 0x00000005254d9223 */ /* 0x080fe20000010827 */
[----:B------:R-:W-:Y:S01]  /*4870*/  @!P1 LOP3.LUT R39, R49, 0xffff0000, RZ, 0xc0, !PT ;  /* 0xffff000031279812 */ /* 0x000fe200078ec0ff */
[----:B------:R-:W-:Y:S01]  /*4880*/  @!P1 FMUL.FTZ R4, R4, R5 ;  /* 0x0000000504049220 */ /* 0x000fe20000410000 */
[----:B------:R-:W-:Y:S02]  /*4890*/  @!P1 LOP3.LUT R38, R34, 0xffff0000, RZ, 0xc0, !PT ;  /* 0xffff000022269812 */ /* 0x000fe400078ec0ff */
[----:B------:R-:W-:Y:S02]  /*48a0*/  @!P1 LOP3.LUT R34, R35, 0xffff0000, RZ, 0xc0, !PT ;  /* 0xffff000023229812 */ /* 0x000fe400078ec0ff */
[----:B------:R-:W-:Y:S02]  /*48b0*/  @!P1 LOP3.LUT R35, R48, 0xffff0000, RZ, 0xc0, !PT ;  /* 0xffff000030239812 */ /* 0x000fe400078ec0ff */
[----:B------:R-:W-:Y:S01]  /*48c0*/  @!P1 LOP3.LUT R6, R8, 0xffff0000, RZ, 0xc0, !PT ;  /* 0xffff000008069812 */ /* 0x000fe200078ec0ff */
[----:B------:R-:W-:Y:S01]  /*48d0*/  @!P1 FMUL.FTZ R40, R7, R34 ;  /* 0x0000002207289220 */ /* 0x000fe20000410000 */
[----:B------:R-:W-:Y:S01]  /*48e0*/  @!P1 LOP3.LUT R8, R9, 0xffff0000, RZ, 0xc0, !PT ;  /* 0xffff000009089812 */ /* 0x000fe200078ec0ff */
[C---:B------:R-:W-:Y:S02]  /*48f0*/  @!P1 FMUL.FTZ R9, R3.reuse, R38 ;  /* 0x0000002603099220 */ /* 0x040fe40000410000 */
[----:B------:R-:W-:Y:S02]  /*4900*/  @!P1 FMUL.FTZ R5, R3, R6 ;  /* 0x0000000603059220 */ /* 0x000fe40000410000 */
        /* <DEDUP_REMOVED lines=52> */
.L_x_347:
[----:B------:R-:W-:Y:S05]  /*4c50*/  BSYNC B0 ;  /* 0x0000000000007941 */ /* 0x000fea0003800000 */
.L_x_346:
        /* <DEDUP_REMOVED lines=14> */
[C---:B------:R-:W-:Y:S02]  /*4d40*/  @!P1 PRMT R36, R61.reuse, 0x5432, R9 ;  /* 0x000054323d249816 */ /* 0x040fe40000000009 */
[----:B------:R-:W-:Y:S04]  /*4d50*/  @!P1 SHF.R.U32.HI R10, RZ, 0x10, R55 ;  /* 0x00000010ff0a9819 */ /* 0x000fe80000011637 */
[----:B------:R-:W-:Y:S04]  /*4d60*/  @!P1 PRMT R34, R61, 0x5410, R10 ;  /* 0x000054103d229816 */ /* 0x000fe8000000000a */
[C---:B------:R-:W-:Y:S01]  /*4d70*/  @!P1 LOP3.LUT R40, R34.reuse, 0xffff0000, RZ, 0xc0, !PT ;  /* 0xffff000022289812 */ /* 0x040fe200078ec0ff */
[----:B------:R-:W-:Y:S01]  /*4d80*/  @!P1 IMAD.U32 R38, R34, 0x10000, RZ ;  /* 0x0001000022269824 */ /* 0x000fe200078e00ff */
[----:B------:R-:W-:Y:S04]  /*4d90*/  @!P0 IADD3 R2, P3, P2, R82, R2, R91 ;  /* 0x0000000252028210 */ /* 0x000fe80007a7e05b */
[----:B------:R-:W-:Y:S02]  /*4da0*/  @!P0 IADD3.X R3, R81, R3, R113, P3, P2 ;  /* 0x0000000351038210 */ /* 0x000fe40001fe4471 */
[C---:B------:R-:W-:Y:S04]  /*4db0*/  LEA R68, P2, R4.reuse, c[0x0][0x1c8], 0x1 ;  /* 0x0000720004447a11 */ /* 0x040fe800078408ff */
[----:B------:R-:W-:Y:S02]  /*4dc0*/  LEA.HI.X R69, R4, c[0x0][0x1cc], R5, 0x1, P2 ;  /* 0x0000730004457a11 */ /* 0x000fe400010f0c05 */
[----:B------:R-:W-:Y:S02]  /*4dd0*/  @!P0 LEA R66, P2, R2, c[0x0][0x1c8], 0x1 ;  /* 0x0000720002428a11 */ /* 0x000fe400078408ff */
[----:B------:R-:W-:Y:S02]  /*4de0*/  @!P1 SHF.R.U64 R4, R18, 0x10, R19 ;  /* 0x0000001012049819 */ /* 0x000fe40000001213 */
[----:B------:R-:W-:Y:S02]  /*4df0*/  @!P0 LEA.HI.X R67, R2, c[0x0][0x1cc], R3, 0x1, P2 ;  /* 0x0000730002438a11 */ /* 0x000fe400010f0c03 */
[----:B------:R-:W-:Y:S02]  /*4e00*/  @!P1 SHF.R.U64 R2, R16, 0x10, R17 ;  /* 0x0000001010029819 */ /* 0x000fe40000001211 */
[----:B------:R-:W-:Y:S02]  /*4e10*/  @!P1 PRMT R11, R30, 0x5432, R4 ;  /* 0x000054321e0b9816 */ /* 0x000fe40000000004 */
[----:B------:R-:W-:Y:S01]  /*4e20*/  @!P1 PRMT R8, R29, 0x5432, R2 ;  /* 0x000054321d089816 */ /* 0x000fe20000000002 */
[----:B-1----:R-:W-:Y:S01]  /*4e30*/  @!P1 IMAD.U32 R2, R12, 0x10000, RZ ;  /* 0x000100000c029824 */ /* 0x002fe200078e00ff */
[----:B------:R-:W-:Y:S01]  /*4e40*/  @!P1 SHF.L.U32 R4, R13, 0x10, RZ ;  /* 0x000000100d049819 */ /* 0x000fe200000006ff */
[----:B--2---:R-:W-:Y:S01]  /*4e50*/  @!P1 IMAD.U32 R9, R44, 0x10000, RZ ;  /* 0x000100002c099824 */ /* 0x004fe200078e00ff */
[C---:B------:R-:W-:Y:S01]  /*4e60*/  @!P1 LOP3.LUT R41, R47.reuse, 0xffff0000, RZ, 0xc0, !PT ;  /* 0xffff00002f299812 */ /* 0x040fe200078ec0ff */
[----:B------:R-:W-:Y:S01]  /*4e70*/  @!P1 IMAD.U32 R39, R47, 0x10000, RZ ;  /* 0x000100002f279824 */ /* 0x000fe200078e00ff */
[----:B------:R-:W-:Y:S02]  /*4e80*/  @!P1 LOP3.LUT R37, R46, 0xffff0000, RZ, 0xc0, !PT ;  /* 0xffff00002e259812 */ /* 0x000fe400078ec0ff */
[----:B------:R-:W-:Y:S01]  /*4e90*/  @!P1 SHF.R.U32.HI R5, RZ, 0x10, R19 ;  /* 0x00000010ff059819 */ /* 0x000fe20000011613 */
[----:B------:R-:W-:Y:S01]  /*4ea0*/  @!P1 IMAD.U32 R19, R45, 0x10000, RZ ;  /* 0x000100002d139824 */ /* 0x000fe200078e00ff */
[----:B------:R-:W-:Y:S02]  /*4eb0*/  @!P1 SHF.R.U32.HI R3, RZ, 0x10, R17 ;  /* 0x00000010ff039819 */ /* 0x000fe40000011611 */
[C---:B------:R-:W-:Y:S02]  /*4ec0*/  @!P1 PRMT R17, R60.reuse, 0x5410, R6 ;  /* 0x000054103c119816 */ /* 0x040fe40000000006 */
[----:B------:R-:W-:Y:S02]  /*4ed0*/  @!P1 PRMT R16, R60, 0x5432, R7 ;  /* 0x000054323c109816 */ /* 0x000fe40000000007 */
[----:B------:R-:W-:Y:S01]  /*4ee0*/  @!P1 PRMT R6, R29, 0x5410, R3 ;  /* 0x000054101d069816 */ /* 0x000fe20000000003 */
[----:B------:R-:W-:Y:S01]  /*4ef0*/  @!P1 IMAD.U32 R7, R17, 0x10000, RZ ;  /* 0x0001000011079824 */ /* 0x000fe200078e00ff */
[----:B------:R-:W-:Y:S01]  /*4f00*/  @!P1 PRMT R10, R30, 0x5410, R5 ;  /* 0x000054101e0a9816 */ /* 0x000fe20000000005 */
[C---:B------:R-:W-:Y:S01]  /*4f10*/  @!P1 IMAD.U32 R3, R8.reuse, 0x10000, RZ ;  /* 0x0001000008039824 */ /* 0x040fe200078e00ff */
[----:B------:R-:W-:Y:S01]  /*4f20*/  @!P1 LOP3.LUT R8, R8, 0xffff0000, RZ, 0xc0, !PT ;  /* 0xffff000008089812 */ /* 0x000fe200078ec0ff */
[----:B------:R-:W-:Y:S02]  /*4f30*/  @!P1 IMAD.U32 R18, R16, 0x10000, RZ ;  /* 0x0001000010129824 */ /* 0x000fe400078e00ff */
        /* <DEDUP_REMOVED lines=69> */
.L_x_349:
[----:B------:R-:W-:Y:S05]  /*5390*/  BSYNC B0 ;  /* 0x0000000000007941 */ /* 0x000fea0003800000 */
.L_x_348:
[----:B------:R-:W-:Y:S05]  /*53a0*/  IADD3 R60, P0, R170, R74, RZ ;  /* 0x0000004aaa3c7210 */ /* 0x000fea0007f1e0ff */
[----:B------:R-:W-:Y:S01]  /*53b0*/  IMAD.X R61, R79, 0x1, R136, P0 ;  /* 0x000000014f3d7824 */ /* 0x000fe200000e0688 */
[----:B------:R-:W-:Y:S11]  /*53c0*/  ISETP.GE.OR P0, PT, R149, R64, !P4 ;  /* 0x000000409500720c */ /* 0x000ff60006706670 */
[----:B------:R-:W-:Y:S02]  /*53d0*/  @!UPT UIADD3 URZ, URZ, URZ, URZ ;  /* 0x0000003f3f3ff290 */ /* 0x000fe4000fffe03f */
[----:B------:R-:W-:-:S05]  /*53e0*/  @P0 BRA `(.L_x_343) ;  /* 0x00000ae000000947 */ /* 0x000fca0003800000 */
[----:B-----5:R-:W-:Y:S01]  /*53f0*/  @!P1 SHF.R.U32.HI R5, RZ, 0x10, R57 ;  /* 0x00000010ff059819 */ /* 0x020fe20000011639 */
[----:B-1----:R-:W1:Y:S01]  /*5400*/  LDS.128 R12, [R130+0x3100] ;  /* 0x00310000820c7984 */ /* 0x002e620000000c00 */
[----:B------:R-:W-:Y:S02]  /*5410*/  @!P1 SHF.R.U32.HI R3, RZ, 0x10, R21 ;  /* 0x00000010ff039819 */ /* 0x000fe40000011615 */
[----:B------:R-:W-:Y:S02]  /*5420*/  @!P1 SHF.R.U64 R8, R56, 0x10, R57 ;  /* 0x0000001038089819 */ /* 0x000fe40000001239 */
[----:B------:R-:W-:Y:S02]  /*5430*/  @!P1 PRMT R11, R62, 0x5410, R5 ;  /* 0x000054103e0b9816 */ /* 0x000fe40000000005 */
[----:B------:R-:W-:Y:S01]  /*5440*/  IADD3 R16, P2, P0, R82, R60, R108 ;  /* 0x0000003c52107210 */ /* 0x000fe2000785e06c */
[----:B------:R-:W2:Y:S01]  /*5450*/  LDS.128 R44, [R132+0x3100] ;  /* 0x00310000842c7984 */ /* 0x000ea20000000c00 */
[----:B------:R-:W-:Y:S01]  /*5460*/  @!P1 SHF.R.U64 R2, R20, 0x10, R21 ;  /* 0x0000001014029819 */ /* 0x000fe20000001215 */
[----:B------:R-:W-:Y:S01]  /*5470*/  @!P1 IMAD.U32 R29, R11, 0x10000, RZ ;  /* 0x000100000b1d9824 */ /* 0x000fe200078e00ff */
[----:B------:R-:W-:Y:S02]  /*5480*/  IADD3.X R17, R81, R61, R114, P2, P0 ;  /* 0x0000003d51117210 */ /* 0x000fe400017e0472 */
[----:B------:R-:W-:Y:S02]  /*5490*/  LEA R50, P0, R16, c[0x0][0x1c8], 0x1 ;  /* 0x0000720010327a11 */ /* 0x000fe400078008ff */
[----:B------:R-:W-:Y:S02]  /*54a0*/  @!P1 SHF.R.U64 R6, R22, 0x10, R23 ;  /* 0x0000001016069819 */ /* 0x000fe40000001217 */
[----:B------:R-:W-:Y:S02]  /*54b0*/  LEA.HI.X R51, R16, c[0x0][0x1cc], R17, 0x1, P0 ;  /* 0x0000730010337a11 */ /* 0x000fe400000f0c11 */
[----:B------:R-:W-:Y:S02]  /*54c0*/  @!P1 SHF.R.U32.HI R4, RZ, 0x10, R23 ;  /* 0x00000010ff049819 */ /* 0x000fe40000011617 */
[----:B------:R-:W-:Y:S02]  /*54d0*/  @!P1 PRMT R19, R32, 0x5432, R6 ;  /* 0x0000543220139816 */ /* 0x000fe40000000006 */
[----:B------:R-:W-:Y:S02]  /*54e0*/  @!P1 SHF.R.U64 R9, R58, 0x10, R59 ;  /* 0x000000103a099819 */ /* 0x000fe4000000123b */
[----:B------:R-:W-:Y:S02]  /*54f0*/  @!P1 PRMT R7, R31, 0x5410, R3 ;  /* 0x000054101f079816 */ /* 0x000fe40000000003 */
[----:B------:R-:W-:Y:S02]  /*5500*/  @!P1 PRMT R36, R63, 0x5432, R9 ;  /* 0x000054323f249816 */ /* 0x000fe40000000009 */
[----:B------:R-:W-:Y:S01]  /*5510*/  @!P1 PRMT R9, R32, 0x5410, R4 ;  /* 0x0000541020099816 */ /* 0x000fe20000000004 */
[----:B------:R-:W-:Y:S01]  /*5520*/  @!P1 IMAD.U32 R3, R7, 0x10000, RZ ;  /* 0x0001000007039824 */ /* 0x000fe200078e00ff */
[C---:B------:R-:W-:Y:S02]  /*5530*/  @!P1 SHF.L.U32 R34, R36.reuse, 0x10, RZ ;  /* 0x0000001024229819 */ /* 0x040fe400000006ff */
[----:B------:R-:W-:Y:S02]  /*5540*/  @!P1 LOP3.LUT R36, R36, 0xffff0000, RZ, 0xc0, !PT ;  /* 0xffff000024249812 */ /* 0x000fe400078ec0ff */
[----:B------:R-:W-:Y:S02]  /*5550*/  @!P1 LOP3.LUT R17, R9, 0xffff0000, RZ, 0xc0, !PT ;  /* 0xffff000009119812 */ /* 0x000fe400078ec0ff */
[----:B------:R-:W-:Y:S02]  /*5560*/  @!P1 PRMT R22, R62, 0x5432, R8 ;  /* 0x000054323e169816 */ /* 0x000fe40000000008 */
[----:B------:R-:W-:Y:S01]  /*5570*/  @!P1 PRMT R5, R31, 0x5432, R2 ;  /* 0x000054321f059816 */ /* 0x000fe20000000002 */
[----:B-1----:R-:W-:Y:S01]  /*5580*/  @!P1 IMAD.U32 R2, R13, 0x10000, RZ ;  /* 0x000100000d029824 */ /* 0x002fe200078e00ff */
[----:B------:R-:W-:Y:S01]  /*5590*/  @!P1 SHF.R.U32.HI R10, RZ, 0x10, R59 ;  /* 0x00000010ff0a9819 */ /* 0x000fe2000001163b */
[----:B------:R-:W-:Y:S01]  /*55a0*/  @!P1 IMAD.U32 R20, R22, 0x10000, RZ ;  /* 0x0001000016149824 */ /* 0x000fe200078e00ff */
[----:B------:R-:W-:Y:S01]  /*55b0*/  @!P1 LOP3.LUT R6, R12, 0xffff0000, RZ, 0xc0, !PT ;  /* 0xffff00000c069812 */ /* 0x000fe200078ec0ff */
[----:B------:R-:W-:Y:S01]  /*55c0*/  @!P1 FMUL.FTZ R8, R2, R29 ;  /* 0x0000001d02089220 */ /* 0x000fe20000410000 */
[----:B------:R-:W-:Y:S01]  /*55d0*/  @!P1 LOP3.LUT R22, R22, 0xffff0000, RZ, 0xc0, !PT ;  /* 0xffff000016169812 */ /* 0x000fe200078ec0ff */
[-C--:B------:R-:W-:Y:S01]  /*55e0*/  @!P1 FMUL.FTZ R4, R2, R3.reuse ;  /* 0x0000000302049220 */ /* 0x080fe20000410000 */
[----:B------:R-:W-:Y:S01]  /*55f0*/  @!P1 PRMT R40, R63, 0x5410, R10 ;  /* 0x000054103f289816 */ /* 0x000fe2000000000a */
[----:B------:R-:W-:Y:S01]  /*5600*/  @!P1 IMAD.U32 R2, R12, 0x10000, RZ ;  /* 0x000100000c029824 */ /* 0x000fe200078e00ff */
[C---:B--2---:R-:W-:Y:S01]  /*5610*/  @!P1 SHF.L.U32 R30, R45.reuse, 0x10, RZ ;  /* 0x000000102d1e9819 */ /* 0x044fe200000006ff */
[C---:B------:R-:W-:Y:S01]  /*5620*/  @!P1 IMAD.U32 R21, R44.reuse, 0x10000, RZ ;  /* 0x000100002c159824 */ /* 0x040fe200078e00ff */
[----:B------:R-:W-:Y:S01]  /*5630*/  @!P1 LOP3.LUT R23, R44, 0xffff0000, RZ, 0xc0, !PT ;  /* 0xffff00002c179812 */ /* 0x000fe200078ec0ff */
[----:B------:R-:W-:Y:S01]  /*5640*/  @!P1 FMUL.FTZ R10, R6, R22 ;  /* 0x00000016060a9220 */ /* 0x000fe20000410000 */
[----:B------:R-:W-:Y:S01]  /*5650*/  @!P1 LOP3.LUT R32, R45, 0xffff0000, RZ, 0xc0, !PT ;  /* 0xffff00002d209812 */ /* 0x000fe200078ec0ff */
[----:B------:R-:W-:Y:S01]  /*5660*/  @!P1 FFMA.FTZ R56, R30, R3, -R8 ;  /* 0x000000031e389223 */ /* 0x000fe20000010808 */
[----:B------:R-:W-:Y:S01]  /*5670*/  @!P1 LOP3.LUT R41, R47, 0xffff0000, RZ, 0xc0, !PT ;  /* 0xffff00002f299812 */ /* 0x000fe200078ec0ff */
[----:B------:R-:W-:Y:S01]  /*5680*/  @!P1 FMUL.FTZ R8, R2, R20 ;  /* 0x0000001402089220 */ /* 0x000fe20000410000 */
[----:B------:R-:W-:Y:S01]  /*5690*/  @!P1 LOP3.LUT R37, R46, 0xffff0000, RZ, 0xc0, !PT ;  /* 0xffff00002e259812 */ /* 0x000fe200078ec0ff */
[----:B------:R-:W-:Y:S01]  /*56a0*/  @!P1 IMAD.U32 R38, R40, 0x10000, RZ ;  /* 0x0001000028269824 */ /* 0x000fe200078e00ff */
[----:B------:R-:W-:Y:S01]  /*56b0*/  @!P1 SHF.L.U32 R3, R5, 0x10, RZ ;  /* 0x0000001005039819 */ /* 0x000fe200000006ff */
[----:B------:R-:W-:Y:S01]  /*56c0*/  @!P1 IMAD.U32 R39, R47, 0x10000, RZ ;  /* 0x000100002f279824 */ /* 0x000fe200078e00ff */
[----:B------:R-:W-:Y:S01]  /*56d0*/  @!P1 LOP3.LUT R5, R5, 0xffff0000, RZ, 0xc0, !PT ;  /* 0xffff000005059812 */ /* 0x000fe200078ec0ff */
[----:B------:R-:W-:Y:S01]  /*56e0*/  @!P1 IMAD.U32 R35, R46, 0x10000, RZ ;  /* 0x000100002e239824 */ /* 0x000fe200078e00ff */
[C---:B------:R-:W-:Y:S01]  /*56f0*/  @!P1 SHF.L.U32 R16, R15.reuse, 0x10, RZ ;  /* 0x000000100f109819 */ /* 0x040fe200000006ff */
[-C--:B------:R-:W-:Y:S01]  /*5700*/  @!P1 FMUL.FTZ R2, R2, R3.reuse ;  /* 0x0000000302029220 */ /* 0x080fe20000410000 */
[----:B------:R-:W-:Y:S01]  /*5710*/  @!P1 LOP3.LUT R18, R15, 0xffff0000, RZ, 0xc0, !PT ;  /* 0xffff00000f129812 */ /* 0x000fe200078ec0ff */
[----:B------:R-:W-:Y:S01]  /*5720*/  @!P1 FFMA.FTZ R55, R21, R3, -R8 ;  /* 0x0000000315379223 */ /* 0x000fe20000010808 */
[----:B------:R-:W-:Y:S01]  /*5730*/  @!P1 LOP3.LUT R31, R11, 0xffff0000, RZ, 0xc0, !PT ;  /* 0xffff00000b1f9812 */ /* 0x000fe200078ec0ff */
[-C--:B------:R-:W-:Y:S01]  /*5740*/  @!P1 FMUL.FTZ R3, R6, R5.reuse ;  /* 0x0000000506039220 */ /* 0x080fe20000410000 */
[----:B------:R-:W-:Y:S01]  /*5750*/  @!P1 LOP3.LUT R6, R13, 0xffff0000, RZ, 0xc0, !PT ;  /* 0xffff00000d069812 */ /* 0x000fe200078ec0ff */
[----:B------:R-:W-:Y:S01]  /*5760*/  @!P1 FFMA.FTZ R54, R23, R5, -R10 ;  /* 0x0000000517369223 */ /* 0x000fe2000001080a */
[C---:B------:R-:W-:Y:S01]  /*5770*/  @!P1 LOP3.LUT R10, R14.reuse, 0xffff0000, RZ, 0xc0, !PT ;  /* 0xffff00000e0a9812 */ /* 0x040fe200078ec0ff */
[----:B------:R-:W-:Y:S01]  /*5780*/  @!P1 IMAD.U32 R8, R14, 0x10000, RZ ;  /* 0x000100000e089824 */ /* 0x000fe200078e00ff */
[----:B------:R-:W-:Y:S01]  /*5790*/  @!P1 LOP3.LUT R5, R7, 0xffff0000, RZ, 0xc0, !PT ;  /* 0xffff000007059812 */ /* 0x000fe200078ec0ff */
[----:B------:R-:W-:Y:S01]  /*57a0*/  @!P1 IMAD.U32 R11, R9, 0x10000, RZ ;  /* 0x00010000090b9824 */ /* 0x000fe200078e00ff */
[C---:B------:R-:W-:Y:S01]  /*57b0*/  @!P1 LOP3.LUT R9, R19.reuse, 0xffff0000, RZ, 0xc0, !PT ;  /* 0xffff000013099812 */ /* 0x040fe200078ec0ff */
[----:B------:R-:W-:Y:S01]  /*57c0*/  @!P1 IMAD.U32 R7, R19, 0x10000, RZ ;  /* 0x0001000013079824 */ /* 0x000fe200078e00ff */
[----:B------:R-:W-:Y:S01]  /*57d0*/  @!P1 LOP3.LUT R40, R40, 0xffff0000, RZ, 0xc0, !PT ;  /* 0xffff000028289812 */ /* 0x000fe200078ec0ff */
[----:B------:R-:W-:Y:S01]  /*57e0*/  @!P1 FMUL.FTZ R49, R6, R31 ;  /* 0x0000001f06319220 */ /* 0x000fe20000410000 */
[----:B------:R-:W-:Y:S01]  /*57f0*/  ISETP.GE.AND P0, PT, R91, c[0x0][0x1d4], PT ;  /* 0x000075005b007a0c */ /* 0x000fe20003f06270 */
[----:B------:R-:W-:Y:S02]  /*5800*/  @!P1 FMUL.FTZ R42, R16, R38 ;  /* 0x00000026102a9220 */ /* 0x000fe40000410000 */
[----:B------:R-:W-:Y:S02]  /*5810*/  @!P1 FMUL.FTZ R19, R18, R40 ;  /* 0x0000002812139220 */ /* 0x000fe40000410000 */
[----:B------:R-:W-:Y:S02]  /*5820*/  @!P1 FMUL.FTZ R48, R8, R34 ;  /* 0x0000002208309220 */ /* 0x000fe40000410000 */
[----:B------:R-:W-:Y:S02]  /*5830*/  @!P1 FMUL.FTZ R43, R10, R36 ;  /* 0x000000240a2b9220 */ /* 0x000fe40000410000 */
[----:B------:R-:W-:Y:S02]  /*5840*/  @!P1 FFMA.FTZ R53, R32, R5, -R49 ;  /* 0x0000000520359223 */ /* 0x000fe40000010831 */
        /* <DEDUP_REMOVED lines=41> */
.L_x_327:
[----:B------:R-:W-:Y:S01]  /*5ae0*/  IMAD R2, R33, -0x60, R0 ;  /* 0xffffffa021027824 */ /* 0x000fe200078e0200 */
[----:B------:R-:W-:Y:S04]  /*5af0*/  BSSY B0, `(.L_x_350) ;  /* 0x0000015000007945 */ /* 0x000fe80003800000 */
[----:B------:R-:W-:Y:S04]  /*5b00*/  IMNMX R16, R2, 0x60, PT ;  /* 0x0000006002107817 */ /* 0x000fe80003800200 */
[----:B------:R-:W-:Y:S11]  /*5b10*/  ISETP.GE.AND P0, PT, R87, R16, PT ;  /* 0x000000105700720c */ /* 0x000ff60003f06270 */
[----:B------:R-:W-:Y:S02]  /*5b20*/  @!UPT UIADD3 URZ, URZ, URZ, URZ ;  /* 0x0000003f3f3ff290 */ /* 0x000fe4000fffe03f */
[----:B------:R-:W-:-:S05]  /*5b30*/  @P0 BRA `(.L_x_351) ;  /* 0x0000010000000947 */ /* 0x000fca0003800000 */
[----:B------:R-:W-:Y:S11]  /*5b40*/  ISETP.NE.AND P1, PT, R86, RZ, PT ;  /* 0x000000ff5600720c */ /* 0x000ff60003f25270 */
[----:B------:R-:W-:Y:S02]  /*5b50*/  @!UPT UIADD3 URZ, URZ, URZ, URZ ;  /* 0x0000003f3f3ff290 */ /* 0x000fe4000fffe03f */
[----:B------:R-:W1:Y:S01]  /*5b60*/  @P1 LDS.128 R12, [R85+0x3100] ;  /* 0x00310000550c1984 */ /* 0x000e620000000c00 */
[-C--:B------:R-:W-:Y:S05]  /*5b70*/  @P1 IADD3 R2, P0, R107, R74.reuse, RZ ;  /* 0x0000004a6b021210 */ /* 0x080fea0007f1e0ff */
[----:B------:R-:W-:Y:S01]  /*5b80*/  @P1 IMAD.X R5, R106, 0x1, R79, P0 ;  /* 0x000000016a051824 */ /* 0x000fe200000e064f */
[----:B------:R-:W-:Y:S11]  /*5b90*/  ISETP.NE.AND P0, PT, R90, RZ, PT ;  /* 0x000000ff5a00720c */ /* 0x000ff60003f05270 */
[----:B------:R-:W-:Y:S02]  /*5ba0*/  @!UPT UIADD3 URZ, URZ, URZ, URZ ;  /* 0x0000003f3f3ff290 */ /* 0x000fe4000fffe03f */
[----:B------:R-:W2:Y:S01]  /*5bb0*/  @P0 LDS.128 R8, [R84+0x3100] ;  /* 0x0031000054080984 */ /* 0x000ea20000000c00 */
[----:B------:R-:W-:Y:S05]  /*5bc0*/  @P0 IADD3 R3, P2, R111, R74, RZ ;  /* 0x0000004a6f030210 */ /* 0x000fea0007f5e0ff */
[----:B------:R-:W-:Y:S01]  /*5bd0*/  @P0 IMAD.X R6, R79, 0x1, R110, P2 ;  /* 0x000000014f060824 */ /* 0x000fe200010e066e */
[C---:B------:R-:W-:Y:S04]  /*5be0*/  @P1 LEA R4, P2, R2.reuse, c[0x0][0x1c8], 0x1 ;  /* 0x0000720002041a11 */ /* 0x040fe800078408ff */
[----:B------:R-:W-:Y:S02]  /*5bf0*/  @P1 LEA.HI.X R5, R2, c[0x0][0x1cc], R5, 0x1, P2 ;  /* 0x0000730002051a11 */ /* 0x000fe400010f0c05 */
[C---:B------:R-:W-:Y:S04]  /*5c00*/  @P0 LEA R2, P2, R3.reuse, c[0x0][0x1c8], 0x1 ;  /* 0x0000720003020a11 */ /* 0x040fe800078408ff */
[----:B------:R-:W-:Y:S01]  /*5c10*/  @P0 LEA.HI.X R3, R3, c[0x0][0x1cc], R6, 0x1, P2 ;  /* 0x0000730003030a11 */ /* 0x000fe200010f0c06 */
[----:B-1----:R1:W-:Y:S04]  /*5c20*/  @P1 STG.E.128 [R4.64], R12 ;  /* 0x0000000c04001986 */ /* 0x0023e8000c101d08 */
[----:B--2---:R1:W-:Y:S04]  /*5c30*/  @P0 STG.E.128 [R2.64], R8 ;  /* 0x0000000802000986 */ /* 0x0043e8000c101d08 */
.L_x_351:
[----:B------:R-:W-:Y:S05]  /*5c40*/  BSYNC B0 ;  /* 0x0000000000007941 */ /* 0x000fea0003800000 */
.L_x_350:
        /* <DEDUP_REMOVED lines=9> */
[----:B------:R-:W-:Y:S03]  /*5ce0*/  @P2 IADD3 R5, P0, R107, R3, RZ ;  /* 0x000000036b052210 */ /* 0x000fe60007f1e0ff */
[----:B------:R-:W2:Y:S02]  /*5cf0*/  @P1 LDS.128 R8, [R84+0x4100] ;  /* 0x0041000054081984 */ /* 0x000ea40000000c00 */
[----:B------:R-:W-:Y:S01]  /*5d00*/  @P2 IMAD.X R6, R106, 0x1, R2, P0 ;  /* 0x000000016a062824 */ /* 0x000fe200000e0602 */
        /* <DEDUP_REMOVED lines=8> */
.L_x_353:
[----:B------:R-:W-:Y:S05]  /*5d90*/  BSYNC B0 ;  /* 0x0000000000007941 */ /* 0x000fea0003800000 */
.L_x_352:
        /* <DEDUP_REMOVED lines=19> */
.L_x_343:
[----:B------:R-:W-:Y:S05]  /*5ed0*/  BSYNC B2 ;  /* 0x0000000000027941 */ /* 0x000fea0003800000 */
.L_x_326:
[----:B------:R-:W-:Y:S01]  /*5ee0*/  IMAD R20, R33, -0x60, RZ ;  /* 0xffffffa021147824 */ /* 0x000fe200078e02ff */
[----:B------:R-:W-:Y:S01]  /*5ef0*/  BSSY B0, `(.L_x_354) ;  /* 0x000006b000007945 */ /* 0x000fe20003800000 */
[----:B-12---:R-:W-:Y:S02]  /*5f00*/  IMAD R2, R93, 0x60, RZ ;  /* 0x000000605d027824 */ /* 0x006fe400078e02ff */
[----:B-----5:R-:W-:Y:S02]  /*5f10*/  IMAD.IADD R6, R119, 0x1, R20 ;  /* 0x0000000177067824 */ /* 0x020fe400078e0214 */
[----:B------:R-:W-:Y:S03]  /*5f20*/  IMAD.WIDE.U32 R18, R33, 0x60, RZ ;  /* 0x0000006021127825 */ /* 0x000fe600078e00ff */
[C---:B------:R-:W-:Y:S01]  /*5f30*/  ISETP.GE.AND P5, PT, R6.reuse, 0x11, PT ;  /* 0x000000110600780c */ /* 0x040fe20003fa6270 */
[----:B------:R-:W-:Y:S01]  /*5f40*/  IMAD.IADD R19, R19, 0x1, R2 ;  /* 0x0000000113137824 */ /* 0x000fe200078e0202 */
[C---:B------:R-:W-:Y:S02]  /*5f50*/  ISETP.GE.AND P4, PT, R6.reuse, 0x1, PT ;  /* 0x000000010600780c */ /* 0x040fe40003f86270 */
[----:B------:R-:W-:Y:S02]  /*5f60*/  IADD3 R4, P0, R143, R18, RZ ;  /* 0x000000128f047210 */ /* 0x000fe40007f1e0ff */
[C---:B------:R-:W-:Y:S02]  /*5f70*/  ISETP.GE.AND P3, PT, R6.reuse, 0x21, PT ;  /* 0x000000210600780c */ /* 0x040fe40003f66270 */
[----:B------:R-:W-:Y:S02]  /*5f80*/  IADD3.X R5, R19, R145, RZ, P0, !PT ;  /* 0x0000009113057210 */ /* 0x000fe400007fe4ff */
[C---:B------:R-:W-:Y:S02]  /*5f90*/  ISETP.GE.AND P2, PT, R6.reuse, 0x31, PT ;  /* 0x000000310600780c */ /* 0x040fe40003f46270 */
[----:B------:R-:W-:Y:S02]  /*5fa0*/  ISETP.GE.AND P1, PT, R6, 0x41, PT ;  /* 0x000000410600780c */ /* 0x000fe40003f26270 */
[C---:B------:R-:W-:Y:S01]  /*5fb0*/  @P5 IADD3 R8, P0, R4.reuse, 0x10, RZ ;  /* 0x0000001004085810 */ /* 0x040fe20007f1e0ff */
[----:B------:R-:W-:Y:S01]  /*5fc0*/  @P4 IMAD R7, R5, c[0x0][0x258], RZ ;  /* 0x0000960005074a24 */ /* 0x000fe200078e02ff */
[-C--:B------:R-:W-:Y:S01]  /*5fd0*/  @P4 MOV R2, R88.reuse ;  /* 0x0000005800024202 */ /* 0x080fe20000000f00 */
[----:B------:R-:W-:Y:S02]  /*5fe0*/  @P4 IMAD.MOV.U32 R3, RZ, RZ, R92 ;  /* 0x000000ffff034224 */ /* 0x000fe400078e005c */
[----:B------:R-:W-:Y:S01]  /*5ff0*/  @P5 IMAD.X R9, RZ, RZ, R5, P0 ;  /* 0x000000ffff095224 */ /* 0x000fe200000e0605 */
[C---:B------:R-:W-:Y:S01]  /*6000*/  @P3 IADD3 R10, P0, R4.reuse, 0x20, RZ ;  /* 0x00000020040a3810 */ /* 0x040fe20007f1e0ff */
[C---:B------:R-:W-:Y:S04]  /*6010*/  @P4 IMAD.WIDE.U32 R2, R4.reuse, c[0x0][0x258], R2 ;  /* 0x0000960004024a25 */ /* 0x040fe800078e0002 */
[----:B------:R-:W-:Y:S02]  /*6020*/  @P4 IMAD R7, R4, c[0x0][0x25c], R7 ;  /* 0x0000970004074a24 */ /* 0x000fe400078e0207 */
[----:B------:R-:W-:Y:S01]  /*6030*/  @P3 IMAD.X R11, RZ, RZ, R5, P0 ;  /* 0x000000ffff0b3224 */ /* 0x000fe200000e0605 */
[C---:B------:R-:W-:Y:S01]  /*6040*/  @P4 LEA R16, P0, R2.reuse, c[0x0][0x250], 0x1 ;  /* 0x0000940002104a11 */ /* 0x040fe200078008ff */
[----:B------:R-:W-:Y:S02]  /*6050*/  @P4 IMAD.IADD R7, R3, 0x1, R7 ;  /* 0x0000000103074824 */ /* 0x000fe400078e0207 */
[----:B------:R-:W-:Y:S03]  /*6060*/  @P5 IMAD.MOV.U32 R3, RZ, RZ, R92 ;  /* 0x000000ffff035224 */ /* 0x000fe600078e005c */
[----:B------:R-:W-:Y:S01]  /*6070*/  @P4 LEA.HI.X R17, R2, c[0x0][0x254], R7, 0x1, P0 ;  /* 0x0000950002114a11 */ /* 0x000fe200000f0c07 */
[----:B------:R-:W-:Y:S01]  /*6080*/  @P5 IMAD R7, R9, c[0x0][0x258], RZ ;  /* 0x0000960009075a24 */ /* 0x000fe200078e02ff */
[----:B------:R-:W-:Y:S03]  /*6090*/  @P5 MOV R2, R88 ;  /* 0x0000005800025202 */ /* 0x000fe60000000f00 */
[C---:B------:R-:W-:Y:S02]  /*60a0*/  @P5 IMAD R7, R8.reuse, c[0x0][0x25c], R7 ;  /* 0x0000970008075a24 */ /* 0x040fe400078e0207 */
[----:B------:R-:W-:Y:S04]  /*60b0*/  @P5 IMAD.WIDE.U32 R2, R8, c[0x0][0x258], R2 ;  /* 0x0000960008025a25 */ /* 0x000fe800078e0002 */
[----:B------:R-:W-:Y:S01]  /*60c0*/  @P5 IMAD.IADD R7, R3, 0x1, R7 ;  /* 0x0000000103075824 */ /* 0x000fe200078e0207 */
[C---:B------:R-:W-:Y:S02]  /*60d0*/  @P5 LEA R14, P0, R2.reuse, c[0x0][0x250], 0x1 ;  /* 0x00009400020e5a11 */ /* 0x040fe400078008ff */
[----:B------:R-:W-:Y:S02]  /*60e0*/  @P3 MOV R3, R92 ;  /* 0x0000005c00033202 */ /* 0x000fe40000000f00 */
[----:B------:R-:W-:Y:S01]  /*60f0*/  @P5 LEA.HI.X R15, R2, c[0x0][0x254], R7, 0x1, P0 ;  /* 0x00009500020f5a11 */ /* 0x000fe200000f0c07 */
[----:B------:R-:W-:Y:S01]  /*6100*/  @P3 IMAD.MOV.U32 R2, RZ, RZ, R88 ;  /* 0x000000ffff023224 */ /* 0x000fe200078e0058 */
[----:B------:R-:W-:Y:S01]  /*6110*/  @P2 IADD3 R8, P0, R4, 0x30, RZ ;  /* 0x0000003004082810 */ /* 0x000fe20007f1e0ff */
[----:B------:R-:W-:Y:S02]  /*6120*/  @P3 IMAD R7, R11, c[0x0][0x258], RZ ;  /* 0x000096000b073a24 */ /* 0x000fe400078e02ff */
[C---:B------:R-:W-:Y:S01]  /*6130*/  @P3 IMAD.WIDE.U32 R2, R10.reuse, c[0x0][0x258], R2 ;  /* 0x000096000a023a25 */ /* 0x040fe200078e0002 */
[----:B------:R-:W-:Y:S03]  /*6140*/  @P2 IADD3.X R9, RZ, R5, RZ, P0, !PT ;  /* 0x00000005ff092210 */ /* 0x000fe600007fe4ff */
[----:B------:R-:W-:Y:S01]  /*6150*/  @P3 IMAD R7, R10, c[0x0][0x25c], R7 ;  /* 0x000097000a073a24 */ /* 0x000fe200078e0207 */
[C---:B------:R-:W-:Y:S03]  /*6160*/  @P3 LEA R12, P0, R2.reuse, c[0x0][0x250], 0x1 ;  /* 0x00009400020c3a11 */ /* 0x040fe600078008ff */
[----:B------:R-:W-:Y:S02]  /*6170*/  @P3 IMAD.IADD R7, R3, 0x1, R7 ;  /* 0x0000000103073824 */ /* 0x000fe400078e0207 */
[----:B------:R-:W-:Y:S03]  /*6180*/  @P2 IMAD.MOV.U32 R3, RZ, RZ, R92 ;  /* 0x000000ffff032224 */ /* 0x000fe600078e005c */
[----:B------:R-:W-:Y:S01]  /*6190*/  @P3 LEA.HI.X R13, R2, c[0x0][0x254], R7, 0x1, P0 ;  /* 0x00009500020d3a11 */ /* 0x000fe200000f0c07 */
[----:B------:R-:W-:Y:S01]  /*61a0*/  @P2 IMAD R7, R9, c[0x0][0x258], RZ ;  /* 0x0000960009072a24 */ /* 0x000fe200078e02ff */
[----:B------:R-:W-:Y:S03]  /*61b0*/  @P2 MOV R2, R88 ;  /* 0x0000005800022202 */ /* 0x000fe60000000f00 */
[C---:B------:R-:W-:Y:S02]  /*61c0*/  @P2 IMAD R7, R8.reuse, c[0x0][0x25c], R7 ;  /* 0x0000970008072a24 */ /* 0x040fe400078e0207 */
[----:B------:R-:W-:Y:S05]  /*61d0*/  @P2 IMAD.WIDE.U32 R2, R8, c[0x0][0x258], R2 ;  /* 0x0000960008022a25 */ /* 0x000fea00078e0002 */
[C---:B------:R-:W-:Y:S02]  /*61e0*/  @P2 LEA R8, P0, R2.reuse, c[0x0][0x250], 0x1 ;  /* 0x0000940002082a11 */ /* 0x040fe400078008ff */
[----:B------:R-:W-:Y:S02]  /*61f0*/  @P2 IADD3 R7, R3, R7, RZ ;  /* 0x0000000703072210 */ /* 0x000fe40007ffe0ff */
[----:B------:R-:W-:Y:S02]  /*6200*/  @P1 MOV R3, R92 ;  /* 0x0000005c00031202 */ /* 0x000fe40000000f00 */
[----:B------:R-:W-:Y:S02]  /*6210*/  @P2 LEA.HI.X R9, R2, c[0x0][0x254], R7, 0x1, P0 ;  /* 0x0000950002092a11 */ /* 0x000fe400000f0c07 */
[----:B------:R-:W-:Y:S05]  /*6220*/  @P1 IADD3 R7, P0, R4, 0x40, RZ ;  /* 0x0000004004071810 */ /* 0x000fea0007f1e0ff */
        /* <DEDUP_REMOVED lines=8> */
[----:B------:R-:W-:Y:S04]  /*62b0*/  @P1 IMAD.WIDE.U32 R2, R7, c[0x0][0x258], R2 ;  /* 0x0000960007021a25 */ /* 0x000fe800078e0002 */
[----:B------:R-:W-:Y:S01]  /*62c0*/  @P1 IMAD.IADD R4, R3, 0x1, R4 ;  /* 0x0000000103041824 */ /* 0x000fe200078e0204 */
[C---:B------:R-:W-:Y:S01]  /*62d0*/  @P1 LEA R6, P6, R2.reuse, c[0x0][0x250], 0x1 ;  /* 0x0000940002061a11 */ /* 0x040fe200078c08ff */
[----:B------:R-:W-:Y:S03]  /*62e0*/  @P0 IMAD.MOV.U32 R3, RZ, RZ, R92 ;  /* 0x000000ffff030224 */ /* 0x000fe600078e005c */
[----:B------:R-:W-:Y:S01]  /*62f0*/  @P1 LEA.HI.X R7, R2, c[0x0][0x254], R4, 0x1, P6 ;  /* 0x0000950002071a11 */ /* 0x000fe200030f0c04 */
[----:B------:R-:W-:Y:S01]  /*6300*/  @P0 IMAD R4, R5, c[0x0][0x258], RZ ;  /* 0x0000960005040a24 */ /* 0x000fe200078e02ff */
[----:B------:R-:W-:Y:S03]  /*6310*/  @P0 MOV R2, R88 ;  /* 0x0000005800020202 */ /* 0x000fe60000000f00 */
        /* <DEDUP_REMOVED lines=11> */
[----:B------:R1:W-:Y:S08]  /*63d0*/  @P4 LDGSTS.E.BYPASS.LTC128B.128 [R80+0x100], [R16.64], !P6 ;  /* 0x0010000010504fae */ /* 0x0003f0000f101d48 */
[----:B------:R2:W-:Y:S08]  /*63e0*/  @P5 LDGSTS.E.BYPASS.LTC128B.128 [R80+0x900], [R14.64], !P6 ;  /* 0x009000000e505fae */ /* 0x0005f0000f101d48 */
[----:B------:R3:W-:Y:S08]  /*63f0*/  @P3 LDGSTS.E.BYPASS.LTC128B.128 [R80+0x1100], [R12.64], !P6 ;  /* 0x011000000c503fae */ /* 0x0007f0000f101d48 */
[----:B------:R1:W-:Y:S08]  /*6400*/  @P2 LDGSTS.E.BYPASS.LTC128B.128 [R80+0x1900], [R8.64], !P6 ;  /* 0x0190000008502fae */ /* 0x0003f0000f101d48 */
[----:B------:R1:W-:Y:S08]  /*6410*/  @P1 LDGSTS.E.BYPASS.LTC128B.128 [R80+0x2100], [R6.64], !P6 ;  /* 0x0210000006501fae */ /* 0x0003f0000f101d48 */
[----:B------:R1:W-:Y:S01]  /*6420*/  @P0 LDGSTS.E.BYPASS.LTC128B.128 [R80+0x2900], [R4.64], !P6 ;  /* 0x0290000004500fae */ /* 0x0003e2000f101d48 */
[----:B---3--:R-:W-:Y:S02]  /*6430*/  IMNMX R13, R2, 0x60, PT ;  /* 0x00000060020d7817 */ /* 0x008fe40003800200 */
[----:B------:R-:W-:Y:S02]  /*6440*/  IADD3 R12, P0, R141, R18, RZ ;  /* 0x000000128d0c7210 */ /* 0x000fe40007f1e0ff */
[----:B------:R-:W-:Y:S03]  /*6450*/  ISETP.GE.AND P1, PT, R87, R13, PT ;  /* 0x0000000d5700720c */ /* 0x000fe60003f26270 */
[----:B------:R-:W0:Y:S01]  /*6460*/  LDGDEPBAR ;  /* 0x00000000000079af */ /* 0x000e220000000000 */
[----:B--2---:R-:W-:Y:S01]  /*6470*/  IADD3.X R14, R19, R140, RZ, P0, !PT ;  /* 0x0000008c130e7210 */ /* 0x004fe200007fe4ff */
[----:B------:R-:W-:Y:S06]  /*6480*/  DEPBAR.LE SB0, 0x0 ;  /* 0x000080000000791a */ /* 0x000fec0000000000 */
[----:B------:R-:W-:Y:S06]  /*6490*/  BAR.SYNC.DEFER_BLOCKING 0x0 ;  /* 0x0000000000007b1d */ /* 0x000fec0000010000 */
[----:B------:R-:W-:-:S05]  /*64a0*/  @P1 BRA `(.L_x_355) ;  /* 0x000000f000001947 */ /* 0x000fca0003800000 */
[----:B-1----:R-:W-:Y:S01]  /*64b0*/  MOV R5, R104 ;  /* 0x0000006800057202 */ /* 0x002fe20000000f00 */
[----:B------:R-:W-:Y:S01]  /*64c0*/  IMAD.MOV.U32 R4, RZ, RZ, R94 ;  /* 0x000000ffff047224 */ /* 0x000fe200078e005e */
[----:B------:R-:W-:Y:S01]  /*64d0*/  ISETP.GE.AND P1, PT, R24, c[0x0][0x1d4], PT ;  /* 0x0000750018007a0c */ /* 0x000fe20003f26270 */
[----:B------:R-:W-:Y:S02]  /*64e0*/  IMAD R2, R14, c[0x0][0x208], RZ ;  /* 0x000082000e027a24 */ /* 0x000fe400078e02ff */
[C---:B------:R-:W-:Y:S04]  /*64f0*/  IMAD.WIDE.U32 R4, R12.reuse, c[0x0][0x208], R4 ;  /* 0x000082000c047a25 */ /* 0x040fe800078e0004 */
[----:B------:R-:W-:Y:S04]  /*6500*/  IMAD R2, R12, c[0x0][0x20c], R2 ;  /* 0x000083000c027a24 */ /* 0x000fe800078e0202 */
[----:B------:R-:W-:Y:S01]  /*6510*/  IMAD.IADD R3, R5, 0x1, R2 ;  /* 0x0000000105037824 */ /* 0x000fe200078e0202 */
[C---:B------:R-:W-:Y:S01]  /*6520*/  LEA R2, P0, R4.reuse, c[0x0][0x1f8], 0x1 ;  /* 0x00007e0004027a11 */ /* 0x040fe200078008ff */
[----:B------:R-:W1:Y:S03]  /*6530*/  @!P1 LDS.128 R8, [R85+0x100] ;  /* 0x0001000055089984 */ /* 0x000e660000000c00 */
[----:B------:R-:W-:Y:S02]  /*6540*/  LEA.HI.X R3, R4, c[0x0][0x1fc], R3, 0x1, P0 ;  /* 0x00007f0004037a11 */ /* 0x000fe400000f0c03 */
[----:B------:R-:W-:Y:S11]  /*6550*/  ISETP.GE.AND P0, PT, R105, c[0x0][0x1d4], PT ;  /* 0x0000750069007a0c */ /* 0x000ff60003f06270 */
[----:B------:R-:W-:Y:S02]  /*6560*/  @!UPT UIADD3 URZ, URZ, URZ, URZ ;  /* 0x0000003f3f3ff290 */ /* 0x000fe4000fffe03f */
[----:B------:R-:W2:Y:S04]  /*6570*/  @!P0 LDS.128 R4, [R84+0x100] ;  /* 0x0001000054048984 */ /* 0x000ea80000000c00 */
[----:B-1----:R1:W-:Y:S04]  /*6580*/  @!P1 STG.E.128 [R2.64], R8 ;  /* 0x0000000802009986 */ /* 0x0023e8000c101d08 */
[----:B--2---:R1:W-:Y:S02]  /*6590*/  @!P0 STG.E.128 [R2.64+0x40], R4 ;  /* 0x0000400402008986 */ /* 0x0043e4000c101d08 */
.L_x_355:
[----:B-1----:R-:W-:Y:S05]  /*65a0*/  BSYNC B0 ;  /* 0x0000000000007941 */ /* 0x002fea0003800000 */
.L_x_354:
[----:B------:R-:W-:Y:S01]  /*65b0*/  ISETP.GE.AND P0, PT, R150, R13, PT ;  /* 0x0000000d9600720c */ /* 0x000fe20003f06270 */
[----:B------:R-:W-:Y:S01]  /*65c0*/  @!UPT UIADD3 URZ, URZ, URZ, URZ ;  /* 0x0000003f3f3ff290 */ /* 0x000fe2000fffe03f */
[----:B------:R-:W-:Y:S11]  /*65d0*/  BSSY B0, `(.L_x_356) ;  /* 0x0000013000007945 */ /* 0x000ff60003800000 */
[----:B------:R-:W-:-:S05]  /*65e0*/  @P0 BRA `(.L_x_357) ;  /* 0x0000011000000947 */ /* 0x000fca0003800000 */
[----:B------:R-:W-:Y:S01]  /*65f0*/  IADD3 R2, P0, R12, 0x20, RZ ;  /* 0x000000200c027810 */ /* 0x000fe20007f1e0ff */
[----:B------:R-:W-:Y:S01]  /*6600*/  IMAD.MOV.U32 R4, RZ, RZ, R94 ;  /* 0x000000ffff047224 */ /* 0x000fe200078e005e */
[----:B------:R-:W-:Y:S02]  /*6610*/  MOV R5, R104 ;  /* 0x0000006800057202 */ /* 0x000fe40000000f00 */
[----:B------:R-:W-:Y:S01]  /*6620*/  ISETP.GE.AND P1, PT, R24, c[0x0][0x1d4], PT ;  /* 0x0000750018007a0c */ /* 0x000fe20003f26270 */
[----:B------:R-:W-:Y:S02]  /*6630*/  IMAD.X R3, RZ, RZ, R14, P0 ;  /* 0x000000ffff037224 */ /* 0x000fe400000e060e */
[C---:B------:R-:W-:Y:S04]  /*6640*/  IMAD.WIDE.U32 R4, R2.reuse, c[0x0][0x208], R4 ;  /* 0x0000820002047a25 */ /* 0x040fe800078e0004 */
[----:B------:R-:W-:Y:S04]  /*6650*/  IMAD R3, R3, c[0x0][0x208], RZ ;  /* 0x0000820003037a24 */ /* 0x000fe800078e02ff */
[----:B------:R-:W-:Y:S01]  /*6660*/  IMAD R3, R2, c[0x0][0x20c], R3 ;  /* 0x0000830002037a24 */ /* 0x000fe200078e0203 */
[C---:B------:R-:W-:Y:S01]  /*6670*/  LEA R2, P0, R4.reuse, c[0x0][0x1f8], 0x1 ;  /* 0x00007e0004027a11 */ /* 0x040fe200078008ff */
[----:B------:R-:W1:Y:S02]  /*6680*/  @!P1 LDS.128 R8, [R85+0x1100] ;  /* 0x0011000055089984 */ /* 0x000e640000000c00 */
[----:B------:R-:W-:Y:S05]  /*6690*/  IMAD.IADD R3, R5, 0x1, R3 ;  /* 0x0000000105037824 */ /* 0x000fea00078e0203 */
[----:B------:R-:W-:Y:S02]  /*66a0*/  LEA.HI.X R3, R4, c[0x0][0x1fc], R3, 0x1, P0 ;  /* 0x00007f0004037a11 */ /* 0x000fe400000f0c03 */
[----:B------:R-:W-:Y:S11]  /*66b0*/  ISETP.GE.AND P0, PT, R105, c[0x0][0x1d4], PT ;  /* 0x0000750069007a0c */ /* 0x000ff60003f06270 */
[----:B------:R-:W-:Y:S02]  /*66c0*/  @!UPT UIADD3 URZ, URZ, URZ, URZ ;  /* 0x0000003f3f3ff290 */ /* 0x000fe4000fffe03f */
[----:B------:R-:W2:Y:S04]  /*66d0*/  @!P0 LDS.128 R4, [R84+0x1100] ;  /* 0x0011000054048984 */ /* 0x000ea80000000c00 */
[----:B-1----:R1:W-:Y:S04]  /*66e0*/  @!P1 STG.E.128 [R2.64], R8 ;  /* 0x0000000802009986 */ /* 0x0023e8000c101d08 */
[----:B--2---:R1:W-:Y:S02]  /*66f0*/  @!P0 STG.E.128 [R2.64+0x40], R4 ;  /* 0x0000400402008986 */ /* 0x0043e4000c101d08 */
.L_x_357:
[----:B------:R-:W-:Y:S05]  /*6700*/  BSYNC B0 ;  /* 0x0000000000007941 */ /* 0x000fea0003800000 */
.L_x_356:
[----:B------:R-:W-:Y:S01]  /*6710*/  ISETP.GE.AND P0, PT, R149, R13, PT ;  /* 0x0000000d9500720c */ /* 0x000fe20003f06270 */
[----:B------:R-:W-:Y:S01]  /*6720*/  @!UPT UIADD3 URZ, URZ, URZ, URZ ;  /* 0x0000003f3f3ff290 */ /* 0x000fe2000fffe03f */
[----:B------:R-:W-:Y:S11]  /*6730*/  BSSY B0, `(.L_x_358) ;  /* 0x0000013000007945 */ /* 0x000ff60003800000 */
[----:B------:R-:W-:-:S05]  /*6740*/  @P0 BRA `(.L_x_359) ;  /* 0x0000011000000947 */ /* 0x000fca0003800000 */
[----:B-1----:R-:W-:Y:S01]  /*6750*/  IADD3 R2, P0, R12, 0x40, RZ ;  /* 0x000000400c027810 */ /* 0x002fe20007f1e0ff */
        /* <DEDUP_REMOVED lines=16> */
.L_x_359:
[----:B------:R-:W-:Y:S05]  /*6860*/  BSYNC B0 ;  /* 0x0000000000007941 */ /* 0x000fea0003800000 */
.L_x_358:
[C---:B------:R-:W-:Y:S02]  /*6870*/  ISETP.GT.AND P0, PT, R33.reuse, R144, PT ;  /* 0x000000902100720c */ /* 0x040fe40003f04270 */
[----:B------:R-:W-:Y:S11]  /*6880*/  IADD3 R33, R33, -0x1, RZ ;  /* 0xffffffff21217810 */ /* 0x000ff60007ffe0ff */
[----:B-1----:R-:W-:Y:S01]  /*6890*/  @P0 SHF.R.S32.HI R5, RZ, 0x1f, R33 ;  /* 0x0000001fff050819 */ /* 0x002fe20000011421 */
[----:B------:R-:W-:Y:S02]  /*68a0*/  @P0 IMAD R4, R180, R33, RZ ;  /* 0x00000021b4040224 */ /* 0x000fe400078e02ff */
[----:B------:R-:W-:Y:S02]  /*68b0*/  @P0 IMAD.MOV.U32 R2, RZ, RZ, R124 ;  /* 0x000000ffff020224 */ /* 0x000fe400078e007c */
        /* <DEDUP_REMOVED lines=10> */
[----:B------:R1:W-:Y:S02]  /*6960*/  @P0 LDGSTS.E.BYPASS.LTC128B.128 [R80+0x3100], [R10.64], !P6 ;  /* 0x031000000a500fae */ /* 0x0003e4000f101d48 */
[--C-:B------:R-:W-:Y:S01]  /*6970*/  @P0 IMAD.X R9, R11, 0x1, R148.reuse, P1 ;  /* 0x000000010b090824 */ /* 0x100fe200008e0694 */
[-C--:B------:R-:W-:Y:S04]  /*6980*/  @P0 IADD3 R6, P1, R8, R151.reuse, RZ ;  /* 0x0000009708060210 */ /* 0x080fe80007f3e0ff */
[----:B------:R2:W-:Y:S01]  /*6990*/  @P0 LDGSTS.E.BYPASS.LTC128B.128 [R80+0x3900], [R8.64], !P6 ;  /* 0x0390000008500fae */ /* 0x0005e2000f101d48 */
[-C--:B------:R-:W-:Y:S02]  /*69a0*/  @P0 IADD3.X R7, R9, R148.reuse, RZ, P1, !PT ;  /* 0x0000009409070210 */ /* 0x080fe40000ffe4ff */
[-C--:B------:R-:W-:Y:S03]  /*69b0*/  @P0 IADD3 R4, P1, R6, R151.reuse, RZ ;  /* 0x0000009706040210 */ /* 0x080fe60007f3e0ff */
[----:B------:R2:W-:Y:S02]  /*69c0*/  @P0 LDGSTS.E.BYPASS.LTC128B.128 [R80+0x4100], [R6.64], !P6 ;  /* 0x0410000006500fae */ /* 0x0005e4000f101d48 */
[--C-:B------:R-:W-:Y:S01]  /*69d0*/  @P0 IMAD.X R5, R7, 0x1, R148.reuse, P1 ;  /* 0x0000000107050824 */ /* 0x100fe200008e0694 */
[-C--:B------:R-:W-:Y:S04]  /*69e0*/  @P0 IADD3 R2, P1, R4, R151.reuse, RZ ;  /* 0x0000009704020210 */ /* 0x080fe80007f3e0ff */
[----:B------:R2:W-:Y:S01]  /*69f0*/  @P0 LDGSTS.E.BYPASS.LTC128B.128 [R80+0x4900], [R4.64], !P6 ;  /* 0x0490000004500fae */ /* 0x0005e2000f101d48 */
[----:B------:R-:W-:Y:S05]  /*6a00*/  @P0 IMAD.X R3, R5, 0x1, R148, P1 ;  /* 0x0000000105030824 */ /* 0x000fea00008e0694 */
[----:B------:R2:W-:Y:S01]  /*6a10*/  @P0 LDGSTS.E.BYPASS.LTC128B.128 [R80+0x5100], [R2.64], !P6 ;  /* 0x0510000002500fae */ /* 0x0005e2000f101d48 */
[----:B-1----:R-:W-:Y:S04]  /*6a20*/  @P0 IADD3 R10, P1, R2, R151, RZ ;  /* 0x00000097020a0210 */ /* 0x002fe80007f3e0ff */
[----:B------:R-:W-:Y:S05]  /*6a30*/  @P0 IADD3.X R11, R3, R148, RZ, P1, !PT ;  /* 0x00000094030b0210 */ /* 0x000fea0000ffe4ff */
[----:B------:R2:W-:Y:S04]  /*6a40*/  @P0 LDGSTS.E.BYPASS.LTC128B.128 [R80+0x5900], [R10.64], !P6 ;  /* 0x059000000a500fae */ /* 0x0005e8000f101d48 */
[----:B------:R-:W0:Y:S01]  /*6a50*/  LDGDEPBAR ;  /* 0x00000000000079af */ /* 0x000e220000000000 */
[----:B------:R-:W-:-:S05]  /*6a60*/  @P0 BRA `(.L_x_360) ;  /* 0xffffb57000000947 */ /* 0x000fca000383ffff */
[----:B------:R-:W-:Y:S06]  /*6a70*/  BAR.SYNC.DEFER_BLOCKING 0x0 ;  /* 0x0000000000007b1d */ /* 0x000fec0000010000 */
.L_x_325:
[----:B------:R-:W-:Y:S01]  /*6a80*/  IMAD.MOV.U32 R231, RZ, RZ, c[0x0][0x2c4] ;  /* 0x0000b100ffe77624 */ /* 0x000fe200078e00ff */
[----:B------:R-:W-:Y:S01]  /*6a90*/  IADD3 R0, R226, 0x7f, RZ ;  /* 0x0000007fe2007810 */ /* 0x000fe20007ffe0ff */
[----:B------:R-:W-:-:S02]  /*6aa0*/  IMAD.MOV.U32 R236, RZ, RZ, c[0x0][0x32c] ;  /* 0x0000cb00ffec7624 */ /* 0x000fc400078e00ff */
[----:B--2---:R-:W-:Y:S01]  /*6ab0*/  IMAD.IADD R8, R166, 0x1, R167 ;  /* 0x00000001a6087824 */ /* 0x004fe200078e02a7 */
[----:B------:R-:W-:Y:S02]  /*6ac0*/  ISETP.NE.AND P1, PT, R231, 0x1, PT ;  /* 0x00000001e700780c */ /* 0x000fe40003f25270 */
[----:B------:R-:W-:-:S11]  /*6ad0*/  ISETP.GE.AND P6, PT, R236, 0x1, PT ;  /* 0x00000001ec00780c */ /* 0x000fd60003fc6270 */
[----:B------:R-:W-:-:S05]  /*6ae0*/  @P1 IMAD.HI.U32 R2, R0, c[0x0][0x2c8], RZ ;  /* 0x0000b20000021a27 */ /* 0x000fca00078e00ff */
[----:B------:R-:W-:-:S05]  /*6af0*/  @P1 SHF.R.U32.HI R0, RZ, c[0x0][0x2cc], R2 ;  /* 0x0000b300ff001a19 */ /* 0x000fca0000011602 */
[----:B------:R-:W-:-:S05]  /*6b00*/  IMAD.IADD R0, R178, 0x1, R0 ;  /* 0x00000001b2007824 */ /* 0x000fca00078e0200 */
[----:B------:R-:W-:Y:S01]  /*6b10*/  IADD3 R3, R0, c[0x0][0x328], RZ ;  /* 0x0000ca0000037a10 */ /* 0x000fe20007ffe0ff */
[----:B------:R-:W-:Y:S05]  /*6b20*/  @!P6 BRA `(.L_x_361) ;  /* 0x000000f00000e947 */ /* 0x000fea0003800000 */
[C---:B------:R-:W-:Y:S01]  /*6b30*/  ISETP.GT.AND P0, PT, R0.reuse, RZ, PT ;  /* 0x000000ff0000720c */ /* 0x040fe20003f04270 */
[----:B------:R-:W-:Y:S01]  /*6b40*/  IMAD.MOV.U32 R4, RZ, RZ, c[0x0][0x32c] ;  /* 0x0000cb00ff047624 */ /* 0x000fe200078e00ff */
        /* <DEDUP_REMOVED lines=8> */
.L_x_362:
[----:B------:R-:W-:-:S13]  /*6bd0*/  ISETP.NE.AND P0, PT, R4, 0x1, PT ;  /* 0x000000010400780c */ /* 0x000fda0003f05270 */
[----:B------:R-:W-:-:S05]  /*6be0*/  @P0 IMAD.HI.U32 R0, R2, c[0x0][0x330], RZ ;  /* 0x0000cc0002000a27 */ /* 0x000fca00078e00ff */
[----:B------:R-:W-:-:S05]  /*6bf0*/  @P0 SHF.R.U32.HI R2, RZ, c[0x0][0x334], R0 ;  /* 0x0000cd00ff020a19 */ /* 0x000fca0000011600 */
.L_x_363:
[----:B------:R-:W-:-:S05]  /*6c00*/  IMAD R2, R2, R4, c[0x0][0x32c] ;  /* 0x0000cb0002027624 */ /* 0x000fca00078e0204 */
[----:B------:R-:W-:-:S03]  /*6c10*/  IMNMX R3, R3, R2, PT ;  /* 0x0000000203037217 */ /* 0x000fc60003800200 */
.L_x_361:
[----:B------:R-:W2:Y:S01]  /*6c20*/  LDL R4, [R1+0x14] ;  /* 0x0000140001047983 */ /* 0x000ea20000100800 */
[----:B------:R-:W-:Y:S01]  /*6c30*/  IADD3 R3, R3, 0x5f, RZ ;  /* 0x0000005f03037810 */ /* 0x000fe20007ffe0ff */
[----:B------:R-:W-:-:S04]  /*6c40*/  @P1 IMAD.HI.U32 R2, R226, c[0x0][0x2c8], RZ ;  /* 0x0000b200e2021a27 */ /* 0x000fc800078e00ff */
[----:B------:R-:W-:-:S04]  /*6c50*/  IMAD.HI R3, R3, 0x2aaaaaab, RZ ;  /* 0x2aaaaaab03037827 */ /* 0x000fc800078e02ff */
[----:B------:R-:W-:Y:S01]  /*6c60*/  IMAD.MOV.U32 R0, RZ, RZ, R226 ;  /* 0x000000ffff007224 */ /* 0x000fe200078e00e2 */
[----:B------:R-:W-:Y:S02]  /*6c70*/  @P1 SHF.R.U32.HI R0, RZ, c[0x0][0x2cc], R2 ;  /* 0x0000b300ff001a19 */ /* 0x000fe40000011602 */
[----:B------:R-:W-:-:S04]  /*6c80*/  SHF.R.U32.HI R2, RZ, 0x1f, R3 ;  /* 0x0000001fff027819 */ /* 0x000fc80000011603 */
[----:B------:R-:W-:-:S04]  /*6c90*/  LEA.HI.SX32 R2, R3, R2, 0x1c ;  /* 0x0000000203027211 */ /* 0x000fc800078fe2ff */
[----:B------:R-:W-:Y:S01]  /*6ca0*/  IMNMX R246, R2, R179, PT ;  /* 0x000000b302f67217 */ /* 0x000fe20003800200 */
[----:B--2---:R-:W-:-:S05]  /*6cb0*/  IMAD.IADD R0, R4, 0x1, R0 ;  /* 0x0000000104007824 */ /* 0x004fca00078e0200 */
[----:B------:R-:W-:Y:S01]  /*6cc0*/  IADD3 R3, R0, -c[0x0][0x324], RZ ;  /* 0x8000c90000037a10 */ /* 0x000fe20007ffe0ff */
[----:B------:R-:W-:Y:S05]  /*6cd0*/  @!P6 BRA `(.L_x_364) ;  /* 0x000000f00000e947 */ /* 0x000fea0003800000 */
        /* <DEDUP_REMOVED lines=9> */
.L_x_365:
[----:B------:R-:W-:-:S04]  /*6d70*/  MOV R2, c[0x0][0x32c] ;  /* 0x0000cb0000027a02 */ /* 0x000fc80000000f00 */
[----:B------:R-:W-:-:S13]  /*6d80*/  ISETP.NE.AND P0, PT, R2, 0x1, PT ;  /* 0x000000010200780c */ /* 0x000fda0003f05270 */
[----:B------:R-:W-:-:S05]  /*6d90*/  @P0 IMAD.HI.U32 R2, R0, c[0x0][0x330], RZ ;  /* 0x0000cc0000020a27 */ /* 0x000fca00078e00ff */
[----:B------:R-:W-:-:S05]  /*6da0*/  @P0 SHF.R.U32.HI R0, RZ, c[0x0][0x334], R2 ;  /* 0x0000cd00ff000a19 */ /* 0x000fca0000011602 */
.L_x_366:
[----:B------:R-:W-:-:S05]  /*6db0*/  IMAD R0, R0, c[0x0][0x32c], RZ ;  /* 0x0000cb0000007a24 */ /* 0x000fca00078e02ff */
[----:B------:R-:W-:-:S05]  /*6dc0*/  IMNMX R3, R3, R0, !PT ;  /* 0x0000000003037217 */ /* 0x000fca0007800200 */
.L_x_364:
[----:B------:R-:W-:Y:S01]  /*6dd0*/  IMAD.HI R0, R3, 0x2aaaaaab, RZ ;  /* 0x2aaaaaab03007827 */ /* 0x000fe200078e02ff */
[----:B------:R-:W-:Y:S01]  /*6de0*/  PLOP3.LUT P4, PT, PT, PT, PT, 0x80, 0x0 ;  /* 0x000000000000781c */ /* 0x000fe20003f8f070 */
[----:B------:R-:W-:Y:S01]  /*6df0*/  CS2R R162, SRZ ;  /* 0x0000000000a27805 */ /* 0x000fe2000001ff00 */
[----:B------:R-:W-:Y:S01]  /*6e00*/  CS2R R160, SRZ ;  /* 0x0000000000a07805 */ /* 0x000fe2000001ff00 */
[----:B------:R-:W-:Y:S01]  /*6e10*/  CS2R R166, SRZ ;  /* 0x0000000000a67805 */ /* 0x000fe2000001ff00 */
[----:B------:R-:W-:Y:S01]  /*6e20*/  SHF.R.U32.HI R2, RZ, 0x1f, R0 ;  /* 0x0000001fff027819 */ /* 0x000fe20000011600 */
[----:B------:R-:W-:Y:S01]  /*6e30*/  CS2R R12, SRZ ;  /* 0x00000000000c7805 */ /* 0x000fe2000001ff00 */
[----:B------:R-:W-:Y:S01]  /*6e40*/  IMAD.MOV.U32 R164, RZ, RZ, RZ ;  /* 0x000000ffffa47224 */ /* 0x000fe200078e00ff */
[----:B------:R-:W-:Y:S01]  /*6e50*/  CS2R R14, SRZ ;  /* 0x00000000000e7805 */ /* 0x000fe2000001ff00 */
[----:B------:R-:W-:Y:S01]  /*6e60*/  LEA.HI.SX32 R0, R0, R2, 0x1c ;  /* 0x0000000200007211 */ /* 0x000fe200078fe2ff */
[----:B------:R-:W-:Y:S01]  /*6e70*/  IMAD.MOV.U32 R158, RZ, RZ, RZ ;  /* 0x000000ffff9e7224 */ /* 0x000fe200078e00ff */
[----:B------:R-:W-:Y:S01]  /*6e80*/  MOV R156, RZ ;  /* 0x000000ff009c7202 */ /* 0x000fe20000000f00 */
[----:B------:R-:W-:Y:S01]  /*6e90*/  CS2R R16, SRZ ;  /* 0x0000000000107805 */ /* 0x000fe2000001ff00 */
[----:B------:R-:W-:Y:S01]  /*6ea0*/  IMNMX R224, RZ, R0, !PT ;  /* 0x00000000ffe07217 */ /* 0x000fe20007800200 */
[----:B------:R-:W-:Y:S01]  /*6eb0*/  IMAD.MOV.U32 R154, RZ, RZ, RZ ;  /* 0x000000ffff9a7224 */ /* 0x000fe200078e00ff */
[----:B------:R-:W-:Y:S01]  /*6ec0*/  CS2R R18, SRZ ;  /* 0x0000000000127805 */ /* 0x000fe2000001ff00 */
[----:B------:R-:W-:Y:S01]  /*6ed0*/  IMAD.MOV.U32 R152, RZ, RZ, RZ ;  /* 0x000000ffff987224 */ /* 0x000fe200078e00ff */
[----:B------:R-:W-:Y:S01]  /*6ee0*/  ISETP.GT.AND P0, PT, R246, R224, PT ;  /* 0x000000e0f600720c */ /* 0x000fe20003f04270 */
[----:B------:R2:W-:Y:S01]  /*6ef0*/  STL [R1+0x18], R224 ;  /* 0x000018e001007387 */ /* 0x0005e20000100800 */
[----:B------:R-:W-:Y:S01]  /*6f00*/  MOV R26, RZ ;  /* 0x000000ff001a7202 */ /* 0x000fe20000000f00 */
[----:B------:R-:W-:Y:S01]  /*6f10*/  IMAD.MOV.U32 R146, RZ, RZ, RZ ;  /* 0x000000ffff927224 */ /* 0x000fe200078e00ff */
[----:B------:R-:W-:Y:S01]  /*6f20*/  MOV R144, RZ ;  /* 0x000000ff00907202 */ /* 0x000fe20000000f00 */
        /* <DEDUP_REMOVED lines=33> */
[----:B--2---:R-:W2:Y:S01]  /*7140*/  LDL R27, [R1+0x64] ;  /* 0x00006400011b7983 */ /* 0x004ea20000100800 */
[----:B------:R-:W-:-:S03]  /*7150*/  ISETP.NE.U32.AND P0, PT, RZ, c[0x0][0x340], PT ;  /* 0x0000d000ff007a0c */ /* 0x000fc60003f05070 */
[----:B------:R-:W2:Y:S01]  /*7160*/  LDL R234, [R1+0x30] ;  /* 0x0000300001ea7983 */ /* 0x000ea20000100800 */
[----:B------:R-:W-:-:S13]  /*7170*/  ISETP.NE.AND.EX P2, PT, RZ, c[0x0][0x344], PT, P0 ;  /* 0x0000d100ff007a0c */ /* 0x000fda0003f45300 */
[----:B------:R-:W-:Y:S01]  /*7180*/  @P2 IMAD.MOV.U32 R2, RZ, RZ, 0x4 ;  /* 0x00000004ff022424 */ /* 0x000fe200078e00ff */
[----:B------:R-:W4:Y:S01]  /*7190*/  S2R R35, SR_CTAID.Y ;  /* 0x0000000000237919 */ /* 0x000f220000002600 */
[----:B------:R-:W-:Y:S02]  /*71a0*/  SHF.R.S32.HI R0, RZ, 0x1f, R168 ;  /* 0x0000001fff007819 */ /* 0x000fe400000114a8 */
[----:B------:R-:W-:-:S03]  /*71b0*/  SHF.R.S32.HI R228, RZ, 0x1f, R212 ;  /* 0x0000001fffe47819 */ /* 0x000fc600000114d4 */
[----:B------:R-:W-:Y:S01]  /*71c0*/  IMAD R0, R0, c[0x0][0x178], RZ ;  /* 0x00005e0000007a24 */ /* 0x000fe200078e02ff */
[----:B------:R-:W-:-:S03]  /*71d0*/  LEA.HI R5, R228, R212, RZ, 0x3 ;  /* 0x000000d4e4057211 */ /* 0x000fc600078f18ff */
[----:B------:R-:W-:Y:S01]  /*71e0*/  IMAD R0, R168, c[0x0][0x17c], R0 ;  /* 0x00005f00a8007a24 */ /* 0x000fe200078e0200 */
[----:B------:R-:W-:Y:S02]  /*71f0*/  LOP3.LUT R4, R5, 0xfffffff8, RZ, 0xc0, !PT ;  /* 0xfffffff805047812 */ /* 0x000fe400078ec0ff */
[----:B------:R-:W-:-:S03]  /*7200*/  SHF.R.S32.HI R71, RZ, 0x3, R5 ;  /* 0x00000003ff477819 */ /* 0x000fc60000011405 */
[----:B------:R-:W-:Y:S02]  /*7210*/  IMAD.IADD R86, R212, 0x1, -R4 ;  /* 0x00000001d4567824 */ /* 0x000fe400078e0a04 */
[----:B------:R-:W-:Y:S02]  /*7220*/  IMAD R5, R188, c[0x0][0x1b8], RZ ;  /* 0x00006e00bc057a24 */ /* 0x000fe400078e02ff */
[----:B------:R-:W-:Y:S02]  /*7230*/  IMAD.SHL.U32 R56, R86, 0x8, RZ ;  /* 0x0000000856387824 */ /* 0x000fe400078e00ff */
[----:B--2---:R-:W-:-:S05]  /*7240*/  @P2 IMAD.WIDE R2, R27, R2, c[0x0][0x340] ;  /* 0x0000d0001b022625 */ /* 0x004fca00078e0202 */
[----:B------:R2:W3:Y:S01]  /*7250*/  @P2 LDG.E R16, [R2.64] ;  /* 0x0000000802102981 */ /* 0x0004e2000c1e1900 */
[----:B----4-:R-:W-:Y:S01]  /*7260*/  IMAD R4, R35, c[0x0][0x1bc], R5 ;  /* 0x00006f0023047a24 */ /* 0x010fe200078e0205 */
[----:B------:R-:W-:Y:S02]  /*7270*/  ISETP.NE.U32.AND P0, PT, RZ, c[0x0][0x348], PT ;  /* 0x0000d200ff007a0c */ /* 0x000fe40003f05070 */
[----:B------:R-:W-:Y:S02]  /*7280*/  SHF.R.S32.HI R15, RZ, 0x1f, R27 ;  /* 0x0000001fff0f7819 */ /* 0x000fe4000001141b */
[----:B------:R-:W-:Y:S02]  /*7290*/  ISETP.NE.AND.EX P0, PT, RZ, c[0x0][0x34c], PT, P0 ;  /* 0x0000d300ff007a0c */ /* 0x000fe40003f05300 */
[----:B------:R-:W-:Y:S02]  /*72a0*/  LEA.HI R85, R228, R212, RZ, 0x4 ;  /* 0x000000d4e4557211 */ /* 0x000fe400078f20ff */
[----:B------:R-:W-:-:S02]  /*72b0*/  SEL R6, R15, RZ, !P0 ;  /* 0x000000ff0f067207 */ /* 0x000fc40004000000 */
[----:B-1----:R-:W-:Y:S02]  /*72c0*/  SHF.R.S32.HI R9, RZ, 0x1f, R8 ;  /* 0x0000001fff097819 */ /* 0x002fe40000011408 */
[----:B------:R-:W-:Y:S01]  /*72d0*/  LOP3.LUT R7, R85, 0xfffffff0, RZ, 0xc0, !PT ;  /* 0xfffffff055077812 */ /* 0x000fe200078ec0ff */
[----:B------:R-:W-:Y:S01]  /*72e0*/  IMAD R6, R6, c[0x0][0x1c0], RZ ;  /* 0x0000700006067a24 */ /* 0x000fe200078e02ff */
[----:B------:R-:W-:-:S03]  /*72f0*/  SHF.R.S32.HI R57, RZ, 0x1f, R56 ;  /* 0x0000001fff397819 */ /* 0x000fc60000011438 */
[----:B------:R-:W-:Y:S02]  /*7300*/  IMAD.IADD R10, R212, 0x1, -R7 ;  /* 0x00000001d40a7824 */ /* 0x000fe400078e0a07 */
[----:B--2---:R-:W-:-:S04]  /*7310*/  IMAD.WIDE.U32 R2, R168, c[0x0][0x178], RZ ;  /* 0x00005e00a8027a25 */ /* 0x004fc800078e00ff */
[----:B------:R-:W-:Y:S01]  /*7320*/  IMAD.IADD R3, R3, 0x1, R0 ;  /* 0x0000000103037824 */ /* 0x000fe200078e0200 */
[----:B------:R-:W-:-:S03]  /*7330*/  SHF.L.U32 R0, R71, 0x6, RZ ;  /* 0x0000000647007819 */ /* 0x000fc600000006ff */
[----:B------:R-:W-:Y:S01]  /*7340*/  IMAD.WIDE.U32 R2, R35, c[0x0][0x1b8], R2 ;  /* 0x00006e0023027a25 */ /* 0x000fe200078e0002 */
[----:B------:R-:W-:-:S04]  /*7350*/  LOP3.LUT R0, R0, 0x1c0, RZ, 0xc0, !PT ;  /* 0x000001c000007812 */ /* 0x000fc800078ec0ff */
[----:B------:R-:W-:Y:S02]  /*7360*/  LOP3.LUT R5, R0, 0x38, R56, 0xf8, !PT ;  /* 0x0000003800057812 */ /* 0x000fe400078ef838 */
[----:B------:R-:W-:Y:S02]  /*7370*/  SHF.R.U32.HI R0, RZ, 0x3, R0 ;  /* 0x00000003ff007819 */ /* 0x000fe40000011600 */
[----:B------:R-:W-:Y:S02]  /*7380*/  IADD3 R3, R3, R4, RZ ;  /* 0x0000000403037210 */ /* 0x000fe40007ffe0ff */
[----:B------:R-:W-:Y:S01]  /*7390*/  LOP3.LUT R17, R5, R0, RZ, 0x3c, !PT ;  /* 0x0000000005117212 */ /* 0x000fe200078e3cff */
[----:B------:R-:W-:-:S04]  /*73a0*/  IMAD R0, R86, 0x10, R71 ;  /* 0x0000001056007824 */ /* 0x000fc800078e0247 */
[----:B------:R-:W-:Y:S01]  /*73b0*/  IMAD.IADD R11, R226, 0x1, R0 ;  /* 0x00000001e20b7824 */ /* 0x000fe200078e0200 */
[----:B------:R-:W-:Y:S02]  /*73c0*/  SEL R0, R27, RZ, !P0 ;  /* 0x000000ff1b007207 */ /* 0x000fe40004000000 */
[----:B------:R-:W-:Y:S01]  /*73d0*/  IADD3 R5, P0, R71, R8, RZ ;  /* 0x0000000847057210 */ /* 0x000fe20007f1e0ff */
[----:B------:R-:W-:Y:S01]  /*73e0*/  @P1 IMAD.HI.U32 R8, R11, c[0x0][0x2c8], RZ ;  /* 0x0000b2000b081a27 */ /* 0x000fe200078e00ff */
[----:B------:R-:W-:Y:S02]  /*73f0*/  MOV R4, R11 ;  /* 0x0000000b00047202 */ /* 0x000fe40000000f00 */
[----:B------:R-:W-:Y:S01]  /*7400*/  LEA.HI.X.SX32 R9, R71, R9, 0x1, P0 ;  /* 0x0000000947097211 */ /* 0x000fe200000f0eff */
[C---:B------:R-:W-:Y:S01]  /*7410*/  IMAD R7, R0.reuse, c[0x0][0x1c4], R6 ;  /* 0x0000710000077a24 */ /* 0x040fe200078e0206 */
[----:B------:R-:W-:Y:S01]  /*7420*/  @P1 SHF.R.U32.HI R4, RZ, c[0x0][0x2cc], R8 ;  /* 0x0000b300ff041a19 */ /* 0x000fe20000011608 */
[----:B------:R-:W-:Y:S01]  /*7430*/  IMAD.WIDE.U32 R2, R0, c[0x0][0x1c0], R2 ;  /* 0x0000700000027a25 */ /* 0x000fe200078e0002 */
[----:B------:R-:W-:-:S03]  /*7440*/  SHF.R.S32.HI R8, RZ, 0x1f, R10 ;  /* 0x0000001fff087819 */ /* 0x000fc6000001140a */
[----:B------:R-:W-:Y:S01]  /*7450*/  IMAD R0, R9, c[0x0][0x208], RZ ;  /* 0x0000820009007a24 */ /* 0x000fe200078e02ff */
[----:B------:R-:W-:Y:S01]  /*7460*/  IADD3 R3, R3, R7, RZ ;  /* 0x0000000703037210 */ /* 0x000fe20007ffe0ff */
[----:B------:R-:W-:Y:S01]  /*7470*/  IMAD R6, R9, c[0x0][0x1e0], RZ ;  /* 0x0000780009067a24 */ /* 0x000fe200078e02ff */
[----:B------:R-:W-:Y:S01]  /*7480*/  LEA.HI R83, R8, R10, RZ, 0x3 ;  /* 0x0000000a08537211 */ /* 0x000fe200078f18ff */
[C---:B------:R-:W-:Y:S01]  /*7490*/  IMAD R14, R5.reuse, c[0x0][0x20c], R0 ;  /* 0x00008300050e7a24 */ /* 0x040fe200078e0200 */
[----:B------:R-:W-:Y:S01]  /*74a0*/  SHF.R.S32.HI R0, RZ, 0x1f, R4 ;  /* 0x0000001fff007819 */ /* 0x000fe20000011404 */
[----:B------:R-:W-:Y:S01]  /*74b0*/  IMAD R13, R5, c[0x0][0x1e4], R6 ;  /* 0x00007900050d7a24 */ /* 0x000fe200078e0206 */
[----:B------:R-:W-:Y:S01]  /*74c0*/  LOP3.LUT R12, R83, 0xfffffff8, RZ, 0xc0, !PT ;  /* 0xfffffff8530c7812 */ /* 0x000fe200078ec0ff */
[----:B------:R-:W-:-:S04]  /*74d0*/  IMAD.WIDE.U32 R6, R5, c[0x0][0x1e0], R56 ;  /* 0x0000780005067a25 */ /* 0x000fc800078e0038 */
[----:B------:R-:W-:Y:S01]  /*74e0*/  IMAD.WIDE.U32 R8, R5, c[0x0][0x208], R56 ;  /* 0x0000820005087a25 */ /* 0x000fe200078e0038 */
[----:B------:R-:W-:-:S03]  /*74f0*/  IADD3 R7, R7, R13, RZ ;  /* 0x0000000d07077210 */ /* 0x000fc60007ffe0ff */
[----:B------:R-:W-:Y:S02]  /*7500*/  IMAD R0, R0, c[0x0][0x1b0], RZ ;  /* 0x00006c0000007a24 */ /* 0x000fe400078e02ff */
[----:B------:R-:W-:Y:S02]  /*7510*/  IMAD.MOV R5, RZ, RZ, -R4 ;  /* 0x000000ffff057224 */ /* 0x000fe400078e0a04 */
[C---:B------:R-:W-:Y:S02]  /*7520*/  IMAD R13, R4.reuse, c[0x0][0x1b4], R0 ;  /* 0x00006d00040d7a24 */ /* 0x040fe400078e0200 */
[----:B------:R-:W-:Y:S01]  /*7530*/  IMAD.WIDE.U32 R2, R4, c[0x0][0x1b0], R2 ;  /* 0x00006c0004027a25 */ /* 0x000fe200078e0002 */
[----:B------:R-:W-:-:S03]  /*7540*/  MOV R4, R8 ;  /* 0x0000000800047202 */ /* 0x000fc60000000f00 */
[----:B------:R-:W-:Y:S01]  /*7550*/  IMAD R0, R5, c[0x0][0x2c4], R11 ;  /* 0x0000b10005007a24 */ /* 0x000fe200078e020b */
[----:B------:R-:W-:Y:S01]  /*7560*/  IADD3 R5, R9, R14, RZ ;  /* 0x0000000e09057210 */ /* 0x000fe20007ffe0ff */
[----:B------:R-:W-:Y:S02]  /*7570*/  IMAD.IADD R82, R10, 0x1, -R12 ;  /* 0x000000010a527824 */ /* 0x000fe400078e0a0c */
[----:B------:R-:W-:Y:S01]  /*7580*/  IMAD.IADD R3, R3, 0x1, R13 ;  /* 0x0000000103037824 */ /* 0x000fe200078e020d */
[----:B------:R-:W-:Y:S01]  /*7590*/  SHF.R.S32.HI R10, RZ, 0x1f, R0 ;  /* 0x0000001fff0a7819 */ /* 0x000fe20000011400 */
[----:B------:R-:W-:Y:S01]  /*75a0*/  IMAD.WIDE.U32 R8, R35, c[0x0][0x1e8], R6 ;  /* 0x00007a0023087a25 */ /* 0x000fe200078e0006 */
[----:B------:R-:W-:-:S03]  /*75b0*/  ISETP.NE.U32.AND P1, PT, RZ, c[0x0][0x350], PT ;  /* 0x0000d400ff007a0c */ /* 0x000fc60003f25070 */
[----:B------:R-:W-:Y:S01]  /*75c0*/  IMAD.WIDE.U32 R6, R35, c[0x0][0x210], R4 ;  /* 0x0000840023067a25 */ /* 0x000fe200078e0004 */
[----:B------:R-:W-:-:S03]  /*75d0*/  ISETP.NE.AND.EX P1, PT, RZ, c[0x0][0x354], PT, P1 ;  /* 0x0000d500ff007a0c */ /* 0x000fc60003f25310 */
[----:B------:R-:W-:-:S04]  /*75e0*/  IMAD.WIDE.U32 R4, R0, c[0x0][0x1a8], R2 ;  /* 0x00006a0000047a25 */ /* 0x000fc800078e0002 */
[----:B------:R-:W-:Y:S02]  /*75f0*/  IMAD R10, R10, c[0x0][0x1a8], RZ ;  /* 0x00006a000a0a7a24 */ /* 0x000fe400078e02ff */
[----:B------:R-:W-:Y:S02]  /*7600*/  IMAD R12, R188, c[0x0][0x210], RZ ;  /* 0x00008400bc0c7a24 */ /* 0x000fe400078e02ff */
[----:B------:R-:W-:Y:S02]  /*7610*/  IMAD R10, R0, c[0x0][0x1ac], R10 ;  /* 0x00006b00000a7a24 */ /* 0x000fe400078e020a */
[----:B------:R-:W-:Y:S02]  /*7620*/  IMAD R11, R188, c[0x0][0x1e8], RZ ;  /* 0x00007a00bc0b7a24 */ /* 0x000fe400078e02ff */
[C---:B------:R-:W-:Y:S02]  /*7630*/  IMAD R12, R35.reuse, c[0x0][0x214], R12 ;  /* 0x00008500230c7a24 */ /* 0x040fe400078e020c */
[----:B------:R-:W-:-:S03]  /*7640*/  IMAD R11, R35, c[0x0][0x1ec], R11 ;  /* 0x00007b00230b7a24 */ /* 0x000fc600078e020b */
[----:B------:R-:W-:Y:S01]  /*7650*/  IADD3 R7, R12, R7, RZ ;  /* 0x000000070c077210 */ /* 0x000fe20007ffe0ff */
[----:B------:R-:W-:Y:S01]  /*7660*/  IMAD.IADD R9, R11, 0x1, R9 ;  /* 0x000000010b097824 */ /* 0x000fe200078e0209 */
[----:B------:R-:W-:Y:S01]  /*7670*/  LEA R11, P0, R4, c[0x0][0x160], 0x1 ;  /* 0x00005800040b7a11 */ /* 0x000fe200078008ff */
[----:B------:R-:W-:Y:S02]  /*7680*/  IMAD.IADD R10, R5, 0x1, R10 ;  /* 0x00000001050a7824 */ /* 0x000fe400078e020a */
[----:B------:R-:W-:Y:S02]  /*7690*/  IMAD R25, R234, c[0x0][0x2c4], RZ ;  /* 0x0000b100ea197a24 */ /* 0x000fe400078e02ff */
[----:B------:R-:W-:Y:S01]  /*76a0*/  IMAD.IADD R5, R226, 0x1, R71 ;  /* 0x00000001e2057824 */ /* 0x000fe200078e0247 */
[----:B------:R-:W-:-:S04]  /*76b0*/  LEA.HI.X R10, R4, c[0x0][0x164], R10, 0x1, P0 ;  /* 0x00005900040a7a11 */ /* 0x000fc800000f0c0a */
[----:B------:R-:W-:Y:S02]  /*76c0*/  ISETP.GE.AND P0, PT, R5, R25, PT ;  /* 0x000000190500720c */ /* 0x000fe40003f06270 */
[----:B------:R-:W-:Y:S02]  /*76d0*/  LEA.HI R4, R228, R212, RZ, 0x6 ;  /* 0x000000d4e4047211 */ /* 0x000fe400078f30ff */
[----:B------:R-:W-:Y:S02]  /*76e0*/  ISETP.GE.AND P3, PT, R56, c[0x0][0x198], PT ;  /* 0x0000660038007a0c */ /* 0x000fe40003f66270 */
[----:B------:R-:W-:Y:S01]  /*76f0*/  SHF.L.U32 R4, R4, 0x3, RZ ;  /* 0x0000000304047819 */ /* 0x000fe200000006ff */
[----:B------:R1:W2:Y:S01]  /*7700*/  SHFL.IDX PT, R13, R11, RZ, 0x181f ;  /* 0x00181fff0b0d7589 */ /* 0x0002a200000e0000 */
[----:B------:R-:W-:Y:S03]  /*7710*/  BSSY B0, `(.L_x_368) ;  /* 0x0000020000007945 */ /* 0x000fe60003800000 */
[----:B------:R1:W4:Y:S01]  /*7720*/  SHFL.IDX PT, R14, R10, RZ, 0x181f ;  /* 0x00181fff0a0e7589 */ /* 0x00032200000e0000 */
[----:B------:R-:W-:-:S02]  /*7730*/  LOP3.LUT R76, R17, 0xfffffe00, R4, 0xf8, !PT ;  /* 0xfffffe00114c7812 */ /* 0x000fc400078ef804 */
[----:B---3--:R-:W-:Y:S01]  /*7740*/  @P2 MOV R2, R16 ;  /* 0x0000001000022202 */ /* 0x008fe20000000f00 */
[----:B------:R-:W-:Y:S01]  /*7750*/  @!P2 IMAD.MOV.U32 R2, RZ, RZ, R27 ;  /* 0x000000ffff02a224 */ /* 0x000fe200078e001b */
[----:B------:R-:W-:Y:S02]  /*7760*/  @P2 SHF.R.S32.HI R3, RZ, 0x1f, R16 ;  /* 0x0000001fff032819 */ /* 0x000fe40000011410 */
[----:B------:R-:W-:Y:S02]  /*7770*/  @!P2 MOV R3, R15 ;  /* 0x0000000f0003a202 */ /* 0x000fe40000000f00 */
[----:B------:R-:W-:Y:S02]  /*7780*/  SEL R0, R2, RZ, !P1 ;  /* 0x000000ff02007207 */ /* 0x000fe40004800000 */
[----:B------:R-:W-:-:S05]  /*7790*/  SEL R2, R3, RZ, !P1 ;  /* 0x000000ff03027207 */ /* 0x000fca0004800000 */
[C---:B------:R-:W-:Y:S02]  /*77a0*/  IMAD R3, R2.reuse, c[0x0][0x1f0], RZ ;  /* 0x00007c0002037a24 */ /* 0x040fe400078e02ff */
[----:B------:R-:W-:Y:S02]  /*77b0*/  IMAD R2, R2, c[0x0][0x218], RZ ;  /* 0x0000860002027a24 */ /* 0x000fe400078e02ff */
[C---:B------:R-:W-:Y:S02]  /*77c0*/  IMAD R12, R0.reuse, c[0x0][0x1f4], R3 ;  /* 0x00007d00000c7a24 */ /* 0x040fe400078e0203 */
[C---:B------:R-:W-:Y:S02]  /*77d0*/  IMAD R3, R0.reuse, c[0x0][0x21c], R2 ;  /* 0x0000870000037a24 */ /* 0x040fe400078e0202 */
[----:B------:R-:W-:-:S04]  /*77e0*/  IMAD.WIDE.U32 R90, R0, c[0x0][0x218], R6 ;  /* 0x00008600005a7a25 */ /* 0x000fc800078e0006 */
[----:B------:R-:W-:Y:S01]  /*77f0*/  IMAD.WIDE.U32 R18, R0, c[0x0][0x1f0], R8 ;  /* 0x00007c0000127a25 */ /* 0x000fe200078e0008 */
[----:B------:R-:W-:-:S03]  /*7800*/  IADD3 R93, R91, R3, RZ ;  /* 0x000000035b5d7210 */ /* 0x000fc60007ffe0ff */
[----:B------:R-:W-:Y:S01]  /*7810*/  IMAD.IADD R21, R19, 0x1, R12 ;  /* 0x0000000113157824 */ /* 0x000fe200078e020c */
[----:B------:R1:W-:Y:S04]  /*7820*/  STL.64 [R1+0x48], R18 ;  /* 0x0000481201007387 */ /* 0x0003e80000100a00 */
[----:B------:R1:W-:Y:S04]  /*7830*/  STL.64 [R1+0x58], R90 ;  /* 0x0000585a01007387 */ /* 0x0003e80000100a00 */
[----:B------:R1:W-:Y:S04]  /*7840*/  STL [R1+0x54], R93 ;  /* 0x0000545d01007387 */ /* 0x0003e80000100800 */
[----:B------:R1:W-:Y:S01]  /*7850*/  STL [R1+0x44], R21 ;  /* 0x0000441501007387 */ /* 0x0003e20000100800 */
[----:B------:R-:W-:Y:S01]  /*7860*/  IMAD.MOV.U32 R16, RZ, RZ, 0x20 ;  /* 0x00000020ff107424 */ /* 0x000fe200078e00ff */
[----:B------:R-:W-:-:S02]  /*7870*/  R2P PR, R82, 0x6 ;  /* 0x0000000652007804 */ /* 0x000fc40000000000 */
[----:B------:R-:W-:-:S03]  /*7880*/  MOV R15, 0x10 ;  /* 0x00000010000f7802 */ /* 0x000fc60000000f00 */
[----:B------:R-:W-:Y:S02]  /*7890*/  SEL R4, R16, 0xffffffe0, !P2 ;  /* 0xffffffe010047807 */ /* 0x000fe40005000000 */
[----:B------:R-:W-:Y:S01]  /*78a0*/  SEL R2, R15, 0xfffffff0, !P1 ;  /* 0xfffffff00f027807 */ /* 0x000fe20004800000 */
[----:B------:R-:W-:Y:S05]  /*78b0*/  @P0 BRA `(.L_x_369) ;  /* 0x0000005000000947 */ /* 0x000fea0003800000 */
[----:B--2-4-:R-:W-:Y:S01]  /*78c0*/  LEA R6, P0, R56, R13, 0x1 ;  /* 0x0000000d38067211 */ /* 0x014fe200078008ff */
[----:B------:R-:W-:-:S03]  /*78d0*/  IMAD.SHL.U32 R0, R76, 0x2, RZ ;  /* 0x000000024c007824 */ /* 0x000fc600078e00ff */
[----:B------:R-:W-:-:S05]  /*78e0*/  LEA.HI.X R7, R56, R14, R57, 0x1, P0 ;  /* 0x0000000e38077211 */ /* 0x000fca00000f0c39 */
[----:B------:R-:W-:Y:S01]  /*78f0*/  @!PT LDS RZ, [RZ] ;  /* 0x00000000fffff984 */ /* 0x000fe20000000800 */
[----:B------:R2:W-:Y:S04]  /*7900*/  LDGSTS.E.BYPASS.LTC128B.128 [R0+0x6100], [R6.64], !P3 ;  /* 0x0610000006007fae */ /* 0x0005e8000d901d48 */
.L_x_369:
[----:B--2-4-:R-:W-:Y:S05]  /*7910*/  BSYNC B0 ;  /* 0x0000000000007941 */ /* 0x014fea0003800000 */
.L_x_368:
[----:B------:R-:W-:Y:S01]  /*7920*/  IADD3 R0, R5, 0x10, RZ ;  /* 0x0000001005007810 */ /* 0x000fe20007ffe0ff */
[----:B------:R2:W3:Y:S01]  /*7930*/  SHFL.IDX PT, R3, R10, 0x1, 0x181f ;  /* 0x00381f000a037f89 */ /* 0x0004e200000e0000 */
[----:B------:R-:W-:Y:S02]  /*7940*/  BSSY B0, `(.L_x_370) ;  /* 0x0000009000007945 */ /* 0x000fe40003800000 */
[----:B------:R-:W-:Y:S01]  /*7950*/  ISETP.GE.AND P0, PT, R0, R25, PT ;  /* 0x000000190000720c */ /* 0x000fe20003f06270 */
[----:B------:R2:W4:-:S12]  /*7960*/  SHFL.IDX PT, R6, R11, 0x1, 0x181f ;  /* 0x00381f000b067f89 */ /* 0x00051800000e0000 */
[----:B------:R-:W-:Y:S05]  /*7970*/  @P0 BRA `(.L_x_371) ;  /* 0x0000005000000947 */ /* 0x000fea0003800000 */
[----:B----4-:R-:W-:Y:S01]  /*7980*/  LEA R6, P0, R56, R6, 0x1 ;  /* 0x0000000638067211 */ /* 0x010fe200078008ff */
[----:B------:R-:W-:-:S03]  /*7990*/  IMAD.SHL.U32 R0, R76, 0x2, RZ ;  /* 0x000000024c007824 */ /* 0x000fc600078e00ff */
[----:B---3--:R-:W-:-:S05]  /*79a0*/  LEA.HI.X R7, R56, R3, R57, 0x1, P0 ;  /* 0x0000000338077211 */ /* 0x008fca00000f0c39 */
[----:B------:R-:W-:Y:S01]  /*79b0*/  @!PT LDS RZ, [RZ] ;  /* 0x00000000fffff984 */ /* 0x000fe20000000800 */
[----:B------:R3:W-:Y:S04]  /*79c0*/  LDGSTS.E.BYPASS.LTC128B.128 [R0+0x6900], [R6.64], !P3 ;  /* 0x0690000006007fae */ /* 0x0007e8000d901d48 */
.L_x_371:
[----:B------:R-:W-:Y:S05]  /*79d0*/  BSYNC B0 ;  /* 0x0000000000007941 */ /* 0x000fea0003800000 */
.L_x_370:
[----:B---3--:R-:W-:Y:S01]  /*79e0*/  IADD3 R0, R5, 0x20, RZ ;  /* 0x0000002005007810 */ /* 0x008fe20007ffe0ff */
[----:B------:R3:W1:Y:S01]  /*79f0*/  SHFL.IDX PT, R3, R10, 0x2, 0x181f ;  /* 0x00581f000a037f89 */ /* 0x00066200000e0000 */
[----:B------:R-:W-:Y:S02]  /*7a00*/  BSSY B0, `(.L_x_372) ;  /* 0x0000009000007945 */ /* 0x000fe40003800000 */
[----:B------:R-:W-:Y:S01]  /*7a10*/  ISETP.GE.AND P0, PT, R0, R25, PT ;  /* 0x000000190000720c */ /* 0x000fe20003f06270 */
[----:B----4-:R3:W4:-:S12]  /*7a20*/  SHFL.IDX PT, R6, R11, 0x2, 0x181f ;  /* 0x00581f000b067f89 */ /* 0x01071800000e0000 */
[----:B------:R-:W-:Y:S05]  /*7a30*/  @P0 BRA `(.L_x_373) ;  /* 0x0000005000000947 */ /* 0x000fea0003800000 */
[----:B----4-:R-:W-:Y:S01]  /*7a40*/  LEA R6, P0, R56, R6, 0x1 ;  /* 0x0000000638067211 */ /* 0x010fe200078008ff */
[----:B------:R-:W-:-:S03]  /*7a50*/  IMAD.SHL.U32 R0, R76, 0x2, RZ ;  /* 0x000000024c007824 */ /* 0x000fc600078e00ff */
[----:B-1----:R-:W-:-:S05]  /*7a60*/  LEA.HI.X R7, R56, R3, R57, 0x1, P0 ;  /* 0x0000000338077211 */ /* 0x002fca00000f0c39 */
[----:B------:R-:W-:Y:S01]  /*7a70*/  @!PT LDS RZ, [RZ] ;  /* 0x00000000fffff984 */ /* 0x000fe20000000800 */
[----:B------:R1:W-:Y:S04]  /*7a80*/  LDGSTS.E.BYPASS.LTC128B.128 [R0+0x7100], [R6.64], !P3 ;  /* 0x0710000006007fae */ /* 0x0003e8000d901d48 */
.L_x_373:
[----:B------:R-:W-:Y:S05]  /*7a90*/  BSYNC B0 ;  /* 0x0000000000007941 */ /* 0x000fea0003800000 */
.L_x_372:
[----:B-1----:R-:W-:Y:S01]  /*7aa0*/  IADD3 R0, R5, 0x30, RZ ;  /* 0x0000003005007810 */ /* 0x002fe20007ffe0ff */
[----:B------:R1:W2:Y:S01]  /*7ab0*/  SHFL.IDX PT, R3, R10, 0x3, 0x181f ;  /* 0x00781f000a037f89 */ /* 0x0002a200000e0000 */
[----:B------:R-:W-:Y:S02]  /*7ac0*/  BSSY B0, `(.L_x_374) ;  /* 0x0000009000007945 */ /* 0x000fe40003800000 */
[----:B------:R-:W-:Y:S01]  /*7ad0*/  ISETP.GE.AND P0, PT, R0, R25, PT ;  /* 0x000000190000720c */ /* 0x000fe20003f06270 */
[----:B----4-:R1:W4:-:S12]  /*7ae0*/  SHFL.IDX PT, R6, R11, 0x3, 0x181f ;  /* 0x00781f000b067f89 */ /* 0x01031800000e0000 */
[----:B------:R-:W-:Y:S05]  /*7af0*/  @P0 BRA `(.L_x_375) ;  /* 0x0000005000000947 */ /* 0x000fea0003800000 */
[----:B----4-:R-:W-:Y:S01]  /*7b00*/  LEA R6, P0, R56, R6, 0x1 ;  /* 0x0000000638067211 */ /* 0x010fe200078008ff */
[----:B------:R-:W-:-:S03]  /*7b10*/  IMAD.SHL.U32 R0, R76, 0x2, RZ ;  /* 0x000000024c007824 */ /* 0x000fc600078e00ff */
[----:B--2---:R-:W-:-:S05]  /*7b20*/  LEA.HI.X R7, R56, R3, R57, 0x1, P0 ;  /* 0x0000000338077211 */ /* 0x004fca00000f0c39 */
[----:B------:R-:W-:Y:S01]  /*7b30*/  @!PT LDS RZ, [RZ] ;  /* 0x00000000fffff984 */ /* 0x000fe20000000800 */
[----:B------:R2:W-:Y:S04]  /*7b40*/  LDGSTS.E.BYPASS.LTC128B.128 [R0+0x7900], [R6.64], !P3 ;  /* 0x0790000006007fae */ /* 0x0005e8000d901d48 */
.L_x_375:
[----:B------:R-:W-:Y:S05]  /*7b50*/  BSYNC B0 ;  /* 0x0000000000007941 */ /* 0x000fea0003800000 */
.L_x_374:
[----:B--2---:R-:W-:Y:S01]  /*7b60*/  IADD3 R0, R5, 0x40, RZ ;  /* 0x0000004005007810 */ /* 0x004fe20007ffe0ff */
        /* <DEDUP_REMOVED lines=10> */
.L_x_377:
[----:B------:R-:W-:Y:S05]  /*7c10*/  BSYNC B0 ;  /* 0x0000000000007941 */ /* 0x000fea0003800000 */
.L_x_376:
        /* <DEDUP_REMOVED lines=11> */
.L_x_379:
[----:B------:R-:W-:Y:S05]  /*7cd0*/  BSYNC B0 ;  /* 0x0000000000007941 */ /* 0x000fea0003800000 */
.L_x_378:
        /* <DEDUP_REMOVED lines=11> */
.L_x_381:
[----:B------:R-:W-:Y:S05]  /*7d90*/  BSYNC B0 ;  /* 0x0000000000007941 */ /* 0x000fea0003800000 */
.L_x_380:
[----:B--2---:R-:W2:Y:S01]  /*7da0*/  LDL R235, [R1+0x2c] ;  /* 0x00002c0001eb7983 */ /* 0x004ea20000100800 */
[----:B------:R-:W-:Y:S02]  /*7db0*/  IMAD.MOV.U32 R238, RZ, RZ, R20 ;  /* 0x000000ffffee7224 */ /* 0x000fe400078e0014 */
[----:B------:R-:W-:Y:S01]  /*7dc0*/  IMAD.MOV.U32 R239, RZ, RZ, R21 ;  /* 0x000000ffffef7224 */ /* 0x000fe200078e0015 */
[----:B------:R-:W3:Y:S01]  /*7dd0*/  SHFL.IDX PT, R8, R11, 0x7, 0x181f ;  /* 0x00f81f000b087f89 */ /* 0x000ee200000e0000 */
[----:B-1----:R-:W-:-:S03]  /*7de0*/  IADD3 R0, R5, 0x70, RZ ;  /* 0x0000007005007810 */ /* 0x002fc60007ffe0ff */
[----:B------:R-:W1:Y:S01]  /*7df0*/  SHFL.IDX PT, R3, R10, 0x7, 0x181f ;  /* 0x00f81f000a037f89 */ /* 0x000e6200000e0000 */
[----:B------:R-:W-:Y:S01]  /*7e00*/  ISETP.GE.AND P0, PT, R0, R25, PT ;  /* 0x000000190000720c */ /* 0x000fe20003f06270 */
[----:B------:R-:W-:-:S04]  /*7e10*/  IMAD.MOV.U32 R0, RZ, RZ, 0x60 ;  /* 0x00000060ff007424 */ /* 0x000fc800078e00ff */
[----:B------:R-:W-:Y:S02]  /*7e20*/  IMAD R84, R246, -0x60, R0 ;  /* 0xffffffa0f6547824 */ /* 0x000fe400078e0200 */
[C---:B------:R-:W-:Y:S02]  /*7e30*/  IMAD R5, R0.reuse, c[0x0][0x1e4], RZ ;  /* 0x0000790000057a24 */ /* 0x040fe400078e02ff */
[----:B------:R-:W-:Y:S01]  /*7e40*/  IMAD.WIDE.U32 R232, R0, c[0x0][0x1e0], RZ ;  /* 0x0000780000e87a25 */ /* 0x000fe200078e00ff */
[----:B------:R-:W-:-:S03]  /*7e50*/  IADD3 R87, R246, -0x1, RZ ;  /* 0xfffffffff6577810 */ /* 0x000fc60007ffe0ff */
[----:B------:R-:W-:Y:S01]  /*7e60*/  @!P0 IMAD.SHL.U32 R0, R76, 0x2, RZ ;  /* 0x000000024c008824 */ /* 0x000fe200078e00ff */
[----:B---3--:R-:W-:Y:S01]  /*7e70*/  @!P0 LEA R8, P1, R56, R8, 0x1 ;  /* 0x0000000838088211 */ /* 0x008fe200078208ff */
[----:B------:R-:W-:-:S03]  /*7e80*/  IMAD.IADD R229, R233, 0x1, R5 ;  /* 0x00000001e9e57824 */ /* 0x000fc600078e0205 */
[----:B-1----:R-:W-:Y:S01]  /*7e90*/  @!P0 LEA.HI.X R9, R56, R3, R57, 0x1, P1 ;  /* 0x0000000338098211 */ /* 0x002fe200008f0c39 */
[----:B------:R-:W-:Y:S01]  /*7ea0*/  IMAD R3, R229, R87, RZ ;  /* 0x00000057e5037224 */ /* 0x000fe200078e02ff */
[----:B------:R-:W-:Y:S01]  /*7eb0*/  SHF.R.S32.HI R88, RZ, 0x1f, R87 ;  /* 0x0000001fff587819 */ /* 0x000fe20000011457 */
[----:B------:R-:W-:Y:S02]  /*7ec0*/  IMAD.MOV.U32 R238, RZ, RZ, R18 ;  /* 0x000000ffffee7224 */ /* 0x000fe400078e0012 */
[----:B------:R-:W-:Y:S01]  /*7ed0*/  @!PT LDS RZ, [RZ] ;  /* 0x00000000fffff984 */ /* 0x000fe20000000800 */
[----:B------:R1:W-:Y:S04]  /*7ee0*/  @!P0 LDGSTS.E.BYPASS.LTC128B.128 [R0+0x9900], [R8.64], !P3 ;  /* 0x0990000008008fae */ /* 0x0003e8000d901d48 */
[----:B------:R-:W0:Y:S01]  /*7ef0*/  LDGDEPBAR ;  /* 0x00000000000079af */ /* 0x000e220000000000 */
[----:B----4-:R-:W-:-:S04]  /*7f00*/  IMAD.WIDE.U32 R6, R87, R232, R238 ;  /* 0x000000e857067225 */ /* 0x010fc800078e00ee */
[----:B------:R-:W-:Y:S02]  /*7f10*/  IMAD R3, R88, R232, R3 ;  /* 0x000000e858037224 */ /* 0x000fe400078e0203 */
[----:B------:R-:W-:Y:S02]  /*7f20*/  IMAD.MOV.U32 R230, RZ, RZ, c[0x0][0x1e0] ;  /* 0x00007800ffe67624 */ /* 0x000fe400078e00ff */
[----:B------:R-:W-:Y:S02]  /*7f30*/  IMAD.IADD R7, R7, 0x1, R3 ;  /* 0x0000000107077824 */ /* 0x000fe400078e0203 */
[----:B------:R-:W-:Y:S01]  /*7f40*/  IMAD.MOV.U32 R14, RZ, RZ, c[0x0][0x1e4] ;  /* 0x00007900ff0e7624 */ /* 0x000fe200078e00ff */
[----:B------:R-:W-:Y:S01]  /*7f50*/  BAR.SYNC.DEFER_BLOCKING 0x0 ;  /* 0x0000000000007b1d */ /* 0x000fe20000010000 */
[----:B------:R-:W-:Y:S01]  /*7f60*/  ISETP.GE.AND P5, PT, R56, c[0x0][0x1d4], PT ;  /* 0x0000750038007a0c */ /* 0x000fe20003fa6270 */
[----:B------:R-:W-:-:S04]  /*7f70*/  IMAD.WIDE.U32 R10, R230, 0x20, RZ ;  /* 0x00000020e60a7825 */ /* 0x000fc800078e00ff */
[----:B------:R-:W-:Y:S01]  /*7f80*/  IMAD.SHL.U32 R5, R14, 0x20, RZ ;  /* 0x000000200e057824 */ /* 0x000fe200078e00ff */
[----:B------:R3:W-:Y:S01]  /*7f90*/  STL.64 [R1+0x40], R238 ;  /* 0x000040ee01007387 */ /* 0x0007e20000100a00 */
[----:B------:R-:W-:-:S04]  /*7fa0*/  LEA.HI R209, R228, R212, RZ, 0x5 ;  /* 0x000000d4e4d17211 */ /* 0x000fc800078f28ff */
[----:B------:R-:W-:Y:S02]  /*7fb0*/  SHF.R.S32.HI R211, RZ, 0x5, R209 ;  /* 0x00000005ffd37819 */ /* 0x000fe400000114d1 */
[----:B--2---:R-:W-:-:S04]  /*7fc0*/  IADD3 R77, R84, R235, -R71 ;  /* 0x000000eb544d7210 */ /* 0x004fc80007ffe847 */
[C---:B------:R-:W-:Y:S02]  /*7fd0*/  ISETP.GE.AND P4, PT, R77.reuse, 0x1, PT ;  /* 0x000000014d00780c */ /* 0x040fe40003f86270 */
[C---:B------:R-:W-:Y:S02]  /*7fe0*/  ISETP.GE.AND P2, PT, R77.reuse, 0x11, PT ;  /* 0x000000114d00780c */ /* 0x040fe40003f46270 */
[----:B------:R-:W-:-:S09]  /*7ff0*/  ISETP.GE.AND P3, PT, R77, 0x21, PT ;  /* 0x000000214d00780c */ /* 0x000fd20003f66270 */
[----:B-1----:R-:W-:Y:S02]  /*8000*/  @P4 LEA R8, P0, R6, c[0x0][0x1c8], 0x1 ;  /* 0x0000720006084a11 */ /* 0x002fe400078008ff */
[----:B------:R-:W-:Y:S02]  /*8010*/  @P2 LEA R0, P1, R230, R6, 0x4 ;  /* 0x00000006e6002211 */ /* 0x000fe400078220ff */
[----:B------:R-:W-:Y:S02]  /*8020*/  @P4 LEA.HI.X R9, R6, c[0x0][0x1cc], R7, 0x1, P0 ;  /* 0x0000730006094a11 */ /* 0x000fe400000f0c07 */
[----:B------:R-:W-:Y:S02]  /*8030*/  @P2 LEA.HI.X R3, R230, R7, R14, 0x4, P1 ;  /* 0x00000007e6032211 */ /* 0x000fe400008f240e */
[----:B------:R-:W-:-:S04]  /*8040*/  @P2 LEA R12, P0, R0, c[0x0][0x1c8], 0x1 ;  /* 0x00007200000c2a11 */ /* 0x000fc800078008ff */
[----:B------:R-:W-:Y:S01]  /*8050*/  @P2 LEA.HI.X R13, R0, c[0x0][0x1cc], R3, 0x1, P0 ;  /* 0x00007300000d2a11 */ /* 0x000fe200000f0c03 */
[----:B------:R-:W-:Y:S01]  /*8060*/  @P4 IMAD.SHL.U32 R0, R76, 0x2, RZ ;  /* 0x000000024c004824 */ /* 0x000fe200078e00ff */
[----:B------:R-:W-:-:S04]  /*8070*/  ISETP.GE.AND P1, PT, R77, 0x31, PT ;  /* 0x000000314d00780c */ /* 0x000fc80003f26270 */
[----:B------:R-:W-:Y:S01]  /*8080*/  @!PT LDS RZ, [RZ] ;  /* 0x00000000fffff984 */ /* 0x000fe20000000800 */
[----:B------:R-:W-:Y:S01]  /*8090*/  @!PT LDS RZ, [RZ] ;  /* 0x00000000fffff984 */ /* 0x000fe20000000800 */
[----:B------:R-:W-:Y:S01]  /*80a0*/  @!PT LDS RZ, [RZ] ;  /* 0x00000000fffff984 */ /* 0x000fe20000000800 */
[----:B------:R1:W-:Y:S01]  /*80b0*/  @P4 LDGSTS.E.BYPASS.LTC128B.128 [R0+0x3100], [R8.64], !P5 ;  /* 0x0310000008004fae */ /* 0x0003e2000e901d48 */
[----:B------:R-:W-:-:S05]  /*80c0*/  @P2 IMAD.SHL.U32 R3, R76, 0x2, RZ ;  /* 0x000000024c032824 */ /* 0x000fca00078e00ff */
[----:B------:R2:W-:Y:S01]  /*80d0*/  @P2 LDGSTS.E.BYPASS.LTC128B.128 [R3+0x3900], [R12.64], !P5 ;  /* 0x039000000c032fae */ /* 0x0005e2000e901d48 */
[----:B------:R-:W-:Y:S02]  /*80e0*/  ISETP.GE.AND P2, PT, R77, 0x41, PT ;  /* 0x000000414d00780c */ /* 0x000fe40003f46270 */
[----:B-1----:R-:W-:-:S04]  /*80f0*/  @P3 IADD3 R0, P0, R6, R10, RZ ;  /* 0x0000000a06003210 */ /* 0x002fc80007f1e0ff */
[----:B------:R-:W-:Y:S02]  /*8100*/  @P3 IADD3.X R5, R7, R11, R5, P0, !PT ;  /* 0x0000000b07053210 */ /* 0x000fe400007fe405 */
[----:B------:R-:W-:Y:S01]  /*8110*/  @P3 LEA R10, P0, R0, c[0x0][0x1c8], 0x1 ;  /* 0x00007200000a3a11 */ /* 0x000fe200078008ff */
[----:B--2---:R-:W-:-:S03]  /*8120*/  @P1 IMAD R3, R14, 0x30, RZ ;  /* 0x000000300e031824 */ /* 0x004fc600078e02ff */
[----:B------:R-:W-:Y:S01]  /*8130*/  @P3 LEA.HI.X R11, R0, c[0x0][0x1cc], R5, 0x1, P0 ;  /* 0x00007300000b3a11 */ /* 0x000fe200000f0c05 */
[----:B------:R-:W-:Y:S02]  /*8140*/  @P3 IMAD.SHL.U32 R0, R76, 0x2, RZ ;  /* 0x000000024c003824 */ /* 0x000fe400078e00ff */
[----:B------:R-:W-:Y:S01]  /*8150*/  @P1 IMAD.WIDE.U32 R8, R230, 0x30, R6 ;  /* 0x00000030e6081825 */ /* 0x000fe200078e0006 */
[----:B------:R-:W-:Y:S02]  /*8160*/  ISETP.GE.AND P0, PT, R77, 0x51, PT ;  /* 0x000000514d00780c */ /* 0x000fe40003f06270 */
[----:B------:R1:W-:Y:S02]  /*8170*/  @P3 LDGSTS.E.BYPASS.LTC128B.128 [R0+0x4100], [R10.64], !P5 ;  /* 0x041000000a003fae */ /* 0x0003e4000e901d48 */
[----:B------:R-:W-:-:S09]  /*8180*/  @P1 LEA R12, P3, R8, c[0x0][0x1c8], 0x1 ;  /* 0x00007200080c1a11 */ /* 0x000fd200078608ff */
[----:B------:R-:W-:Y:S02]  /*8190*/  @P0 IMAD R5, R14, 0x50, RZ ;  /* 0x000000500e050824 */ /* 0x000fe400078e02ff */
[----:B-1----:R-:W-:-:S05]  /*81a0*/  @P1 IMAD.IADD R0, R9, 0x1, R3 ;  /* 0x0000000109001824 */ /* 0x002fca00078e0203 */
[----:B------:R-:W-:Y:S02]  /*81b0*/  @P1 LEA.HI.X R13, R8, c[0x0][0x1cc], R0, 0x1, P3 ;  /* 0x00007300080d1a11 */ /* 0x000fe400018f0c00 */
[----:B------:R-:W-:-:S04]  /*81c0*/  @P2 LEA R0, P3, R230, R6, 0x6 ;  /* 0x00000006e6002211 */ /* 0x000fc800078630ff */
[C---:B------:R-:W-:Y:S01]  /*81d0*/  @P2 LEA.HI.X R3, R230.reuse, R7, R14, 0x6, P3 ;  /* 0x00000007e6032211 */ /* 0x040fe200018f340e */
[----:B------:R-:W-:Y:S01]  /*81e0*/  @P0 IMAD.WIDE.U32 R6, R230, 0x50, R6 ;  /* 0x00000050e6060825 */ /* 0x000fe200078e0006 */
[----:B------:R-:W-:-:S04]  /*81f0*/  @P2 LEA R10, P3, R0, c[0x0][0x1c8], 0x1 ;  /* 0x00007200000a2a11 */ /* 0x000fc800078608ff */
[----:B------:R-:W-:Y:S01]  /*8200*/  @P2 LEA.HI.X R11, R0, c[0x0][0x1cc], R3, 0x1, P3 ;  /* 0x00007300000b2a11 */ /* 0x000fe200018f0c03 */
[----:B------:R-:W-:Y:S01]  /*8210*/  @P0 IMAD.IADD R0, R7, 0x1, R5 ;  /* 0x0000000107000824 */ /* 0x000fe200078e0205 */
[----:B------:R-:W-:Y:S01]  /*8220*/  @P0 LEA R8, P3, R6, c[0x0][0x1c8], 0x1 ;  /* 0x0000720006080a11 */ /* 0x000fe200078608ff */
[C---:B------:R-:W-:Y:S02]  /*8230*/  @P1 IMAD.SHL.U32 R5, R76.reuse, 0x2, RZ ;  /* 0x000000024c051824 */ /* 0x040fe400078e00ff */
[----:B------:R-:W-:Y:S01]  /*8240*/  @P2 IMAD.SHL.U32 R3, R76, 0x2, RZ ;  /* 0x000000024c032824 */ /* 0x000fe200078e00ff */
[----:B------:R-:W-:Y:S01]  /*8250*/  @P0 LEA.HI.X R9, R6, c[0x0][0x1cc], R0, 0x1, P3 ;  /* 0x0000730006090a11 */ /* 0x000fe200018f0c00 */
[----:B------:R-:W-:Y:S01]  /*8260*/  @P0 IMAD.SHL.U32 R0, R76, 0x2, RZ ;  /* 0x000000024c000824 */ /* 0x000fe200078e00ff */
[----:B------:R3:W-:Y:S04]  /*8270*/  @P1 LDGSTS.E.BYPASS.LTC128B.128 [R5+0x4900], [R12.64], !P5 ;  /* 0x049000000c051fae */ /* 0x0007e8000e901d48 */
[----:B------:R3:W-:Y:S04]  /*8280*/  @P2 LDGSTS.E.BYPASS.LTC128B.128 [R3+0x5100], [R10.64], !P5 ;  /* 0x051000000a032fae */ /* 0x0007e8000e901d48 */
[----:B------:R3:W-:Y:S01]  /*8290*/  @P0 LDGSTS.E.BYPASS.LTC128B.128 [R0+0x5900], [R8.64], !P5 ;  /* 0x0590000008000fae */ /* 0x0007e2000e901d48 */
[----:B------:R-:W-:-:S03]  /*82a0*/  ISETP.LT.AND P0, PT, RZ, c[0x0][0x27c], PT ;  /* 0x00009f00ff007a0c */ /* 0x000fc60003f01270 */
[----:B------:R-:W0:Y:S10]  /*82b0*/  LDGDEPBAR ;  /* 0x00000000000079af */ /* 0x000e340000000000 */
[----:B------:R-:W-:Y:S05]  /*82c0*/  @P0 BRA `(.L_x_382) ;  /* 0x0000002000000947 */ /* 0x000fea0003800000 */
[----:B------:R-:W-:-:S04]  /*82d0*/  DEPBAR.LE SB0, 0x1 ;  /* 0x000080400000791a */ /* 0x000fc80000000000 */
[----:B------:R-:W-:Y:S05]  /*82e0*/  BRA `(.L_x_383) ;  /* 0x00004d9000007947 */ /* 0x000fea0003800000 */
.L_x_382:
[----:B------:R-:W-:Y:S01]  /*82f0*/  ULDC.U8 UR4, c[0x0][0x298] ;  /* 0x0000a60000047ab9 */ /* 0x000fe20000000000 */
[----:B---3-5:R-:W-:Y:S01]  /*8300*/  SHF.R.S32.HI R0, RZ, 0x1f, R147 ;  /* 0x0000001fff007819 */ /* 0x028fe20000011493 */
[C---:B------:R-:W-:Y:S01]  /*8310*/  IMAD.WIDE.U32 R12, R147.reuse, c[0x0][0x280], RZ ;  /* 0x0000a000930c7a25 */ /* 0x040fe200078e00ff */
[----:B------:R-:W-:Y:S01]  /*8320*/  ISETP.NE.AND P0, PT, RZ, UR4, PT ;  /* 0x00000004ff007c0c */ /* 0x000fe2000bf05270 */
[----:B------:R-:W-:Y:S01]  /*8330*/  BSSY B2, `(.L_x_383) ;  /* 0x00004d4000027945 */ /* 0x000fe20003800000 */
[-C--:B------:R-:W-:Y:S01]  /*8340*/  LEA.HI R6, R228, R212.reuse, RZ, 0x2 ;  /* 0x000000d4e4067211 */ /* 0x080fe200078f10ff */
[C---:B------:R-:W-:Y:S02]  /*8350*/  IMAD R3, R0.reuse, c[0x0][0x280], RZ ;  /* 0x0000a00000037a24 */ /* 0x040fe400078e02ff */
[----:B------:R-:W-:Y:S01]  /*8360*/  IMAD R0, R0, c[0x0][0x290], RZ ;  /* 0x0000a40000007a24 */ /* 0x000fe200078e02ff */
[----:B------:R-:W-:Y:S01]  /*8370*/  LOP3.LUT R5, R6, 0xfffffffc, RZ, 0xc0, !PT ;  /* 0xfffffffc06057812 */ /* 0x000fe200078ec0ff */
[C---:B------:R-:W-:Y:S01]  /*8380*/  IMAD R3, R147.reuse, c[0x0][0x284], R3 ;  /* 0x0000a10093037a24 */ /* 0x040fe200078e0203 */
[----:B------:R-:W-:Y:S01]  /*8390*/  SHF.R.S32.HI R58, RZ, 0x2, R6 ;  /* 0x00000002ff3a7819 */ /* 0x000fe20000011406 */
[----:B------:R-:W-:Y:S01]  /*83a0*/  IMAD R0, R147, c[0x0][0x294], R0 ;  /* 0x0000a50093007a24 */ /* 0x000fe200078e0200 */
[----:B------:R-:W-:Y:S01]  /*83b0*/  IADD3 R5, -R5, R212, RZ ;  /* 0x000000d405057210 */ /* 0x000fe20007ffe1ff */
[----:B------:R-:W-:Y:S01]  /*83c0*/  IMAD.WIDE.U32 R10, R147, c[0x0][0x290], RZ ;  /* 0x0000a400930a7a25 */ /* 0x000fe200078e00ff */
[----:B------:R-:W-:-:S02]  /*83d0*/  IADD3 R24, R226, R58, RZ ;  /* 0x0000003ae2187210 */ /* 0x000fc40007ffe0ff */
[----:B------:R-:W-:Y:S01]  /*83e0*/  IADD3 R9, R3, R13, RZ ;  /* 0x0000000d03097210 */ /* 0x000fe20007ffe0ff */
[----:B------:R-:W-:Y:S01]  /*83f0*/  IMAD.IADD R7, R0, 0x1, R11 ;  /* 0x0000000100077824 */ /* 0x000fe200078e020b */
[C---:B------:R-:W-:Y:S01]  /*8400*/  SHF.L.U32 R29, R5.reuse, 0x3, RZ ;  /* 0x00000003051d7819 */ /* 0x040fe200000006ff */
[----:B------:R-:W-:Y:S01]  /*8410*/  IMAD R0, R5, 0x20, R24 ;  /* 0x0000002005007824 */ /* 0x000fe200078e0218 */
[----:B------:R-:W-:Y:S05]  /*8420*/  @!P0 BRA `(.L_x_384) ;  /* 0x0000271000008947 */ /* 0x000fea0003800000 */
[----:B------:R-:W-:Y:S01]  /*8430*/  ISETP.NE.AND P1, PT, R231, 0x1, PT ;  /* 0x00000001e700780c */ /* 0x000fe20003f25270 */
[----:B------:R-:W-:Y:S01]  /*8440*/  IMAD.MOV.U32 R8, RZ, RZ, R12 ;  /* 0x000000ffff087224 */ /* 0x000fe200078e000c */
[----:B------:R-:W-:Y:S01]  /*8450*/  MOV R6, R10 ;  /* 0x0000000a00067202 */ /* 0x000fe20000000f00 */
[----:B------:R-:W-:Y:S01]  /*8460*/  BSSY B0, `(.L_x_385) ;  /* 0x000002e000007945 */ /* 0x000fe20003800000 */
[----:B------:R-:W-:Y:S01]  /*8470*/  IMAD.SHL.U32 R17, R5, 0x4, RZ ;  /* 0x0000000405117824 */ /* 0x000fe200078e00ff */
[----:B------:R-:W-:Y:S01]  /*8480*/  CS2R R38, SRZ ;  /* 0x0000000000267805 */ /* 0x000fe2000001ff00 */
[----:B------:R-:W-:Y:S01]  /*8490*/  CS2R R26, SRZ ;  /* 0x00000000001a7805 */ /* 0x000fe2000001ff00 */
[----:B------:R-:W-:Y:S01]  /*84a0*/  CS2R R14, SRZ ;  /* 0x00000000000e7805 */ /* 0x000fe2000001ff00 */
[----:B------:R-:W-:Y:S01]  /*84b0*/  CS2R R30, SRZ ;  /* 0x00000000001e7805 */ /* 0x000fe2000001ff00 */
[----:B------:R-:W-:-:S04]  /*84c0*/  CS2R R18, SRZ ;  /* 0x0000000000127805 */ /* 0x000fc8000001ff00 */
[----:B------:R-:W-:-:S05]  /*84d0*/  @P1 IMAD.HI.U32 R3, R0, c[0x0][0x2c8], RZ ;  /* 0x0000b20000031a27 */ /* 0x000fca00078e00ff */
[----:B------:R-:W-:-:S04]  /*84e0*/  @P1 SHF.R.U32.HI R0, RZ, c[0x0][0x2cc], R3 ;  /* 0x0000b300ff001a19 */ /* 0x000fc80000011603 */
[----:B------:R-:W-:Y:S01]  /*84f0*/  SHF.R.S32.HI R3, RZ, 0x1f, R0 ;  /* 0x0000001fff037819 */ /* 0x000fe20000011400 */
[----:B------:R-:W-:-:S04]  /*8500*/  IMAD.WIDE.U32 R8, R0, c[0x0][0x280], R8 ;  /* 0x0000a00000087a25 */ /* 0x000fc800078e0008 */
[C---:B------:R-:W-:Y:S01]  /*8510*/  IMAD R11, R3.reuse, c[0x0][0x280], RZ ;  /* 0x0000a000030b7a24 */ /* 0x040fe200078e02ff */
[----:B------:R-:W-:Y:S01]  /*8520*/  LEA R21, P1, R8, c[0x0][0x270], 0x1 ;  /* 0x00009c0008157a11 */ /* 0x000fe200078208ff */
[----:B------:R-:W-:Y:S02]  /*8530*/  IMAD R10, R3, c[0x0][0x290], RZ ;  /* 0x0000a400030a7a24 */ /* 0x000fe400078e02ff */
[----:B------:R-:W-:-:S04]  /*8540*/  IMAD.WIDE.U32 R6, R0, c[0x0][0x290], R6 ;  /* 0x0000a40000067a25 */ /* 0x000fc800078e0006 */
[----:B------:R-:W-:Y:S01]  /*8550*/  IMAD R3, R0, c[0x0][0x284], R11 ;  /* 0x0000a10000037a24 */ /* 0x000fe200078e020b */
[----:B------:R-:W-:Y:S01]  /*8560*/  LEA R22, P0, R6, c[0x0][0x288], 0x1 ;  /* 0x0000a20006167a11 */ /* 0x000fe200078008ff */
[----:B------:R-:W-:Y:S02]  /*8570*/  IMAD R0, R0, c[0x0][0x294], R10 ;  /* 0x0000a50000007a24 */ /* 0x000fe400078e020a */
[----:B------:R-:W-:-:S03]  /*8580*/  IMAD.IADD R3, R9, 0x1, R3 ;  /* 0x0000000109037824 */ /* 0x000fc600078e0203 */
[----:B------:R-:W-:Y:S02]  /*8590*/  IADD3 R0, R7, R0, RZ ;  /* 0x0000000007007210 */ /* 0x000fe40007ffe0ff */
[----:B------:R-:W-:Y:S02]  /*85a0*/  LEA.HI.X R20, R8, c[0x0][0x274], R3, 0x1, P1 ;  /* 0x00009d0008147a11 */ /* 0x000fe400008f0c03 */
[----:B------:R-:W-:Y:S01]  /*85b0*/  LEA.HI.X R16, R6, c[0x0][0x28c], R0, 0x1, P0 ;  /* 0x0000a30006107a11 */ /* 0x000fe200000f0c00 */
[----:B------:R1:W2:Y:S01]  /*85c0*/  SHFL.IDX PT, R8, R21, RZ, 0x1c1f ;  /* 0x001c1fff15087589 */ /* 0x0002a200000e0000 */
[----:B------:R-:W-:-:S03]  /*85d0*/  ISETP.GE.AND P0, PT, R24, R25, PT ;  /* 0x000000191800720c */ /* 0x000fc60003f06270 */
[----:B------:R1:W3:Y:S04]  /*85e0*/  SHFL.IDX PT, R6, R22, RZ, 0x1c1f ;  /* 0x001c1fff16067589 */ /* 0x0002e800000e0000 */
[----:B------:R1:W4:Y:S04]  /*85f0*/  SHFL.IDX PT, R9, R20, RZ, 0x1c1f ;  /* 0x001c1fff14097589 */ /* 0x00032800000e0000 */
[----:B------:R1:W1:Y:S02]  /*8600*/  SHFL.IDX PT, R7, R16, RZ, 0x1c1f ;  /* 0x001c1fff10077589 */ /* 0x00026400000e0000 */
[----:B------:R-:W-:Y:S05]  /*8610*/  @P0 BRA `(.L_x_386) ;  /* 0x0000012000000947 */ /* 0x000fea0003800000 */
[C---:B------:R-:W-:Y:S01]  /*8620*/  IADD3 R3, R17.reuse, 0x10, RZ ;  /* 0x0000001011037810 */ /* 0x040fe20007ffe0ff */
[----:B------:R-:W-:Y:S01]  /*8630*/  CS2R R14, SRZ ;  /* 0x00000000000e7805 */ /* 0x000fe2000001ff00 */
[----:B------:R-:W-:Y:S01]  /*8640*/  ISETP.GE.AND P1, PT, R17, c[0x0][0x27c], PT ;  /* 0x00009f0011007a0c */ /* 0x000fe20003f26270 */
[----:B------:R-:W-:Y:S01]  /*8650*/  CS2R R18, SRZ ;  /* 0x0000000000127805 */ /* 0x000fe2000001ff00 */
[----:B------:R-:W-:Y:S01]  /*8660*/  ISETP.GE.AND P0, PT, R3, c[0x0][0x27c], PT ;  /* 0x00009f0003007a0c */ /* 0x000fe20003f06270 */
[----:B------:R-:W-:Y:S01]  /*8670*/  CS2R R26, SRZ ;  /* 0x00000000001a7805 */ /* 0x000fe2000001ff00 */
[----:B------:R-:W-:-:S09]  /*8680*/  CS2R R30, SRZ ;  /* 0x00000000001e7805 */ /* 0x000fd2000001ff00 */
[----:B--2-4-:R-:W-:Y:S02]  /*8690*/  @!P1 IMAD.WIDE R12, R17, 0x2, R8 ;  /* 0x00000002110c9825 */ /* 0x014fe400078e0208 */
[----:B------:R-:W-:-:S03]  /*86a0*/  @!P0 SHF.R.S32.HI R0, RZ, 0x1f, R3 ;  /* 0x0000001fff008819 */ /* 0x000fc60000011403 */
[----:B------:R2:W5:Y:S01]  /*86b0*/  @!P1 LD.E.64 R14, [R12.64] ;  /* 0x000000080c0e9980 */ /* 0x000562000c101b00 */
[----:B------:R-:W-:-:S04]  /*86c0*/  @!P0 LEA.HI R0, R0, R3, RZ, 0x2 ;  /* 0x0000000300008211 */ /* 0x000fc800078f10ff */
[----:B------:R-:W-:-:S05]  /*86d0*/  @!P0 LOP3.LUT R0, R0, 0xfffffffc, RZ, 0xc0, !PT ;  /* 0xfffffffc00008812 */ /* 0x000fca00078ec0ff */
[----:B------:R-:W-:-:S04]  /*86e0*/  @!P0 IMAD.WIDE R10, R0, 0x2, R8 ;  /* 0x00000002000a8825 */ /* 0x000fc800078e0208 */
[--C-:B-1-3--:R-:W-:Y:S01]  /*86f0*/  @!P0 IMAD.WIDE R8, R0, 0x2, R6.reuse ;  /* 0x0000000200088825 */ /* 0x10afe200078e0206 */
[----:B------:R2:W5:Y:S03]  /*8700*/  @!P0 LD.E.64 R26, [R10.64] ;  /* 0x000000080a1a8980 */ /* 0x000566000c101b00 */
[----:B------:R-:W-:Y:S01]  /*8710*/  @!P1 IMAD.WIDE R6, R17, 0x2, R6 ;  /* 0x0000000211069825 */ /* 0x000fe200078e0206 */
[----:B------:R2:W5:Y:S04]  /*8720*/  @!P0 LD.E.64 R30, [R8.64] ;  /* 0x00000008081e8980 */ /* 0x000568000c101b00 */
[----:B------:R2:W5:Y:S02]  /*8730*/  @!P1 LD.E.64 R18, [R6.64] ;  /* 0x0000000806129980 */ /* 0x000564000c101b00 */
.L_x_386:
[----:B------:R-:W-:Y:S05]  /*8740*/  BSYNC B0 ;  /* 0x0000000000007941 */ /* 0x000fea0003800000 */
.L_x_385:
[----:B------:R-:W-:Y:S01]  /*8750*/  IADD3 R0, R24, 0x20, RZ ;  /* 0x0000002018007810 */ /* 0x000fe20007ffe0ff */
[----:B--2--5:R-:W-:Y:S01]  /*8760*/  IMAD.MOV.U32 R10, RZ, RZ, R26 ;  /* 0x000000ffff0a7224 */ /* 0x024fe200078e001a */
[----:B----4-:R2:W4:Y:S01]  /*8770*/  SHFL.IDX PT, R9, R20, 0x1, 0x1c1f ;  /* 0x003c1f0014097f89 */ /* 0x01052200000e0000 */
[----:B------:R-:W-:Y:S01]  /*8780*/  IMAD.MOV.U32 R5, RZ, RZ, R27 ;  /* 0x000000ffff057224 */ /* 0x000fe200078e001b */
[----:B------:R-:W-:Y:S01]  /*8790*/  ISETP.GE.AND P0, PT, R0, R25, PT ;  /* 0x000000190000720c */ /* 0x000fe20003f06270 */
[----:B------:R-:W-:Y:S01]  /*87a0*/  IMAD.MOV.U32 R3, RZ, RZ, R14 ;  /* 0x000000ffff037224 */ /* 0x000fe200078e000e */
[----:B------:R2:W3:Y:S01]  /*87b0*/  SHFL.IDX PT, R8, R21, 0x1, 0x1c1f ;  /* 0x003c1f0015087f89 */ /* 0x0004e200000e0000 */
[----:B------:R-:W-:Y:S01]  /*87c0*/  IMAD.MOV.U32 R0, RZ, RZ, R15 ;  /* 0x000000ffff007224 */ /* 0x000fe200078e000f */
[----:B------:R-:W-:Y:S01]  /*87d0*/  PRMT R61, R5, 0x5410, R10 ;  /* 0x00005410053d7816 */ /* 0x000fe2000000000a */
[----:B------:R-:W-:Y:S01]  /*87e0*/  IMAD.MOV.U32 R5, RZ, RZ, R31 ;  /* 0x000000ffff057224 */ /* 0x000fe200078e001f */
[----:B------:R-:W-:Y:S01]  /*87f0*/  MOV R10, R30 ;  /* 0x0000001e000a7202 */ /* 0x000fe20000000f00 */
[----:B-1----:R2:W1:Y:S01]  /*8800*/  SHFL.IDX PT, R7, R16, 0x1, 0x1c1f ;  /* 0x003c1f0010077f89 */ /* 0x00246200000e0000 */
[----:B------:R-:W-:Y:S01]  /*8810*/  PRMT R59, R0, 0x5410, R3 ;  /* 0x00005410003b7816 */ /* 0x000fe20000000003 */
[----:B------:R-:W-:Y:S01]  /*8820*/  IMAD.MOV.U32 R3, RZ, RZ, R18 ;  /* 0x000000ffff037224 */ /* 0x000fe200078e0012 */
[----:B------:R-:W-:Y:S01]  /*8830*/  MOV R0, R19 ;  /* 0x0000001300007202 */ /* 0x000fe20000000f00 */
[----:B---3--:R2:W3:Y:S01]  /*8840*/  SHFL.IDX PT, R6, R22, 0x1, 0x1c1f ;  /* 0x003c1f0016067f89 */ /* 0x0084e200000e0000 */
[----:B------:R-:W-:Y:S01]  /*8850*/  BSSY B0, `(.L_x_387) ;  /* 0x0000019000007945 */ /* 0x000fe20003800000 */
[----:B------:R-:W-:Y:S01]  /*8860*/  PRMT R60, R5, 0x5410, R10 ;  /* 0x00005410053c7816 */ /* 0x000fe2000000000a */
[----:B------:R-:W-:Y:S01]  /*8870*/  CS2R R32, SRZ ;  /* 0x0000000000207805 */ /* 0x000fe2000001ff00 */
[----:B------:R-:W-:Y:S01]  /*8880*/  PRMT R28, R0, 0x5410, R3 ;  /* 0x00005410001c7816 */ /* 0x000fe20000000003 */
[----:B------:R-:W-:Y:S01]  /*8890*/  CS2R R36, SRZ ;  /* 0x0000000000247805 */ /* 0x000fe2000001ff00 */
[----:B------:R-:W-:Y:S01]  /*88a0*/  CS2R R34, SRZ ;  /* 0x0000000000227805 */ /* 0x000fe2000001ff00 */
        /* <DEDUP_REMOVED lines=8> */
[----:B----4-:R-:W-:Y:S02]  /*8930*/  @!P1 IMAD.WIDE R12, R17, 0x2, R8 ;  /* 0x00000002110c9825 */ /* 0x010fe400078e0208 */
        /* <DEDUP_REMOVED lines=10> */
.L_x_388:
[----:B------:R-:W-:Y:S05]  /*89e0*/  BSYNC B0 ;  /* 0x0000000000007941 */ /* 0x000fea0003800000 */
.L_x_387:
[----:B------:R-:W-:Y:S01]  /*89f0*/  IADD3 R0, R24, 0x40, RZ ;  /* 0x0000004018007810 */ /* 0x000fe20007ffe0ff */
[----:B----45:R-:W-:Y:S01]  /*8a00*/  IMAD.MOV.U32 R10, RZ, RZ, R38 ;  /* 0x000000ffff0a7224 */ /* 0x030fe200078e0026 */
[----:B------:R4:W2:Y:S01]  /*8a10*/  SHFL.IDX PT, R9, R20, 0x2, 0x1c1f ;  /* 0x005c1f0014097f89 */ /* 0x0008a200000e0000 */
        /* <DEDUP_REMOVED lines=29> */
[----:B--2---:R-:W-:Y:S02]  /*8bf0*/  @!P1 IMAD.WIDE R12, R17, 0x2, R8 ;  /* 0x00000002110c9825 */ /* 0x004fe400078e0208 */
        /* <DEDUP_REMOVED lines=10> */
.L_x_390:
[----:B------:R-:W-:Y:S05]  /*8ca0*/  BSYNC B0 ;  /* 0x0000000000007941 */ /* 0x000fea0003800000 */
.L_x_389:
[----:B------:R-:W-:Y:S01]  /*8cb0*/  IADD3 R0, R24, 0x60, RZ ;  /* 0x0000006018007810 */ /* 0x000fe20007ffe0ff */
[----:B--2--5:R-:W-:Y:S01]  /*8cc0*/  IMAD.MOV.U32 R10, RZ, RZ, R44 ;  /* 0x000000ffff0a7224 */ /* 0x024fe200078e002c */
[----:B------:R2:W4:Y:S01]  /*8cd0*/  SHFL.IDX PT, R9, R20, 0x3, 0x1c1f ;  /* 0x007c1f0014097f89 */ /* 0x00052200000e0000 */
        /* <DEDUP_REMOVED lines=38> */
.L_x_392:
[----:B------:R-:W-:Y:S05]  /*8f40*/  BSYNC B0 ;  /* 0x0000000000007941 */ /* 0x000fea0003800000 */
.L_x_391:
[----:B------:R-:W-:Y:S01]  /*8f50*/  SHF.R.S32.HI R0, RZ, 0x1f, R58 ;  /* 0x0000001fff007819 */ /* 0x000fe2000001143a */
[----:B---345:R-:W-:Y:S01]  /*8f60*/  IMAD.MOV.U32 R6, RZ, RZ, R54 ;  /* 0x000000ffff067224 */ /* 0x038fe200078e0036 */
[----:B------:R-:W-:-:S04]  /*8f70*/  DEPBAR.LE SB0, 0x1 ;  /* 0x000080400000791a */ /* 0x000fc80000000000 */
[----:B------:R-:W-:Y:S01]  /*8f80*/  LEA.HI R0, R0, R58, RZ, 0x3 ;  /* 0x0000003a00007211 */ /* 0x000fe200078f18ff */
[----:B------:R-:W-:Y:S01]  /*8f90*/  IMAD.MOV.U32 R5, RZ, RZ, R55 ;  /* 0x000000ffff057224 */ /* 0x000fe200078e0037 */
[----:B------:R-:W-:Y:S01]  /*8fa0*/  BSSY B1, `(.L_x_393) ;  /* 0x0000082000017945 */ /* 0x000fe20003800000 */
[----:B------:R-:W-:Y:S01]  /*8fb0*/  IMAD.MOV.U32 R3, RZ, RZ, R48 ;  /* 0x000000ffff037224 */ /* 0x000fe200078e0030 */
[----:B------:R-:W-:Y:S01]  /*8fc0*/  LOP3.LUT R0, R0, 0xfffffff8, RZ, 0xc0, !PT ;  /* 0xfffffff800007812 */ /* 0x000fe200078ec0ff */
[----:B-1----:R-:W-:Y:S01]  /*8fd0*/  IMAD.MOV.U32 R7, RZ, RZ, R53 ;  /* 0x000000ffff077224 */ /* 0x002fe200078e0035 */
[----:B------:R-:W-:Y:S02]  /*8fe0*/  PRMT R72, R5, 0x5410, R6 ;  /* 0x0000541005487816 */ /* 0x000fe40000000006 */
[----:B------:R-:W-:Y:S01]  /*8ff0*/  PRMT R70, R3, 0x7610, R70 ;  /* 0x0000761003467816 */ /* 0x000fe20000000046 */
[----:B------:R-:W-:-:S04]  /*9000*/  IMAD.IADD R0, R58, 0x1, -R0 ;  /* 0x000000013a007824 */ /* 0x000fc800078e0a00 */
[C---:B------:R-:W-:Y:S01]  /*9010*/  IMAD.SHL.U32 R6, R0.reuse, 0x40, RZ ;  /* 0x0000004000067824 */ /* 0x040fe200078e00ff */
[----:B------:R-:W-:Y:S01]  /*9020*/  BAR.SYNC.DEFER_BLOCKING 0x0 ;  /* 0x0000000000007b1d */ /* 0x000fe20000010000 */
[----:B------:R-:W-:-:S03]  /*9030*/  LOP3.LUT P1, RZ, R0, 0x4, RZ, 0xc0, !PT ;  /* 0x0000000400ff7812 */ /* 0x000fc6000782c0ff */
[----:B------:R-:W-:Y:S01]  /*9040*/  LOP3.LUT R0, R6, 0x1c0, RZ, 0xc0, !PT ;  /* 0x000001c006007812 */ /* 0x000fe200078ec0ff */
[----:B------:R-:W-:-:S03]  /*9050*/  IMAD.MOV.U32 R6, RZ, RZ, R52 ;  /* 0x000000ffff067224 */ /* 0x000fc600078e0034 */
[----:B------:R-:W-:Y:S02]  /*9060*/  LOP3.LUT R5, R0, 0x18, R29, 0xf8, !PT ;  /* 0x0000001800057812 */ /* 0x000fe400078ef81d */
[----:B------:R-:W-:Y:S01]  /*9070*/  SHF.R.U32.HI R3, RZ, 0x3, R0 ;  /* 0x00000003ff037819 */ /* 0x000fe20000011600 */
[----:B------:R-:W-:Y:S01]  /*9080*/  IMAD.MOV.U32 R0, RZ, RZ, R49 ;  /* 0x000000ffff007224 */ /* 0x000fe200078e0031 */
[----:B------:R-:W-:Y:S01]  /*9090*/  PRMT R70, R70, 0x5410, R6 ;  /* 0x0000541046467816 */ /* 0x000fe20000000006 */
[----:B------:R-:W-:Y:S01]  /*90a0*/  IMAD.MOV.U32 R6, RZ, RZ, R50 ;  /* 0x000000ffff067224 */ /* 0x000fe200078e0032 */
[----:B------:R-:W-:Y:S01]  /*90b0*/  LOP3.LUT R5, R5, R3, RZ, 0x3c, !PT ;  /* 0x0000000305057212 */ /* 0x000fe200078e3cff */
[----:B------:R-:W-:Y:S01]  /*90c0*/  IMAD.IADD R3, R25, 0x1, -R226 ;  /* 0x0000000119037824 */ /* 0x000fe200078e0ae2 */
[----:B------:R-:W-:-:S03]  /*90d0*/  PRMT R29, R0, 0x7610, R29 ;  /* 0x00007610001d7816 */ /* 0x000fc6000000001d */
[----:B------:R-:W-:Y:S01]  /*90e0*/  IMAD R0, R211, 0x200, R5 ;  /* 0x00000200d3007824 */ /* 0x000fe200078e0205 */
[----:B------:R-:W-:Y:S01]  /*90f0*/  IMNMX R24, R3, 0x80, PT ;  /* 0x0000008003187817 */ /* 0x000fe20003800200 */
[----:B------:R-:W-:Y:S01]  /*9100*/  IMAD.MOV.U32 R5, RZ, RZ, R51 ;  /* 0x000000ffff057224 */ /* 0x000fe200078e0033 */
[----:B------:R-:W-:Y:S02]  /*9110*/  PRMT R29, R29, 0x5410, R7 ;  /* 0x000054101d1d7816 */ /* 0x000fe40000000007 */
[----:B------:R-:W-:Y:S02]  /*9120*/  ISETP.GE.AND P0, PT, R58, R24, PT ;  /* 0x000000183a00720c */ /* 0x000fe40003f06270 */
[C---:B------:R-:W-:Y:S02]  /*9130*/  IADD3 R3, R0.reuse, 0x20, RZ ;  /* 0x0000002000037810 */ /* 0x040fe40007ffe0ff */
[----:B------:R-:W-:Y:S02]  /*9140*/  @P1 IADD3 R3, R0, -0x20, RZ ;  /* 0xffffffe000031810 */ /* 0x000fe40007ffe0ff */
[----:B------:R-:W-:-:S02]  /*9150*/  PRMT R25, R5, 0x5410, R6 ;  /* 0x0000541005197816 */ /* 0x000fc40000000006 */
[----:B--2---:R-:W-:Y:S02]  /*9160*/  LEA R22, R0, 0x6100, 0x1 ;  /* 0x0000610000167811 */ /* 0x004fe400078e08ff */
[----:B------:R-:W-:-:S03]  /*9170*/  LEA R23, R3, 0x6100, 0x1 ;  /* 0x0000610003177811 */ /* 0x000fc600078e08ff */
[----:B------:R-:W-:Y:S05]  /*9180*/  @P0 BRA `(.L_x_394) ;  /* 0x0000063000000947 */ /* 0x000fea0003800000 */
[----:B------:R-:W-:Y:S01]  /*9190*/  ISETP.GE.AND P0, PT, R17, c[0x0][0x27c], PT ;  /* 0x00009f0011007a0c */ /* 0x000fe20003f06270 */
[----:B------:R-:W-:-:S12]  /*91a0*/  BSSY B0, `(.L_x_395) ;  /* 0x0000030000007945 */ /* 0x000fd80003800000 */
[----:B------:R-:W-:Y:S05]  /*91b0*/  @P0 BRA `(.L_x_396) ;  /* 0x000002e000000947 */ /* 0x000fea0003800000 */
[----:B------:R-:W1:Y:S01]  /*91c0*/  LDS.128 R8, [R22] ;  /* 0x0000000016087984 */ /* 0x000e620000000c00 */
[----:B------:R-:W-:Y:S02]  /*91d0*/  SHF.R.U64 R0, R14, 0x10, R15 ;  /* 0x000000100e007819 */ /* 0x000fe4000000120f */
[----:B------:R-:W-:Y:S02]  /*91e0*/  SHF.R.U32.HI R6, RZ, 0x10, R19 ;  /* 0x00000010ff067819 */ /* 0x000fe40000011613 */
[----:B------:R-:W-:Y:S02]  /*91f0*/  SHF.R.U32.HI R3, RZ, 0x10, R15 ;  /* 0x00000010ff037819 */ /* 0x000fe4000001160f */
[----:B------:R-:W-:Y:S02]  /*9200*/  SHF.R.U64 R5, R18, 0x10, R19 ;  /* 0x0000001012057819 */ /* 0x000fe40000001213 */
[----:B------:R-:W-:Y:S02]  /*9210*/  PRMT R14, R59, 0x5432, R0 ;  /* 0x000054323b0e7816 */ /* 0x000fe40000000000 */
[----:B------:R-:W-:-:S02]  /*9220*/  PRMT R0, R28, 0x5410, R6 ;  /* 0x000054101c007816 */ /* 0x000fc40000000006 */
[----:B------:R-:W-:Y:S02]  /*9230*/  PRMT R3, R59, 0x5410, R3 ;  /* 0x000054103b037816 */ /* 0x000fe40000000003 */
[----:B------:R-:W-:Y:S01]  /*9240*/  PRMT R13, R28, 0x5432, R5 ;  /* 0x000054321c0d7816 */ /* 0x000fe20000000005 */
[C---:B------:R-:W-:Y:S01]  /*9250*/  IMAD.U32 R18, R0.reuse, 0x10000, RZ ;  /* 0x0001000000127824 */ /* 0x040fe200078e00ff */
[----:B------:R-:W-:Y:S01]  /*9260*/  LOP3.LUT R21, R0, 0xffff0000, RZ, 0xc0, !PT ;  /* 0xffff000000157812 */ /* 0x000fe200078ec0ff */
[----:B------:R-:W-:Y:S02]  /*9270*/  IMAD.U32 R19, R3, 0x10000, RZ ;  /* 0x0001000003137824 */ /* 0x000fe400078e00ff */
[C---:B------:R-:W-:Y:S01]  /*9280*/  IMAD.U32 R20, R13.reuse, 0x10000, RZ ;  /* 0x000100000d147824 */ /* 0x040fe200078e00ff */
[----:B------:R-:W-:Y:S02]  /*9290*/  LOP3.LUT R13, R13, 0xffff0000, RZ, 0xc0, !PT ;  /* 0xffff00000d0d7812 */ /* 0x000fe400078ec0ff */
[C---:B-1----:R-:W-:Y:S01]  /*92a0*/  LOP3.LUT R5, R10.reuse, 0xffff0000, RZ, 0xc0, !PT ;  /* 0xffff00000a057812 */ /* 0x042fe200078ec0ff */
[----:B------:R-:W-:Y:S01]  /*92b0*/  IMAD.U32 R6, R10, 0x10000, RZ ;  /* 0x000100000a067824 */ /* 0x000fe200078e00ff */
[C---:B------:R-:W-:Y:S01]  /*92c0*/  LOP3.LUT R10, R11.reuse, 0xffff0000, RZ, 0xc0, !PT ;  /* 0xffff00000b0a7812 */ /* 0x040fe200078ec0ff */
[----:B------:R-:W-:Y:S01]  /*92d0*/  IMAD.U32 R12, R11, 0x10000, RZ ;  /* 0x000100000b0c7824 */ /* 0x000fe200078e00ff */
[----:B------:R-:W-:Y:S01]  /*92e0*/  LOP3.LUT R11, R3, 0xffff0000, RZ, 0xc0, !PT ;  /* 0xffff0000030b7812 */ /* 0x000fe200078ec0ff */
[CC--:B------:R-:W-:Y:S01]  /*92f0*/  FMUL.FTZ R3, R5.reuse, R18.reuse ;  /* 0x0000001205037220 */ /* 0x0c0fe20000410000 */
[C---:B------:R-:W-:Y:S01]  /*9300*/  SHF.L.U32 R15, R8.reuse, 0x10, RZ ;  /* 0x00000010080f7819 */ /* 0x040fe200000006ff */
[----:B------:R-:W-:Y:S01]  /*9310*/  FMUL.FTZ R5, R5, R19 ;  /* 0x0000001305057220 */ /* 0x000fe20000410000 */
[----:B------:R-:W-:Y:S01]  /*9320*/  LOP3.LUT R7, R8, 0xffff0000, RZ, 0xc0, !PT ;  /* 0xffff000008077812 */ /* 0x000fe200078ec0ff */
[----:B------:R-:W-:Y:S01]  /*9330*/  FMUL.FTZ R0, R10, R21 ;  /* 0x000000150a007220 */ /* 0x000fe20000410000 */
[C---:B------:R-:W-:Y:S01]  /*9340*/  SHF.L.U32 R16, R9.reuse, 0x10, RZ ;  /* 0x0000001009107819 */ /* 0x040fe200000006ff */
[C---:B------:R-:W-:Y:S01]  /*9350*/  FFMA.FTZ R19, R6.reuse, R19, -R3 ;  /* 0x0000001306137223 */ /* 0x040fe20000010803 */
[----:B------:R-:W-:Y:S01]  /*9360*/  LOP3.LUT R8, R9, 0xffff0000, RZ, 0xc0, !PT ;  /* 0xffff000009087812 */ /* 0x000fe200078ec0ff */
[----:B------:R-:W-:Y:S01]  /*9370*/  FFMA.FTZ R18, R6, R18, R5 ;  /* 0x0000001206127223 */ /* 0x000fe20000010005 */
[----:B------:R-:W-:Y:S01]  /*9380*/  SHF.L.U32 R9, R14, 0x10, RZ ;  /* 0x000000100e097819 */ /* 0x000fe200000006ff */
[----:B------:R-:W-:Y:S01]  /*9390*/  FFMA.FTZ R6, R12, R11, -R0 ;  /* 0x0000000b0c067223 */ /* 0x000fe20000010800 */
[----:B------:R-:W-:Y:S01]  /*93a0*/  LOP3.LUT R14, R14, 0xffff0000, RZ, 0xc0, !PT ;  /* 0xffff00000e0e7812 */ /* 0x000fe200078ec0ff */
[----:B------:R-:W-:-:S02]  /*93b0*/  FMUL.FTZ R5, R7, R20 ;  /* 0x0000001407057220 */ /* 0x000fc40000410000 */
[----:B------:R-:W-:Y:S02]  /*93c0*/  FMUL.FTZ R0, R8, R13 ;  /* 0x0000000d08007220 */ /* 0x000fe40000410000 */
[----:B------:R-:W-:Y:S02]  /*93d0*/  FMUL.FTZ R10, R10, R11 ;  /* 0x0000000b0a0a7220 */ /* 0x000fe40000410000 */
[-C--:B------:R-:W-:Y:S02]  /*93e0*/  FMUL.FTZ R3, R7, R9.reuse ;  /* 0x0000000907037220 */ /* 0x080fe40000410000 */
[----:B------:R-:W-:Y:S02]  /*93f0*/  FMUL.FTZ R8, R8, R14 ;  /* 0x0000000e08087220 */ /* 0x000fe40000410000 */
[C---:B------:R-:W-:Y:S02]  /*9400*/  FFMA.FTZ R5, R15.reuse, R9, -R5 ;  /* 0x000000090f057223 */ /* 0x040fe40000010805 */
[----:B------:R-:W-:Y:S01]  /*9410*/  FFMA.FTZ R11, R12, R21, R10 ;  /* 0x000000150c0b7223 */ /* 0x000fe2000001000a */
[----:B------:R-:W-:Y:S01]  /*9420*/  F2FP.BF16.PACK_AB R10, R18, R19 ;  /* 0x00000013120a723e */ /* 0x000fe200000010ff */
[----:B------:R-:W-:-:S02]  /*9430*/  FFMA.FTZ R3, R15, R20, R3 ;  /* 0x000000140f037223 */ /* 0x000fc40000010003 */
[C---:B------:R-:W-:Y:S01]  /*9440*/  FFMA.FTZ R0, R16.reuse, R14, -R0 ;  /* 0x0000000e10007223 */ /* 0x040fe20000010800 */
[----:B------:R-:W-:Y:S01]  /*9450*/  F2FP.BF16.PACK_AB R11, R11, R6 ;  /* 0x000000060b0b723e */ /* 0x000fe200000010ff */
[----:B------:R-:W-:Y:S01]  /*9460*/  FFMA.FTZ R9, R16, R13, R8 ;  /* 0x0000000d10097223 */ /* 0x000fe20000010008 */
[----:B------:R-:W-:-:S04]  /*9470*/  F2FP.BF16.PACK_AB R8, R3, R5 ;  /* 0x000000050308723e */ /* 0x000fc800000010ff */
[----:B------:R-:W-:-:S05]  /*9480*/  F2FP.BF16.PACK_AB R9, R9, R0 ;  /* 0x000000000909723e */ /* 0x000fca00000010ff */
[----:B------:R1:W-:Y:S02]  /*9490*/  STS.128 [R22], R8 ;  /* 0x0000000816007388 */ /* 0x0003e40000000c00 */
.L_x_396:
[----:B------:R-:W-:Y:S05]  /*94a0*/  BSYNC B0 ;  /* 0x0000000000007941 */ /* 0x000fea0003800000 */
.L_x_395:
[----:B------:R-:W-:-:S04]  /*94b0*/  IADD3 R0, R17, 0x10, RZ ;  /* 0x0000001011007810 */ /* 0x000fc80007ffe0ff */
[----:B------:R-:W-:-:S13]  /*94c0*/  ISETP.GE.AND P0, PT, R0, c[0x0][0x27c], PT ;  /* 0x00009f0000007a0c */ /* 0x000fda0003f06270 */
[----:B------:R-:W-:Y:S05]  /*94d0*/  @P0 BRA `(.L_x_394) ;  /* 0x000002e000000947 */ /* 0x000fea0003800000 */
[----:B-1----:R-:W1:Y:S01]  /*94e0*/  LDS.128 R8, [R23] ;  /* 0x0000000017087984 */ /* 0x002e620000000c00 */
        /* <DEDUP_REMOVED lines=45> */
.L_x_394:
[----:B------:R-:W-:Y:S05]  /*97c0*/  BSYNC B1 ;  /* 0x0000000000017941 */ /* 0x000fea0003800000 */
.L_x_393:
        /* <DEDUP_REMOVED lines=52> */
[----:B------:R1:W-:Y:S02]  /*9b10*/  STS.128 [R22+0x1000], R8 ;  /* 0x0010000816007388 */ /* 0x0003e40000000c00 */
.L_x_400:
[----:B------:R-:W-:Y:S05]  /*9b20*/  BSYNC B0 ;  /* 0x0000000000007941 */ /* 0x000fea0003800000 */
.L_x_399:
[----:B------:R-:W-:-:S04]  /*9b30*/  IADD3 R0, R17, 0x10, RZ ;  /* 0x0000001011007810 */ /* 0x000fc80007ffe0ff */
[----:B------:R-:W-:-:S13]  /*9b40*/  ISETP.GE.AND P0, PT, R0, c[0x0][0x27c], PT ;  /* 0x00009f0000007a0c */ /* 0x000fda0003f06270 */
        /* <DEDUP_REMOVED lines=47> */
.L_x_398:
[----:B------:R-:W-:Y:S05]  /*9e40*/  BSYNC B1 ;  /* 0x0000000000017941 */ /* 0x000fea0003800000 */
.L_x_397:
        /* <DEDUP_REMOVED lines=53> */
.L_x_404:
[----:B------:R-:W-:Y:S05]  /*a1a0*/  BSYNC B0 ;  /* 0x0000000000007941 */ /* 0x000fea0003800000 */
.L_x_403:
        /* <DEDUP_REMOVED lines=49> */
.L_x_402:
[----:B------:R-:W-:Y:S05]  /*a4c0*/  BSYNC B1 ;  /* 0x0000000000017941 */ /* 0x000fea0003800000 */
.L_x_401:
[----:B------:R-:W-:-:S04]  /*a4d0*/  IADD3 R0, R58, 0x60, RZ ;  /* 0x000000603a007810 */ /* 0x000fc80007ffe0ff */
        /* <DEDUP_REMOVED lines=51> */
.L_x_407:
[----:B------:R-:W-:Y:S05]  /*a810*/  BSYNC B0 ;  /* 0x0000000000007941 */ /* 0x000fea0003800000 */
.L_x_406:
        /* <DEDUP_REMOVED lines=39> */
[----:B------:R-:W-:Y:S02]  /*aa90*/  FFMA.FTZ R5, R15, R9, -R5 ;  /* 0x000000090f057223 */ /* 0x000fe40000010805 */
        /* <DEDUP_REMOVED lines=8> */
[----:B------:R1:W-:Y:S01]  /*ab20*/  STS.128 [R23+0x3000], R8 ;  /* 0x0030000817007388 */ /* 0x0003e20000000c00 */
[----:B------:R-:W-:Y:S05]  /*ab30*/  BRA `(.L_x_405) ;  /* 0x0000253000007947 */ /* 0x000fea0003800000 */
.L_x_384:
[----:B------:R-:W-:Y:S01]  /*ab40*/  ISETP.NE.AND P0, PT, R231, 0x1, PT ;  /* 0x00000001e700780c */ /* 0x000fe20003f05270 */
[----:B------:R-:W-:Y:S01]  /*ab50*/  IMAD.MOV.U32 R8, RZ, RZ, R12 ;  /* 0x000000ffff087224 */ /* 0x000fe200078e000c */
[----:B------:R-:W-:Y:S01]  /*ab60*/  ISETP.GE.AND P2, PT, R29, c[0x0][0x27c], PT ;  /* 0x00009f001d007a0c */ /* 0x000fe20003f46270 */
[----:B------:R-:W-:Y:S01]  /*ab70*/  IMAD.MOV.U32 R6, RZ, RZ, R10 ;  /* 0x000000ffff067224 */ /* 0x000fe200078e000a */
[----:B------:R-:W-:Y:S01]  /*ab80*/  SHF.R.S32.HI R40, RZ, 0x1f, R29 ;  /* 0x0000001fff287819 */ /* 0x000fe2000001141d */
[----:B------:R-:W-:Y:S01]  /*ab90*/  CS2R R22, SRZ ;  /* 0x0000000000167805 */ /* 0x000fe2000001ff00 */
[----:B------:R-:W-:-:S07]  /*aba0*/  CS2R R20, SRZ ;  /* 0x0000000000147805 */ /* 0x000fce000001ff00 */
[----:B------:R-:W-:-:S05]  /*abb0*/  @P0 IMAD.HI.U32 R3, R0, c[0x0][0x2c8], RZ ;  /* 0x0000b20000030a27 */ /* 0x000fca00078e00ff */
[----:B------:R-:W-:-:S04]  /*abc0*/  @P0 SHF.R.U32.HI R0, RZ, c[0x0][0x2cc], R3 ;  /* 0x0000b300ff000a19 */ /* 0x000fc80000011603 */
[----:B------:R-:W-:Y:S01]  /*abd0*/  SHF.R.S32.HI R3, RZ, 0x1f, R0 ;  /* 0x0000001fff037819 */ /* 0x000fe20000011400 */
[----:B------:R-:W-:-:S04]  /*abe0*/  IMAD.WIDE.U32 R8, R0, c[0x0][0x280], R8 ;  /* 0x0000a00000087a25 */ /* 0x000fc800078e0008 */
[C---:B------:R-:W-:Y:S01]  /*abf0*/  IMAD R5, R3.reuse, c[0x0][0x280], RZ ;  /* 0x0000a00003057a24 */ /* 0x040fe200078e02ff */
[----:B------:R-:W-:Y:S01]  /*ac00*/  LEA R14, P0, R8, c[0x0][0x270], 0x1 ;  /* 0x00009c00080e7a11 */ /* 0x000fe200078008ff */
[----:B------:R-:W-:Y:S02]  /*ac10*/  IMAD R3, R3, c[0x0][0x290], RZ ;  /* 0x0000a40003037a24 */ /* 0x000fe400078e02ff */
[C---:B------:R-:W-:Y:S02]  /*ac20*/  IMAD R5, R0.reuse, c[0x0][0x284], R5 ;  /* 0x0000a10000057a24 */ /* 0x040fe400078e0205 */
[----:B------:R-:W-:-:S04]  /*ac30*/  IMAD.WIDE.U32 R6, R0, c[0x0][0x290], R6 ;  /* 0x0000a40000067a25 */ /* 0x000fc800078e0006 */
[----:B------:R-:W-:Y:S02]  /*ac40*/  IMAD.IADD R5, R9, 0x1, R5 ;  /* 0x0000000109057824 */ /* 0x000fe400078e0205 */
[----:B------:R-:W-:-:S03]  /*ac50*/  IMAD R0, R0, c[0x0][0x294], R3 ;  /* 0x0000a50000007a24 */ /* 0x000fc600078e0203 */
[----:B------:R-:W-:Y:S01]  /*ac60*/  LEA.HI.X R12, R8, c[0x0][0x274], R5, 0x1, P0 ;  /* 0x00009d00080c7a11 */ /* 0x000fe200000f0c05 */
[----:B------:R-:W-:Y:S01]  /*ac70*/  IMAD.IADD R0, R7, 0x1, R0 ;  /* 0x0000000107007824 */ /* 0x000fe200078e0200 */
[----:B------:R-:W1:Y:S01]  /*ac80*/  SHFL.IDX PT, R8, R14, RZ, 0x1c1f ;  /* 0x001c1fff0e087589 */ /* 0x000e6200000e0000 */
[----:B------:R-:W-:-:S03]  /*ac90*/  LEA R13, P0, R6, c[0x0][0x288], 0x1 ;  /* 0x0000a200060d7a11 */ /* 0x000fc600078008ff */
[----:B------:R-:W2:Y:S01]  /*aca0*/  SHFL.IDX PT, R7, R12, RZ, 0x1c1f ;  /* 0x001c1fff0c077589 */ /* 0x000ea200000e0000 */
[----:B------:R-:W-:Y:S02]  /*acb0*/  LEA.HI.X R11, R6, c[0x0][0x28c], R0, 0x1, P0 ;  /* 0x0000a300060b7a11 */ /* 0x000fe400000f0c00 */
[----:B------:R-:W-:Y:S01]  /*acc0*/  ISETP.GE.OR P0, PT, R24, R25, P2 ;  /* 0x000000191800720c */ /* 0x000fe20001706670 */
[----:B------:R-:W3:Y:S04]  /*acd0*/  SHFL.IDX PT, R6, R13, RZ, 0x1c1f ;  /* 0x001c1fff0d067589 */ /* 0x000ee800000e0000 */
[----:B------:R-:W4:Y:S08]  /*ace0*/  SHFL.IDX PT, R5, R11, RZ, 0x1c1f ;  /* 0x001c1fff0b057589 */ /* 0x000f3000000e0000 */
[C---:B------:R-:W-:Y:S01]  /*acf0*/  @!P0 IMAD.SHL.U32 R0, R29.reuse, 0x2, RZ ;  /* 0x000000021d008824 */ /* 0x040fe200078e00ff */
[----:B------:R-:W-:-:S04]  /*ad00*/  @!P0 SHF.L.U64.HI R3, R29, 0x1, R40 ;  /* 0x000000011d038819 */ /* 0x000fc80000010228 */
[----:B-1----:R-:W-:-:S05]  /*ad10*/  @!P0 IADD3 R8, P1, R8, R0, RZ ;  /* 0x0000000008088210 */ /* 0x002fca0007f3e0ff */
[--C-:B--2---:R-:W-:Y:S01]  /*ad20*/  @!P0 IMAD.X R9, R7, 0x1, R3.reuse, P1 ;  /* 0x0000000107098824 */ /* 0x104fe200008e0603 */
[----:B---3--:R-:W-:Y:S01]  /*ad30*/  @!P0 IADD3 R6, P1, R6, R0, RZ ;  /* 0x0000000006068210 */ /* 0x008fe20007f3e0ff */
[----:B------:R-:W-:Y:S01]  /*ad40*/  CS2R R18, SRZ ;  /* 0x0000000000127805 */ /* 0x000fe2000001ff00 */
[----:B------:R-:W-:Y:S02]  /*ad50*/  CS2R R16, SRZ ;  /* 0x0000000000107805 */ /* 0x000fe4000001ff00 */
[----:B------:R1:W2:Y:S01]  /*ad60*/  @!P0 LD.E.128 R20, [R8.64] ;  /* 0x0000000808148980 */ /* 0x0002a2000c101d00 */
[----:B----4-:R-:W-:-:S05]  /*ad70*/  @!P0 IMAD.X R7, R5, 0x1, R3, P1 ;  /* 0x0000000105078824 */ /* 0x010fca00008e0603 */
[----:B------:R3:W4:Y:S01]  /*ad80*/  @!P0 LD.E.128 R16, [R6.64] ;  /* 0x0000000806108980 */ /* 0x000722000c101d00 */
[----:B------:R-:W-:Y:S01]  /*ad90*/  IADD3 R0, R24, 0x20, RZ ;  /* 0x0000002018007810 */ /* 0x000fe20007ffe0ff */
[----:B------:R-:W-:Y:S01]  /*ada0*/  BSSY B0, `(.L_x_408) ;  /* 0x0000024000007945 */ /* 0x000fe20003800000 */
[----:B------:R-:W-:Y:S01]  /*adb0*/  CS2R R38, SRZ ;  /* 0x0000000000267805 */ /* 0x000fe2000001ff00 */
[----:B------:R2:W2:Y:S01]  /*adc0*/  SHFL.IDX PT, R15, R12, 0x1, 0x1c1f ;  /* 0x003c1f000c0f7f89 */ /* 0x0004a200000e0000 */
[----:B------:R-:W-:Y:S01]  /*add0*/  ISETP.GE.AND P0, PT, R0, R25, PT ;  /* 0x000000190000720c */ /* 0x000fe20003f06270 */
[----:B------:R-:W-:Y:S01]  /*ade0*/  CS2R R36, SRZ ;  /* 0x0000000000247805 */ /* 0x000fe2000001ff00 */
[----:B------:R-:W-:Y:S01]  /*adf0*/  CS2R R34, SRZ ;  /* 0x0000000000227805 */ /* 0x000fe2000001ff00 */
[----:B------:R2:W2:Y:S01]  /*ae00*/  SHFL.IDX PT, R10, R11, 0x1, 0x1c1f ;  /* 0x003c1f000b0a7f89 */ /* 0x0004a200000e0000 */
[----:B------:R-:W-:-:S03]  /*ae10*/  CS2R R32, SRZ ;  /* 0x0000000000207805 */ /* 0x000fc6000001ff00 */
[----:B-1----:R1:W1:Y:S04]  /*ae20*/  SHFL.IDX PT, R9, R13, 0x1, 0x1c1f ;  /* 0x003c1f000d097f89 */ /* 0x00226800000e0000 */
[----:B---3--:R3:W1:Y:S01]  /*ae30*/  SHFL.IDX PT, R7, R14, 0x1, 0x1c1f ;  /* 0x003c1f000e077f89 */ /* 0x00866200000e0000 */
[----:B--2---:R-:W-:Y:S01]  /*ae40*/  IMAD.MOV.U32 R3, RZ, RZ, R20 ;  /* 0x000000ffff037224 */ /* 0x004fe200078e0014 */
[----:B------:R-:W-:Y:S01]  /*ae50*/  MOV R6, R22 ;  /* 0x0000001600067202 */ /* 0x000fe20000000f00 */
[----:B------:R-:W-:Y:S02]  /*ae60*/  IMAD.MOV.U32 R0, RZ, RZ, R21 ;  /* 0x000000ffff007224 */ /* 0x000fe400078e0015 */
[----:B------:R-:W-:Y:S01]  /*ae70*/  IMAD.MOV.U32 R5, RZ, RZ, R23 ;  /* 0x000000ffff057224 */ /* 0x000fe200078e0017 */
[----:B------:R-:W-:-:S02]  /*ae80*/  PRMT R28, R6, 0x7610, R28 ;  /* 0x00007610061c7816 */ /* 0x000fc4000000001c */
[----:B------:R-:W-:Y:S01]  /*ae90*/  PRMT R27, R0, 0x5410, R3 ;  /* 0x00005410001b7816 */ /* 0x000fe20000000003 */
[----:B----4-:R-:W-:Y:S01]  /*aea0*/  IMAD.MOV.U32 R6, RZ, RZ, R18 ;  /* 0x000000ffff067224 */ /* 0x010fe200078e0012 */
[----:B------:R-:W-:Y:S01]  /*aeb0*/  PRMT R31, R5, 0x7610, R31 ;  /* 0x00007610051f7816 */ /* 0x000fe2000000001f */
[----:B------:R-:W-:Y:S01]  /*aec0*/  IMAD.MOV.U32 R3, RZ, RZ, R16 ;  /* 0x000000ffff037224 */ /* 0x000fe200078e0010 */
[----:B------:R-:W-:Y:S01]  /*aed0*/  MOV R5, R19 ;  /* 0x0000001300057202 */ /* 0x000fe20000000f00 */
[----:B------:R-:W-:-:S03]  /*aee0*/  IMAD.MOV.U32 R0, RZ, RZ, R17 ;  /* 0x000000ffff007224 */ /* 0x000fc600078e0011 */
[----:B------:R-:W-:Y:S02]  /*aef0*/  PRMT R30, R5, 0x5410, R6 ;  /* 0x00005410051e7816 */ /* 0x000fe40000000006 */
[----:B------:R-:W-:Y:S01]  /*af00*/  PRMT R26, R0, 0x5410, R3 ;  /* 0x00005410001a7816 */ /* 0x000fe20000000003 */
[----:B------:R-:W-:Y:S05]  /*af10*/  @P0 BRA `(.L_x_409) ;  /* 0x000000c000000947 */ /* 0x000fea0003800000 */
[----:B-1-3--:R-:W-:Y:S01]  /*af20*/  CS2R R36, SRZ ;  /* 0x0000000000247805 */ /* 0x00afe2000001ff00 */
[----:B------:R-:W-:Y:S01]  /*af30*/  CS2R R34, SRZ ;  /* 0x0000000000227805 */ /* 0x000fe2000001ff00 */
[----:B------:R-:W-:Y:S01]  /*af40*/  CS2R R32, SRZ ;  /* 0x0000000000207805 */ /* 0x000fe2000001ff00 */
[----:B------:R-:W-:Y:S05]  /*af50*/  @P2 BRA `(.L_x_409) ;  /* 0x0000008000002947 */ /* 0x000fea0003800000 */
[C---:B------:R-:W-:Y:S01]  /*af60*/  IMAD.SHL.U32 R6, R29.reuse, 0x2, RZ ;  /* 0x000000021d067824 */ /* 0x040fe200078e00ff */
[----:B------:R-:W-:-:S04]  /*af70*/  SHF.L.U64.HI R0, R29, 0x1, R40 ;  /* 0x000000011d007819 */ /* 0x000fc80000010228 */
[-C--:B------:R-:W-:Y:S02]  /*af80*/  IADD3 R8, P1, R7, R6.reuse, RZ ;  /* 0x0000000607087210 */ /* 0x080fe40007f3e0ff */
[----:B------:R-:W-:-:S03]  /*af90*/  IADD3 R6, P0, R9, R6, RZ ;  /* 0x0000000609067210 */ /* 0x000fc60007f1e0ff */
[--C-:B------:R-:W-:Y:S02]  /*afa0*/  IMAD.X R9, R15, 0x1, R0.reuse, P1 ;  /* 0x000000010f097824 */ /* 0x100fe400008e0600 */
[----:B------:R-:W-:-:S03]  /*afb0*/  IMAD.X R7, R10, 0x1, R0, P0 ;  /* 0x000000010a077824 */ /* 0x000fc600000e0600 */
[----:B------:R1:W5:Y:S04]  /*afc0*/  LD.E.128 R36, [R8.64] ;  /* 0x0000000808247980 */ /* 0x000368000c101d00 */
[----:B------:R1:W5:Y:S02]  /*afd0*/  LD.E.128 R32, [R6.64] ;  /* 0x0000000806207980 */ /* 0x000364000c101d00 */
.L_x_409:
[----:B-1-3--:R-:W-:Y:S05]  /*afe0*/  BSYNC B0 ;  /* 0x0000000000007941 */ /* 0x00afea0003800000 */
.L_x_408:
[----:B------:R-:W1:Y:S01]  /*aff0*/  SHFL.IDX PT, R5, R14, 0x2, 0x1c1f ;  /* 0x005c1f000e057f89 */ /* 0x000e6200000e0000 */
[----:B------:R-:W-:Y:S01]  /*b000*/  IADD3 R0, R24, 0x40, RZ ;  /* 0x0000004018007810 */ /* 0x000fe20007ffe0ff */
[----:B------:R-:W-:Y:S01]  /*b010*/  CS2R R54, SRZ ;  /* 0x0000000000367805 */ /* 0x000fe2000001ff00 */
[----:B------:R-:W-:Y:S01]  /*b020*/  CS2R R52, SRZ ;  /* 0x0000000000347805 */ /* 0x000fe2000001ff00 */
[----:B------:R-:W2:Y:S01]  /*b030*/  SHFL.IDX PT, R7, R12, 0x2, 0x1c1f ;  /* 0x005c1f000c077f89 */ /* 0x000ea200000e0000 */
[----:B------:R-:W-:-:S03]  /*b040*/  ISETP.GE.OR P0, PT, R0, R25, P2 ;  /* 0x000000190000720c */ /* 0x000fc60001706670 */
[----:B------:R-:W3:Y:S04]  /*b050*/  SHFL.IDX PT, R6, R13, 0x2, 0x1c1f ;  /* 0x005c1f000d067f89 */ /* 0x000ee800000e0000 */
[----:B------:R-:W4:Y:S06]  /*b060*/  SHFL.IDX PT, R10, R11, 0x2, 0x1c1f ;  /* 0x005c1f000b0a7f89 */ /* 0x000f2c00000e0000 */
[C---:B------:R-:W-:Y:S01]  /*b070*/  @!P0 IMAD.SHL.U32 R0, R29.reuse, 0x2, RZ ;  /* 0x000000021d008824 */ /* 0x040fe200078e00ff */
[----:B------:R-:W-:-:S04]  /*b080*/  @!P0 SHF.L.U64.HI R3, R29, 0x1, R40 ;  /* 0x000000011d038819 */ /* 0x000fc80000010228 */
[----:B-1----:R-:W-:-:S05]  /*b090*/  @!P0 IADD3 R8, P1, R5, R0, RZ ;  /* 0x0000000005088210 */ /* 0x002fca0007f3e0ff */
[----:B--2---:R-:W-:Y:S01]  /*b0a0*/  @!P0 IMAD.X R9, R7, 0x1, R3, P1 ;  /* 0x0000000107098824 */ /* 0x004fe200008e0603 */
[----:B---3--:R-:W-:Y:S01]  /*b0b0*/  @!P0 IADD3 R6, P1, R6, R0, RZ ;  /* 0x0000000006068210 */ /* 0x008fe20007f3e0ff */
[----:B------:R-:W-:-:S03]  /*b0c0*/  CS2R R50, SRZ ;  /* 0x0000000000327805 */ /* 0x000fc6000001ff00 */
[----:B------:R1:W2:Y:S01]  /*b0d0*/  @!P0 LD.E.128 R52, [R8.64] ;  /* 0x0000000808348980 */ /* 0x0002a2000c101d00 */
[----:B------:R-:W-:Y:S01]  /*b0e0*/  CS2R R48, SRZ ;  /* 0x0000000000307805 */ /* 0x000fe2000001ff00 */
[----:B----4-:R-:W-:-:S05]  /*b0f0*/  @!P0 IMAD.X R7, R10, 0x1, R3, P1 ;  /* 0x000000010a078824 */ /* 0x010fca00008e0603 */
[----:B------:R3:W4:Y:S01]  /*b100*/  @!P0 LD.E.128 R48, [R6.64] ;  /* 0x0000000806308980 */ /* 0x000722000c101d00 */
[----:B------:R-:W-:Y:S01]  /*b110*/  IADD3 R0, R24, 0x60, RZ ;  /* 0x0000006018007810 */ /* 0x000fe20007ffe0ff */
[----:B-----5:R-:W-:Y:S01]  /*b120*/  IMAD.MOV.U32 R5, RZ, RZ, R39 ;  /* 0x000000ffff057224 */ /* 0x020fe200078e0027 */
[----:B------:R-:W-:Y:S01]  /*b130*/  BSSY B0, `(.L_x_410) ;  /* 0x000002d000007945 */ /* 0x000fe20003800000 */
[----:B------:R-:W-:Y:S01]  /*b140*/  IMAD.MOV.U32 R3, RZ, RZ, R36 ;  /* 0x000000ffff037224 */ /* 0x000fe200078e0024 */
[----:B------:R-:W-:Y:S01]  /*b150*/  ISETP.GE.AND P0, PT, R0, R25, PT ;  /* 0x000000190000720c */ /* 0x000fe20003f06270 */
[----:B------:R-:W2:Y:S01]  /*b160*/  SHFL.IDX PT, R12, R12, 0x3, 0x1c1f ;  /* 0x007c1f000c0c7f89 */ /* 0x000ea200000e0000 */
[----:B------:R-:W-:Y:S01]  /*b170*/  MOV R0, R37 ;  /* 0x0000002500007202 */ /* 0x000fe20000000f00 */
[----:B------:R-:W-:Y:S01]  /*b180*/  CS2R R66, SRZ ;  /* 0x0000000000427805 */ /* 0x000fe2000001ff00 */
[----:B------:R-:W-:Y:S01]  /*b190*/  CS2R R64, SRZ ;  /* 0x0000000000407805 */ /* 0x000fe2000001ff00 */
[----:B------:R2:W2:Y:S01]  /*b1a0*/  SHFL.IDX PT, R10, R11, 0x3, 0x1c1f ;  /* 0x007c1f000b0a7f89 */ /* 0x0004a200000e0000 */
[----:B------:R-:W-:Y:S01]  /*b1b0*/  PRMT R68, R0, 0x5410, R3 ;  /* 0x0000541000447816 */ /* 0x000fe20000000003 */
[----:B------:R-:W-:Y:S01]  /*b1c0*/  IMAD.MOV.U32 R3, RZ, RZ, R32 ;  /* 0x000000ffff037224 */ /* 0x000fe200078e0020 */
[----:B------:R-:W-:Y:S01]  /*b1d0*/  CS2R R62, SRZ ;  /* 0x00000000003e7805 */ /* 0x000fe2000001ff00 */
[----:B------:R-:W-:Y:S01]  /*b1e0*/  IMAD.MOV.U32 R0, RZ, RZ, R33 ;  /* 0x000000ffff007224 */ /* 0x000fe200078e0021 */
[----:B------:R-:W-:Y:S01]  /*b1f0*/  CS2R R60, SRZ ;  /* 0x00000000003c7805 */ /* 0x000fe2000001ff00 */
[----:B-1----:R1:W1:Y:S03]  /*b200*/  SHFL.IDX PT, R9, R13, 0x3, 0x1c1f ;  /* 0x007c1f000d097f89 */ /* 0x00226600000e0000 */
[----:B------:R-:W-:Y:S01]  /*b210*/  PRMT R59, R0, 0x5410, R3 ;  /* 0x00005410003b7816 */ /* 0x000fe20000000003 */
[----:B---3--:R-:W-:Y:S01]  /*b220*/  IMAD.MOV.U32 R6, RZ, RZ, R38 ;  /* 0x000000ffff067224 */ /* 0x008fe200078e0026 */
[----:B------:R3:W1:Y:S04]  /*b230*/  SHFL.IDX PT, R7, R14, 0x3, 0x1c1f ;  /* 0x007c1f000e077f89 */ /* 0x00066800000e0000 */
[----:B------:R-:W-:Y:S01]  /*b240*/  PRMT R70, R5, 0x5410, R6 ;  /* 0x0000541005467816 */ /* 0x000fe20000000006 */
[----:B------:R-:W-:-:S02]  /*b250*/  IMAD.MOV.U32 R6, RZ, RZ, R34 ;  /* 0x000000ffff067224 */ /* 0x000fc400078e0022 */
[----:B------:R-:W-:-:S05]  /*b260*/  IMAD.MOV.U32 R5, RZ, RZ, R35 ;  /* 0x000000ffff057224 */ /* 0x000fca00078e0023 */
[----:B------:R-:W-:Y:S01]  /*b270*/  PRMT R69, R5, 0x5410, R6 ;  /* 0x0000541005457816 */ /* 0x000fe20000000006 */
[----:B--2---:R-:W-:Y:S01]  /*b280*/  IMAD.MOV.U32 R5, RZ, RZ, R55 ;  /* 0x000000ffff057224 */ /* 0x004fe200078e0037 */
[----:B------:R-:W-:Y:S01]  /*b290*/  MOV R6, R54 ;  /* 0x0000003600067202 */ /* 0x000fe20000000f00 */
[----:B------:R-:W-:Y:S02]  /*b2a0*/  IMAD.MOV.U32 R3, RZ, RZ, R52 ;  /* 0x000000ffff037224 */ /* 0x000fe400078e0034 */
[----:B------:R-:W-:Y:S01]  /*b2b0*/  IMAD.MOV.U32 R0, RZ, RZ, R53 ;  /* 0x000000ffff007224 */ /* 0x000fe200078e0035 */
[----:B------:R-:W-:Y:S01]  /*b2c0*/  PRMT R75, R5, 0x5410, R6 ;  /* 0x00005410054b7816 */ /* 0x000fe20000000006 */
[----:B----4-:R-:W-:-:S03]  /*b2d0*/  IMAD.MOV.U32 R6, RZ, RZ, R50 ;  /* 0x000000ffff067224 */ /* 0x010fc600078e0032 */
[----:B------:R-:W-:Y:S01]  /*b2e0*/  PRMT R73, R0, 0x5410, R3 ;  /* 0x0000541000497816 */ /* 0x000fe20000000003 */
[----:B------:R-:W-:Y:S01]  /*b2f0*/  IMAD.MOV.U32 R3, RZ, RZ, R48 ;  /* 0x000000ffff037224 */ /* 0x000fe200078e0030 */
[----:B------:R-:W-:Y:S01]  /*b300*/  MOV R5, R51 ;  /* 0x0000003300057202 */ /* 0x000fe20000000f00 */
[----:B------:R-:W-:-:S03]  /*b310*/  IMAD.MOV.U32 R0, RZ, RZ, R49 ;  /* 0x000000ffff007224 */ /* 0x000fc600078e0031 */
[----:B------:R-:W-:Y:S02]  /*b320*/  PRMT R74, R5, 0x5410, R6 ;  /* 0x00005410054a7816 */ /* 0x000fe40000000006 */
[----:B------:R-:W-:Y:S01]  /*b330*/  PRMT R72, R0, 0x5410, R3 ;  /* 0x0000541000487816 */ /* 0x000fe20000000003 */
[----:B------:R-:W-:Y:S05]  /*b340*/  @P0 BRA `(.L_x_411) ;  /* 0x000000b000000947 */ /* 0x000fea0003800000 */
[C---:B-1-3--:R-:W-:Y:S01]  /*b350*/  IMAD.SHL.U32 R3, R29.reuse, 0x2, RZ ;  /* 0x000000021d037824 */ /* 0x04afe200078e00ff */
[----:B------:R-:W-:Y:S01]  /*b360*/  SHF.L.U64.HI R0, R29, 0x1, R40 ;  /* 0x000000011d007819 */ /* 0x000fe20000010228 */
[----:B------:R-:W-:Y:S01]  /*b370*/  CS2R R64, SRZ ;  /* 0x0000000000407805 */ /* 0x000fe2000001ff00 */
[----:B------:R-:W-:Y:S01]  /*b380*/  CS2R R62, SRZ ;  /* 0x00000000003e7805 */ /* 0x000fe2000001ff00 */
[----:B------:R-:W-:Y:S01]  /*b390*/  CS2R R60, SRZ ;  /* 0x00000000003c7805 */ /* 0x000fe2000001ff00 */
[-C--:B------:R-:W-:Y:S02]  /*b3a0*/  IADD3 R8, P1, R7, R3.reuse, RZ ;  /* 0x0000000307087210 */ /* 0x080fe40007f3e0ff */
[----:B------:R-:W-:-:S03]  /*b3b0*/  IADD3 R6, P0, R9, R3, RZ ;  /* 0x0000000309067210 */ /* 0x000fc60007f1e0ff */
[--C-:B------:R-:W-:Y:S02]  /*b3c0*/  IMAD.X R9, R12, 0x1, R0.reuse, P1 ;  /* 0x000000010c097824 */ /* 0x100fe400008e0600 */
[----:B------:R-:W-:-:S03]  /*b3d0*/  IMAD.X R7, R10, 0x1, R0, P0 ;  /* 0x000000010a077824 */ /* 0x000fc600000e0600 */
[----:B------:R1:W5:Y:S04]  /*b3e0*/  @!P2 LD.E.128 R64, [R8.64] ;  /* 0x000000080840a980 */ /* 0x000368000c101d00 */
[----:B------:R1:W5:Y:S02]  /*b3f0*/  @!P2 LD.E.128 R60, [R6.64] ;  /* 0x00000008063ca980 */ /* 0x000364000c101d00 */
.L_x_411:
[----:B-1-3--:R-:W-:Y:S05]  /*b400*/  BSYNC B0 ;  /* 0x0000000000007941 */ /* 0x00afea0003800000 */
.L_x_410:
[----:B------:R-:W-:Y:S01]  /*b410*/  IADD3 R5, -R226, R25, RZ ;  /* 0x00000019e2057210 */ /* 0x000fe20007ffe1ff */
[----:B-----5:R-:W-:Y:S01]  /*b420*/  IMAD.MOV.U32 R0, RZ, RZ, R66 ;  /* 0x000000ffff007224 */ /* 0x020fe200078e0042 */
[----:B------:R-:W-:-:S04]  /*b430*/  DEPBAR.LE SB0, 0x1 ;  /* 0x000080400000791a */ /* 0x000fc80000000000 */
[----:B------:R-:W-:Y:S01]  /*b440*/  IMNMX R47, R5, 0x80, PT ;  /* 0x00000080052f7817 */ /* 0x000fe20003800200 */
[----:B------:R-:W-:Y:S01]  /*b450*/  IMAD.MOV.U32 R6, RZ, RZ, R67 ;  /* 0x000000ffff067224 */ /* 0x000fe200078e0043 */
[----:B------:R-:W-:Y:S01]  /*b460*/  MOV R5, R63 ;  /* 0x0000003f00057202 */ /* 0x000fe20000000f00 */
[----:B------:R-:W-:Y:S01]  /*b470*/  IMAD.MOV.U32 R3, RZ, RZ, R64 ;  /* 0x000000ffff037224 */ /* 0x000fe200078e0040 */
[----:B------:R-:W-:Y:S01]  /*b480*/  BAR.SYNC.DEFER_BLOCKING 0x0 ;  /* 0x0000000000007b1d */ /* 0x000fe20000010000 */
[----:B------:R-:W-:Y:S02]  /*b490*/  ISETP.GE.OR P0, PT, R58, R47, P2 ;  /* 0x0000002f3a00720c */ /* 0x000fe40001706670 */
[----:B------:R-:W-:Y:S01]  /*b4a0*/  PRMT R81, R6, 0x5410, R0 ;  /* 0x0000541006517816 */ /* 0x000fe20000000000 */
[----:B------:R-:W-:Y:S02]  /*b4b0*/  IMAD.MOV.U32 R0, RZ, RZ, R65 ;  /* 0x000000ffff007224 */ /* 0x000fe400078e0041 */
[----:B------:R-:W-:Y:S01]  /*b4c0*/  IMAD.MOV.U32 R6, RZ, RZ, R62 ;  /* 0x000000ffff067224 */ /* 0x000fe200078e003e */
[----:B------:R-:W-:Y:S02]  /*b4d0*/  BSSY B0, `(.L_x_412) ;  /* 0x000006e000007945 */ /* 0x000fe40003800000 */
[----:B------:R-:W-:Y:S01]  /*b4e0*/  PRMT R79, R0, 0x5410, R3 ;  /* 0x00005410004f7816 */ /* 0x000fe20000000003 */
[----:B------:R-:W-:Y:S01]  /*b4f0*/  IMAD.MOV.U32 R3, RZ, RZ, R60 ;  /* 0x000000ffff037224 */ /* 0x000fe200078e003c */
[----:B------:R-:W-:-:S02]  /*b500*/  MOV R0, R61 ;  /* 0x0000003d00007202 */ /* 0x000fc40000000f00 */
[----:B------:R-:W-:Y:S02]  /*b510*/  PRMT R80, R5, 0x5410, R6 ;  /* 0x0000541005507816 */ /* 0x000fe40000000006 */
[----:B------:R-:W-:Y:S01]  /*b520*/  PRMT R78, R0, 0x5410, R3 ;  /* 0x00005410004e7816 */ /* 0x000fe20000000003 */
[----:B------:R-:W-:Y:S05]  /*b530*/  @P0 BRA `(.L_x_413) ;  /* 0x0000067000000947 */ /* 0x000fea0003800000 */
[----:B------:R-:W-:Y:S01]  /*b540*/  IMAD.SHL.U32 R0, R58, 0x40, RZ ;  /* 0x000000403a007824 */ /* 0x000fe200078e00ff */
[----:B------:R-:W-:Y:S01]  /*b550*/  IADD3 R6, R29, c[0x0][0x27c], RZ ;  /* 0x00009f001d067a10 */ /* 0x000fe20007ffe0ff */
[----:B------:R-:W-:-:S03]  /*b560*/  IMAD.SHL.U32 R7, R211, 0x200, RZ ;  /* 0x00000200d3077824 */ /* 0x000fc600078e00ff */
[----:B------:R-:W-:-:S04]  /*b570*/  LOP3.LUT R0, R0, 0x1c0, RZ, 0xc0, !PT ;  /* 0x000001c000007812 */ /* 0x000fc800078ec0ff */
[C---:B------:R-:W-:Y:S02]  /*b580*/  LOP3.LUT R3, R0.reuse, 0x38, R29, 0xf8, !PT ;  /* 0x0000003800037812 */ /* 0x040fe400078ef81d */
[----:B------:R-:W-:Y:S02]  /*b590*/  SHF.R.U32.HI R5, RZ, 0x3, R0 ;  /* 0x00000003ff057819 */ /* 0x000fe40000011600 */
[----:B------:R-:W-:Y:S02]  /*b5a0*/  LOP3.LUT R0, R0, 0x38, R6, 0xf8, !PT ;  /* 0x0000003800007812 */ /* 0x000fe400078ef806 */
[C-C-:B------:R-:W-:Y:S02]  /*b5b0*/  LOP3.LUT R3, R7.reuse, R3, R5.reuse, 0xf6, !PT ;  /* 0x0000000307037212 */ /* 0x140fe400078ef605 */
[----:B------:R-:W-:Y:S02]  /*b5c0*/  LOP3.LUT R0, R7, R0, R5, 0xf6, !PT ;  /* 0x0000000007007212 */ /* 0x000fe400078ef605 */
[----:B------:R-:W-:Y:S01]  /*b5d0*/  SHF.R.U64 R7, R16, 0x10, R17 ;  /* 0x0000001010077819 */ /* 0x000fe20000001211 */
[----:B------:R-:W-:Y:S01]  /*b5e0*/  IMAD.SHL.U32 R45, R3, 0x2, RZ ;  /* 0x00000002032d7824 */ /* 0x000fe200078e00ff */
[----:B------:R-:W-:Y:S01]  /*b5f0*/  SHF.R.U64 R16, R18, 0x10, R19 ;  /* 0x0000001012107819 */ /* 0x000fe20000001213 */
[----:B------:R-:W-:Y:S01]  /*b600*/  IMAD.SHL.U32 R43, R0, 0x2, RZ ;  /* 0x00000002002b7824 */ /* 0x000fe200078e00ff */
[----:B------:R-:W-:-:S02]  /*b610*/  SHF.R.U64 R0, R20, 0x10, R21 ;  /* 0x0000001014007819 */ /* 0x000fc40000001215 */
[----:B------:R-:W1:Y:S01]  /*b620*/  LDS.128 R12, [R45+0x6100] ;  /* 0x006100002d0c7984 */ /* 0x000e620000000c00 */
[----:B------:R-:W-:Y:S02]  /*b630*/  SHF.R.U32.HI R18, RZ, 0x10, R19 ;  /* 0x00000010ff127819 */ /* 0x000fe40000011613 */
[----:B------:R-:W-:Y:S01]  /*b640*/  PRMT R19, R27, 0x5432, R0 ;  /* 0x000054321b137816 */ /* 0x000fe20000000000 */
[----:B------:R-:W2:Y:S01]  /*b650*/  LDS.128 R8, [R43+0x6100] ;  /* 0x006100002b087984 */ /* 0x000ea20000000c00 */
[----:B------:R-:W-:Y:S02]  /*b660*/  SHF.R.U32.HI R3, RZ, 0x10, R21 ;  /* 0x00000010ff037819 */ /* 0x000fe40000011615 */
[----:B------:R-:W-:Y:S02]  /*b670*/  PRMT R0, R26, 0x5432, R7 ;  /* 0x000054321a007816 */ /* 0x000fe40000000007 */
[--C-:B------:R-:W-:Y:S02]  /*b680*/  SHF.R.U32.HI R6, RZ, 0x10, R23.reuse ;  /* 0x00000010ff067819 */ /* 0x100fe40000011617 */
[----:B------:R-:W-:Y:S01]  /*b690*/  SHF.R.U64 R5, R22, 0x10, R23 ;  /* 0x0000001016057819 */ /* 0x000fe20000001217 */
[----:B------:R-:W-:Y:S01]  /*b6a0*/  IMAD.U32 R40, R0, 0x10000, RZ ;  /* 0x0001000000287824 */ /* 0x000fe200078e00ff */
[----:B------:R-:W-:-:S02]  /*b6b0*/  SHF.R.U32.HI R17, RZ, 0x10, R17 ;  /* 0x00000010ff117819 */ /* 0x000fc40000011611 */
[----:B------:R-:W-:Y:S02]  /*b6c0*/  PRMT R21, R27, 0x5410, R3 ;  /* 0x000054101b157816 */ /* 0x000fe40000000003 */
[----:B------:R-:W-:Y:S02]  /*b6d0*/  PRMT R27, R31, 0x5410, R6 ;  /* 0x000054101f1b7816 */ /* 0x000fe40000000006 */
[----:B------:R-:W-:Y:S02]  /*b6e0*/  PRMT R28, R28, 0x5410, R5 ;  /* 0x000054101c1c7816 */ /* 0x000fe40000000005 */
[----:B------:R-:W-:Y:S02]  /*b6f0*/  PRMT R17, R26, 0x5410, R17 ;  /* 0x000054101a117816 */ /* 0x000fe40000000011 */
[----:B------:R-:W-:Y:S02]  /*b700*/  PRMT R26, R30, 0x5432, R16 ;  /* 0x000054321e1a7816 */ /* 0x000fe40000000010 */
[----:B------:R-:W-:-:S02]  /*b710*/  LOP3.LUT R46, R0, 0xffff0000, RZ, 0xc0, !PT ;  /* 0xffff0000002e7812 */ /* 0x000fc400078ec0ff */
[----:B------:R-:W-:Y:S01]  /*b720*/  PRMT R25, R30, 0x5410, R18 ;  /* 0x000054101e197816 */ /* 0x000fe20000000012 */
[C---:B-1----:R-:W-:Y:S01]  /*b730*/  IMAD.U32 R22, R14.reuse, 0x10000, RZ ;  /* 0x000100000e167824 */ /* 0x042fe200078e00ff */
[----:B------:R-:W-:Y:S01]  /*b740*/  LOP3.LUT R31, R14, 0xffff0000, RZ, 0xc0, !PT ;  /* 0xffff00000e1f7812 */ /* 0x000fe200078ec0ff */
[----:B------:R-:W-:Y:S01]  /*b750*/  IMAD.U32 R14, R19, 0x10000, RZ ;  /* 0x00010000130e7824 */ /* 0x000fe200078e00ff */
[----:B------:R-:W-:Y:S01]  /*b760*/  LOP3.LUT R18, R12, 0xffff0000, RZ, 0xc0, !PT ;  /* 0xffff00000c127812 */ /* 0x000fe200078ec0ff */
[C---:B--2---:R-:W-:Y:S01]  /*b770*/  IMAD.U32 R3, R8.reuse, 0x10000, RZ ;  /* 0x0001000008037824 */ /* 0x044fe200078e00ff */
[----:B------:R-:W-:Y:S01]  /*b780*/  LOP3.LUT R5, R8, 0xffff0000, RZ, 0xc0, !PT ;  /* 0xffff000008057812 */ /* 0x000fe200078ec0ff */
[----:B------:R-:W-:Y:S01]  /*b790*/  IMAD.U32 R16, R12, 0x10000, RZ ;  /* 0x000100000c107824 */ /* 0x000fe200078e00ff */
[----:B------:R-:W-:Y:S01]  /*b7a0*/  SHF.L.U32 R7, R9, 0x10, RZ ;  /* 0x0000001009077819 */ /* 0x000fe200000006ff */
[----:B------:R-:W-:Y:S01]  /*b7b0*/  FMUL.FTZ R8, R3, R40 ;  /* 0x0000002803087220 */ /* 0x000fe20000410000 */
[----:B------:R-:W-:Y:S01]  /*b7c0*/  LOP3.LUT R6, R9, 0xffff0000, RZ, 0xc0, !PT ;  /* 0xffff000009067812 */ /* 0x000fe200078ec0ff */
[C---:B------:R-:W-:Y:S01]  /*b7d0*/  IMAD.U32 R9, R10.reuse, 0x10000, RZ ;  /* 0x000100000a097824 */ /* 0x040fe200078e00ff */
[----:B------:R-:W-:Y:S01]  /*b7e0*/  LOP3.LUT R23, R10, 0xffff0000, RZ, 0xc0, !PT ;  /* 0xffff00000a177812 */ /* 0x000fe200078ec0ff */
[C---:B------:R-:W-:Y:S01]  /*b7f0*/  IMAD.U32 R24, R15.reuse, 0x10000, RZ ;  /* 0x000100000f187824 */ /* 0x040fe200078e00ff */
[----:B------:R-:W-:Y:S01]  /*b800*/  LOP3.LUT R30, R15, 0xffff0000, RZ, 0xc0, !PT ;  /* 0xffff00000f1e7812 */ /* 0x000fe200078ec0ff */
[-C--:B------:R-:W-:Y:S01]  /*b810*/  FMUL.FTZ R3, R3, R14.reuse ;  /* 0x0000000e03037220 */ /* 0x080fe20000410000 */
[----:B------:R-:W-:Y:S01]  /*b820*/  LOP3.LUT R10, R19, 0xffff0000, RZ, 0xc0, !PT ;  /* 0xffff0000130a7812 */ /* 0x000fe200078ec0ff */
[C---:B------:R-:W-:Y:S01]  /*b830*/  FFMA.FTZ R44, R16.reuse, R14, -R8 ;  /* 0x0000000e102c7223 */ /* 0x040fe20000010808 */
[----:B------:R-:W-:Y:S01]  /*b840*/  SHF.L.U32 R12, R11, 0x10, RZ ;  /* 0x000000100b0c7819 */ /* 0x000fe200000006ff */
[----:B------:R-:W-:Y:S01]  /*b850*/  FMUL.FTZ R0, R5, R46 ;  /* 0x0000002e05007220 */ /* 0x000fe20000410000 */
[----:B------:R-:W-:Y:S01]  /*b860*/  LOP3.LUT R15, R11, 0xffff0000, RZ, 0xc0, !PT ;  /* 0xffff00000b0f7812 */ /* 0x000fe200078ec0ff */
[----:B------:R-:W-:Y:S01]  /*b870*/  IMAD.U32 R11, R17, 0x10000, RZ ;  /* 0x00010000110b7824 */ /* 0x000fe200078e00ff */
[----:B------:R-:W-:Y:S01]  /*b880*/  SHF.L.U32 R20, R13, 0x10, RZ ;  /* 0x000000100d147819 */ /* 0x000fe200000006ff */
[----:B------:R-:W-:Y:S01]  /*b890*/  IMAD.U32 R8, R21, 0x10000, RZ ;  /* 0x0001000015087824 */ /* 0x000fe200078e00ff */
[----:B------:R-:W-:Y:S01]  /*b8a0*/  LOP3.LUT R14, R17, 0xffff0000, RZ, 0xc0, !PT ;  /* 0xffff0000110e7812 */ /* 0x000fe200078ec0ff */
[----:B------:R-:W-:Y:S01]  /*b8b0*/  FFMA.FTZ R42, R16, R40, R3 ;  /* 0x00000028102a7223 */ /* 0x000fe20000010003 */
[----:B------:R-:W-:Y:S01]  /*b8c0*/  LOP3.LUT R13, R13, 0xffff0000, RZ, 0xc0, !PT ;  /* 0xffff00000d0d7812 */ /* 0x000fe200078ec0ff */
[-C--:B------:R-:W-:Y:S01]  /*b8d0*/  FMUL.FTZ R5, R5, R10.reuse ;  /* 0x0000000a05057220 */ /* 0x080fe20000410000 */
[----:B------:R-:W-:Y:S01]  /*b8e0*/  LOP3.LUT R19, R26, 0xffff0000, RZ, 0xc0, !PT ;  /* 0xffff00001a137812 */ /* 0x000fe200078ec0ff */
[----:B------:R-:W-:Y:S01]  /*b8f0*/  FFMA.FTZ R41, R18, R10, -R0 ;  /* 0x0000000a12297223 */ /* 0x000fe20000010800 */
[----:B------:R-:W-:Y:S01]  /*b900*/  SHF.L.U32 R10, R26, 0x10, RZ ;  /* 0x000000101a0a7819 */ /* 0x000fe200000006ff */
[----:B------:R-:W-:-:S02]  /*b910*/  FMUL.FTZ R3, R7, R11 ;  /* 0x0000000b07037220 */ /* 0x000fc40000410000 */
[----:B------:R-:W-:Y:S02]  /*b920*/  FMUL.FTZ R0, R7, R8 ;  /* 0x0000000807007220 */ /* 0x000fe40000410000 */
[----:B------:R-:W-:Y:S02]  /*b930*/  FFMA.FTZ R40, R18, R46, R5 ;  /* 0x0000002e12287223 */ /* 0x000fe40000010005 */
[C---:B------:R-:W-:Y:S01]  /*b940*/  FFMA.FTZ R18, R20.reuse, R8, -R3 ;  /* 0x0000000814127223 */ /* 0x040fe20000010803 */
[----:B------:R-:W-:Y:S01]  /*b950*/  LOP3.LUT R3, R21, 0xffff0000, RZ, 0xc0, !PT ;  /* 0xffff000015037812 */ /* 0x000fe200078ec0ff */
[----:B------:R-:W-:Y:S01]  /*b960*/  FFMA.FTZ R17, R20, R11, R0 ;  /* 0x0000000b14117223 */ /* 0x000fe20000010000 */
[----:B------:R-:W-:Y:S01]  /*b970*/  LOP3.LUT R8, R27, 0xffff0000, RZ, 0xc0, !PT ;  /* 0xffff00001b087812 */ /* 0x000fe200078ec0ff */
[----:B------:R-:W-:Y:S02]  /*b980*/  FMUL.FTZ R0, R6, R14 ;  /* 0x0000000e06007220 */ /* 0x000fe40000410000 */
[----:B------:R-:W-:-:S02]  /*b990*/  IMAD.U32 R7, R28, 0x10000, RZ ;  /* 0x000100001c077824 */ /* 0x000fc400078e00ff */
[-C--:B------:R-:W-:Y:S02]  /*b9a0*/  FFMA.FTZ R16, R13, R3.reuse, -R0 ;  /* 0x000000030d107223 */ /* 0x080fe40000010800 */
[----:B------:R-:W-:Y:S02]  /*b9b0*/  FMUL.FTZ R5, R6, R3 ;  /* 0x0000000306057220 */ /* 0x000fe40000410000 */
[----:B------:R-:W-:Y:S02]  /*b9c0*/  FMUL.FTZ R0, R9, R7 ;  /* 0x0000000709007220 */ /* 0x000fe40000410000 */
[----:B------:R-:W-:Y:S02]  /*b9d0*/  IMAD.U32 R20, R25, 0x10000, RZ ;  /* 0x0001000019147824 */ /* 0x000fe400078e00ff */
[----:B------:R-:W-:Y:S02]  /*b9e0*/  IMAD.U32 R6, R27, 0x10000, RZ ;  /* 0x000100001b067824 */ /* 0x000fe400078e00ff */
[----:B------:R-:W-:-:S02]  /*b9f0*/  FMUL.FTZ R3, R9, R10 ;  /* 0x0000000a09037220 */ /* 0x000fc40000410000 */
[----:B------:R-:W-:Y:S01]  /*ba00*/  FFMA.FTZ R9, R13, R14, R5 ;  /* 0x0000000e0d097223 */ /* 0x000fe20000010005 */
[----:B------:R-:W-:Y:S01]  /*ba10*/  LOP3.LUT R13, R25, 0xffff0000, RZ, 0xc0, !PT ;  /* 0xffff0000190d7812 */ /* 0x000fe200078ec0ff */
[----:B------:R-:W-:Y:S02]  /*ba20*/  FFMA.FTZ R10, R22, R10, R0 ;  /* 0x0000000a160a7223 */ /* 0x000fe40000010000 */
[C---:B------:R-:W-:Y:S01]  /*ba30*/  FMUL.FTZ R5, R12.reuse, R20 ;  /* 0x000000140c057220 */ /* 0x040fe20000410000 */
[----:B------:R-:W-:Y:S01]  /*ba40*/  F2FP.BF16.PACK_AB R9, R9, R17 ;  /* 0x000000110909723e */ /* 0x000fe200000010ff */
[-C--:B------:R-:W-:Y:S01]  /*ba50*/  FMUL.FTZ R0, R12, R6.reuse ;  /* 0x000000060c007220 */ /* 0x080fe20000410000 */
[----:B------:R-:W-:Y:S01]  /*ba60*/  LOP3.LUT R12, R28, 0xffff0000, RZ, 0xc0, !PT ;  /* 0xffff00001c0c7812 */ /* 0x000fe200078ec0ff */
[----:B------:R-:W-:Y:S02]  /*ba70*/  FFMA.FTZ R14, R22, R7, -R3 ;  /* 0x00000007160e7223 */ /* 0x000fe40000010803 */
[----:B------:R-:W-:-:S02]  /*ba80*/  FFMA.FTZ R11, R24, R6, -R5 ;  /* 0x00000006180b7223 */ /* 0x000fc40000010805 */
[----:B------:R-:W-:Y:S02]  /*ba90*/  FFMA.FTZ R7, R24, R20, R0 ;  /* 0x0000001418077223 */ /* 0x000fe40000010000 */
[----:B------:R-:W-:Y:S02]  /*baa0*/  FMUL.FTZ R6, R23, R19 ;  /* 0x0000001317067220 */ /* 0x000fe40000410000 */
[----:B------:R-:W-:Y:S02]  /*bab0*/  FMUL.FTZ R3, R15, R13 ;  /* 0x0000000d0f037220 */ /* 0x000fe40000410000 */
[----:B------:R-:W-:Y:S02]  /*bac0*/  FMUL.FTZ R5, R23, R12 ;  /* 0x0000000c17057220 */ /* 0x000fe40000410000 */
[----:B------:R-:W-:Y:S02]  /*bad0*/  FMUL.FTZ R0, R15, R8 ;  /* 0x000000080f007220 */ /* 0x000fe40000410000 */
[----:B------:R-:W-:Y:S01]  /*bae0*/  FFMA.FTZ R6, R31, R12, -R6 ;  /* 0x0000000c1f067223 */ /* 0x000fe20000010806 */
        /* <DEDUP_REMOVED lines=8> */
[----:B------:R-:W-:Y:S02]  /*bb70*/  F2FP.BF16.PACK_AB R10, R5, R10 ;  /* 0x0000000a050a723e */ /* 0x000fe400000010ff */
[----:B------:R-:W-:Y:S01]  /*bb80*/  F2FP.BF16.PACK_AB R11, R0, R7 ;  /* 0x00000007000b723e */ /* 0x000fe200000010ff */
[----:B------:R1:W-:Y:S04]  /*bb90*/  STS.128 [R45+0x6100], R12 ;  /* 0x0061000c2d007388 */ /* 0x0003e80000000c00 */
[----:B------:R1:W-:Y:S02]  /*bba0*/  STS.128 [R43+0x6100], R8 ;  /* 0x006100082b007388 */ /* 0x0003e40000000c00 */
.L_x_413:
[----:B------:R-:W-:Y:S05]  /*bbb0*/  BSYNC B0 ;  /* 0x0000000000007941 */ /* 0x000fea0003800000 */
.L_x_412:
        /* <DEDUP_REMOVED lines=8> */
[----:B------:R-:W-:Y:S02]  /*bc40*/  LOP3.LUT R0, R5, 0x1c0, RZ, 0xc0, !PT ;  /* 0x000001c005007812 */ /* 0x000fe400078ec0ff */
[----:B------:R-:W-:Y:S01]  /*bc50*/  SHF.R.U32.HI R16, RZ, 0x10, R33 ;  /* 0x00000010ff107819 */ /* 0x000fe20000011621 */
[----:B------:R-:W-:Y:S01]  /*bc60*/  IMAD.SHL.U32 R3, R3, 0x40, RZ ;  /* 0x0000004003037824 */ /* 0x000fe200078e00ff */
[----:B------:R-:W-:-:S02]  /*bc70*/  LOP3.LUT R5, R0, 0x38, R29, 0xf8, !PT ;  /* 0x0000003800057812 */ /* 0x000fc400078ef81d */
[----:B------:R-:W-:Y:S02]  /*bc80*/  SHF.R.U32.HI R6, RZ, 0x3, R0 ;  /* 0x00000003ff067819 */ /* 0x000fe40000011600 */
[----:B------:R-:W-:Y:S02]  /*bc90*/  LOP3.LUT R3, R3, 0xfffffe00, RZ, 0xc0, !PT ;  /* 0xfffffe0003037812 */ /* 0x000fe400078ec0ff */
[----:B------:R-:W-:Y:S02]  /*bca0*/  LOP3.LUT R0, R0, 0x38, R7, 0xf8, !PT ;  /* 0x0000003800007812 */ /* 0x000fe400078ef807 */
[C-C-:B------:R-:W-:Y:S02]  /*bcb0*/  LOP3.LUT R5, R3.reuse, R5, R6.reuse, 0xf6, !PT ;  /* 0x0000000503057212 */ /* 0x140fe400078ef606 */
[----:B------:R-:W-:Y:S02]  /*bcc0*/  LOP3.LUT R0, R3, R0, R6, 0xf6, !PT ;  /* 0x0000000003007212 */ /* 0x000fe400078ef606 */
[----:B------:R-:W-:Y:S01]  /*bcd0*/  SHF.R.U64 R7, R32, 0x10, R33 ;  /* 0x0000001020077819 */ /* 0x000fe20000001221 */
[----:B------:R-:W-:Y:S01]  /*bce0*/  IMAD.SHL.U32 R41, R5, 0x2, RZ ;  /* 0x0000000205297824 */ /* 0x000fe200078e00ff */
[--C-:B------:R-:W-:Y:S01]  /*bcf0*/  SHF.R.U32.HI R3, RZ, 0x10, R37.reuse ;  /* 0x00000010ff037819 */ /* 0x100fe20000011625 */
[----:B------:R-:W-:Y:S01]  /*bd00*/  IMAD.SHL.U32 R40, R0, 0x2, RZ ;  /* 0x0000000200287824 */ /* 0x000fe200078e00ff */
[----:B------:R-:W-:-:S02]  /*bd10*/  SHF.R.U64 R0, R36, 0x10, R37 ;  /* 0x0000001024007819 */ /* 0x000fc40000001225 */
[----:B-1----:R-:W1:Y:S01]  /*bd20*/  LDS.128 R12, [R41+0x6100] ;  /* 0x00610000290c7984 */ /* 0x002e620000000c00 */
[----:B------:R-:W-:Y:S02]  /*bd30*/  SHF.R.U64 R17, R34, 0x10, R35 ;  /* 0x0000001022117819 */ /* 0x000fe40000001223 */
[----:B------:R-:W-:Y:S01]  /*bd40*/  PRMT R18, R68, 0x5432, R0 ;  /* 0x0000543244127816 */ /* 0x000fe20000000000 */
[----:B------:R-:W2:Y:S01]  /*bd50*/  LDS.128 R8, [R40+0x6100] ;  /* 0x0061000028087984 */ /* 0x000ea20000000c00 */
[----:B------:R-:W-:Y:S02]  /*bd60*/  PRMT R0, R59, 0x5432, R7 ;  /* 0x000054323b007816 */ /* 0x000fe40000000007 */
[----:B------:R-:W-:Y:S02]  /*bd70*/  SHF.R.U64 R5, R38, 0x10, R39 ;  /* 0x0000001026057819 */ /* 0x000fe40000001227 */
[----:B------:R-:W-:Y:S02]  /*bd80*/  SHF.R.U32.HI R19, RZ, 0x10, R35 ;  /* 0x00000010ff137819 */ /* 0x000fe40000011623 */
[----:B------:R-:W-:-:S02]  /*bd90*/  PRMT R22, R68, 0x5410, R3 ;  /* 0x0000541044167816 */ /* 0x000fc40000000003 */
[----:B------:R-:W-:Y:S02]  /*bda0*/  SHF.L.U32 R32, R0, 0x10, RZ ;  /* 0x0000001000207819 */ /* 0x000fe400000006ff */
[----:B------:R-:W-:Y:S02]  /*bdb0*/  SHF.R.U32.HI R6, RZ, 0x10, R39 ;  /* 0x00000010ff067819 */ /* 0x000fe40000011627 */
[----:B------:R-:W-:Y:S02]  /*bdc0*/  PRMT R20, R59, 0x5410, R16 ;  /* 0x000054103b147816 */ /* 0x000fe40000000010 */
[C---:B------:R-:W-:Y:S02]  /*bdd0*/  PRMT R26, R69.reuse, 0x5432, R17 ;  /* 0x00005432451a7816 */ /* 0x040fe40000000011 */
[----:B------:R-:W-:Y:S02]  /*bde0*/  PRMT R27, R70, 0x5432, R5 ;  /* 0x00005432461b7816 */ /* 0x000fe40000000005 */
[----:B------:R-:W-:-:S02]  /*bdf0*/  PRMT R25, R69, 0x5410, R19 ;  /* 0x0000541045197816 */ /* 0x000fc40000000013 */
[----:B------:R-:W-:Y:S02]  /*be00*/  LOP3.LUT R34, R0, 0xffff0000, RZ, 0xc0, !PT ;  /* 0xffff000000227812 */ /* 0x000fe400078ec0ff */
[----:B------:R-:W-:Y:S01]  /*be10*/  PRMT R28, R70, 0x5410, R6 ;  /* 0x00005410461c7816 */ /* 0x000fe20000000006 */
[C---:B-1----:R-:W-:Y:S01]  /*be20*/  IMAD.U32 R24, R14.reuse, 0x10000, RZ ;  /* 0x000100000e187824 */ /* 0x042fe200078e00ff */
[----:B------:R-:W-:Y:S01]  /*be30*/  LOP3.LUT R31, R14, 0xffff0000, RZ, 0xc0, !PT ;  /* 0xffff00000e1f7812 */ /* 0x000fe200078ec0ff */
[----:B------:R-:W-:Y:S01]  /*be40*/  IMAD.U32 R14, R18, 0x10000, RZ ;  /* 0x00010000120e7824 */ /* 0x000fe200078e00ff */
[C---:B------:R-:W-:Y:S01]  /*be50*/  LOP3.LUT R21, R13.reuse, 0xffff0000, RZ, 0xc0, !PT ;  /* 0xffff00000d157812 */ /* 0x040fe200078ec0ff */
[C---:B--2---:R-:W-:Y:S01]  /*be60*/  IMAD.U32 R3, R8.reuse, 0x10000, RZ ;  /* 0x0001000008037824 */ /* 0x044fe200078e00ff */
[----:B------:R-:W-:Y:S01]  /*be70*/  LOP3.LUT R5, R8, 0xffff0000, RZ, 0xc0, !PT ;  /* 0xffff000008057812 */ /* 0x000fe200078ec0ff */
[----:B------:R-:W-:Y:S01]  /*be80*/  IMAD.U32 R17, R13, 0x10000, RZ ;  /* 0x000100000d117824 */ /* 0x000fe200078e00ff */
[C---:B------:R-:W-:Y:S01]  /*be90*/  LOP3.LUT R23, R10.reuse, 0xffff0000, RZ, 0xc0, !PT ;  /* 0xffff00000a177812 */ /* 0x040fe200078ec0ff */
[----:B------:R-:W-:Y:S01]  /*bea0*/  IMAD.U32 R13, R10, 0x10000, RZ ;  /* 0x000100000a0d7824 */ /* 0x000fe200078e00ff */
[C---:B------:R-:W-:Y:S01]  /*beb0*/  LOP3.LUT R30, R15.reuse, 0xffff0000, RZ, 0xc0, !PT ;  /* 0xffff00000f1e7812 */ /* 0x040fe200078ec0ff */
[----:B------:R-:W-:Y:S01]  /*bec0*/  IMAD.U32 R16, R12, 0x10000, RZ ;  /* 0x000100000c107824 */ /* 0x000fe200078e00ff */
[----:B------:R-:W-:Y:S01]  /*bed0*/  LOP3.LUT R10, R18, 0xffff0000, RZ, 0xc0, !PT ;  /* 0xffff0000120a7812 */ /* 0x000fe200078ec0ff */
[----:B------:R-:W-:Y:S01]  /*bee0*/  IMAD.U32 R19, R15, 0x10000, RZ ;  /* 0x000100000f137824 */ /* 0x000fe200078e00ff */
[----:B------:R-:W-:Y:S01]  /*bef0*/  LOP3.LUT R15, R11, 0xffff0000, RZ, 0xc0, !PT ;  /* 0xffff00000b0f7812 */ /* 0x000fe200078ec0ff */
[----:B------:R-:W-:Y:S01]  /*bf00*/  FMUL.FTZ R8, R3, R32 ;  /* 0x0000002003087220 */ /* 0x000fe20000410000 */
[----:B------:R-:W-:Y:S01]  /*bf10*/  LOP3.LUT R12, R12, 0xffff0000, RZ, 0xc0, !PT ;  /* 0xffff00000c0c7812 */ /* 0x000fe200078ec0ff */
[----:B------:R-:W-:-:S02]  /*bf20*/  IMAD.U32 R6, R11, 0x10000, RZ ;  /* 0x000100000b067824 */ /* 0x000fc400078e00ff */
[-C--:B------:R-:W-:Y:S02]  /*bf30*/  FMUL.FTZ R3, R3, R14.reuse ;  /* 0x0000000e03037220 */ /* 0x080fe40000410000 */
[C---:B------:R-:W-:Y:S01]  /*bf40*/  IMAD.U32 R7, R9.reuse, 0x10000, RZ ;  /* 0x0001000009077824 */ /* 0x040fe200078e00ff */
[----:B------:R-:W-:Y:S01]  /*bf50*/  LOP3.LUT R9, R9, 0xffff0000, RZ, 0xc0, !PT ;  /* 0xffff000009097812 */ /* 0x000fe200078ec0ff */
[----:B------:R-:W-:Y:S02]  /*bf60*/  IMAD.U32 R11, R20, 0x10000, RZ ;  /* 0x00010000140b7824 */ /* 0x000fe400078e00ff */
[C---:B------:R-:W-:Y:S01]  /*bf70*/  FFMA.FTZ R36, R16.reuse, R14, -R8 ;  /* 0x0000000e10247223 */ /* 0x040fe20000010808 */
[----:B------:R-:W-:Y:S01]  /*bf80*/  SHF.L.U32 R14, R25, 0x10, RZ ;  /* 0x00000010190e7819 */ /* 0x000fe200000006ff */
[----:B------:R-:W-:Y:S02]  /*bf90*/  FMUL.FTZ R0, R5, R34 ;  /* 0x0000002205007220 */ /* 0x000fe40000410000 */
[----:B------:R-:W-:-:S02]  /*bfa0*/  FFMA.FTZ R35, R16, R32, R3 ;  /* 0x0000002010237223 */ /* 0x000fc40000010003 */
[----:B------:R-:W-:Y:S02]  /*bfb0*/  IMAD.U32 R8, R22, 0x10000, RZ ;  /* 0x0001000016087824 */ /* 0x000fe400078e00ff */
[-C--:B------:R-:W-:Y:S02]  /*bfc0*/  FMUL.FTZ R5, R5, R10.reuse ;  /* 0x0000000a05057220 */ /* 0x080fe40000410000 */
[C---:B------:R-:W-:Y:S02]  /*bfd0*/  FMUL.FTZ R3, R7.reuse, R11 ;  /* 0x0000000b07037220 */ /* 0x040fe40000410000 */
[----:B------:R-:W-:Y:S01]  /*bfe0*/  FFMA.FTZ R33, R12, R10, -R0 ;  /* 0x0000000a0c217223 */ /* 0x000fe20000010800 */
[----:B------:R-:W-:Y:S01]  /*bff0*/  LOP3.LUT R10, R22, 0xffff0000, RZ, 0xc0, !PT ;  /* 0xffff0000160a7812 */ /* 0x000fe200078ec0ff */
[----:B------:R-:W-:Y:S02]  /*c000*/  FMUL.FTZ R0, R7, R8 ;  /* 0x0000000807007220 */ /* 0x000fe40000410000 */
[----:B------:R-:W-:Y:S01]  /*c010*/  FFMA.FTZ R32, R12, R34, R5 ;  /* 0x000000220c207223 */ /* 0x000fe20000010005 */
[----:B------:R-:W-:Y:S01]  /*c020*/  LOP3.LUT R12, R25, 0xffff0000, RZ, 0xc0, !PT ;  /* 0xffff0000190c7812 */ /* 0x000fe200078ec0ff */
[----:B------:R-:W-:Y:S01]  /*c030*/  FFMA.FTZ R18, R17, R8, -R3 ;  /* 0x0000000811127223 */ /* 0x000fe20000010803 */
[----:B------:R-:W-:Y:S01]  /*c040*/  LOP3.LUT R8, R20, 0xffff0000, RZ, 0xc0, !PT ;  /* 0xffff000014087812 */ /* 0x000fe200078ec0ff */
[----:B------:R-:W-:-:S02]  /*c050*/  IMAD.U32 R5, R28, 0x10000, RZ ;  /* 0x000100001c057824 */ /* 0x000fc400078e00ff */
[----:B------:R-:W-:Y:S02]  /*c060*/  FMUL.FTZ R3, R6, R14 ;  /* 0x0000000e06037220 */ /* 0x000fe40000410000 */
[----:B------:R-:W-:Y:S02]  /*c070*/  IMAD.U32 R20, R26, 0x10000, RZ ;  /* 0x000100001a147824 */ /* 0x000fe400078e00ff */
[----:B------:R-:W-:Y:S02]  /*c080*/  FFMA.FTZ R17, R17, R11, R0 ;  /* 0x0000000b11117223 */ /* 0x000fe40000010000 */
[-C--:B------:R-:W-:Y:S02]  /*c090*/  FMUL.FTZ R0, R6, R5.reuse ;  /* 0x0000000506007220 */ /* 0x080fe40000410000 */
[----:B------:R-:W-:Y:S02]  /*c0a0*/  FFMA.FTZ R16, R19, R5, -R3 ;  /* 0x0000000513107223 */ /* 0x000fe40000010803 */
[----:B------:R-:W-:-:S02]  /*c0b0*/  IMAD.U32 R7, R27, 0x10000, RZ ;  /* 0x000100001b077824 */ /* 0x000fc400078e00ff */
[----:B------:R-:W-:Y:S02]  /*c0c0*/  FMUL.FTZ R5, R9, R10 ;  /* 0x0000000a09057220 */ /* 0x000fe40000410000 */
[----:B------:R-:W-:Y:S02]  /*c0d0*/  FMUL.FTZ R3, R13, R20 ;  /* 0x000000140d037220 */ /* 0x000fe40000410000 */
[----:B------:R-:W-:Y:S02]  /*c0e0*/  FFMA.FTZ R19, R19, R14, R0 ;  /* 0x0000000e13137223 */ /* 0x000fe40000010000 */
[-C--:B------:R-:W-:Y:S02]  /*c0f0*/  FMUL.FTZ R6, R9, R8.reuse ;  /* 0x0000000809067220 */ /* 0x080fe40000410000 */
[-C--:B------:R-:W-:Y:S01]  /*c100*/  FMUL.FTZ R0, R13, R7.reuse ;  /* 0x000000070d007220 */ /* 0x080fe20000410000 */
[----:B------:R-:W-:Y:S01]  /*c110*/  LOP3.LUT R13, R26, 0xffff0000, RZ, 0xc0, !PT ;  /* 0xffff00001a0d7812 */ /* 0x000fe200078ec0ff */
[----:B------:R-:W-:Y:S01]  /*c120*/  FFMA.FTZ R9, R21, R8, R5 ;  /* 0x0000000815097223 */ /* 0x000fe20000010005 */
[----:B------:R-:W-:Y:S01]  /*c130*/  LOP3.LUT R8, R28, 0xffff0000, RZ, 0xc0, !PT ;  /* 0xffff00001c087812 */ /* 0x000fe200078ec0ff */
[C---:B------:R-:W-:Y:S01]  /*c140*/  FFMA.FTZ R11, R24.reuse, R7, -R3 ;  /* 0x00000007180b7223 */ /* 0x040fe20000010803 */
[----:B------:R-:W-:Y:S01]  /*c150*/  LOP3.LUT R7, R27, 0xffff0000, RZ, 0xc0, !PT ;  /* 0xffff00001b077812 */ /* 0x000fe200078ec0ff */
[----:B------:R-:W-:Y:S01]  /*c160*/  FFMA.FTZ R14, R21, R10, -R6 ;  /* 0x0000000a150e7223 */ /* 0x000fe20000010806 */
[----:B------:R-:W-:Y:S01]  /*c170*/  F2FP.BF16.PACK_AB R9, R9, R17 ;  /* 0x000000110909723e */ /* 0x000fe200000010ff */
[----:B------:R-:W-:-:S02]  /*c180*/  FFMA.FTZ R10, R24, R20, R0 ;  /* 0x00000014180a7223 */ /* 0x000fc40000010000 */
[----:B------:R-:W-:Y:S02]  /*c190*/  FMUL.FTZ R6, R23, R13 ;  /* 0x0000000d17067220 */ /* 0x000fe40000410000 */
[----:B------:R-:W-:Y:S02]  /*c1a0*/  FMUL.FTZ R3, R15, R12 ;  /* 0x0000000c0f037220 */ /* 0x000fe40000410000 */
[-C--:B------:R-:W-:Y:S02]  /*c1b0*/  FMUL.FTZ R5, R23, R7.reuse ;  /* 0x0000000717057220 */ /* 0x080fe40000410000 */
[-C--:B------:R-:W-:Y:S02]  /*c1c0*/  FMUL.FTZ R0, R15, R8.reuse ;  /* 0x000000080f007220 */ /* 0x080fe40000410000 */
[C---:B------:R-:W-:Y:S02]  /*c1d0*/  FFMA.FTZ R6, R31.reuse, R7, -R6 ;  /* 0x000000071f067223 */ /* 0x040fe40000010806 */
        /* <DEDUP_REMOVED lines=8> */
[----:B------:R-:W-:Y:S02]  /*c260*/  F2FP.BF16.PACK_AB R10, R5, R10 ;  /* 0x0000000a050a723e */ /* 0x000fe400000010ff */
[----:B------:R-:W-:Y:S01]  /*c270*/  F2FP.BF16.PACK_AB R11, R0, R19 ;  /* 0x00000013000b723e */ /* 0x000fe200000010ff */
[----:B------:R1:W-:Y:S04]  /*c280*/  STS.128 [R41+0x6100], R12 ;  /* 0x0061000c29007388 */ /* 0x0003e80000000c00 */
[----:B------:R1:W-:Y:S02]  /*c290*/  STS.128 [R40+0x6100], R8 ;  /* 0x0061000828007388 */ /* 0x0003e40000000c00 */
.L_x_415:
[----:B------:R-:W-:Y:S05]  /*c2a0*/  BSYNC B0 ;  /* 0x0000000000007941 */ /* 0x000fea0003800000 */
.L_x_414:
        /* <DEDUP_REMOVED lines=24> */
[C---:B------:R-:W-:Y:S01]  /*c430*/  PRMT R18, R73.reuse, 0x5432, R0 ;  /* 0x0000543249127816 */ /* 0x040fe20000000000 */
        /* <DEDUP_REMOVED lines=85> */
.L_x_417:
[----:B------:R-:W-:Y:S05]  /*c990*/  BSYNC B0 ;  /* 0x0000000000007941 */ /* 0x000fea0003800000 */
.L_x_416:
[----:B------:R-:W-:-:S04]  /*c9a0*/  IADD3 R0, R58, 0x60, RZ ;  /* 0x000000603a007810 */ /* 0x000fc80007ffe0ff */
        /* <DEDUP_REMOVED lines=16> */
[----:B-1----:R-:W-:Y:S01]  /*cab0*/  IMAD.SHL.U32 R35, R5, 0x2, RZ ;  /* 0x0000000205237824 */ /* 0x002fe200078e00ff */
[--C-:B------:R-:W-:Y:S01]  /*cac0*/  SHF.R.U32.HI R3, RZ, 0x10, R65.reuse ;  /* 0x00000010ff037819 */ /* 0x100fe20000011641 */
[----:B------:R-:W-:Y:S01]  /*cad0*/  IMAD.SHL.U32 R33, R0, 0x2, RZ ;  /* 0x0000000200217824 */ /* 0x000fe200078e00ff */
[----:B------:R-:W-:-:S02]  /*cae0*/  SHF.R.U64 R0, R64, 0x10, R65 ;  /* 0x0000001040007819 */ /* 0x000fc40000001241 */
[----:B------:R-:W1:Y:S01]  /*caf0*/  LDS.128 R12, [R35+0x6100] ;  /* 0x00610000230c7984 */ /* 0x000e620000000c00 */
[----:B------:R-:W-:Y:S02]  /*cb00*/  SHF.R.U32.HI R6, RZ, 0x10, R67 ;  /* 0x00000010ff067819 */ /* 0x000fe40000011643 */
[C---:B------:R-:W-:Y:S01]  /*cb10*/  PRMT R18, R79.reuse, 0x5432, R0 ;  /* 0x000054324f127816 */ /* 0x040fe20000000000 */
[----:B------:R-:W2:Y:S01]  /*cb20*/  LDS.128 R8, [R33+0x6100] ;  /* 0x0061000021087984 */ /* 0x000ea20000000c00 */
[----:B------:R-:W-:Y:S02]  /*cb30*/  PRMT R0, R78, 0x5432, R7 ;  /* 0x000054324e007816 */ /* 0x000fe40000000007 */
[----:B------:R-:W-:Y:S02]  /*cb40*/  SHF.R.U64 R5, R66, 0x10, R67 ;  /* 0x0000001042057819 */ /* 0x000fe40000001243 */
[----:B------:R-:W-:Y:S02]  /*cb50*/  SHF.R.U32.HI R16, RZ, 0x10, R61 ;  /* 0x00000010ff107819 */ /* 0x000fe4000001163d */
[----:B------:R-:W-:-:S02]  /*cb60*/  PRMT R22, R79, 0x5410, R3 ;  /* 0x000054104f167816 */ /* 0x000fc40000000003 */
[----:B------:R-:W-:Y:S02]  /*cb70*/  SHF.L.U32 R31, R0, 0x10, RZ ;  /* 0x00000010001f7819 */ /* 0x000fe400000006ff */
[----:B------:R-:W-:Y:S02]  /*cb80*/  PRMT R26, R80, 0x5410, R19 ;  /* 0x00005410501a7816 */ /* 0x000fe40000000013 */
[----:B------:R-:W-:Y:S02]  /*cb90*/  SHF.R.U64 R17, R62, 0x10, R63 ;  /* 0x000000103e117819 */ /* 0x000fe4000000123f */
[C---:B------:R-:W-:Y:S02]  /*cba0*/  PRMT R28, R81.reuse, 0x5410, R6 ;  /* 0x00005410511c7816 */ /* 0x040fe40000000006 */
[----:B------:R-:W-:Y:S02]  /*cbb0*/  PRMT R27, R81, 0x5432, R5 ;  /* 0x00005432511b7816 */ /* 0x000fe40000000005 */
[----:B------:R-:W-:-:S02]  /*cbc0*/  PRMT R20, R78, 0x5410, R16 ;  /* 0x000054104e147816 */ /* 0x000fc40000000010 */
[----:B------:R-:W-:Y:S01]  /*cbd0*/  PRMT R24, R80, 0x5432, R17 ;  /* 0x0000543250187816 */ /* 0x000fe20000000011 */
[C---:B-1----:R-:W-:Y:S01]  /*cbe0*/  IMAD.U32 R19, R15.reuse, 0x10000, RZ ;  /* 0x000100000f137824 */ /* 0x042fe200078e00ff */
[----:B------:R-:W-:Y:S01]  /*cbf0*/  LOP3.LUT R29, R15, 0xffff0000, RZ, 0xc0, !PT ;  /* 0xffff00000f1d7812 */ /* 0x000fe200078ec0ff */
[C---:B------:R-:W-:Y:S01]  /*cc00*/  IMAD.U32 R25, R14.reuse, 0x10000, RZ ;  /* 0x000100000e197824 */ /* 0x040fe200078e00ff */
[----:B------:R-:W-:Y:S01]  /*cc10*/  LOP3.LUT R30, R14, 0xffff0000, RZ, 0xc0, !PT ;  /* 0xffff00000e1e7812 */ /* 0x000fe200078ec0ff */
[C---:B--2---:R-:W-:Y:S01]  /*cc20*/  IMAD.U32 R3, R8.reuse, 0x10000, RZ ;  /* 0x0001000008037824 */ /* 0x044fe200078e00ff */
[C---:B------:R-:W-:Y:S01]  /*cc30*/  LOP3.LUT R15, R11.reuse, 0xffff0000, RZ, 0xc0, !PT ;  /* 0xffff00000b0f7812 */ /* 0x040fe200078ec0ff */
[----:B------:R-:W-:Y:S01]  /*cc40*/  IMAD.U32 R6, R11, 0x10000, RZ ;  /* 0x000100000b067824 */ /* 0x000fe200078e00ff */
[----:B------:R-:W-:Y:S01]  /*cc50*/  LOP3.LUT R5, R8, 0xffff0000, RZ, 0xc0, !PT ;  /* 0xffff000008057812 */ /* 0x000fe200078ec0ff */
[----:B------:R-:W-:Y:S01]  /*cc60*/  IMAD.U32 R14, R18, 0x10000, RZ ;  /* 0x00010000120e7824 */ /* 0x000fe200078e00ff */
[----:B------:R-:W-:Y:S01]  /*cc70*/  LOP3.LUT R11, R0, 0xffff0000, RZ, 0xc0, !PT ;  /* 0xffff0000000b7812 */ /* 0x000fe200078ec0ff */
[C---:B------:R-:W-:Y:S01]  /*cc80*/  IMAD.U32 R16, R12.reuse, 0x10000, RZ ;  /* 0x000100000c107824 */ /* 0x040fe200078e00ff */
[----:B------:R-:W-:Y:S01]  /*cc90*/  LOP3.LUT R21, R13, 0xffff0000, RZ, 0xc0, !PT ;  /* 0xffff00000d157812 */ /* 0x000fe200078ec0ff */
[----:B------:R-:W-:Y:S01]  /*cca0*/  FMUL.FTZ R8, R3, R31 ;  /* 0x0000001f03087220 */ /* 0x000fe20000410000 */
[----:B------:R-:W-:Y:S01]  /*ccb0*/  LOP3.LUT R12, R12, 0xffff0000, RZ, 0xc0, !PT ;  /* 0xffff00000c0c7812 */ /* 0x000fe200078ec0ff */
[----:B------:R-:W-:Y:S01]  /*ccc0*/  IMAD.U32 R17, R13, 0x10000, RZ ;  /* 0x000100000d117824 */ /* 0x000fe200078e00ff */
[C---:B------:R-:W-:Y:S01]  /*ccd0*/  LOP3.LUT R23, R10.reuse, 0xffff0000, RZ, 0xc0, !PT ;  /* 0xffff00000a177812 */ /* 0x040fe200078ec0ff */
[----:B------:R-:W-:Y:S01]  /*cce0*/  IMAD.U32 R13, R10, 0x10000, RZ ;  /* 0x000100000a0d7824 */ /* 0x000fe200078e00ff */
[----:B------:R-:W-:Y:S01]  /*ccf0*/  LOP3.LUT R18, R18, 0xffff0000, RZ, 0xc0, !PT ;  /* 0xffff000012127812 */ /* 0x000fe200078ec0ff */
[----:B------:R-:W-:-:S02]  /*cd00*/  FMUL.FTZ R3, R3, R14 ;  /* 0x0000000e03037220 */ /* 0x000fc40000410000 */
[C---:B------:R-:W-:Y:S01]  /*cd10*/  IMAD.U32 R7, R9.reuse, 0x10000, RZ ;  /* 0x0001000009077824 */ /* 0x040fe200078e00ff */
[----:B------:R-:W-:Y:S01]  /*cd20*/  LOP3.LUT R9, R9, 0xffff0000, RZ, 0xc0, !PT ;  /* 0xffff000009097812 */ /* 0x000fe200078ec0ff */
[----:B------:R-:W-:Y:S01]  /*cd30*/  FFMA.FTZ R36, R16, R14, -R8 ;  /* 0x0000000e10247223 */ /* 0x000fe20000010808 */
[----:B------:R-:W-:Y:S01]  /*cd40*/  SHF.L.U32 R14, R26, 0x10, RZ ;  /* 0x000000101a0e7819 */ /* 0x000fe200000006ff */
[C---:B------:R-:W-:Y:S01]  /*cd50*/  IMAD.U32 R10, R20.reuse, 0x10000, RZ ;  /* 0x00010000140a7824 */ /* 0x040fe200078e00ff */
[----:B------:R-:W-:Y:S01]  /*cd60*/  LOP3.LUT R20, R20, 0xffff0000, RZ, 0xc0, !PT ;  /* 0xffff000014147812 */ /* 0x000fe200078ec0ff */
[----:B------:R-:W-:Y:S01]  /*cd70*/  FMUL.FTZ R0, R5, R11 ;  /* 0x0000000b05007220 */ /* 0x000fe20000410000 */
[----:B------:R-:W-:Y:S01]  /*cd80*/  LOP3.LUT R26, R26, 0xffff0000, RZ, 0xc0, !PT ;  /* 0xffff00001a1a7812 */ /* 0x000fe200078ec0ff */
[----:B------:R-:W-:Y:S02]  /*cd90*/  IMAD.U32 R8, R22, 0x10000, RZ ;  /* 0x0001000016087824 */ /* 0x000fe400078e00ff */
[----:B------:R-:W-:-:S02]  /*cda0*/  FFMA.FTZ R34, R16, R31, R3 ;  /* 0x0000001f10227223 */ /* 0x000fc40000010003 */
[-C--:B------:R-:W-:Y:S02]  /*cdb0*/  FMUL.FTZ R5, R5, R18.reuse ;  /* 0x0000001205057220 */ /* 0x080fe40000410000 */
[C---:B------:R-:W-:Y:S02]  /*cdc0*/  FFMA.FTZ R32, R12.reuse, R18, -R0 ;  /* 0x000000120c207223 */ /* 0x040fe40000010800 */
[C---:B------:R-:W-:Y:S02]  /*cdd0*/  FMUL.FTZ R3, R7.reuse, R10 ;  /* 0x0000000a07037220 */ /* 0x040fe40000410000 */
[-C--:B------:R-:W-:Y:S02]  /*cde0*/  FMUL.FTZ R0, R7, R8.reuse ;  /* 0x0000000807007220 */ /* 0x080fe40000410000 */
[----:B------:R-:W-:Y:S01]  /*cdf0*/  FFMA.FTZ R31, R12, R11, R5 ;  /* 0x0000000b0c1f7223 */ /* 0x000fe20000010005 */
[----:B------:R-:W-:Y:S01]  /*ce00*/  LOP3.LUT R11, R22, 0xffff0000, RZ, 0xc0, !PT ;  /* 0xffff0000160b7812 */ /* 0x000fe200078ec0ff */
[C---:B------:R-:W-:Y:S01]  /*ce10*/  FFMA.FTZ R18, R17.reuse, R8, -R3 ;  /* 0x0000000811127223 */ /* 0x040fe20000010803 */
[----:B------:R-:W-:Y:S01]  /*ce20*/  LOP3.LUT R8, R24, 0xffff0000, RZ, 0xc0, !PT ;  /* 0xffff000018087812 */ /* 0x000fe200078ec0ff */
[C---:B------:R-:W-:Y:S01]  /*ce30*/  IMAD.U32 R5, R28.reuse, 0x10000, RZ ;  /* 0x000100001c057824 */ /* 0x040fe200078e00ff */
[----:B------:R-:W-:Y:S01]  /*ce40*/  LOP3.LUT R12, R28, 0xffff0000, RZ, 0xc0, !PT ;  /* 0xffff00001c0c7812 */ /* 0x000fe200078ec0ff */
[----:B------:R-:W-:-:S02]  /*ce50*/  FFMA.FTZ R17, R17, R10, R0 ;  /* 0x0000000a11117223 */ /* 0x000fc40000010000 */
[----:B------:R-:W-:Y:S02]  /*ce60*/  FMUL.FTZ R3, R6, R14 ;  /* 0x0000000e06037220 */ /* 0x000fe40000410000 */
[----:B------:R-:W-:Y:S02]  /*ce70*/  IMAD.U32 R10, R24, 0x10000, RZ ;  /* 0x00010000180a7824 */ /* 0x000fe400078e00ff */
[-C--:B------:R-:W-:Y:S02]  /*ce80*/  FMUL.FTZ R0, R6, R5.reuse ;  /* 0x0000000506007220 */ /* 0x080fe40000410000 */
[----:B------:R-:W-:Y:S02]  /*ce90*/  FFMA.FTZ R16, R19, R5, -R3 ;  /* 0x0000000513107223 */ /* 0x000fe40000010803 */
[----:B------:R-:W-:Y:S02]  /*cea0*/  IMAD.U32 R7, R27, 0x10000, RZ ;  /* 0x000100001b077824 */ /* 0x000fe400078e00ff */
[----:B------:R-:W-:-:S02]  /*ceb0*/  FMUL.FTZ R3, R13, R10 ;  /* 0x0000000a0d037220 */ /* 0x000fc40000410000 */
[----:B------:R-:W-:Y:S02]  /*cec0*/  FFMA.FTZ R19, R19, R14, R0 ;  /* 0x0000000e13137223 */ /* 0x000fe40000010000 */
[----:B------:R-:W-:Y:S02]  /*ced0*/  FMUL.FTZ R6, R9, R20 ;  /* 0x0000001409067220 */ /* 0x000fe40000410000 */
[-C--:B------:R-:W-:Y:S02]  /*cee0*/  FMUL.FTZ R0, R13, R7.reuse ;  /* 0x000000070d007220 */ /* 0x080fe40000410000 */
[----:B------:R-:W-:Y:S01]  /*cef0*/  FFMA.FTZ R14, R25, R7, -R3 ;  /* 0x00000007190e7223 */ /* 0x000fe20000010803 */
[----:B------:R-:W-:Y:S01]  /*cf00*/  LOP3.LUT R7, R27, 0xffff0000, RZ, 0xc0, !PT ;  /* 0xffff00001b077812 */ /* 0x000fe200078ec0ff */
[-C--:B------:R-:W-:Y:S02]  /*cf10*/  FMUL.FTZ R5, R9, R11.reuse ;  /* 0x0000000b09057220 */ /* 0x080fe40000410000 */
[----:B------:R-:W-:-:S02]  /*cf20*/  FFMA.FTZ R11, R21, R11, -R6 ;  /* 0x0000000b150b7223 */ /* 0x000fc40000010806 */
[----:B------:R-:W-:Y:S02]  /*cf30*/  FFMA.FTZ R9, R21, R20, R5 ;  /* 0x0000001415097223 */ /* 0x000fe40000010005 */
[----:B------:R-:W-:Y:S01]  /*cf40*/  FFMA.FTZ R10, R25, R10, R0 ;  /* 0x0000000a190a7223 */ /* 0x000fe20000010000 */
[----:B------:R-:W-:Y:S01]  /*cf50*/  F2FP.BF16.PACK_AB R13, R11, R18 ;  /* 0x000000120b0d723e */ /* 0x000fe200000010ff */
[----:B------:R-:W-:Y:S01]  /*cf60*/  FMUL.FTZ R6, R23, R8 ;  /* 0x0000000817067220 */ /* 0x000fe20000410000 */
[----:B------:R-:W-:Y:S01]  /*cf70*/  F2FP.BF16.PACK_AB R9, R9, R17 ;  /* 0x000000110909723e */ /* 0x000fe200000010ff */
[----:B------:R-:W-:Y:S02]  /*cf80*/  FMUL.FTZ R3, R15, R26 ;  /* 0x0000001a0f037220 */ /* 0x000fe40000410000 */
[----:B------:R-:W-:Y:S02]  /*cf90*/  FMUL.FTZ R5, R23, R7 ;  /* 0x0000000717057220 */ /* 0x000fe40000410000 */
[----:B------:R-:W-:-:S02]  /*cfa0*/  FMUL.FTZ R0, R15, R12 ;  /* 0x0000000c0f007220 */ /* 0x000fc40000410000 */
[----:B------:R-:W-:Y:S02]  /*cfb0*/  FFMA.FTZ R6, R30, R7, -R6 ;  /* 0x000000071e067223 */ /* 0x000fe40000010806 */
[C---:B------:R-:W-:Y:S01]  /*cfc0*/  FFMA.FTZ R3, R29.reuse, R12, -R3 ;  /* 0x0000000c1d037223 */ /* 0x040fe20000010803 */
[----:B------:R-:W-:Y:S01]  /*cfd0*/  F2FP.BF16.PACK_AB R12, R32, R36 ;  /* 0x00000024200c723e */ /* 0x000fe200000010ff */
[----:B------:R-:W-:Y:S01]  /*cfe0*/  FFMA.FTZ R5, R30, R8, R5 ;  /* 0x000000081e057223 */ /* 0x000fe20000010005 */
[----:B------:R-:W-:Y:S01]  /*cff0*/  F2FP.BF16.PACK_AB R14, R6, R14 ;  /* 0x0000000e060e723e */ /* 0x000fe200000010ff */
[----:B------:R-:W-:Y:S01]  /*d000*/  FFMA.FTZ R0, R29, R26, R0 ;  /* 0x0000001a1d007223 */ /* 0x000fe20000010000 */
[----:B------:R-:W-:Y:S02]  /*d010*/  F2FP.BF16.PACK_AB R15, R3, R16 ;  /* 0x00000010030f723e */ /* 0x000fe400000010ff */
[----:B------:R-:W-:Y:S02]  /*d020*/  F2FP.BF16.PACK_AB R8, R31, R34 ;  /* 0x000000221f08723e */ /* 0x000fe400000010ff */
[----:B------:R-:W-:Y:S01]  /*d030*/  F2FP.BF16.PACK_AB R10, R5, R10 ;  /* 0x0000000a050a723e */ /* 0x000fe200000010ff */
[----:B------:R1:W-:Y:S01]  /*d040*/  STS.128 [R35+0x6100], R12 ;  /* 0x0061000c23007388 */ /* 0x0003e20000000c00 */
[----:B------:R-:W-:-:S05]  /*d050*/  F2FP.BF16.PACK_AB R11, R0, R19 ;  /* 0x00000013000b723e */ /* 0x000fca00000010ff */
[----:B------:R1:W-:Y:S02]  /*d060*/  STS.128 [R33+0x6100], R8 ;  /* 0x0061000821007388 */ /* 0x0003e40000000c00 */
.L_x_405:
[----:B------:R-:W-:Y:S05]  /*d070*/  BSYNC B2 ;  /* 0x0000000000027941 */ /* 0x000fea0003800000 */
.L_x_383:
[----:B------:R-:W-:Y:S01]  /*d080*/  SHF.R.S32.HI R6, RZ, 0x4, R85 ;  /* 0x00000004ff067819 */ /* 0x000fe20000011455 */
[----:B------:R-:W-:Y:S01]  /*d090*/  IMAD.SHL.U32 R7, R86, 0x40, RZ ;  /* 0x0000004056077824 */ /* 0x000fe200078e00ff */
[----:B------:R-:W-:-:S04]  /*d0a0*/  DEPBAR.LE SB0, 0x0 ;  /* 0x000080000000791a */ /* 0x000fc80000000000 */
[----:B---3--:R-:W-:Y:S01]  /*d0b0*/  LEA.HI R0, R85, R6, RZ, 0x1 ;  /* 0x0000000655007211 */ /* 0x008fe200078f08ff */
[----:B------:R-:W-:Y:S01]  /*d0c0*/  IMAD.SHL.U32 R3, R82, 0x40, RZ ;  /* 0x0000004052037824 */ /* 0x000fe200078e00ff */
[----:B------:R-:W-:Y:S01]  /*d0d0*/  LOP3.LUT P0, RZ, R86, 0x2, RZ, 0xc0, !PT ;  /* 0x0000000256ff7812 */ /* 0x000fe2000780c0ff */
[----:B------:R-:W-:Y:S01]  /*d0e0*/  IMAD.SHL.U32 R5, R83, 0x40, RZ ;  /* 0x0000004053057824 */ /* 0x000fe200078e00ff */
[----:B------:R-:W-:Y:S01]  /*d0f0*/  LOP3.LUT R0, R0, 0xfffffffe, RZ, 0xc0, !PT ;  /* 0xfffffffe00007812 */ /* 0x000fe200078ec0ff */
[----:B-1----:R-:W-:Y:S01]  /*d100*/  IMAD.SHL.U32 R8, R71, 0x8, RZ ;  /* 0x0000000847087824 */ /* 0x002fe200078e00ff */
[----:B------:R-:W-:Y:S01]  /*d110*/  LOP3.LUT R3, R3, 0x1c0, RZ, 0xc0, !PT ;  /* 0x000001c003037812 */ /* 0x000fe200078ec0ff */
[----:B------:R-:W-:Y:S01]  /*d120*/  IMAD.MOV.U32 R40, RZ, RZ, R92 ;  /* 0x000000ffff287224 */ /* 0x000fe200078e005c */
[----:B------:R-:W-:Y:S01]  /*d130*/  LOP3.LUT R85, R5, 0xfffffe00, RZ, 0xc0, !PT ;  /* 0xfffffe0005557812 */ /* 0x000fe200078ec0ff */
[----:B------:R-:W-:Y:S01]  /*d140*/  IMAD.IADD R6, R6, 0x1, -R0 ;  /* 0x0000000106067824 */ /* 0x000fe200078e0a00 */
[----:B------:R-:W-:Y:S01]  /*d150*/  LOP3.LUT R0, R7, 0x1c0, RZ, 0xc0, !PT ;  /* 0x000001c007007812 */ /* 0x000fe200078ec0ff */
[----:B------:R-:W-:Y:S01]  /*d160*/  IMAD.MOV.U32 R41, RZ, RZ, R93 ;  /* 0x000000ffff297224 */ /* 0x000fe200078e005d */
[----:B------:R-:W-:Y:S01]  /*d170*/  BAR.SYNC.DEFER_BLOCKING 0x0 ;  /* 0x0000000000007b1d */ /* 0x000fe20000010000 */
[----:B------:R-:W-:Y:S01]  /*d180*/  IMAD.SHL.U32 R7, R6, 0x8, RZ ;  /* 0x0000000806077824 */ /* 0x000fe200078e00ff */
[----:B------:R-:W-:Y:S01]  /*d190*/  LOP3.LUT R5, R0, 0x8, R8, 0xf8, !PT ;  /* 0x0000000800057812 */ /* 0x000fe200078ef808 */
[----:B------:R-:W-:Y:S01]  /*d1a0*/  IMAD.MOV.U32 R40, RZ, RZ, R90 ;  /* 0x000000ffff287224 */ /* 0x000fe200078e005a */
[----:B------:R-:W-:Y:S01]  /*d1b0*/  SHF.R.U32.HI R0, RZ, 0x3, R0 ;  /* 0x00000003ff007819 */ /* 0x000fe20000011600 */
[----:B------:R-:W-:Y:S01]  /*d1c0*/  IMAD.MOV.U32 R210, RZ, RZ, 0x5 ;  /* 0x00000005ffd27424 */ /* 0x000fe200078e00ff */
[----:B------:R-:W-:Y:S01]  /*d1d0*/  LOP3.LUT R8, R3, 0x8, R7, 0xf8, !PT ;  /* 0x0000000803087812 */ /* 0x000fe200078ef807 */
[----:B------:R-:W-:Y:S01]  /*d1e0*/  IMAD.SHL.U32 R227, R76, 0x2, RZ ;  /* 0x000000024ce37824 */ /* 0x000fe200078e00ff */
[----:B------:R-:W-:Y:S01]  /*d1f0*/  SHF.R.U32.HI R7, RZ, 0x3, R3 ;  /* 0x00000003ff077819 */ /* 0x000fe20000011603 */
[----:B------:R-:W-:Y:S01]  /*d200*/  IMAD R3, R211, 0x400, R85 ;  /* 0x00000400d3037824 */ /* 0x000fe200078e0255 */
[----:B------:R-:W-:Y:S01]  /*d210*/  LOP3.LUT R0, R5, R0, RZ, 0x3c, !PT ;  /* 0x0000000005007212 */ /* 0x000fe200078e3cff */
[----:B------:R-:W-:Y:S01]  /*d220*/  STL.64 [R1+0x50], R40 ;  /* 0x0000502801007387 */ /* 0x000fe20000100a00 */
[----:B------:R-:W-:-:S02]  /*d230*/  LOP3.LUT R5, R8, R7, RZ, 0x3c, !PT ;  /* 0x0000000708057212 */ /* 0x000fc400078e3cff */
[----:B------:R-:W-:Y:S01]  /*d240*/  ISETP.GE.AND P1, PT, R56, c[0x0][0x1d4], PT ;  /* 0x0000750038007a0c */ /* 0x000fe20003f26270 */
[----:B------:R-:W-:Y:S02]  /*d250*/  IMAD R0, R6, 0x200, R0 ;  /* 0x0000020006007824 */ /* 0x000fe400078e0200 */
[----:B------:R-:W-:Y:S01]  /*d260*/  IMAD.IADD R3, R5, 0x1, R3 ;  /* 0x0000000105037824 */ /* 0x000fe200078e0203 */
[C---:B------:R-:W-:Y:S01]  /*d270*/  ISETP.LT.OR P3, PT, R77.reuse, 0x1, P1 ;  /* 0x000000014d00780c */ /* 0x040fe20000f61670 */
[----:B------:R-:W-:Y:S01]  /*d280*/  IMAD.SHL.U32 R208, R0, 0x2, RZ ;  /* 0x0000000200d07824 */ /* 0x000fe200078e00ff */
[----:B------:R-:W-:Y:S01]  /*d290*/  ISETP.LT.OR P4, PT, R77, 0x11, P1 ;  /* 0x000000114d00780c */ /* 0x000fe20000f81670 */
[----:B------:R-:W-:Y:S01]  /*d2a0*/  IMAD.SHL.U32 R215, R3, 0x2, RZ ;  /* 0x0000000203d77824 */ /* 0x000fe200078e00ff */
[----:B------:R-:W-:Y:S01]  /*d2b0*/  ISETP.LT.OR P2, PT, R77, 0x21, P1 ;  /* 0x000000214d00780c */ /* 0x000fe20000f41670 */
[----:B------:R-:W-:Y:S01]  /*d2c0*/  IMAD.WIDE.U32 R6, R87, c[0x0][0x208], RZ ;  /* 0x0000820057067a25 */ /* 0x000fe200078e00ff */
[----:B------:R-:W-:Y:S01]  /*d2d0*/  LDSM.16.M88.4 R20, [R208+0x3900] ;  /* 0x00390000d014783b */ /* 0x000fe20000000200 */
[----:B------:R-:W-:-:S02]  /*d2e0*/  IADD3 R0, R208, 0x3100, RZ ;  /* 0x00003100d0007810 */ /* 0x000fc40007ffe0ff */
[----:B------:R-:W-:Y:S01]  /*d2f0*/  IADD3 R219, R208, 0x3120, RZ ;  /* 0x00003120d0db7810 */ /* 0x000fe20007ffe0ff */
[----:B------:R-:W1:Y:S01]  /*d300*/  LDSM.16.M88.4 R8, [R215+0x8100] ;  /* 0x00810000d708783b */ /* 0x000e620000000200 */
[----:B------:R-:W-:Y:S01]  /*d310*/  @P0 IADD3 R219, R0, -0x20, RZ ;  /* 0xffffffe000db0810 */ /* 0x000fe20007ffe0ff */
[----:B------:R-:W-:Y:S02]  /*d320*/  IMAD R0, R88, c[0x0][0x208], RZ ;  /* 0x0000820058007a24 */ /* 0x000fe400078e02ff */
[----:B------:R-:W2:Y:S01]  /*d330*/  LDSM.16.M88.4 R16, [R208+0x4100] ;  /* 0x00410000d010783b */ /* 0x000ea20000000200 */
[----:B------:R-:W-:Y:S02]  /*d340*/  IMAD R218, R2, 0x2, R215 ;  /* 0x0000000202da7824 */ /* 0x000fe400078e02d7 */
[----:B------:R-:W-:Y:S01]  /*d350*/  IMAD R0, R87, c[0x0][0x20c], R0 ;  /* 0x0000830057007a24 */ /* 0x000fe200078e0200 */
[----:B------:R-:W3:Y:S01]  /*d360*/  LDSM.16.M88.4 R12, [R215+0x6100] ;  /* 0x00610000d70c783b */ /* 0x000ee20000000200 */
[----:B------:R-:W-:-:S02]  /*d370*/  IMAD.MOV.U32 R3, RZ, RZ, c[0x0][0x208] ;  /* 0x00008200ff037624 */ /* 0x000fc400078e00ff */
[----:B------:R-:W-:Y:S01]  /*d380*/  IMAD.IADD R0, R7, 0x1, R0 ;  /* 0x0000000107007824 */ /* 0x000fe200078e0200 */
[----:B------:R-:W4:Y:S01]  /*d390*/  LDSM.16.M88.4 R24, [R208+0x3100] ;  /* 0x00310000d018783b */ /* 0x000f220000000200 */
[----:B------:R-:W-:Y:S01]  /*d3a0*/  IMAD.WIDE.U32 R6, R6, 0x60, R40 ;  /* 0x0000006006067825 */ /* 0x000fe200078e0028 */
[C---:B------:R-:W-:Y:S02]  /*d3b0*/  SHF.L.U64.HI R58, R3.reuse, R210, c[0x0][0x20c] ;  /* 0x00008300033a7619 */ /* 0x040fe400000102d2 */
[----:B------:R-:W3:Y:S01]  /*d3c0*/  LDSM.16.M88.4 R28, [R208+0x4900] ;  /* 0x00490000d01c783b */ /* 0x000ee20000000200 */
[----:B------:R-:W-:Y:S02]  /*d3d0*/  IMAD R0, R0, 0x60, RZ ;  /* 0x0000006000007824 */ /* 0x000fe400078e02ff */
[----:B------:R-:W-:Y:S01]  /*d3e0*/  IMAD.SHL.U32 R59, R3, 0x20, RZ ;  /* 0x00000020033b7824 */ /* 0x000fe200078e00ff */
[----:B------:R-:W3:Y:S01]  /*d3f0*/  LDSM.16.M88.4 R32, [R208+0x5100] ;  /* 0x00510000d020783b */ /* 0x000ee20000000200 */
[----:B------:R-:W-:-:S02]  /*d400*/  IMAD.IADD R0, R7, 0x1, R0 ;  /* 0x0000000107007824 */ /* 0x000fc400078e0200 */
[----:B------:R-:W-:Y:S01]  /*d410*/  IMAD R216, R4, 0x2, R215 ;  /* 0x0000000204d87824 */ /* 0x000fe200078e02d7 */
[----:B------:R-:W3:Y:S03]  /*d420*/  LDSM.16.M88.4 R36, [R208+0x5900] ;  /* 0x00590000d024783b */ /* 0x000ee60000000200 */
[----:B------:R-:W-:Y:S01]  /*d430*/  IMAD R217, R2, 0x2, R216 ;  /* 0x0000000202d97824 */ /* 0x000fe200078e02d8 */
[----:B------:R-:W-:Y:S04]  /*d440*/  LDSM.16.M88.4 R48, [R219] ;  /* 0x00000000db30783b */ /* 0x000fe80000000200 */
[----:B------:R-:W-:Y:S04]  /*d450*/  LDSM.16.M88.4 R44, [R219+0x800] ;  /* 0x00080000db2c783b */ /* 0x000fe80000000200 */
[----:B------:R-:W-:Y:S01]  /*d460*/  LDSM.16.M88.4 R40, [R219+0x1000] ;  /* 0x00100000db28783b */ /* 0x000fe20000000200 */
[C---:B-1----:R-:W-:Y:S08]  /*d470*/  HMMA.16816.F32.BF16 R168, R8.reuse, R22, RZ ;  /* 0x0000001608a8723c */ /* 0x042ff000000418ff */
[C---:B--2---:R-:W-:Y:S08]  /*d480*/  HMMA.16816.F32.BF16 R68, R8.reuse, R16, RZ ;  /* 0x000000100844723c */ /* 0x044ff000000418ff */
[----:B------:R-:W-:Y:S08]  /*d490*/  HMMA.16816.F32.BF16 R172, R8, R18, RZ ;  /* 0x0000001208ac723c */ /* 0x000ff000000418ff */
[C---:B---3--:R-:W-:Y:S07]  /*d4a0*/  HMMA.16816.F32.BF16 R136, R12.reuse, R22, RZ ;  /* 0x000000160c88723c */ /* 0x048fee00000418ff */
[C---:B------:R-:W-:Y:S01]  /*d4b0*/  LEA R22, P0, R6.reuse, c[0x0][0x1f8], 0x1 ;  /* 0x00007e0006167a11 */ /* 0x040fe200078008ff */
[----:B------:R-:W-:Y:S03]  /*d4c0*/  HMMA.16816.F32.BF16 R120, R12, R16, RZ ;  /* 0x000000100c78723c */ /* 0x000fe600000418ff */
[----:B------:R-:W-:Y:S01]  /*d4d0*/  LEA.HI.X R23, R6, c[0x0][0x1fc], R0, 0x1, P0 ;  /* 0x00007f0006177a11 */ /* 0x000fe200000f0c00 */
[----:B------:R-:W-:-:S04]  /*d4e0*/  IMAD.MOV.U32 R0, RZ, RZ, 0x40 ;  /* 0x00000040ff007424 */ /* 0x000fc800078e00ff */
[----:B-----5:R-:W-:Y:S01]  /*d4f0*/  HMMA.16816.F32.BF16 R144, R12, R18, RZ ;  /* 0x000000120c90723c */ /* 0x020fe200000418ff */
[----:B------:R-:W1:Y:S07]  /*d500*/  LDSM.16.M88.4 R16, [R218+0x8100] ;  /* 0x00810000da10783b */ /* 0x000e6e0000000200 */
[C---:B----4-:R-:W-:Y:S08]  /*d510*/  HMMA.16816.F32.BF16 R52, R8.reuse, R24, RZ ;  /* 0x000000180834723c */ /* 0x050ff000000418ff */
[----:B------:R-:W-:Y:S08]  /*d520*/  HMMA.16816.F32.BF16 R96, R8, R26, RZ ;  /* 0x0000001a0860723c */ /* 0x000ff000000418ff */
[C---:B------:R-:W-:Y:S08]  /*d530*/  HMMA.16816.F32.BF16 R140, R12.reuse, R24, RZ ;  /* 0x000000180c8c723c */ /* 0x040ff000000418ff */
[----:B------:R-:W-:Y:S01]  /*d540*/  HMMA.16816.F32.BF16 R132, R12, R26, RZ ;  /* 0x0000001a0c84723c */ /* 0x000fe200000418ff */
[----:B------:R-:W2:Y:S07]  /*d550*/  LDSM.16.M88.4 R24, [R219+0x2800] ;  /* 0x00280000db18783b */ /* 0x000eae0000000200 */
[-C--:B------:R-:W-:Y:S08]  /*d560*/  HMMA.16816.F32.BF16 R72, R8, R20.reuse, RZ ;  /* 0x000000140848723c */ /* 0x080ff000000418ff */
[C---:B------:R-:W-:Y:S07]  /*d570*/  HMMA.16816.F32.BF16 R124, R12.reuse, R20, RZ ;  /* 0x000000140c7c723c */ /* 0x040fee00000418ff */
[----:B------:R-:W-:Y:S01]  /*d580*/  IADD3 R20, P0, R59, R22, RZ ;  /* 0x000000163b147210 */ /* 0x000fe20007f1e0ff */
[----:B------:R-:W-:Y:S04]  /*d590*/  HMMA.16816.F32.BF16 R116, R12, R28, RZ ;  /* 0x0000001c0c74723c */ /* 0x000fe800000418ff */
[----:B------:R-:W-:-:S04]  /*d5a0*/  IMAD.X R21, R58, 0x1, R23, P0 ;  /* 0x000000013a157824 */ /* 0x000fc800000e0617 */
[C---:B------:R-:W-:Y:S08]  /*d5b0*/  HMMA.16816.F32.BF16 R128, R12.reuse, R30, RZ ;  /* 0x0000001e0c80723c */ /* 0x040ff000000418ff */
[C---:B------:R-:W-:Y:S08]  /*d5c0*/  HMMA.16816.F32.BF16 R108, R12.reuse, R32, RZ ;  /* 0x000000200c6c723c */ /* 0x040ff000000418ff */
[C---:B------:R-:W-:Y:S08]  /*d5d0*/  HMMA.16816.F32.BF16 R112, R12.reuse, R34, RZ ;  /* 0x000000220c70723c */ /* 0x040ff000000418ff */
[C---:B------:R-:W-:Y:S08]  /*d5e0*/  HMMA.16816.F32.BF16 R104, R12.reuse, R36, RZ ;  /* 0x000000240c68723c */ /* 0x040ff000000418ff */
[----:B------:R-:W-:Y:S07]  /*d5f0*/  HMMA.16816.F32.BF16 R100, R12, R38, RZ ;  /* 0x000000260c64723c */ /* 0x000fee00000418ff */
[-C--:B------:R-:W-:Y:S01]  /*d600*/  IADD3 R12, P0, R20, R59.reuse, RZ ;  /* 0x0000003b140c7210 */ /* 0x080fe20007f1e0ff */
[----:B------:R-:W-:Y:S04]  /*d610*/  HMMA.16816.F32.BF16 R60, R8, R28, RZ ;  /* 0x0000001c083c723c */ /* 0x000fe800000418ff */
[----:B------:R-:W-:Y:S01]  /*d620*/  IMAD.X R13, R21, 0x1, R58, P0 ;  /* 0x00000001150d7824 */ /* 0x000fe200000e063a */
[----:B------:R-:W-:-:S03]  /*d630*/  IADD3 R6, P0, R12, R59, RZ ;  /* 0x0000003b0c067210 */ /* 0x000fc60007f1e0ff */
[----:B------:R-:W-:Y:S02]  /*d640*/  HMMA.16816.F32.BF16 R64, R8, R32, RZ ;  /* 0x000000200840723c */ /* 0x000fe400000418ff */
[----:B------:R-:W-:Y:S01]  /*d650*/  IMAD.X R7, R13, 0x1, R58, P0 ;  /* 0x000000010d077824 */ /* 0x000fe200000e063a */
[----:B------:R-:W-:-:S05]  /*d660*/  IADD3 R14, P0, R6, R59, RZ ;  /* 0x0000003b060e7210 */ /* 0x000fca0007f1e0ff */
[----:B------:R-:W-:Y:S01]  /*d670*/  HMMA.16816.F32.BF16 R80, R8, R36, RZ ;  /* 0x000000240850723c */ /* 0x000fe200000418ff */
[----:B------:R-:W-:-:S07]  /*d680*/  IMAD.X R15, R7, 0x1, R58, P0 ;  /* 0x00000001070f7824 */ /* 0x000fce00000e063a */
[C---:B------:R-:W-:Y:S01]  /*d690*/  HMMA.16816.F32.BF16 R156, R8.reuse, R30, RZ ;  /* 0x0000001e089c723c */ /* 0x040fe200000418ff */
[----:B------:R-:W-:Y:S07]  /*d6a0*/  LDSM.16.M88.4 R28, [R219+0x2000] ;  /* 0x00200000db1c783b */ /* 0x000fee0000000200 */
[C---:B------:R-:W-:Y:S01]  /*d6b0*/  HMMA.16816.F32.BF16 R152, R8.reuse, R34, RZ ;  /* 0x000000220898723c */ /* 0x040fe200000418ff */
[----:B------:R-:W3:Y:S07]  /*d6c0*/  LDSM.16.M88.4 R32, [R219+0x1800] ;  /* 0x00180000db20783b */ /* 0x000eee0000000200 */
[----:B------:R-:W-:Y:S01]  /*d6d0*/  HMMA.16816.F32.BF16 R148, R8, R38, RZ ;  /* 0x000000260894723c */ /* 0x000fe200000418ff */
[----:B------:R-:W4:Y:S04]  /*d6e0*/  LDSM.16.M88.4 R8, [R218+0x6100] ;  /* 0x00610000da08783b */ /* 0x000f280000000200 */
[----:B------:R-:W-:Y:S01]  /*d6f0*/  @!PT LDS RZ, [RZ] ;  /* 0x00000000fffff984 */ /* 0x000fe20000000800 */
[----:B------:R-:W-:Y:S01]  /*d700*/  @!PT LDS RZ, [RZ] ;  /* 0x00000000fffff984 */ /* 0x000fe20000000800 */
[----:B------:R-:W-:Y:S01]  /*d710*/  @!PT LDS RZ, [RZ] ;  /* 0x00000000fffff984 */ /* 0x000fe20000000800 */
[----:B------:R3:W-:Y:S01]  /*d720*/  LDGSTS.E.BYPASS.LTC128B.128 [R227+0x100], [R22.64], !P3 ;  /* 0x0010000016e37fae */ /* 0x0007e2000d901d48 */
[----:B------:R-:W-:-:S02]  /*d730*/  ISETP.LT.OR P3, PT, R77, 0x41, P1 ;  /* 0x000000414d00780c */ /* 0x000fc40000f61670 */
[C---:B-1----:R-:W-:Y:S01]  /*d740*/  HMMA.16816.F32.BF16 R92, R16.reuse, R48, R52 ;  /* 0x00000030105c723c */ /* 0x042fe20000041834 */
[----:B------:R1:W-:Y:S01]  /*d750*/  LDGSTS.E.BYPASS.LTC128B.128 [R227+0x900], [R20.64], !P4 ;  /* 0x0090000014e37fae */ /* 0x0003e2000e101d48 */
[C---:B------:R-:W-:Y:S02]  /*d760*/  ISETP.LT.OR P4, PT, R77.reuse, 0x31, P1 ;  /* 0x000000314d00780c */ /* 0x040fe40000f81670 */
[----:B------:R-:W-:Y:S01]  /*d770*/  ISETP.LT.OR P1, PT, R77, 0x51, P1 ;  /* 0x000000514d00780c */ /* 0x000fe20000f21670 */
[----:B------:R1:W-:Y:S01]  /*d780*/  LDGSTS.E.BYPASS.LTC128B.128 [R227+0x1100], [R12.64], !P2 ;  /* 0x011000000ce37fae */ /* 0x0003e2000d101d48 */
[----:B------:R-:W-:Y:S02]  /*d790*/  LOP3.LUT P2, RZ, R86, 0x4, RZ, 0xc0, !PT ;  /* 0x0000000456ff7812 */ /* 0x000fe4000784c0ff */
[----:B--2---:R-:W-:Y:S02]  /*d7a0*/  HMMA.16816.F32.BF16 R76, R16, R24, R80 ;  /* 0x00000018104c723c */ /* 0x004fe40000041850 */
[----:B------:R-:W-:-:S05]  /*d7b0*/  SEL R0, R0, 0xffffffc0, !P2 ;  /* 0xffffffc000007807 */ /* 0x000fca0005000000 */
[----:B------:R2:W-:Y:S01]  /*d7c0*/  LDGSTS.E.BYPASS.LTC128B.128 [R227+0x1900], [R6.64], !P4 ;  /* 0x0190000006e37fae */ /* 0x0005e2000e101d48 */
[----:B------:R-:W-:Y:S01]  /*d7d0*/  IMAD.IADD R214, R208, 0x1, R0 ;  /* 0x00000001d0d67824 */ /* 0x000fe200078e0200 */
[----:B------:R-:W-:Y:S01]  /*d7e0*/  HMMA.16816.F32.BF16 R72, R16, R44, R72 ;  /* 0x0000002c1048723c */ /* 0x000fe20000041848 */
[----:B------:R-:W-:Y:S01]  /*d7f0*/  IMAD.IADD R213, R0, 0x1, R219 ;  /* 0x0000000100d57824 */ /* 0x000fe200078e02db */
[----:B------:R1:W-:Y:S01]  /*d800*/  LDGSTS.E.BYPASS.LTC128B.128 [R227+0x2100], [R14.64], !P3 ;  /* 0x021000000ee37fae */ /* 0x0003e2000d901d48 */
[----:B------:R-:W-:-:S05]  /*d810*/  LOP3.LUT R0, R5, R85, RZ, 0xfc, !PT ;  /* 0x0000005505007212 */ /* 0x000fca00078efcff */
[C---:B---3--:R-:W-:Y:S08]  /*d820*/  HMMA.16816.F32.BF16 R36, R16.reuse, R32, R60 ;  /* 0x000000201024723c */ /* 0x048ff0000004183c */
[C---:B------:R-:W-:Y:S08]  /*d830*/  HMMA.16816.F32.BF16 R68, R16.reuse, R40, R68 ;  /* 0x000000281044723c */ /* 0x040ff00000041844 */
[----:B------:R-:W-:Y:S01]  /*d840*/  HMMA.16816.F32.BF16 R96, R16, R50, R96 ;  /* 0x000000321060723c */ /* 0x000fe20000041860 */
[----:B--2---:R-:W-:-:S05]  /*d850*/  IADD3 R6, P0, R14, R59, RZ ;  /* 0x0000003b0e067210 */ /* 0x004fca0007f1e0ff */
[----:B------:R-:W-:Y:S01]  /*d860*/  IMAD.X R7, R15, 0x1, R58, P0 ;  /* 0x000000010f077824 */ /* 0x000fe200000e063a */
[----:B------:R-:W-:Y:S01]  /*d870*/  ISETP.GT.AND P0, PT, R87, R224, PT ;  /* 0x000000e05700720c */ /* 0x000fe20003f04270 */
[C---:B-1----:R-:W-:Y:S01]  /*d880*/  HMMA.16816.F32.BF16 R12, R16.reuse, R28, R64 ;  /* 0x0000001c100c723c */ /* 0x042fe20000041840 */
[----:B------:R-:W-:Y:S02]  /*d890*/  IADD3 R224, R219, 0x800, RZ ;  /* 0x00000800dbe07810 */ /* 0x000fe40007ffe0ff */
[----:B------:R1:W-:Y:S04]  /*d8a0*/  LDGSTS.E.BYPASS.LTC128B.128 [R227+0x2900], [R6.64], !P1 ;  /* 0x0290000006e37fae */ /* 0x0003e8000c901d48 */
[----:B------:R-:W-:Y:S01]  /*d8b0*/  LDSM.16.M88.4 R20, [R216+0x8100] ;  /* 0x00810000d814783b */ /* 0x000fe20000000200 */
[C---:B------:R-:W-:Y:S03]  /*d8c0*/  HMMA.16816.F32.BF16 R168, R16.reuse, R46, R168 ;  /* 0x0000002e10a8723c */ /* 0x040fe600000418a8 */
[----:B------:R-:W2:Y:S04]  /*d8d0*/  LDSM.16.M88.4 R52, [R214+0x4900] ;  /* 0x00490000d634783b */ /* 0x000ea80000000200 */
[----:B------:R-:W3:Y:S01]  /*d8e0*/  LDSM.16.M88.4 R80, [R214+0x5100] ;  /* 0x00510000d650783b */ /* 0x000ee20000000200 */
[C---:B------:R-:W-:Y:S03]  /*d8f0*/  HMMA.16816.F32.BF16 R172, R16.reuse, R42, R172 ;  /* 0x0000002a10ac723c */ /* 0x040fe600000418ac */
[----:B------:R-:W1:Y:S04]  /*d900*/  LDSM.16.M88.4 R64, [R214+0x3100] ;  /* 0x00310000d640783b */ /* 0x000e680000000200 */
[----:B------:R-:W1:Y:S01]  /*d910*/  LDSM.16.M88.4 R56, [R214+0x4100] ;  /* 0x00410000d638783b */ /* 0x000e620000000200 */
[C---:B------:R-:W-:Y:S03]  /*d920*/  HMMA.16816.F32.BF16 R184, R16.reuse, R34, R156 ;  /* 0x0000002210b8723c */ /* 0x040fe6000004189c */
[----:B------:R-:W1:Y:S04]  /*d930*/  LDSM.16.M88.4 R60, [R214+0x3900] ;  /* 0x00390000d63c783b */ /* 0x000e680000000200 */
[----:B------:R-:W1:Y:S01]  /*d940*/  LDSM.16.M88.4 R88, [R214+0x5900] ;  /* 0x00590000d658783b */ /* 0x000e620000000200 */
[C---:B------:R-:W-:Y:S03]  /*d950*/  HMMA.16816.F32.BF16 R196, R16.reuse, R30, R152 ;  /* 0x0000001e10c4723c */ /* 0x040fe60000041898 */
[----:B------:R-:W0:Y:S05]  /*d960*/  LDGDEPBAR ;  /* 0x00000000000079af */ /* 0x000e2a0000000000 */
[----:B------:R-:W-:Y:S01]  /*d970*/  HMMA.16816.F32.BF16 R180, R16, R26, R148 ;  /* 0x0000001a10b4723c */ /* 0x000fe20000041894 */
[----:B------:R-:W1:Y:S07]  /*d980*/  LDSM.16.M88.4 R16, [R216+0x6100] ;  /* 0x00610000d810783b */ /* 0x000e6e0000000200 */
[C---:B----4-:R-:W-:Y:S08]  /*d990*/  HMMA.16816.F32.BF16 R176, R8.reuse, R48, R140 ;  /* 0x0000003008b0723c */ /* 0x050ff0000004188c */
        /* <DEDUP_REMOVED lines=17> */
[C---:B--2---:R-:W-:Y:S01]  /*dab0*/  HMMA.16816.F32.BF16 R132, R20.reuse, R52, R36 ;  /* 0x000000341484723c */ /* 0x044fe20000041824 */
[----:B------:R-:W2:Y:S07]  /*dac0*/  LDSM.16.M88.4 R36, [R213+0x1000] ;  /* 0x00100000d524783b */ /* 0x000eae0000000200 */
[----:B---3--:R-:W-:Y:S01]  /*dad0*/  HMMA.16816.F32.BF16 R128, R20, R80, R12 ;  /* 0x000000501480723c */ /* 0x008fe2000004180c */
[----:B------:R-:W3:Y:S01]  /*dae0*/  LDSM.16.M88.4 R12, [R217+0x6100] ;  /* 0x00610000d90c783b */ /* 0x000ee20000000200 */
[----:B------:R-:W-:-:S06]  /*daf0*/  DEPBAR.LE SB0, 0x0 ;  /* 0x000080000000791a */ /* 0x000fcc0000000000 */
        /* <DEDUP_REMOVED lines=8> */
[----:B------:R-:W-:Y:S08]  /*db80*/  HMMA.16816.F32.BF16 R92, R16, R66, R48 ;  /* 0x00000042105c723c */ /* 0x000ff00000041830 */
[----:B------:R-:W-:Y:S08]  /*db90*/  HMMA.16816.F32.BF16 R116, R20, R62, R168 ;  /* 0x0000003e1474723c */ /* 0x000ff000000418a8 */
[C---:B------:R-:W-:Y:S08]  /*dba0*/  HMMA.16816.F32.BF16 R76, R16.reuse, R60, R188 ;  /* 0x0000003c104c723c */ /* 0x040ff000000418bc */
[C---:B------:R-:W-:Y:S08]  /*dbb0*/  HMMA.16816.F32.BF16 R72, R16.reuse, R62, R136 ;  /* 0x0000003e1048723c */ /* 0x040ff00000041888 */
[C---:B------:R-:W-:Y:S08]  /*dbc0*/  HMMA.16816.F32.BF16 R68, R16.reuse, R56, R192 ;  /* 0x000000381044723c */ /* 0x040ff000000418c0 */
[----:B------:R-:W-:Y:S08]  /*dbd0*/  HMMA.16816.F32.BF16 R64, R16, R58, R144 ;  /* 0x0000003a1040723c */ /* 0x000ff00000041890 */
[C---:B------:R-:W-:Y:S08]  /*dbe0*/  HMMA.16816.F32.BF16 R108, R20.reuse, R54, R184 ;  /* 0x00000036146c723c */ /* 0x040ff000000418b8 */
[----:B------:R-:W-:Y:S08]  /*dbf0*/  HMMA.16816.F32.BF16 R100, R20, R90, R180 ;  /* 0x0000005a1464723c */ /* 0x000ff000000418b4 */
[C---:B------:R-:W-:Y:S08]  /*dc00*/  HMMA.16816.F32.BF16 R60, R16.reuse, R52, R200 ;  /* 0x00000034103c723c */ /* 0x040ff000000418c8 */
[C---:B------:R-:W-:Y:S08]  /*dc10*/  HMMA.16816.F32.BF16 R56, R16.reuse, R54, R160 ;  /* 0x000000361038723c */ /* 0x040ff000000418a0 */
[C---:B------:R-:W-:Y:S08]  /*dc20*/  HMMA.16816.F32.BF16 R52, R16.reuse, R80, R204 ;  /* 0x000000501034723c */ /* 0x040ff000000418cc */
[C---:B------:R-:W-:Y:S08]  /*dc30*/  HMMA.16816.F32.BF16 R48, R16.reuse, R82, R164 ;  /* 0x000000521030723c */ /* 0x040ff000000418a4 */
[C---:B------:R-:W-:Y:S07]  /*dc40*/  HMMA.16816.F32.BF16 R20, R16.reuse, R88, R220 ;  /* 0x000000581014723c */ /* 0x040fee00000418dc */
[C---:B------:R-:W-:Y:S01]  /*dc50*/  IADD3 R223, R219.reuse, 0x1000, RZ ;  /* 0x00001000dbdf7810 */ /* 0x040fe20007ffe0ff */
[----:B------:R-:W-:Y:S01]  /*dc60*/  HMMA.16816.F32.BF16 R16, R16, R90, R156 ;  /* 0x0000005a1010723c */ /* 0x000fe2000004189c */
[----:B------:R-:W-:-:S02]  /*dc70*/  IADD3 R222, R219, 0x1800, RZ ;  /* 0x00001800dbde7810 */ /* 0x000fc40007ffe0ff */
[C---:B------:R-:W-:Y:S02]  /*dc80*/  IADD3 R221, R219.reuse, 0x2000, RZ ;  /* 0x00002000dbdd7810 */ /* 0x040fe40007ffe0ff */
[----:B------:R-:W-:-:S03]  /*dc90*/  IADD3 R220, R219, 0x2800, RZ ;  /* 0x00002800dbdc7810 */ /* 0x000fc60007ffe0ff */
[C---:B--2---:R-:W-:Y:S08]  /*dca0*/  HMMA.16816.F32.BF16 R160, R8.reuse, R38, R112 ;  /* 0x0000002608a0723c */ /* 0x044ff00000041870 */
[C---:B------:R-:W-:Y:S08]  /*dcb0*/  HMMA.16816.F32.BF16 R192, R8.reuse, R40, R148 ;  /* 0x0000002808c0723c */ /* 0x040ff00000041894 */
[C---:B------:R-:W-:Y:S08]  /*dcc0*/  HMMA.16816.F32.BF16 R112, R8.reuse, R30, R104 ;  /* 0x0000001e0870723c */ /* 0x040ff00000041868 */
[----:B------:R-:W-:Y:S08]  /*dcd0*/  HMMA.16816.F32.BF16 R148, R8, R28, R128 ;  /* 0x0000001c0894723c */ /* 0x000ff00000041880 */
[----:B---3--:R-:W-:Y:S08]  /*dce0*/  HMMA.16816.F32.BF16 R104, R12, R44, R96 ;  /* 0x0000002c0c68723c */ /* 0x008ff00000041860 */
[----:B------:R-:W-:Y:S08]  /*dcf0*/  HMMA.16816.F32.BF16 R128, R8, R26, R100 ;  /* 0x0000001a0880723c */ /* 0x000ff00000041864 */
[----:B------:R-:W-:Y:S08]  /*dd00*/  HMMA.16816.F32.BF16 R96, R12, R38, R64 ;  /* 0x000000260c60723c */ /* 0x000ff00000041840 */
        /* <DEDUP_REMOVED lines=19> */
[----:B------:R-:W-:Y:S01]  /*de40*/  IADD3 R3, R246, -0x2, RZ ;  /* 0xfffffffef6037810 */ /* 0x000fe20007ffe0ff */
        /* <DEDUP_REMOVED lines=25> */
[----:B-1----:R-:W-:-:S05]  /*dfe0*/  IADD3 R14, P0, R16, R6, RZ ;  /* 0x00000006100e7210 */ /* 0x002fca0007f1e0ff */
[----:B------:R-:W-:-:S05]  /*dff0*/  IMAD.X R15, R5, 0x1, R7, P0 ;  /* 0x00000001050f7824 */ /* 0x000fca00000e0607 */
[----:B------:R2:W-:Y:S03]  /*e000*/  LDGSTS.E.BYPASS.LTC128B.128 [R227+0x5900], [R14.64], !P5 ;  /* 0x059000000ee37fae */ /* 0x0005e6000e901d48 */
.L_x_418:
[----:B------:R-:W-:Y:S01]  /*e010*/  FMUL.FTZ R3, R65, c[0x0][0x320] ;  /* 0x0000c80041037a20 */ /* 0x000fe20000410000 */
[----:B--2---:R-:W-:Y:S01]  /*e020*/  SHF.R.S32.HI R6, RZ, 0x1f, R211 ;  /* 0x0000001fff067819 */ /* 0x004fe200000114d3 */
[----:B------:R-:W-:Y:S01]  /*e030*/  FMUL.FTZ R5, R57, c[0x0][0x320] ;  /* 0x0000c80039057a20 */ /* 0x000fe20000410000 */
[----:B------:R-:W-:Y:S01]  /*e040*/  LEA.HI R7, R228, R212, RZ, 0x2 ;  /* 0x000000d4e4077211 */ /* 0x000fe200078f10ff */
[----:B------:R1:W2:Y:S01]  /*e050*/  MUFU.TANH R31, R3 ;  /* 0x00000003001f7308 */ /* 0x0002a20000002400 */
[-C--:B------:R-:W-:Y:S01]  /*e060*/  LEA.HI R6, R6, R211.reuse, RZ, 0x2 ;  /* 0x000000d306067211 */ /* 0x080fe200078f10ff */
[----:B------:R-:W-:Y:S01]  /*e070*/  FMUL.FTZ R9, R61, c[0x0][0x320] ;  /* 0x0000c8003d097a20 */ /* 0x000fe20000410000 */
[----:B------:R-:W-:Y:S01]  /*e080*/  ISETP.NE.AND P0, PT, R231, 0x1, PT ;  /* 0x00000001e700780c */ /* 0x000fe20003f05270 */
[----:B------:R-:W-:Y:S01]  /*e090*/  ULDC UR7, c[0x0][0x324] ;  /* 0x0000c90000077ab9 */ /* 0x000fe20000000800 */
[----:B------:R-:W-:Y:S01]  /*e0a0*/  LOP3.LUT R8, R6, 0xffffffc, RZ, 0xc0, !PT ;  /* 0x0ffffffc06087812 */ /* 0x000fe200078ec0ff */
[----:B------:R-:W-:Y:S01]  /*e0b0*/  FMUL.FTZ R6, R60, c[0x0][0x320] ;  /* 0x0000c8003c067a20 */ /* 0x000fe20000410000 */
[----:B------:R-:W-:Y:S01]  /*e0c0*/  ULOP3.LUT UR7, URZ, UR7, URZ, 0x33, !UPT ;  /* 0x000000073f077292 */ /* 0x000fe2000f8e333f */
[----:B------:R3:W4:Y:S01]  /*e0d0*/  MUFU.TANH R16, R5 ;  /* 0x0000000500107308 */ /* 0x0007220000002400 */
[----:B------:R-:W-:Y:S01]  /*e0e0*/  IADD3 R11, -R8, R211, RZ ;  /* 0x000000d3080b7210 */ /* 0x000fe20007ffe1ff */
[----:B------:R-:W0:Y:S01]  /*e0f0*/  LDGDEPBAR ;  /* 0x00000000000079af */ /* 0x000e220000000000 */
[----:B-1----:R-:W-:-:S05]  /*e100*/  FMUL.FTZ R3, R104, c[0x0][0x320] ;  /* 0x0000c80068037a20 */ /* 0x002fca0000410000 */
[----:B------:R1:W1:Y:S01]  /*e110*/  MUFU.TANH R15, R6 ;  /* 0x00000006000f7308 */ /* 0x0002620000002400 */
[----:B---3--:R-:W-:-:S07]  /*e120*/  LOP3.LUT R5, R7, 0xfffffffc, RZ, 0xc0, !PT ;  /* 0xfffffffc07057812 */ /* 0x008fce00078ec0ff */
[----:B------:R3:W2:Y:S01]  /*e130*/  MUFU.TANH R32, R3 ;  /* 0x0000000300207308 */ /* 0x0006a20000002400 */
[----:B------:R-:W-:-:S07]  /*e140*/  IMAD.IADD R5, R212, 0x1, -R5 ;  /* 0x00000001d4057824 */ /* 0x000fce00078e0a05 */
[----:B------:R5:W2:Y:S01]  /*e150*/  MUFU.TANH R14, R9 ;  /* 0x00000009000e7308 */ /* 0x000aa20000002400 */
[----:B-1----:R-:W-:-:S05]  /*e160*/  LEA.HI R6, R5, R5, RZ, 0x1 ;  /* 0x0000000505067211 */ /* 0x002fca00078f08ff */
[C---:B------:R-:W-:Y:S01]  /*e170*/  IMAD.SHL.U32 R10, R6.reuse, 0x20, RZ ;  /* 0x00000020060a7824 */ /* 0x040fe200078e00ff */
[----:B------:R-:W-:Y:S01]  /*e180*/  LOP3.LUT R6, R6, 0x1ffffffe, RZ, 0xc0, !PT ;  /* 0x1ffffffe06067812 */ /* 0x000fe200078ec0ff */
[----:B---3--:R-:W-:-:S04]  /*e190*/  FMUL.FTZ R3, R105, c[0x0][0x320] ;  /* 0x0000c80069037a20 */ /* 0x008fc80000410000 */
[----:B------:R1:W3:Y:S01]  /*e1a0*/  MUFU.TANH R30, R3 ;  /* 0x00000003001e7308 */ /* 0x0002e20000002400 */
[----:B-----5:R-:W-:Y:S01]  /*e1b0*/  LOP3.LUT R9, R10, 0xffffffc0, RZ, 0xc0, !PT ;  /* 0xffffffc00a097812 */ /* 0x020fe200078ec0ff */
        /* <DEDUP_REMOVED lines=24> */
[----:B-1----:R-:W-:-:S04]  /*e340*/  LOP3.LUT R3, R209, 0xffffffe0, RZ, 0xc0, !PT ;  /* 0xffffffe0d1037812 */ /* 0x002fc800078ec0ff */
[----:B------:R-:W-:-:S04]  /*e350*/  IADD3 R3, -R3, R212, RZ ;  /* 0x000000d403037210 */ /* 0x000fc80007ffe1ff */
[----:B------:R-:W-:-:S04]  /*e360*/  SHF.R.S32.HI R7, RZ, 0x1f, R3 ;  /* 0x0000001fff077819 */ /* 0x000fc80000011403 */
[----:B------:R-:W-:-:S04]  /*e370*/  LEA.HI R7, R7, R3, RZ, 0x2 ;  /* 0x0000000307077211 */ /* 0x000fc800078f10ff */
[C---:B------:R-:W-:Y:S02]  /*e380*/  LEA.HI.SX32 R8, R7.reuse, R226, 0x1e ;  /* 0x000000e207087211 */ /* 0x040fe400078ff2ff */
[----:B------:R-:W-:Y:S02]  /*e390*/  LOP3.LUT R7, R7, 0x7ffffffc, RZ, 0xc0, !PT ;  /* 0x7ffffffc07077812 */ /* 0x000fe400078ec0ff */
[----:B------:R-:W-:Y:S01]  /*e3a0*/  LEA R11, R11, R8, 0x4 ;  /* 0x000000080b0b7211 */ /* 0x000fe200078e20ff */
[----:B------:R-:W-:Y:S01]  /*e3b0*/  IMAD.IADD R8, R5, 0x1, -R6 ;  /* 0x0000000105087824 */ /* 0x000fe200078e0a06 */
[----:B------:R-:W-:Y:S01]  /*e3c0*/  IADD3 R3, R3, -R7, RZ ;  /* 0x8000000703037210 */ /* 0x000fe20007ffe0ff */
[----:B------:R-:W-:Y:S01]  /*e3d0*/  FMUL.FTZ R5, R72, c[0x0][0x320] ;  /* 0x0000c80048057a20 */ /* 0x000fe20000410000 */
[----:B------:R-:W-:Y:S02]  /*e3e0*/  IADD3 R6, R9, R11, RZ ;  /* 0x0000000b09067210 */ /* 0x000fe40007ffe0ff */
[----:B------:R-:W-:Y:S01]  /*e3f0*/  IADD3 R7, R235, 0x1, R84 ;  /* 0x00000001eb077810 */ /* 0x000fe20007ffe054 */
[----:B------:R1:W1:Y:S01]  /*e400*/  MUFU.TANH R13, R5 ;  /* 0x00000005000d7308 */ /* 0x0002620000002400 */
[----:B------:R-:W-:-:S02]  /*e410*/  LEA R8, R8, R6, 0x3 ;  /* 0x0000000608087211 */ /* 0x000fc400078e18ff */
[----:B------:R-:W-:-:S03]  /*e420*/  SHF.L.U32 R36, R3, 0x1, RZ ;  /* 0x0000000103247819 */ /* 0x000fc600000006ff */
[----:B------:R-:W-:Y:S01]  /*e430*/  @P0 IMAD.HI.U32 R6, R8, c[0x0][0x2c8], RZ ;  /* 0x0000b20008060a27 */ /* 0x000fe200078e00ff */
[----:B------:R-:W-:Y:S01]  /*e440*/  IADD3 R3, -R234, R7, -R36 ;  /* 0x00000007ea037210 */ /* 0x000fe20007ffe924 */
[----:B------:R-:W-:Y:S01]  /*e450*/  STL [R1+0x60], R8 ;  /* 0x0000600801007387 */ /* 0x000fe20000100800 */
[----:B------:R-:W-:Y:S01]  /*e460*/  IADD3 R34, -R36, R235, R84 ;  /* 0x000000eb24227210 */ /* 0x000fe20007ffe154 */
[----:B------:R-:W-:Y:S01]  /*e470*/  IMAD.MOV.U32 R23, RZ, RZ, R8 ;  /* 0x000000ffff177224 */ /* 0x000fe200078e0008 */
[----:B------:R-:W-:Y:S01]  /*e480*/  @P0 SHF.R.U32.HI R23, RZ, c[0x0][0x2cc], R6 ;  /* 0x0000b300ff170a19 */ /* 0x000fe20000011606 */
[----:B------:R5:W-:Y:S01]  /*e490*/  STL [R1+0x34], R36 ;  /* 0x0000342401007387 */ /* 0x000be20000100800 */
[C---:B------:R-:W-:Y:S02]  /*e4a0*/  IADD3 R33, R3.reuse, c[0x0][0x328], RZ ;  /* 0x0000ca0003217a10 */ /* 0x040fe40007ffe0ff */
[----:B------:R-:W-:Y:S01]  /*e4b0*/  IADD3 R35, R3, UR7, RZ ;  /* 0x0000000703237c10 */ /* 0x000fe2000fffe0ff */
[----:B-1----:R-:W-:Y:S01]  /*e4c0*/  FMUL.FTZ R5, R73, c[0x0][0x320] ;  /* 0x0000c80049057a20 */ /* 0x002fe20000410000 */
[----:B------:R-:W1:Y:S03]  /*e4d0*/  SHFL.IDX PT, R6, R23, RZ, 0x1c1f ;  /* 0x001c1fff17067589 */ /* 0x000e6600000e0000 */
[----:B------:R2:W1:Y:S02]  /*e4e0*/  MUFU.TANH R12, R5 ;  /* 0x00000005000c7308 */ /* 0x0004640000002400 */
[----:B--2---:R-:W-:Y:S01]  /*e4f0*/  FMUL.FTZ R5, R76, c[0x0][0x320] ;  /* 0x0000c8004c057a20 */ /* 0x004fe20000410000 */
[----:B-----5:R-:W-:-:S05]  /*e500*/  IADD3 R36, R84, -R36, RZ ;  /* 0x8000002454247210 */ /* 0x020fca0007ffe0ff */
[----:B------:R2:W2:Y:S01]  /*e510*/  MUFU.TANH R11, R5 ;  /* 0x00000005000b7308 */ /* 0x0004a20000002400 */
[----:B-1----:R-:W-:Y:S01]  /*e520*/  IADD3 R3, R35, R6, RZ ;  /* 0x0000000623037210 */ /* 0x002fe20007ffe0ff */
[----:B--2---:R-:W-:-:S06]  /*e530*/  FMUL.FTZ R5, R77, c[0x0][0x320] ;  /* 0x0000c8004d057a20 */ /* 0x004fcc0000410000 */
[----:B------:R1:W2:Y:S02]  /*e540*/  MUFU.TANH R10, R5 ;  /* 0x00000005000a7308 */ /* 0x0002a40000002400 */
[----:B-1----:R-:W-:-:S06]  /*e550*/  FMUL.FTZ R5, R68, c[0x0][0x320] ;  /* 0x0000c80044057a20 */ /* 0x002fcc0000410000 */
[----:B------:R1:W1:Y:S02]  /*e560*/  MUFU.TANH R9, R5 ;  /* 0x0000000500097308 */ /* 0x0002640000002400 */
[----:B-1----:R-:W-:-:S06]  /*e570*/  FMUL.FTZ R5, R69, c[0x0][0x320] ;  /* 0x0000c80045057a20 */ /* 0x002fcc0000410000 */
[----:B------:R1:W1:Y:S02]  /*e580*/  MUFU.TANH R8, R5 ;  /* 0x0000000500087308 */ /* 0x0002640000002400 */
[----:B-1----:R-:W-:-:S05]  /*e590*/  IMAD.IADD R5, R33, 0x1, R6 ;  /* 0x0000000121057824 */ /* 0x002fca00078e0206 */
[----:B------:R-:W-:Y:S01]  /*e5a0*/  IMNMX R5, R5, R34, PT ;  /* 0x0000002205057217 */ /* 0x000fe20003800200 */
[----:B------:R-:W-:Y:S05]  /*e5b0*/  @!P6 BRA `(.L_x_419) ;  /* 0x000001400000e947 */ /* 0x000fea0003800000 */
[----:B--234-:R-:W-:Y:S01]  /*e5c0*/  IADD3 R6, -R234, R235, R6 ;  /* 0x000000ebea067210 */ /* 0x01cfe20007ffe106 */
[----:B------:R-:W-:Y:S03]  /*e5d0*/  BSSY B0, `(.L_x_420) ;  /* 0x000000e000007945 */ /* 0x000fe60003800000 */
        /* <DEDUP_REMOVED lines=9> */
.L_x_421:
[----:B------:R-:W-:-:S04]  /*e670*/  MOV R7, c[0x0][0x32c] ;  /* 0x0000cb0000077a02 */ /* 0x000fc80000000f00 */
[----:B------:R-:W-:-:S13]  /*e680*/  ISETP.NE.AND P0, PT, R7, 0x1, PT ;  /* 0x000000010700780c */ /* 0x000fda0003f05270 */
[----:B------:R-:W-:-:S05]  /*e690*/  @P0 IMAD.HI.U32 R7, R6, c[0x0][0x330], RZ ;  /* 0x0000cc0006070a27 */ /* 0x000fca00078e00ff */
[----:B------:R-:W-:Y:S02]  /*e6a0*/  @P0 SHF.R.U32.HI R6, RZ, c[0x0][0x334], R7 ;  /* 0x0000cd00ff060a19 */ /* 0x000fe40000011607 */
.L_x_422:
[----:B------:R-:W-:Y:S05]  /*e6b0*/  BSYNC B0 ;  /* 0x0000000000007941 */ /* 0x000fea0003800000 */
.L_x_420:
[----:B------:R-:W-:-:S05]  /*e6c0*/  IMAD R6, R6, c[0x0][0x32c], R36 ;  /* 0x0000cb0006067a24 */ /* 0x000fca00078e0224 */
[----:B------:R-:W-:Y:S02]  /*e6d0*/  IADD3 R7, R6, c[0x0][0x32c], RZ ;  /* 0x0000cb0006077a10 */ /* 0x000fe40007ffe0ff */
[----:B------:R-:W-:Y:S02]  /*e6e0*/  IMNMX R3, R3, R6, !PT ;  /* 0x0000000603037217 */ /* 0x000fe40007800200 */
[----:B------:R-:W-:Y:S02]  /*e6f0*/  IMNMX R5, R5, R7, PT ;  /* 0x0000000705057217 */ /* 0x000fe40003800200 */
.L_x_419:
[C---:B--234-:R-:W-:Y:S01]  /*e700*/  ISETP.GE.AND P0, PT, R84.reuse, 0x9, PT ;  /* 0x000000095400780c */ /* 0x05cfe20003f06270 */
        /* <DEDUP_REMOVED lines=11> */
[----:B------:R-:W-:Y:S02]  /*e7c0*/  FSEL R69, R30, -INF , !P1 ;  /* 0xff8000001e457808 */ /* 0x000fe40004800000 */
        /* <DEDUP_REMOVED lines=10> */
[----:B------:R-:W-:Y:S02]  /*e870*/  ISETP.LT.OR P0, PT, R5, 0x12, P0 ;  /* 0x000000120500780c */ /* 0x000fe40000701670 */
[----:B------:R-:W-:Y:S02]  /*e880*/  ISETP.GE.AND P1, PT, R84, 0x19, PT ;  /* 0x000000195400780c */ /* 0x000fe40003f26270 */
[----:B------:R-:W-:Y:S02]  /*e890*/  FSEL R81, R26, -INF , !P0 ;  /* 0xff8000001a517808 */ /* 0x000fe40004000000 */
[----:B------:R-:W-:Y:S02]  /*e8a0*/  ISETP.GT.AND P0, PT, R3, 0x18, !P1 ;  /* 0x000000180300780c */ /* 0x000fe40004f04270 */
[----:B------:R-:W-:Y:S02]  /*e8b0*/  P2R R47, PR, RZ, 0x2 ;  /* 0x00000002ff2f7803 */ /* 0x000fe40000000000 */
[----:B------:R-:W-:-:S02]  /*e8c0*/  ISETP.LT.OR P0, PT, R5, 0x19, P0 ;  /* 0x000000190500780c */ /* 0x000fc40000701670 */
[C---:B------:R-:W-:Y:S02]  /*e8d0*/  ISETP.GE.AND P1, PT, R84.reuse, 0x1a, PT ;  /* 0x0000001a5400780c */ /* 0x040fe40003f26270 */
        /* <DEDUP_REMOVED lines=42> */
[C---:B------:R-:W-:Y:S02]  /*eb80*/  ISETP.GE.AND P6, PT, R84.reuse, 0x41, PT ;  /* 0x000000415400780c */ /* 0x040fe40003fc6270 */
[----:B------:R-:W-:Y:S02]  /*eb90*/  ISETP.LT.OR P0, PT, R5, 0x3a, P0 ;  /* 0x0000003a0500780c */ /* 0x000fe40000701670 */
[----:B------:R-:W-:Y:S02]  /*eba0*/  ISETP.GE.AND P4, PT, R84, 0x42, PT ;  /* 0x000000425400780c */ /* 0x000fe40003f86270 */
[----:B------:R-:W-:Y:S02]  /*ebb0*/  FSEL R187, R16, -INF , !P0 ;  /* 0xff80000010bb7808 */ /* 0x000fe40004000000 */
[----:B------:R-:W-:-:S02]  /*ebc0*/  ISETP.GT.AND P0, PT, R3, 0x40, !P6 ;  /* 0x000000400300780c */ /* 0x000fc40007704270 */
[C---:B------:R-:W-:Y:S02]  /*ebd0*/  ISETP.GE.AND P3, PT, R84.reuse, 0x49, PT ;  /* 0x000000495400780c */ /* 0x040fe40003f66270 */
[----:B------:R-:W-:Y:S02]  /*ebe0*/  ISETP.LT.OR P0, PT, R5, 0x41, P0 ;  /* 0x000000410500780c */ /* 0x000fe40000701670 */
[----:B------:R-:W-:Y:S02]  /*ebf0*/  P2R R50, PR, RZ, 0x4 ;  /* 0x00000004ff327803 */ /* 0x000fe40000000000 */
[----:B------:R-:W-:Y:S02]  /*ec00*/  FSEL R196, R15, -INF , !P0 ;  /* 0xff8000000fc47808 */ /* 0x000fe40004000000 */
[----:B------:R-:W-:Y:S02]  /*ec10*/  ISETP.GT.AND P0, PT, R3, 0x41, !P4 ;  /* 0x000000410300780c */ /* 0x000fe40006704270 */
[----:B------:R-:W-:-:S02]  /*ec20*/  ISETP.GE.AND P2, PT, R84, 0x4a, PT ;  /* 0x0000004a5400780c */ /* 0x000fc40003f46270 */
[----:B------:R-:W-:Y:S02]  /*ec30*/  ISETP.LT.OR P0, PT, R5, 0x42, P0 ;  /* 0x000000420500780c */ /* 0x000fe40000701670 */
[----:B------:R-:W-:Y:S02]  /*ec40*/  P2R R38, PR, RZ, 0x2 ;  /* 0x00000002ff267803 */ /* 0x000fe40000000000 */
[----:B------:R-:W-:Y:S02]  /*ec50*/  FSEL R197, R14, -INF , !P0 ;  /* 0xff8000000ec57808 */ /* 0x000fe40004000000 */
[----:B------:R-:W-:Y:S02]  /*ec60*/  ISETP.GT.AND P0, PT, R3, 0x48, !P3 ;  /* 0x000000480300780c */ /* 0x000fe40005f04270 */
[----:B------:R-:W-:Y:S02]  /*ec70*/  ISETP.GE.AND P1, PT, R84, 0x51, PT ;  /* 0x000000515400780c */ /* 0x000fe40003f26270 */
[----:B------:R-:W-:-:S02]  /*ec80*/  ISETP.LT.OR P0, PT, R5, 0x49, P0 ;  /* 0x000000490500780c */ /* 0x000fc40000701670 */
[----:B------:R-:W-:Y:S02]  /*ec90*/  P2R R37, PR, RZ, 0x2 ;  /* 0x00000002ff257803 */ /* 0x000fe40000000000 */
[----:B------:R-:W-:Y:S02]  /*eca0*/  FSEL R198, R13, -INF , !P0 ;  /* 0xff8000000dc67808 */ /* 0x000fe40004000000 */
[----:B------:R-:W-:-:S04]  /*ecb0*/  ISETP.GT.AND P0, PT, R3, 0x49, !P2 ;  /* 0x000000490300780c */ /* 0x000fc80005704270 */
[----:B------:R-:W-:-:S04]  /*ecc0*/  ISETP.LT.OR P0, PT, R5, 0x4a, P0 ;  /* 0x0000004a0500780c */ /* 0x000fc80000701670 */
[----:B------:R-:W-:Y:S02]  /*ecd0*/  FSEL R199, R12, -INF , !P0 ;  /* 0xff8000000cc77808 */ /* 0x000fe40004000000 */
[----:B------:R-:W-:Y:S02]  /*ece0*/  ISETP.GT.AND P0, PT, R3, 0x50, !P1 ;  /* 0x000000500300780c */ /* 0x000fe40004f04270 */
[----:B------:R-:W-:Y:S02]  /*ecf0*/  ISETP.GE.AND P1, PT, R84, 0x52, PT ;  /* 0x000000525400780c */ /* 0x000fe40003f26270 */
[----:B------:R-:W-:Y:S02]  /*ed00*/  ISETP.LT.OR P0, PT, R5, 0x51, P0 ;  /* 0x000000510500780c */ /* 0x000fe40000701670 */
[----:B------:R-:W-:Y:S02]  /*ed10*/  P2R R55, PR, RZ, 0x2 ;  /* 0x00000002ff377803 */ /* 0x000fe40000000000 */
        /* <DEDUP_REMOVED lines=19> */
[----:B-1----:R-:W-:Y:S02]  /*ee50*/  IMAD.IADD R5, R33, 0x1, R6 ;  /* 0x0000000121057824 */ /* 0x002fe400078e0206 */
[----:B------:R-:W-:Y:S02]  /*ee60*/  FSEL R230, R8, -INF , !P0 ;  /* 0xff80000008e67808 */ /* 0x000fe40004000000 */
[----:B------:R-:W-:Y:S02]  /*ee70*/  ISETP.GE.AND P0, PT, R236, 0x1, PT ;  /* 0x00000001ec00780c */ /* 0x000fe40003f06270 */
        /* <DEDUP_REMOVED lines=60> */
.L_x_425:
[----:B------:R-:W-:-:S04]  /*f240*/  MOV R7, c[0x0][0x32c] ;  /* 0x0000cb0000077a02 */ /* 0x000fc80000000f00 */
[----:B------:R-:W-:-:S13]  /*f250*/  ISETP.NE.AND P0, PT, R7, 0x1, PT ;  /* 0x000000010700780c */ /* 0x000fda0003f05270 */
[----:B------:R-:W-:-:S05]  /*f260*/  @P0 IMAD.HI.U32 R7, R6, c[0x0][0x330], RZ ;  /* 0x0000cc0006070a27 */ /* 0x000fca00078e00ff */
[----:B------:R-:W-:Y:S02]  /*f270*/  @P0 SHF.R.U32.HI R6, RZ, c[0x0][0x334], R7 ;  /* 0x0000cd00ff060a19 */ /* 0x000fe40000011607 */
.L_x_426:
[----:B------:R-:W-:Y:S05]  /*f280*/  BSYNC B0 ;  /* 0x0000000000007941 */ /* 0x000fea0003800000 */
.L_x_424:
[----:B------:R-:W-:-:S05]  /*f290*/  IMAD R6, R6, c[0x0][0x32c], R36 ;  /* 0x0000cb0006067a24 */ /* 0x000fca00078e0224 */
[----:B------:R-:W-:Y:S02]  /*f2a0*/  IADD3 R7, R6, c[0x0][0x32c], RZ ;  /* 0x0000cb0006077a10 */ /* 0x000fe40007ffe0ff */
[----:B------:R-:W-:Y:S02]  /*f2b0*/  IMNMX R3, R3, R6, !PT ;  /* 0x0000000603037217 */ /* 0x000fe40007800200 */
[----:B------:R-:W-:Y:S02]  /*f2c0*/  IMNMX R5, R5, R7, PT ;  /* 0x0000000705057217 */ /* 0x000fe40003800200 */
.L_x_423:
        /* <DEDUP_REMOVED lines=156> */
.L_x_429:
[----:B------:R-:W-:-:S04]  /*fc90*/  MOV R7, c[0x0][0x32c] ;  /* 0x0000cb0000077a02 */ /* 0x000fc80000000f00 */
[----:B------:R-:W-:-:S13]  /*fca0*/  ISETP.NE.AND P0, PT, R7, 0x1, PT ;  /* 0x000000010700780c */ /* 0x000fda0003f05270 */
[----:B------:R-:W-:-:S05]  /*fcb0*/  @P0 IMAD.HI.U32 R7, R6, c[0x0][0x330], RZ ;  /* 0x0000cc0006070a27 */ /* 0x000fca00078e00ff */
[----:B------:R-:W-:Y:S02]  /*fcc0*/  @P0 SHF.R.U32.HI R6, RZ, c[0x0][0x334], R7 ;  /* 0x0000cd00ff060a19 */ /* 0x000fe40000011607 */
.L_x_430:
[----:B------:R-:W-:Y:S05]  /*fcd0*/  BSYNC B0 ;  /* 0x0000000000007941 */ /* 0x000fea0003800000 */
.L_x_428:
[----:B------:R-:W-:-:S05]  /*fce0*/  IMAD R6, R6, c[0x0][0x32c], R36 ;  /* 0x0000cb0006067a24 */ /* 0x000fca00078e0224 */
[----:B------:R-:W-:Y:S02]  /*fcf0*/  IADD3 R7, R6, c[0x0][0x32c], RZ ;  /* 0x0000cb0006077a10 */ /* 0x000fe40007ffe0ff */
[----:B------:R-:W-:Y:S02]  /*fd00*/  IMNMX R3, R3, R6, !PT ;  /* 0x0000000603037217 */ /* 0x000fe40007800200 */
[----:B------:R-:W-:Y:S02]  /*fd10*/  IMNMX R5, R5, R7, PT ;  /* 0x0000000705057217 */ /* 0x000fe40003800200 */
.L_x_427:
        /* <DEDUP_REMOVED lines=156> */
.L_x_433:
[----:B------:R-:W-:-:S04]  /*106e0*/  MOV R7, c[0x0][0x32c] ;  /* 0x0000cb0000077a02 */ /* 0x000fc80000000f00 */
[----:B------:R-:W-:-:S13]  /*106f0*/  ISETP.NE.AND P0, PT, R7, 0x1, PT ;  /* 0x000000010700780c */ /* 0x000fda0003f05270 */
[----:B------:R-:W-:-:S05]  /*10700*/  @P0 IMAD.HI.U32 R7, R6, c[0x0][0x330], RZ ;  /* 0x0000cc0006070a27 */ /* 0x000fca00078e00ff */
[----:B------:R-:W-:Y:S02]  /*10710*/  @P0 SHF.R.U32.HI R6, RZ, c[0x0][0x334], R7 ;  /* 0x0000cd00ff060a19 */ /* 0x000fe40000011607 */
.L_x_434:
[----:B------:R-:W-:Y:S05]  /*10720*/  BSYNC B0 ;  /* 0x0000000000007941 */ /* 0x000fea0003800000 */
.L_x_432:
[----:B------:R-:W-:-:S05]  /*10730*/  IMAD R6, R6, c[0x0][0x32c], R36 ;  /* 0x0000cb0006067a24 */ /* 0x000fca00078e0224 */
[----:B------:R-:W-:Y:S02]  /*10740*/  IADD3 R7, R6, c[0x0][0x32c], RZ ;  /* 0x0000cb0006077a10 */ /* 0x000fe40007ffe0ff */
[----:B------:R-:W-:Y:S02]  /*10750*/  IMNMX R3, R3, R6, !PT ;  /* 0x0000000603037217 */ /* 0x000fe40007800200 */
[----:B------:R-:W-:Y:S02]  /*10760*/  IMNMX R5, R5, R7, PT ;  /* 0x0000000705057217 */ /* 0x000fe40003800200 */
.L_x_431:
[----:B--234-:R-:W-:Y:S01]  /*10770*/  ISETP.NE.AND P0, PT, R52, RZ, PT ;  /* 0x000000ff3400720c */ /* 0x01cfe20003f05270 */
[----:B------:R-:W-:Y:S01]  /*10780*/  STL [R1+0x88], R220 ;  /* 0x000088dc01007387 */ /* 0x000fe20000100800 */
[----:B------:R-:W-:Y:S01]  /*10790*/  FMNMX.FTZ R72, R64, R69, !PT ;  /* 0x0000004540487209 */ /* 0x000fe20007810000 */
[----:B------:R-:W-:Y:S01]  /*107a0*/  IMAD.SHL.U32 R209, R0, 0x2, RZ ;  /* 0x0000000200d17824 */ /* 0x000fe200078e00ff */
[----:B------:R-:W-:Y:S01]  /*107b0*/  ISETP.GT.AND P0, PT, R3, 0x1, !P0 ;  /* 0x000000010300780c */ /* 0x000fe20004704270 */
[----:B------:R-:W-:Y:S01]  /*107c0*/  STL [R1+0x84], R219 ;  /* 0x000084db01007387 */ /* 0x000fe20000100800 */
[----:B------:R-:W-:Y:S01]  /*107d0*/  FMNMX.FTZ R72, R73, R72, !PT ;  /* 0x0000004849487209 */ /* 0x000fe20007810000 */
[--C-:B------:R-:W-:Y:S01]  /*107e0*/  IMAD R210, R4, 0x2, R209.reuse ;  /* 0x0000000204d27824 */ /* 0x100fe200078e02d1 */
[----:B------:R-:W-:Y:S01]  /*107f0*/  ISETP.LT.OR P0, PT, R5, 0x2, P0 ;  /* 0x000000020500780c */ /* 0x000fe20000701670 */
[----:B------:R-:W-:Y:S01]  /*10800*/  STL [R1+0x80], R218 ;  /* 0x000080da01007387 */ /* 0x000fe20000100800 */
[----:B------:R-:W-:Y:S01]  /*10810*/  FMNMX.FTZ R72, R76, R72, !PT ;  /* 0x000000484c487209 */ /* 0x000fe20007810000 */
[----:B------:R-:W-:Y:S01]  /*10820*/  IMAD R212, R2, 0x2, R209 ;  /* 0x0000000202d47824 */ /* 0x000fe200078e02d1 */
[----:B------:R-:W-:Y:S01]  /*10830*/  FSEL R74, R9, -INF , !P0 ;  /* 0xff800000094a7808 */ /* 0x000fe20004000000 */
[----:B------:R-:W-:Y:S01]  /*10840*/  STL [R1+0x7c], R217 ;  /* 0x00007cd901007387 */ /* 0x000fe20000100800 */
[----:B------:R-:W-:-:S02]  /*10850*/  ISETP.NE.AND P0, PT, R51, RZ, PT ;  /* 0x000000ff3300720c */ /* 0x000fc40003f05270 */
[----:B------:R-:W-:Y:S01]  /*10860*/  FMNMX.FTZ R72, R77, R72, !PT ;  /* 0x000000484d487209 */ /* 0x000fe20007810000 */
[----:B------:R-:W-:Y:S01]  /*10870*/  STL [R1+0x78], R216 ;  /* 0x000078d801007387 */ /* 0x000fe20000100800 */
[----:B------:R-:W-:Y:S02]  /*10880*/  ISETP.GT.AND P0, PT, R3, 0x8, !P0 ;  /* 0x000000080300780c */ /* 0x000fe40004704270 */
[----:B------:R-:W-:Y:S01]  /*10890*/  FMNMX.FTZ R72, R81, R72, !PT ;  /* 0x0000004851487209 */ /* 0x000fe20007810000 */
[----:B------:R-:W-:Y:S01]  /*108a0*/  STL [R1+0x74], R215 ;  /* 0x000074d701007387 */ /* 0x000fe20000100800 */
        /* <DEDUP_REMOVED lines=10> */
[----:B------:R-:W-:Y:S01]  /*10950*/  ISETP.LT.OR P0, PT, R5, 0xa, P0 ;  /* 0x0000000a0500780c */ /* 0x000fe20000701670 */
[----:B------:R-:W-:Y:S01]  /*10960*/  STL [R1+0x68], R208 ;  /* 0x000068d001007387 */ /* 0x000fe20000100800 */
[----:B------:R-:W-:-:S02]  /*10970*/  FMNMX.FTZ R72, R109, R72, !PT ;  /* 0x000000486d487209 */ /* 0x000fc40007810000 */
[----:B------:R-:W-:Y:S01]  /*10980*/  FSEL R75, R15, -INF , !P0 ;  /* 0xff8000000f4b7808 */ /* 0x000fe20004000000 */
[----:B------:R-:W-:Y:S01]  /*10990*/  LDSM.16.MT88.4 R104, [R210+0x900] ;  /* 0x00090000d268783b */ /* 0x000fe20000004200 */
[----:B------:R-:W-:Y:S02]  /*109a0*/  ISETP.NE.AND P0, PT, R49, RZ, PT ;  /* 0x000000ff3100720c */ /* 0x000fe40003f05270 */
[----:B------:R-:W-:Y:S01]  /*109b0*/  FMNMX.FTZ R72, R121, R72, !PT ;  /* 0x0000004879487209 */ /* 0x000fe20007810000 */
[----:B------:R-:W-:Y:S01]  /*109c0*/  LDSM.16.MT88.4 R96, [R212+0x900] ;  /* 0x00090000d460783b */ /* 0x000fe20000004200 */
[----:B------:R-:W-:Y:S02]  /*109d0*/  ISETP.GT.AND P0, PT, R3, 0x10, !P0 ;  /* 0x000000100300780c */ /* 0x000fe40004704270 */
        /* <DEDUP_REMOVED lines=11> */
[----:B------:R-:W-:Y:S02]  /*10a90*/  ISETP.NE.AND P0, PT, R47, RZ, PT ;  /* 0x000000ff2f00720c */ /* 0x000fe40003f05270 */
[----:B------:R-:W-:Y:S02]  /*10aa0*/  FMNMX.FTZ R72, R187, R72, !PT ;  /* 0x00000048bb487209 */ /* 0x000fe40007810000 */
[----:B------:R-:W-:-:S02]  /*10ab0*/  ISETP.GT.AND P0, PT, R3, 0x18, !P0 ;  /* 0x000000180300780c */ /* 0x000fc40004704270 */
[----:B------:R-:W-:Y:S02]  /*10ac0*/  FMNMX.FTZ R71, R60, R71, !PT ;  /* 0x000000473c477209 */ /* 0x000fe40007810000 */
[----:B------:R-:W-:Y:S02]  /*10ad0*/  ISETP.LT.OR P0, PT, R5, 0x19, P0 ;  /* 0x000000190500780c */ /* 0x000fe40000701670 */
[----:B------:R-:W-:Y:S02]  /*10ae0*/  FMNMX.FTZ R72, R196, R72, !PT ;  /* 0x00000048c4487209 */ /* 0x000fe40007810000 */
[----:B------:R-:W-:Y:S02]  /*10af0*/  FSEL R115, R17, -INF , !P0 ;  /* 0xff80000011737808 */ /* 0x000fe40004000000 */
        /* <DEDUP_REMOVED lines=15> */
[----:B------:R-:W-:Y:S02]  /*10bf0*/  FMNMX.FTZ R71, R70, R71, !PT ;  /* 0x0000004746477209 */ /* 0x000fe40007810000 */
[----:B------:R-:W-:Y:S02]  /*10c00*/  ISETP.GT.AND P0, PT, R3, 0x21, !P0 ;  /* 0x000000210300780c */ /* 0x000fe40004704270 */
        /* <DEDUP_REMOVED lines=16> */
[----:B------:R-:W-:Y:S01]  /*10d10*/  FMNMX.FTZ R71, R84, R71, !PT ;  /* 0x0000004754477209 */ /* 0x000fe20007810000 */
[----:B------:R-:W1:Y:S01]  /*10d20*/  SHFL.BFLY PT, R6, R72, 0x2, 0x1f ;  /* 0x0c401f0048067f89 */ /* 0x000e6200000e0000 */
        /* <DEDUP_REMOVED lines=16> */
[----:B-1----:R-:W-:Y:S02]  /*10e30*/  FMNMX.FTZ R72, R72, R6, !PT ;  /* 0x0000000648487209 */ /* 0x002fe40007810000 */
[----:B------:R-:W-:Y:S02]  /*10e40*/  ISETP.GT.AND P0, PT, R3, 0x38, !P0 ;  /* 0x000000380300780c */ /* 0x000fe40004704270 */
[----:B------:R-:W-:Y:S01]  /*10e50*/  FMNMX.FTZ R71, R182, R71, !PT ;  /* 0x00000047b6477209 */ /* 0x000fe20007810000 */
[----:B------:R-:W1:Y:S01]  /*10e60*/  SHFL.BFLY PT, R6, R72, 0x1, 0x1f ;  /* 0x0c201f0048067f89 */ /* 0x000e6200000e0000 */
        /* <DEDUP_REMOVED lines=10> */
[----:B------:R-:W-:Y:S02]  /*10f10*/  ISETP.GT.AND P0, PT, R3, 0x40, !P6 ;  /* 0x000000400300780c */ /* 0x000fe40007704270 */
[----:B------:R-:W-:Y:S02]  /*10f20*/  FMNMX.FTZ R71, R204, R71, !PT ;  /* 0x00000047cc477209 */ /* 0x000fe40007810000 */
[----:B------:R-:W-:Y:S02]  /*10f30*/  ISETP.LT.OR P0, PT, R5, 0x41, P0 ;  /* 0x000000410500780c */ /* 0x000fe40000701670 */
[----:B------:R-:W-:Y:S02]  /*10f40*/  FMNMX.FTZ R71, R207, R71, !PT ;  /* 0x00000047cf477209 */ /* 0x000fe40007810000 */
[----:B------:R-:W-:-:S02]  /*10f50*/  FSEL R178, R11, -INF , !P0 ;  /* 0xff8000000bb27808 */ /* 0x000fc40004000000 */
[----:B------:R-:W-:Y:S02]  /*10f60*/  ISETP.GT.AND P0, PT, R3, 0x41, !P4 ;  /* 0x000000410300780c */ /* 0x000fe40006704270 */
[----:B-1----:R-:W-:Y:S02]  /*10f70*/  FMNMX.FTZ R72, R72, R6, !PT ;  /* 0x0000000648487209 */ /* 0x002fe40007810000 */
[----:B------:R-:W-:Y:S01]  /*10f80*/  ISETP.LT.OR P0, PT, R5, 0x42, P0 ;  /* 0x000000420500780c */ /* 0x000fe20000701670 */
[----:B------:R-:W1:Y:S01]  /*10f90*/  SHFL.BFLY PT, R6, R71, 0x2, 0x1f ;  /* 0x0c401f0047067f89 */ /* 0x000e6200000e0000 */
[----:B------:R-:W-:Y:S01]  /*10fa0*/  FMNMX.FTZ R9, R67, R88, !PT ;  /* 0x0000005843097209 */ /* 0x000fe20007810000 */
[----:B------:R-:W-:Y:S01]  /*10fb0*/  FMUL.FTZ R7, R72, c[0x0][0x2d0] ;  /* 0x0000b40048077a20 */ /* 0x000fe20000410000 */
[----:B------:R-:W-:Y:S02]  /*10fc0*/  FSEL R179, R10, -INF , !P0 ;  /* 0xff8000000ab37808 */ /* 0x000fe40004000000 */
[----:B------:R-:W-:-:S02]  /*10fd0*/  ISETP.GT.AND P0, PT, R3, 0x48, !P3 ;  /* 0x000000480300780c */ /* 0x000fc40005f04270 */
[----:B------:R-:W-:Y:S02]  /*10fe0*/  LEA R211, R2, R210, 0x1 ;  /* 0x000000d202d37211 */ /* 0x000fe400078e08ff */
[----:B------:R-:W-:Y:S02]  /*10ff0*/  ISETP.LT.OR P0, PT, R5, 0x49, P0 ;  /* 0x000000490500780c */ /* 0x000fe40000701670 */
[----:B------:R-:W-:Y:S01]  /*11000*/  ISETP.NE.AND P6, PT, R37, RZ, PT ;  /* 0x000000ff2500720c */ /* 0x000fe20003fc5270 */
[----:B------:R-:W-:Y:S01]  /*11010*/  LDSM.16.MT88.4 R100, [R211+0x100] ;  /* 0x00010000d364783b */ /* 0x000fe20000004200 */
[----:B------:R-:W-:Y:S02]  /*11020*/  FSEL R180, R24, -INF , !P0 ;  /* 0xff80000018b47808 */ /* 0x000fe40004000000 */
[C---:B------:R-:W-:Y:S02]  /*11030*/  ISETP.GT.AND P0, PT, R3.reuse, 0x49, !P2 ;  /* 0x000000490300780c */ /* 0x040fe40005704270 */
[----:B------:R-:W-:-:S02]  /*11040*/  ISETP.GT.AND P2, PT, R3, 0x50, !P6 ;  /* 0x000000500300780c */ /* 0x000fc40007744270 */
[----:B------:R-:W-:Y:S02]  /*11050*/  ISETP.LT.OR P0, PT, R5, 0x4a, P0 ;  /* 0x0000004a0500780c */ /* 0x000fe40000701670 */
[----:B------:R-:W-:Y:S02]  /*11060*/  ISETP.NE.AND P3, PT, R55, RZ, PT ;  /* 0x000000ff3700720c */ /* 0x000fe40003f65270 */
[----:B------:R-:W-:Y:S02]  /*11070*/  FSEL R181, R22, -INF , !P0 ;  /* 0xff80000016b57808 */ /* 0x000fe40004000000 */
[----:B------:R-:W-:Y:S02]  /*11080*/  ISETP.GT.AND P0, PT, R3, RZ, !P1 ;  /* 0x000000ff0300720c */ /* 0x000fe40004f04270 */
[----:B-1----:R-:W-:Y:S02]  /*11090*/  FMNMX.FTZ R71, R71, R6, !PT ;  /* 0x0000000647477209 */ /* 0x002fe40007810000 */
[----:B------:R-:W-:-:S02]  /*110a0*/  ISETP.LT.OR P0, PT, R5, 0x1, P0 ;  /* 0x000000010500780c */ /* 0x000fc40000701670 */
[----:B------:R-:W-:Y:S01]  /*110b0*/  ISETP.NE.AND P4, PT, R54, RZ, PT ;  /* 0x000000ff3600720c */ /* 0x000fe20003f85270 */
[----:B------:R-:W1:Y:S01]  /*110c0*/  SHFL.BFLY PT, R6, R71, 0x1, 0x1f ;  /* 0x0c201f0047067f89 */ /* 0x000e6200000e0000 */
[----:B------:R-:W-:Y:S02]  /*110d0*/  FSEL R68, R18, -INF , !P0 ;  /* 0xff80000012447808 */ /* 0x000fe40004000000 */
[----:B------:R-:W-:Y:S02]  /*110e0*/  FSETP.NEU.FTZ.AND P0, PT, R72, -INF , PT ;  /* 0xff8000004800780b */ /* 0x000fe40003f1d000 */
[----:B------:R-:W-:Y:S02]  /*110f0*/  ISETP.NE.AND P6, PT, R53, RZ, PT ;  /* 0x000000ff3500720c */ /* 0x000fe40003fc5270 */
[----:B------:R-:W-:Y:S02]  /*11100*/  FSEL R7, R7, RZ, P0 ;  /* 0x000000ff07077208 */ /* 0x000fe40000000000 */
[----:B------:R-:W-:-:S02]  /*11110*/  ISETP.GT.AND P1, PT, R3, 0x51, !P3 ;  /* 0x000000510300780c */ /* 0x000fc40005f24270 */
[----:B------:R-:W-:Y:S01]  /*11120*/  ISETP.GT.AND P3, PT, R3, 0x59, !P6 ;  /* 0x000000590300780c */ /* 0x000fe20007764270 */
[----:B------:R-:W-:-:S04]  /*11130*/  FFMA.FTZ R8, R64, c[0x0][0x2d0], -R7 ;  /* 0x0000b40040087a23 */ /* 0x000fc80000010807 */
[----:B------:R2:W-:Y:S01]  /*11140*/  MUFU.EX2 R248, R8 ;  /* 0x0000000800f87308 */ /* 0x0005e20000000800 */
[----:B-1----:R-:W-:-:S04]  /*11150*/  FMNMX.FTZ R71, R71, R6, !PT ;  /* 0x0000000647477209 */ /* 0x002fc80007810000 */
[C---:B------:R-:W-:Y:S01]  /*11160*/  FSETP.NEU.FTZ.AND P0, PT, R71.reuse, -INF , PT ;  /* 0xff8000004700780b */ /* 0x040fe20003f1d000 */
[----:B------:R-:W-:Y:S02]  /*11170*/  FMUL.FTZ R6, R71, c[0x0][0x2d0] ;  /* 0x0000b40047067a20 */ /* 0x000fe40000410000 */
[----:B--2---:R-:W-:-:S03]  /*11180*/  FFMA.FTZ R8, R69, c[0x0][0x2d0], -R7 ;  /* 0x0000b40045087a23 */ /* 0x004fc60000010807 */
[----:B------:R-:W-:Y:S01]  /*11190*/  FSEL R6, R6, RZ, P0 ;  /* 0x000000ff06067208 */ /* 0x000fe20000000000 */
[----:B------:R1:W2:Y:S01]  /*111a0*/  MUFU.EX2 R241, R8 ;  /* 0x0000000800f17308 */ /* 0x0002a20000000800 */
[----:B------:R-:W-:Y:S01]  /*111b0*/  ISETP.GT.AND P0, PT, R3, 0x58, !P4 ;  /* 0x000000580300780c */ /* 0x000fe20006704270 */
[----:B------:R-:W-:Y:S01]  /*111c0*/  FFMA.FTZ R3, R87, c[0x0][0x2d0], -R7 ;  /* 0x0000b40057037a23 */ /* 0x000fe20000010807 */
[C---:B------:R-:W-:Y:S02]  /*111d0*/  ISETP.LT.OR P4, PT, R5.reuse, 0x51, P2 ;  /* 0x000000510500780c */ /* 0x040fe40001781670 */
[C---:B------:R-:W-:Y:S02]  /*111e0*/  ISETP.LT.OR P2, PT, R5.reuse, 0x52, P1 ;  /* 0x000000520500780c */ /* 0x040fe40000f41670 */
[----:B------:R-:W-:Y:S01]  /*111f0*/  FSEL R170, R32, -INF , !P4 ;  /* 0xff80000020aa7808 */ /* 0x000fe20006000000 */
[----:B------:R3:W-:Y:S01]  /*11200*/  MUFU.EX2 R235, R3 ;  /* 0x0000000300eb7308 */ /* 0x0007e20000000800 */
[----:B------:R-:W-:-:S02]  /*11210*/  ISETP.LT.OR P1, PT, R5, 0x59, P0 ;  /* 0x000000590500780c */ /* 0x000fc40000721670 */
[----:B------:R-:W-:Y:S02]  /*11220*/  FSEL R169, R91, -INF , !P2 ;  /* 0xff8000005ba97808 */ /* 0x000fe40005000000 */
[----:B------:R-:W-:Y:S02]  /*11230*/  ISETP.LT.OR P0, PT, R5, 0x5a, P3 ;  /* 0x0000005a0500780c */ /* 0x000fe40001f01670 */
[----:B------:R-:W-:Y:S01]  /*11240*/  FSEL R168, R89, -INF , !P1 ;  /* 0xff80000059a87808 */ /* 0x000fe20004800000 */
[----:B-1----:R-:W-:Y:S01]  /*11250*/  FFMA.FTZ R8, R73, c[0x0][0x2d0], -R7 ;  /* 0x0000b40049087a23 */ /* 0x002fe20000010807 */
[----:B------:R-:W-:Y:S02]  /*11260*/  FSEL R73, R108, -INF , !P0 ;  /* 0xff8000006c497808 */ /* 0x000fe40004000000 */
[----:B--2---:R-:W-:Y:S01]  /*11270*/  F2FP.BF16.PACK_AB R12, R241, R248 ;  /* 0x000000f8f10c723e */ /* 0x004fe200000010ff */
[----:B------:R1:W-:Y:S01]  /*11280*/  MUFU.EX2 R214, R8 ;  /* 0x0000000800d67308 */ /* 0x0003e20000000800 */
[----:B---3--:R-:W-:-:S07]  /*11290*/  FFMA.FTZ R3, R65, c[0x0][0x2d0], -R6 ;  /* 0x0000b40041037a23 */ /* 0x008fce0000010806 */
[----:B------:R-:W-:Y:S01]  /*112a0*/  MUFU.EX2 R244, R3 ;  /* 0x0000000300f47308 */ /* 0x000fe20000000800 */
[----:B-1----:R-:W-:Y:S01]  /*112b0*/  FMNMX.FTZ R8, R117, R9, !PT ;  /* 0x0000000975087209 */ /* 0x002fe20007810000 */
[----:B------:R-:W-:-:S03]  /*112c0*/  FFMA.FTZ R9, R76, c[0x0][0x2d0], -R7 ;  /* 0x0000b4004c097a23 */ /* 0x000fc60000010807 */
[----:B------:R-:W-:-:S03]  /*112d0*/  FMNMX.FTZ R8, R118, R8, !PT ;  /* 0x0000000876087209 */ /* 0x000fc60007810000 */
[----:B------:R1:W2:Y:S01]  /*112e0*/  MUFU.EX2 R220, R9 ;  /* 0x0000000900dc7308 */ /* 0x0002a20000000800 */
[----:B------:R-:W-:-:S04]  /*112f0*/  FMNMX.FTZ R8, R119, R8, !PT ;  /* 0x0000000877087209 */ /* 0x000fc80007810000 */
[----:B------:R-:W-:Y:S01]  /*11300*/  FMNMX.FTZ R8, R120, R8, !PT ;  /* 0x0000000878087209 */ /* 0x000fe20007810000 */
[----:B-1----:R-:W-:Y:S01]  /*11310*/  FFMA.FTZ R9, R77, c[0x0][0x2d0], -R7 ;  /* 0x0000b4004d097a23 */ /* 0x002fe20000010807 */
[----:B--2---:R-:W-:Y:S01]  /*11320*/  F2FP.BF16.PACK_AB R14, R220, R214 ;  /* 0x000000d6dc0e723e */ /* 0x004fe200000010ff */
[----:B------:R-:W-:Y:S02]  /*11330*/  LDSM.16.MT88.4 R76, [R212+0x100] ;  /* 0x00010000d44c783b */ /* 0x000fe40000004200 */
[----:B------:R1:W-:Y:S02]  /*11340*/  MUFU.EX2 R194, R9 ;  /* 0x0000000900c27308 */ /* 0x0003e40000000800 */
[----:B-1----:R-:W-:Y:S01]  /*11350*/  FMNMX.FTZ R9, R128, R8, !PT ;  /* 0x0000000880097209 */ /* 0x002fe20007810000 */
[----:B------:R-:W-:-:S03]  /*11360*/  FFMA.FTZ R8, R56, c[0x0][0x2d0], -R6 ;  /* 0x0000b40038087a23 */ /* 0x000fc60000010806 */
[----:B------:R-:W-:Y:S02]  /*11370*/  FMNMX.FTZ R9, R134, R9, !PT ;  /* 0x0000000986097209 */ /* 0x000fe40007810000 */
[----:B------:R1:W-:Y:S02]  /*11380*/  MUFU.EX2 R239, R8 ;  /* 0x0000000800ef7308 */ /* 0x0003e40000000800 */
[----:B------:R-:W-:Y:S01]  /*11390*/  FMNMX.FTZ R0, R160, R9, !PT ;  /* 0x00000009a0007209 */ /* 0x000fe20007810000 */
[----:B------:R-:W-:Y:S02]  /*113a0*/  FFMA.FTZ R9, R57, c[0x0][0x2d0], -R6 ;  /* 0x0000b40039097a23 */ /* 0x000fe40000010806 */
[----:B------:R-:W2:Y:S01]  /*113b0*/  LDSM.16.MT88.4 R56, [R209+0x100] ;  /* 0x00010000d138783b */ /* 0x000ea20000004200 */
[----:B------:R-:W-:Y:S02]  /*113c0*/  FMNMX.FTZ R0, R143, R0, !PT ;  /* 0x000000008f007209 */ /* 0x000fe40007810000 */
[----:B------:R3:W4:Y:S02]  /*113d0*/  MUFU.EX2 R238, R9 ;  /* 0x0000000900ee7308 */ /* 0x0007240000000800 */
[----:B------:R-:W-:-:S04]  /*113e0*/  FMNMX.FTZ R0, R142, R0, !PT ;  /* 0x000000008e007209 */ /* 0x000fc80007810000 */
[----:B------:R-:W-:Y:S02]  /*113f0*/  FMNMX.FTZ R0, R141, R0, !PT ;  /* 0x000000008d007209 */ /* 0x000fe40007810000 */
[----:B-1----:R-:W-:Y:S02]  /*11400*/  FMNMX.FTZ R8, R68, R74, !PT ;  /* 0x0000004a44087209 */ /* 0x002fe40007810000 */
[----:B------:R-:W-:Y:S02]  /*11410*/  FMNMX.FTZ R0, R166, R0, !PT ;  /* 0x00000000a6007209 */ /* 0x000fe40007810000 */
[----:B------:R-:W-:Y:S02]  /*11420*/  FMNMX.FTZ R8, R112, R8, !PT ;  /* 0x0000000870087209 */ /* 0x000fe40007810000 */
[----:B------:R-:W-:Y:S01]  /*11430*/  FMNMX.FTZ R0, R167, R0, !PT ;  /* 0x00000000a7007209 */ /* 0x000fe20007810000 */
[----:B---3--:R-:W-:Y:S01]  /*11440*/  FFMA.FTZ R9, R60, c[0x0][0x2d0], -R6 ;  /* 0x0000b4003c097a23 */ /* 0x008fe20000010806 */
[----:B------:R-:W-:-:S02]  /*11450*/  FMNMX.FTZ R8, R75, R8, !PT ;  /* 0x000000084b087209 */ /* 0x000fc40007810000 */
[----:B------:R-:W-:Y:S01]  /*11460*/  FMNMX.FTZ R0, R173, R0, !PT ;  /* 0x00000000ad007209 */ /* 0x000fe20007810000 */
[----:B------:R-:W-:Y:S01]  /*11470*/  MUFU.EX2 R213, R9 ;  /* 0x0000000900d57308 */ /* 0x000fe20000000800 */
[----:B------:R-:W-:Y:S01]  /*11480*/  FMNMX.FTZ R4, R113, R8, !PT ;  /* 0x0000000871047209 */ /* 0x000fe20007810000 */
[----:B------:R-:W-:Y:S01]  /*11490*/  FFMA.FTZ R8, R61, c[0x0][0x2d0], -R6 ;  /* 0x0000b4003d087a23 */ /* 0x000fe20000010806 */
[----:B------:R-:W-:Y:S01]  /*114a0*/  FMNMX.FTZ R0, R174, R0, !PT ;  /* 0x00000000ae007209 */ /* 0x000fe20007810000 */
[----:B------:R-:W1:Y:S01]  /*114b0*/  LDSM.16.MT88.4 R60, [R210+0x100] ;  /* 0x00010000d23c783b */ /* 0x000e620000004200 */
[----:B------:R-:W-:Y:S02]  /*114c0*/  FMNMX.FTZ R4, R114, R4, !PT ;  /* 0x0000000472047209 */ /* 0x000fe40007810000 */
[----:B----4-:R-:W-:Y:S01]  /*114d0*/  F2FP.BF16.PACK_AB R13, R238, R239 ;  /* 0x000000efee0d723e */ /* 0x010fe200000010ff */
[----:B------:R-:W3:Y:S01]  /*114e0*/  MUFU.EX2 R236, R8 ;  /* 0x0000000800ec7308 */ /* 0x000ee20000000800 */
[----:B------:R-:W-:Y:S01]  /*114f0*/  FMNMX.FTZ R2, R115, R4, !PT ;  /* 0x0000000473027209 */ /* 0x000fe20007810000 */
[----:B------:R-:W-:-:S03]  /*11500*/  FFMA.FTZ R4, R81, c[0x0][0x2d0], -R7 ;  /* 0x0000b40051047a23 */ /* 0x000fc60000010807 */
[----:B------:R-:W-:-:S03]  /*11510*/  FMNMX.FTZ R2, R116, R2, !PT ;  /* 0x0000000274027209 */ /* 0x000fc60007810000 */
[----:B------:R4:W1:Y:S01]  /*11520*/  MUFU.EX2 R247, R4 ;  /* 0x0000000400f77308 */ /* 0x0008620000000800 */
[----:B------:R-:W-:Y:S02]  /*11530*/  FMNMX.FTZ R2, R132, R2, !PT ;  /* 0x0000000284027209 */ /* 0x000fe40007810000 */
[----:B---3--:R-:W-:-:S07]  /*11540*/  F2FP.BF16.PACK_AB R15, R236, R213 ;  /* 0x000000d5ec0f723e */ /* 0x008fce00000010ff */
[C---:B--2---:R-:W-:Y:S01]  /*11550*/  HMMA.16816.F32.BF16 R28, R12.reuse, R56, RZ ;  /* 0x000000380c1c723c */ /* 0x044fe200000418ff */
[----:B----4-:R-:W-:Y:S02]  /*11560*/  FMNMX.FTZ R4, R133, R2, !PT ;  /* 0x0000000285047209 */ /* 0x010fe40007810000 */
[----:B------:R-:W-:Y:S01]  /*11570*/  FMNMX.FTZ R2, R188, R0, !PT ;  /* 0x00000000bc027209 */ /* 0x000fe20007810000 */
[----:B------:R-:W-:Y:S01]  /*11580*/  FFMA.FTZ R0, R85, c[0x0][0x2d0], -R7 ;  /* 0x0000b40055007a23 */ /* 0x000fe20000010807 */
[----:B------:R-:W-:Y:S02]  /*11590*/  FMNMX.FTZ R8, R135, R4, !PT ;  /* 0x0000000487087209 */ /* 0x000fe40007810000 */
[----:B------:R-:W-:Y:S01]  /*115a0*/  FMNMX.FTZ R2, R189, R2, !PT ;  /* 0x00000002bd027209 */ /* 0x000fe20007810000 */
[----:B------:R2:W-:Y:S01]  /*115b0*/  MUFU.EX2 R240, R0 ;  /* 0x0000000000f07308 */ /* 0x0005e20000000800 */
[----:B------:R-:W-:Y:S02]  /*115c0*/  HMMA.16816.F32.BF16 R36, R12, R58, RZ ;  /* 0x0000003a0c24723c */ /* 0x000fe400000418ff */
[----:B------:R-:W-:-:S02]  /*115d0*/  FMNMX.FTZ R4, R193, R2, !PT ;  /* 0x00000002c1047209 */ /* 0x000fc40007810000 */
[----:B------:R-:W-:Y:S02]  /*115e0*/  FMNMX.FTZ R2, R140, R8, !PT ;  /* 0x000000088c027209 */ /* 0x000fe40007810000 */
[----:B-1----:R-:W-:Y:S02]  /*115f0*/  F2FP.BF16.PACK_AB R8, R247, R194 ;  /* 0x000000c2f708723e */ /* 0x002fe400000010ff */
[----:B------:R-:W-:Y:S01]  /*11600*/  FMNMX.FTZ R2, R161, R2, !PT ;  /* 0x00000002a1027209 */ /* 0x000fe20007810000 */
[----:B------:R-:W-:Y:S03]  /*11610*/  HMMA.16816.F32.BF16 R16, R12, R60, RZ ;  /* 0x0000003c0c10723c */ /* 0x000fe600000418ff */
[----:B------:R-:W-:Y:S01]  /*11620*/  FMNMX.FTZ R2, R162, R2, !PT ;  /* 0x00000002a2027209 */ /* 0x000fe20007810000 */
[----:B--2---:R-:W-:-:S03]  /*11630*/  FFMA.FTZ R0, R86, c[0x0][0x2d0], -R7 ;  /* 0x0000b40056007a23 */ /* 0x004fc60000010807 */
[----:B------:R-:W-:Y:S01]  /*11640*/  FMNMX.FTZ R2, R163, R2, !PT ;  /* 0x00000002a3027209 */ /* 0x000fe20007810000 */
[----:B------:R-:W-:Y:S01]  /*11650*/  HMMA.16816.F32.BF16 R20, R12, R100, RZ ;  /* 0x000000640c14723c */ /* 0x000fe200000418ff */
[----:B------:R1:W2:Y:S02]  /*11660*/  MUFU.EX2 R203, R0 ;  /* 0x0000000000cb7308 */ /* 0x0002a40000000800 */
[----:B------:R-:W-:Y:S01]  /*11670*/  FMNMX.FTZ R3, R164, R2, !PT ;  /* 0x00000002a4037209 */ /* 0x000fe20007810000 */
[----:B------:R-:W-:-:S03]  /*11680*/  FFMA.FTZ R2, R66, c[0x0][0x2d0], -R6 ;  /* 0x0000b40042027a23 */ /* 0x000fc60000010806 */
[----:B------:R-:W-:Y:S01]  /*11690*/  FMNMX.FTZ R3, R178, R3, !PT ;  /* 0x00000003b2037209 */ /* 0x000fe20007810000 */
[----:B------:R-:W-:Y:S01]  /*116a0*/  HMMA.16816.F32.BF16 R40, R12, R62, RZ ;  /* 0x0000003e0c28723c */ /* 0x000fe200000418ff */
[----:B------:R3:W4:Y:S02]  /*116b0*/  MUFU.EX2 R123, R2 ;  /* 0x00000002007b7308 */ /* 0x0007240000000800 */
[----:B------:R-:W-:-:S04]  /*116c0*/  FMNMX.FTZ R3, R179, R3, !PT ;  /* 0x00000003b3037209 */ /* 0x000fc80007810000 */
[----:B------:R-:W-:Y:S01]  /*116d0*/  FMNMX.FTZ R3, R180, R3, !PT ;  /* 0x00000003b4037209 */ /* 0x000fe20007810000 */
[----:B------:R-:W-:Y:S01]  /*116e0*/  HMMA.16816.F32.BF16 R24, R12, R76, RZ ;  /* 0x0000004c0c18723c */ /* 0x000fe200000418ff */
[----:B-1----:R-:W-:Y:S02]  /*116f0*/  FMNMX.FTZ R0, R192, R4, !PT ;  /* 0x00000004c0007209 */ /* 0x002fe40007810000 */
[----:B--2---:R-:W-:Y:S02]  /*11700*/  F2FP.BF16.PACK_AB R10, R203, R240 ;  /* 0x000000f0cb0a723e */ /* 0x004fe400000010ff */
[----:B------:R-:W-:-:S03]  /*11710*/  FMNMX.FTZ R0, R201, R0, !PT ;  /* 0x00000000c9007209 */ /* 0x000fc60007810000 */
[C---:B------:R-:W-:Y:S01]  /*11720*/  HMMA.16816.F32.BF16 R44, R12.reuse, R78, RZ ;  /* 0x0000004e0c2c723c */ /* 0x040fe200000418ff */
[----:B------:R-:W-:Y:S01]  /*11730*/  FMNMX.FTZ R0, R228, R0, !PT ;  /* 0x00000000e4007209 */ /* 0x000fe20007810000 */
[----:B---3--:R-:W-:Y:S01]  /*11740*/  FFMA.FTZ R2, R70, c[0x0][0x2d0], -R6 ;  /* 0x0000b40046027a23 */ /* 0x008fe20000010806 */
[----:B----4-:R-:W-:Y:S02]  /*11750*/  F2FP.BF16.PACK_AB R9, R123, R244 ;  /* 0x000000f47b09723e */ /* 0x010fe400000010ff */
[----:B------:R-:W-:Y:S01]  /*11760*/  FMNMX.FTZ R0, R229, R0, !PT ;  /* 0x00000000e5007209 */ /* 0x000fe20007810000 */
[----:B------:R1:W-:Y:S02]  /*11770*/  MUFU.EX2 R217, R2 ;  /* 0x0000000200d97308 */ /* 0x0003e40000000800 */
[----:B------:R-:W-:Y:S01]  /*11780*/  HMMA.16816.F32.BF16 R12, R12, R102, RZ ;  /* 0x000000660c0c723c */ /* 0x000fe200000418ff */
[----:B------:R-:W-:-:S05]  /*11790*/  FMNMX.FTZ R0, R200, R0, !PT ;  /* 0x00000000c8007209 */ /* 0x000fca0007810000 */
[----:B------:R-:W2:Y:S01]  /*117a0*/  SHFL.BFLY PT, R4, R0, 0x2, 0x1f ;  /* 0x0c401f0000047f89 */ /* 0x000ea200000e0000 */
[----:B-1----:R-:W-:Y:S01]  /*117b0*/  FMNMX.FTZ R2, R181, R3, !PT ;  /* 0x00000003b5027209 */ /* 0x002fe20007810000 */
[----:B------:R-:W-:-:S03]  /*117c0*/  FFMA.FTZ R3, R80, c[0x0][0x2d0], -R6 ;  /* 0x0000b40050037a23 */ /* 0x000fc60000010806 */
[----:B------:R-:W-:Y:S01]  /*117d0*/  FMNMX.FTZ R2, R170, R2, !PT ;  /* 0x00000002aa027209 */ /* 0x000fe20007810000 */
[----:B------:R1:W3:Y:S03]  /*117e0*/  MUFU.EX2 R234, R3 ;  /* 0x0000000300ea7308 */ /* 0x0002e60000000800 */
[----:B------:R-:W-:-:S04]  /*117f0*/  FMNMX.FTZ R2, R169, R2, !PT ;  /* 0x00000002a9027209 */ /* 0x000fc80007810000 */
[----:B------:R-:W-:Y:S02]  /*11800*/  FMNMX.FTZ R2, R168, R2, !PT ;  /* 0x00000002a8027209 */ /* 0x000fe40007810000 */
[----:B--2---:R-:W-:Y:S01]  /*11810*/  FMNMX.FTZ R0, R0, R4, !PT ;  /* 0x0000000400007209 */ /* 0x004fe20007810000 */
[----:B-1----:R-:W-:-:S04]  /*11820*/  FFMA.FTZ R3, R109, c[0x0][0x2d0], -R7 ;  /* 0x0000b4006d037a23 */ /* 0x002fc80000010807 */
[----:B------:R-:W1:Y:S01]  /*11830*/  SHFL.BFLY PT, R4, R0, 0x1, 0x1f ;  /* 0x0c201f0000047f89 */ /* 0x000e6200000e0000 */
[----:B---3--:R-:W-:Y:S01]  /*11840*/  F2FP.BF16.PACK_AB R11, R234, R217 ;  /* 0x000000d9ea0b723e */ /* 0x008fe200000010ff */
[----:B------:R2:W3:Y:S02]  /*11850*/  MUFU.EX2 R195, R3 ;  /* 0x0000000300c37308 */ /* 0x0004e40000000800 */
[----:B------:R-:W4:Y:S04]  /*11860*/  LDSM.16.MT88.4 R108, [R211+0x900] ;  /* 0x00090000d36c783b */ /* 0x000f280000004200 */
[C---:B------:R-:W-:Y:S08]  /*11870*/  HMMA.16816.F32.BF16 R52, R8.reuse, R92, R28 ;  /* 0x0000005c0834723c */ /* 0x040ff0000004181c */
[----:B------:R-:W-:Y:S01]  /*11880*/  HMMA.16816.F32.BF16 R28, R8, R94, R36 ;  /* 0x0000005e081c723c */ /* 0x000fe20000041824 */
[----:B--2---:R-:W-:Y:S01]  /*11890*/  FMNMX.FTZ R3, R73, R2, !PT ;  /* 0x0000000249037209 */ /* 0x004fe20007810000 */
[----:B------:R-:W-:-:S04]  /*118a0*/  FFMA.FTZ R2, R121, c[0x0][0x2d0], -R7 ;  /* 0x0000b40079027a23 */ /* 0x000fc80000010807 */
[----:B------:R-:W2:Y:S01]  /*118b0*/  SHFL.BFLY PT, R5, R3, 0x2, 0x1f ;  /* 0x0c401f0003057f89 */ /* 0x000ea200000e0000 */
[----:B------:R3:W-:Y:S01]  /*118c0*/  MUFU.EX2 R243, R2 ;  /* 0x0000000200f37308 */ /* 0x0007e20000000800 */
[----:B-1----:R-:W-:Y:S01]  /*118d0*/  FMNMX.FTZ R70, R0, R4, !PT ;  /* 0x0000000400467209 */ /* 0x002fe20007810000 */
[----:B------:R-:W-:Y:S01]  /*118e0*/  FFMA.FTZ R0, R84, c[0x0][0x2d0], -R6 ;  /* 0x0000b40054007a23 */ /* 0x000fe20000010806 */
[----:B------:R-:W-:Y:S01]  /*118f0*/  HMMA.16816.F32.BF16 R32, R8, R104, R16 ;  /* 0x000000680820723c */ /* 0x000fe20000041810 */
[----:B------:R-:W-:Y:S01]  /*11900*/  LDSM.16.MT88.4 R84, [R209+0x1100] ;  /* 0x00110000d154783b */ /* 0x000fe20000004200 */
[----:B------:R-:W-:-:S03]  /*11910*/  FSETP.NEU.FTZ.AND P0, PT, R70, -INF , PT ;  /* 0xff8000004600780b */ /* 0x000fc60003f1d000 */
[----:B------:R1:W-:Y:S03]  /*11920*/  MUFU.EX2 R190, R0 ;  /* 0x0000000000be7308 */ /* 0x0003e60000000800 */
[----:B------:R-:W-:Y:S01]  /*11930*/  HMMA.16816.F32.BF16 R48, R8, R96, R24 ;  /* 0x000000600830723c */ /* 0x000fe20000041818 */
[----:B---3--:R-:W-:-:S07]  /*11940*/  FFMA.FTZ R2, R122, c[0x0][0x2d0], -R7 ;  /* 0x0000b4007a027a23 */ /* 0x008fce0000010807 */
[----:B----4-:R-:W-:Y:S01]  /*11950*/  HMMA.16816.F32.BF16 R16, R8, R108, R20 ;  /* 0x0000006c0810723c */ /* 0x010fe20000041814 */
[----:B------:R3:W4:Y:S01]  /*11960*/  MUFU.EX2 R242, R2 ;  /* 0x0000000200f27308 */ /* 0x0007220000000800 */
[----:B--2---:R-:W-:Y:S01]  /*11970*/  FMNMX.FTZ R3, R3, R5, !PT ;  /* 0x0000000503037209 */ /* 0x004fe20007810000 */
[----:B-1----:R-:W-:Y:S02]  /*11980*/  FFMA.FTZ R0, R90, c[0x0][0x2d0], -R6 ;  /* 0x0000b4005a007a23 */ /* 0x002fe40000010806 */
[----:B------:R-:W-:-:S03]  /*11990*/  IMAD.MOV.U32 R5, RZ, RZ, R123 ;  /* 0x000000ffff057224 */ /* 0x000fc600078e007b */
[C---:B------:R-:W-:Y:S01]  /*119a0*/  HMMA.16816.F32.BF16 R20, R8.reuse, R106, R40 ;  /* 0x0000006a0814723c */ /* 0x040fe20000041828 */
[----:B------:R-:W1:Y:S01]  /*119b0*/  SHFL.BFLY PT, R4, R3, 0x1, 0x1f ;  /* 0x0c201f0003047f89 */ /* 0x000e6200000e0000 */
[----:B------:R-:W2:Y:S06]  /*119c0*/  MUFU.EX2 R245, R0 ;  /* 0x0000000000f57308 */ /* 0x000eac0000000800 */
[----:B------:R-:W-:Y:S01]  /*119d0*/  HMMA.16816.F32.BF16 R24, R8, R98, R44 ;  /* 0x000000620818723c */ /* 0x000fe2000004182c */
[----:B---3--:R-:W-:-:S04]  /*119e0*/  FFMA.FTZ R2, R82, c[0x0][0x2d0], -R6 ;  /* 0x0000b40052027a23 */ /* 0x008fc80000010806 */
[----:B------:R3:W-:Y:S03]  /*119f0*/  MUFU.EX2 R237, R2 ;  /* 0x0000000200ed7308 */ /* 0x0007e60000000800 */
[----:B------:R-:W-:Y:S07]  /*11a00*/  HMMA.16816.F32.BF16 R12, R8, R110, R12 ;  /* 0x0000006e080c723c */ /* 0x000fee000004180c */
[----:B------:R-:W-:-:S02]  /*11a10*/  F2FP.BF16.PACK_AB R8, R195, R235 ;  /* 0x000000ebc308723e */ /* 0x000fc400000010ff */
[----:B-1----:R-:W-:Y:S02]  /*11a20*/  FMNMX.FTZ R3, R3, R4, !PT ;  /* 0x0000000403037209 */ /* 0x002fe40007810000 */
[----:B----4-:R-:W-:Y:S01]  /*11a30*/  F2FP.BF16.PACK_AB R10, R242, R243 ;  /* 0x000000f3f20a723e */ /* 0x010fe200000010ff */
[----:B---3--:R-:W-:Y:S01]  /*11a40*/  FFMA.FTZ R2, R83, c[0x0][0x2d0], -R6 ;  /* 0x0000b40053027a23 */ /* 0x008fe20000010806 */
[----:B--2---:R-:W-:Y:S01]  /*11a50*/  F2FP.BF16.PACK_AB R11, R245, R190 ;  /* 0x000000bef50b723e */ /* 0x004fe200000010ff */
[----:B------:R-:W1:Y:S02]  /*11a60*/  LDSM.16.MT88.4 R80, [R210+0x1100] ;  /* 0x00110000d250783b */ /* 0x000e640000004200 */
[----:B------:R2:W3:Y:S02]  /*11a70*/  MUFU.EX2 R191, R2 ;  /* 0x0000000200bf7308 */ /* 0x0004e40000000800 */
[----:B--2---:R-:W-:Y:S01]  /*11a80*/  FMUL.FTZ R2, R70, c[0x0][0x2d0] ;  /* 0x0000b40046027a20 */ /* 0x004fe20000410000 */
[----:B---3--:R-:W-:-:S04]  /*11a90*/  F2FP.BF16.PACK_AB R9, R191, R237 ;  /* 0x000000edbf09723e */ /* 0x008fc800000010ff */
[----:B------:R-:W-:Y:S02]  /*11aa0*/  FSEL R2, R2, RZ, P0 ;  /* 0x000000ff02027208 */ /* 0x000fe40000000000 */
[----:B------:R-:W-:Y:S01]  /*11ab0*/  FSETP.NEU.FTZ.AND P0, PT, R3, -INF , PT ;  /* 0xff8000000300780b */ /* 0x000fe20003f1d000 */
[C---:B------:R-:W-:Y:S02]  /*11ac0*/  HMMA.16816.F32.BF16 R144, R8.reuse, R84, R52 ;  /* 0x000000540890723c */ /* 0x040fe40000041834 */
[--C-:B------:R-:W-:Y:S02]  /*11ad0*/  FFMA.FTZ R0, R67, c[0x0][0x2d0], -R2.reuse ;  /* 0x0000b40043007a23 */ /* 0x100fe40000010802 */
[--C-:B------:R-:W-:Y:S01]  /*11ae0*/  FFMA.FTZ R4, R120, c[0x0][0x2d0], -R2.reuse ;  /* 0x0000b40078047a23 */ /* 0x100fe20000010802 */
[----:B------:R-:W2:Y:S01]  /*11af0*/  LDSM.16.MT88.4 R64, [R212+0x1100] ;  /* 0x00110000d440783b */ /* 0x000ea20000004200 */
[----:B------:R3:W-:Y:S02]  /*11b00*/  MUFU.EX2 R215, R0 ;  /* 0x0000000000d77308 */ /* 0x0007e40000000800 */
[C---:B------:R-:W-:Y:S06]  /*11b10*/  HMMA.16816.F32.BF16 R120, R8.reuse, R86, R28 ;  /* 0x000000560878723c */ /* 0x040fec000004181c */
[----:B------:R-:W-:Y:S02]  /*11b20*/  MUFU.EX2 R218, R4 ;  /* 0x0000000400da7308 */ /* 0x000fe40000000800 */
[----:B-1----:R-:W-:Y:S01]  /*11b30*/  HMMA.16816.F32.BF16 R152, R8, R80, R32 ;  /* 0x000000500898723c */ /* 0x002fe20000041820 */
[----:B---3--:R-:W-:-:S02]  /*11b40*/  FFMA.FTZ R0, R88, c[0x0][0x2d0], -R2 ;  /* 0x0000b40058007a23 */ /* 0x008fc40000010802 */
[----:B------:R-:W1:Y:S03]  /*11b50*/  LDSM.16.MT88.4 R88, [R211+0x1100] ;  /* 0x00110000d358783b */ /* 0x000e660000004200 */
[----:B------:R3:W-:Y:S02]  /*11b60*/  MUFU.EX2 R216, R0 ;  /* 0x0000000000d87308 */ /* 0x0007e40000000800 */
[--C-:B---3--:R-:W-:Y:S01]  /*11b70*/  FFMA.FTZ R0, R117, c[0x0][0x2d0], -R2.reuse ;  /* 0x0000b40075007a23 */ /* 0x108fe20000010802 */
[----:B------:R-:W-:Y:S01]  /*11b80*/  MOV R117, R244 ;  /* 0x000000f400757202 */ /* 0x000fe20000000f00 */
[C---:B--2---:R-:W-:Y:S04]  /*11b90*/  HMMA.16816.F32.BF16 R148, R8.reuse, R64, R48 ;  /* 0x000000400894723c */ /* 0x044fe80000041830 */
[----:B------:R2:W-:Y:S04]  /*11ba0*/  MUFU.EX2 R208, R0 ;  /* 0x0000000000d07308 */ /* 0x0005e80000000800 */
[----:B------:R-:W-:Y:S01]  /*11bb0*/  HMMA.16816.F32.BF16 R124, R8, R66, R24 ;  /* 0x00000042087c723c */ /* 0x000fe20000041818 */
[----:B--2---:R-:W-:-:S07]  /*11bc0*/  FFMA.FTZ R0, R118, c[0x0][0x2d0], -R2 ;  /* 0x0000b40076007a23 */ /* 0x004fce0000010802 */
[C---:B-1----:R-:W-:Y:S01]  /*11bd0*/  HMMA.16816.F32.BF16 R156, R8.reuse, R88, R16 ;  /* 0x00000058089c723c */ /* 0x042fe20000041810 */
[----:B------:R1:W2:Y:S07]  /*11be0*/  MUFU.EX2 R69, R0 ;  /* 0x0000000000457308 */ /* 0x0002ae0000000800 */
[----:B------:R-:W-:Y:S01]  /*11bf0*/  HMMA.16816.F32.BF16 R136, R8, R90, R12 ;  /* 0x0000005a0888723c */ /* 0x000fe2000004180c */
[----:B-1----:R-:W-:Y:S02]  /*11c00*/  FFMA.FTZ R0, R119, c[0x0][0x2d0], -R2 ;  /* 0x0000b40077007a23 */ /* 0x002fe40000010802 */
[----:B--2---:R-:W-:-:S02]  /*11c10*/  IMAD.MOV.U32 R119, RZ, RZ, R69 ;  /* 0x000000ffff777224 */ /* 0x004fc400078e0045 */
[----:B------:R1:W2:Y:S02]  /*11c20*/  MUFU.EX2 R36, R0 ;  /* 0x0000000000247308 */ /* 0x0002a40000000800 */
[----:B-1----:R-:W-:-:S05]  /*11c30*/  FMUL.FTZ R0, R3, c[0x0][0x2d0] ;  /* 0x0000b40003007a20 */ /* 0x002fca0000410000 */
[----:B------:R-:W-:-:S05]  /*11c40*/  FSEL R0, R0, RZ, P0 ;  /* 0x000000ff00007208 */ /* 0x000fca0000000000 */
[----:B------:R-:W-:Y:S02]  /*11c50*/  FFMA.FTZ R4, R68, c[0x0][0x2d0], -R0 ;  /* 0x0000b40044047a23 */ /* 0x000fe40000010800 */
[----:B--2---:R-:W-:Y:S02]  /*11c60*/  IMAD.MOV.U32 R68, RZ, RZ, R36 ;  /* 0x000000ffff447224 */ /* 0x004fe400078e0024 */
[----:B------:R1:W-:Y:S02]  /*11c70*/  MUFU.EX2 R69, R4 ;  /* 0x0000000400457308 */ /* 0x0003e40000000800 */
[----:B-1----:R-:W-:Y:S01]  /*11c80*/  FFMA.FTZ R4, R74, c[0x0][0x2d0], -R0 ;  /* 0x0000b4004a047a23 */ /* 0x002fe20000010800 */
[----:B------:R-:W-:-:S05]  /*11c90*/  MOV R74, R248 ;  /* 0x000000f8004a7202 */ /* 0x000fca0000000f00 */
[----:B------:R1:W2:Y:S02]  /*11ca0*/  MUFU.EX2 R202, R4 ;  /* 0x0000000400ca7308 */ /* 0x0002a40000000800 */
[----:B-1----:R-:W-:-:S06]  /*11cb0*/  FFMA.FTZ R4, R112, c[0x0][0x2d0], -R0 ;  /* 0x0000b40070047a23 */ /* 0x002fcc0000010800 */
[----:B------:R1:W-:Y:S02]  /*11cc0*/  MUFU.EX2 R118, R4 ;  /* 0x0000000400767308 */ /* 0x0003e40000000800 */
[----:B-1----:R-:W-:-:S06]  /*11cd0*/  FFMA.FTZ R4, R75, c[0x0][0x2d0], -R0 ;  /* 0x0000b4004b047a23 */ /* 0x002fcc0000010800 */
[----:B------:R1:W3:Y:S02]  /*11ce0*/  MUFU.EX2 R219, R4 ;  /* 0x0000000400db7308 */ /* 0x0002e40000000800 */
[----:B-1----:R-:W-:Y:S02]  /*11cf0*/  FFMA.FTZ R4, R128, c[0x0][0x2d0], -R2 ;  /* 0x0000b40080047a23 */ /* 0x002fe40000010802 */
[----:B------:R-:W-:Y:S04]  /*11d00*/  HMMA.16816.F32.BF16 R128, R8, R82, R20 ;  /* 0x000000520880723c */ /* 0x000fe80000041814 */
[----:B------:R1:W4:Y:S03]  /*11d10*/  MUFU.EX2 R36, R4 ;  /* 0x0000000400247308 */ /* 0x0003260000000800 */
[----:B------:R-:W-:-:S02]  /*11d20*/  F2FP.BF16.PACK_AB R8, R216, R215 ;  /* 0x000000d7d808723e */ /* 0x000fc400000010ff */
[----:B------:R-:W-:Y:S02]  /*11d30*/  F2FP.BF16.PACK_AB R10, R119, R208 ;  /* 0x000000d0770a723e */ /* 0x000fe400000010ff */
[----:B--2---:R-:W-:Y:S02]  /*11d40*/  F2FP.BF16.PACK_AB R9, R202, R69 ;  /* 0x00000045ca09723e */ /* 0x004fe400000010ff */
[----:B---3--:R-:W-:Y:S01]  /*11d50*/  F2FP.BF16.PACK_AB R11, R219, R118 ;  /* 0x00000076db0b723e */ /* 0x008fe200000010ff */
[----:B-1----:R-:W-:Y:S01]  /*11d60*/  FFMA.FTZ R4, R134, c[0x0][0x2d0], -R2 ;  /* 0x0000b40086047a23 */ /* 0x002fe20000010802 */
[----:B------:R-:W-:-:S05]  /*11d70*/  MOV R134, R241 ;  /* 0x000000f100867202 */ /* 0x000fca0000000f00 */
[C---:B------:R-:W-:Y:S01]  /*11d80*/  HMMA.16816.F32.BF16 R16, R8.reuse, R76, RZ ;  /* 0x0000004c0810723c */ /* 0x040fe200000418ff */
[----:B------:R1:W2:Y:S06]  /*11d90*/  MUFU.EX2 R38, R4 ;  /* 0x0000000400267308 */ /* 0x0002ac0000000800 */
[----:B------:R-:W-:Y:S01]  /*11da0*/  IMAD.MOV.U32 R77, RZ, RZ, R236 ;  /* 0x000000ffff4d7224 */ /* 0x000fe200078e00ec */
[----:B------:R-:W-:Y:S01]  /*11db0*/  HMMA.16816.F32.BF16 R12, R8, R60, RZ ;  /* 0x0000003c080c723c */ /* 0x000fe200000418ff */
[----:B------:R-:W-:-:S06]  /*11dc0*/  IMAD.MOV.U32 R76, RZ, RZ, R235 ;  /* 0x000000ffff4c7224 */ /* 0x000fcc00078e00eb */
[----:B------:R-:W-:Y:S01]  /*11dd0*/  IMAD.MOV.U32 R60, RZ, RZ, R234 ;  /* 0x000000ffff3c7224 */ /* 0x000fe200078e00ea */
[----:B------:R-:W-:Y:S01]  /*11de0*/  HMMA.16816.F32.BF16 R32, R8, R78, RZ ;  /* 0x0000004e0820723c */ /* 0x000fe200000418ff */
[----:B-1----:R-:W-:-:S04]  /*11df0*/  FFMA.FTZ R4, R113, c[0x0][0x2d0], -R0 ;  /* 0x0000b40071047a23 */ /* 0x002fc80000010800 */
[----:B------:R1:W-:Y:S02]  /*11e00*/  MUFU.EX2 R252, R4 ;  /* 0x0000000400fc7308 */ /* 0x0003e40000000800 */
[----:B----4-:R-:W-:Y:S01]  /*11e10*/  IMAD.MOV.U32 R78, RZ, RZ, R36 ;  /* 0x000000ffff4e7224 */ /* 0x010fe200078e0024 */
[----:B------:R-:W-:Y:S01]  /*11e20*/  HMMA.16816.F32.BF16 R20, R8, R56, RZ ;  /* 0x000000380814723c */ /* 0x000fe200000418ff */
[----:B------:R-:W-:-:S06]  /*11e30*/  MOV R79, R203 ;  /* 0x000000cb004f7202 */ /* 0x000fcc0000000f00 */
[----:B------:R-:W-:Y:S01]  /*11e40*/  IMAD.MOV.U32 R57, RZ, RZ, R202 ;  /* 0x000000ffff397224 */ /* 0x000fe200078e00ca */
[----:B------:R-:W-:Y:S01]  /*11e50*/  HMMA.16816.F32.BF16 R28, R8, R58, RZ ;  /* 0x0000003a081c723c */ /* 0x000fe200000418ff */
[----:B-1----:R-:W-:-:S07]  /*11e60*/  FFMA.FTZ R4, R114, c[0x0][0x2d0], -R0 ;  /* 0x0000b40072047a23 */ /* 0x002fce0000010800 */
[----:B------:R-:W-:Y:S01]  /*11e70*/  HMMA.16816.F32.BF16 R24, R8, R100, RZ ;  /* 0x000000640818723c */ /* 0x000fe200000418ff */
[----:B------:R1:W-:Y:S02]  /*11e80*/  MUFU.EX2 R40, R4 ;  /* 0x0000000400287308 */ /* 0x0003e40000000800 */
[----:B-1----:R-:W-:-:S06]  /*11e90*/  FFMA.FTZ R4, R115, c[0x0][0x2d0], -R0 ;  /* 0x0000b40073047a23 */ /* 0x002fcc0000010800 */
[----:B------:R1:W3:Y:S02]  /*11ea0*/  MUFU.EX2 R37, R4 ;  /* 0x0000000400257308 */ /* 0x0002e40000000800 */
[----:B-1----:R-:W-:Y:S01]  /*11eb0*/  FFMA.FTZ R4, R116, c[0x0][0x2d0], -R0 ;  /* 0x0000b40074047a23 */ /* 0x002fe20000010800 */
[----:B--2---:R-:W-:Y:S01]  /*11ec0*/  MOV R116, R38 ;  /* 0x0000002600747202 */ /* 0x004fe20000000f00 */
[----:B---3--:R-:W-:-:S04]  /*11ed0*/  IMAD.MOV.U32 R61, RZ, RZ, R37 ;  /* 0x000000ffff3d7224 */ /* 0x008fc800078e0025 */
[----:B------:R1:W2:Y:S01]  /*11ee0*/  MUFU.EX2 R75, R4 ;  /* 0x00000004004b7308 */ /* 0x0002a20000000800 */
[C---:B------:R-:W-:Y:S07]  /*11ef0*/  HMMA.16816.F32.BF16 R36, R8.reuse, R62, RZ ;  /* 0x0000003e0824723c */ /* 0x040fee00000418ff */
[----:B------:R-:W-:Y:S02]  /*11f00*/  IMAD.MOV.U32 R63, RZ, RZ, R40 ;  /* 0x000000ffff3f7224 */ /* 0x000fe400078e0028 */
[----:B------:R-:W-:Y:S01]  /*11f10*/  HMMA.16816.F32.BF16 R40, R8, R102, RZ ;  /* 0x000000660828723c */ /* 0x000fe200000418ff */
[----:B-1----:R-:W-:-:S06]  /*11f20*/  FFMA.FTZ R4, R176, c[0x0][0x2d0], -R7 ;  /* 0x0000b400b0047a23 */ /* 0x002fcc0000010807 */
[----:B------:R-:W-:Y:S02]  /*11f30*/  F2FP.BF16.PACK_AB R8, R218, R68 ;  /* 0x00000044da08723e */ /* 0x000fe400000010ff */
[----:B------:R-:W-:Y:S01]  /*11f40*/  F2FP.BF16.PACK_AB R10, R116, R78 ;  /* 0x0000004e740a723e */ /* 0x000fe200000010ff */
[----:B------:R1:W-:Y:S01]  /*11f50*/  MUFU.EX2 R251, R4 ;  /* 0x0000000400fb7308 */ /* 0x0003e20000000800 */
[----:B------:R-:W-:Y:S02]  /*11f60*/  F2FP.BF16.PACK_AB R9, R63, R252 ;  /* 0x000000fc3f09723e */ /* 0x000fe400000010ff */
[----:B--2---:R-:W-:-:S07]  /*11f70*/  F2FP.BF16.PACK_AB R11, R75, R61 ;  /* 0x0000003d4b0b723e */ /* 0x004fce00000010ff */
[----:B------:R-:W-:Y:S01]  /*11f80*/  HMMA.16816.F32.BF16 R16, R8, R96, R16 ;  /* 0x000000600810723c */ /* 0x000fe20000041810 */
[----:B-1----:R-:W-:Y:S02]  /*11f90*/  FFMA.FTZ R4, R160, c[0x0][0x2d0], -R2 ;  /* 0x0000b400a0047a23 */ /* 0x002fe40000010802 */
[----:B------:R-:W-:-:S05]  /*11fa0*/  IMAD.MOV.U32 R160, RZ, RZ, R247 ;  /* 0x000000ffffa07224 */ /* 0x000fca00078e00f7 */
[C---:B------:R-:W-:Y:S01]  /*11fb0*/  HMMA.16816.F32.BF16 R48, R8.reuse, R92, R20 ;  /* 0x0000005c0830723c */ /* 0x040fe20000041814 */
[----:B------:R1:W-:Y:S07]  /*11fc0*/  MUFU.EX2 R247, R4 ;  /* 0x0000000400f77308 */ /* 0x0003ee0000000800 */
[C---:B------:R-:W-:Y:S08]  /*11fd0*/  HMMA.16816.F32.BF16 R52, R8.reuse, R104, R12 ;  /* 0x000000680834723c */ /* 0x040ff0000004180c */
[----:B------:R-:W-:Y:S01]  /*11fe0*/  HMMA.16816.F32.BF16 R12, R8, R94, R28 ;  /* 0x0000005e080c723c */ /* 0x000fe2000004181c */
[----:B-1----:R-:W-:-:S02]  /*11ff0*/  FFMA.FTZ R4, R143, c[0x0][0x2d0], -R2 ;  /* 0x0000b4008f047a23 */ /* 0x002fc40000010802 */
[----:B------:R-:W-:Y:S02]  /*12000*/  IMAD.MOV.U32 R143, RZ, RZ, R243 ;  /* 0x000000ffff8f7224 */ /* 0x000fe400078e00f3 */
[----:B------:R1:W2:Y:S03]  /*12010*/  MUFU.EX2 R248, R4 ;  /* 0x0000000400f87308 */ /* 0x0002a60000000800 */
[C---:B------:R-:W-:Y:S08]  /*12020*/  HMMA.16816.F32.BF16 R20, R8.reuse, R98, R32 ;  /* 0x000000620814723c */ /* 0x040ff00000041820 */
[----:B------:R-:W-:Y:S01]  /*12030*/  HMMA.16816.F32.BF16 R44, R8, R108, R24 ;  /* 0x0000006c082c723c */ /* 0x000fe20000041818 */
[----:B------:R-:W-:Y:S01]  /*12040*/  LDSM.16.MT88.4 R24, [R212+0x1900] ;  /* 0x00190000d418783b */ /* 0x000fe20000004200 */
[----:B-1----:R-:W-:-:S02]  /*12050*/  FFMA.FTZ R4, R142, c[0x0][0x2d0], -R2 ;  /* 0x0000b4008e047a23 */ /* 0x002fc40000010802 */
[----:B------:R-:W-:-:S04]  /*12060*/  IMAD.MOV.U32 R142, RZ, RZ, R246 ;  /* 0x000000ffff8e7224 */ /* 0x000fc800078e00f6 */
[C---:B------:R-:W-:Y:S01]  /*12070*/  HMMA.16816.F32.BF16 R28, R8.reuse, R106, R36 ;  /* 0x0000006a081c723c */ /* 0x040fe20000041824 */
[----:B------:R1:W-:Y:S07]  /*12080*/  MUFU.EX2 R249, R4 ;  /* 0x0000000400f97308 */ /* 0x0003ee0000000800 */
[----:B------:R-:W-:Y:S07]  /*12090*/  HMMA.16816.F32.BF16 R32, R8, R110, R40 ;  /* 0x0000006e0820723c */ /* 0x000fee0000041828 */
[----:B--2---:R-:W-:Y:S01]  /*120a0*/  F2FP.BF16.PACK_AB R8, R248, R247 ;  /* 0x000000f7f808723e */ /* 0x004fe200000010ff */
[----:B-1----:R-:W-:-:S02]  /*120b0*/  FFMA.FTZ R4, R141, c[0x0][0x2d0], -R2 ;  /* 0x0000b4008d047a23 */ /* 0x002fc40000010802 */
[----:B------:R-:W-:Y:S02]  /*120c0*/  IMAD.MOV.U32 R141, RZ, RZ, R245 ;  /* 0x000000ffff8d7224 */ /* 0x000fe400078e00f5 */
        /* <DEDUP_REMOVED lines=17> */
[----:B------:R1:W2:Y:S02]  /*121e0*/  MUFU.EX2 R242, R4 ;  /* 0x0000000400f27308 */ /* 0x0002a40000000800 */
[C---:B------:R-:W-:Y:S01]  /*121f0*/  HMMA.16816.F32.BF16 R112, R8.reuse, R64, R16 ;  /* 0x000000400870723c */ /* 0x040fe20000041810 */
[----:B------:R-:W3:Y:S07]  /*12200*/  LDSM.16.MT88.4 R16, [R209+0x1900] ;  /* 0x00190000d110783b */ /* 0x000eee0000004200 */
[----:B------:R-:W-:Y:S01]  /*12210*/  HMMA.16816.F32.BF16 R100, R8, R66, R20 ;  /* 0x000000420864723c */ /* 0x000fe20000041814 */
[----:B------:R-:W-:Y:S01]  /*12220*/  LDSM.16.MT88.4 R20, [R211+0x1900] ;  /* 0x00190000d314783b */ /* 0x000fe20000004200 */
[----:B-1----:R-:W-:-:S03]  /*12230*/  FFMA.FTZ R4, R185, c[0x0][0x2d0], -R7 ;  /* 0x0000b400b9047a23 */ /* 0x002fc60000010807 */
[----:B------:R-:W-:Y:S01]  /*12240*/  LDSM.16.MT88.4 R64, [R212+0x2100] ;  /* 0x00210000d440783b */ /* 0x000fe20000004200 */
[----:B------:R-:W-:Y:S01]  /*12250*/  IMAD.MOV.U32 R185, RZ, RZ, R74 ;  /* 0x000000ffffb97224 */ /* 0x000fe200078e004a */
[----:B------:R-:W-:Y:S01]  /*12260*/  MOV R74, R237 ;  /* 0x000000ed004a7202 */ /* 0x000fe20000000f00 */
[----:B------:R1:W-:Y:S01]  /*12270*/  MUFU.EX2 R240, R4 ;  /* 0x0000000400f07308 */ /* 0x0003e20000000800 */
[----:B------:R-:W-:Y:S01]  /*12280*/  HMMA.16816.F32.BF16 R92, R8, R82, R28 ;  /* 0x00000052085c723c */ /* 0x000fe2000004181c */
[----:B------:R-:W4:Y:S01]  /*12290*/  LDSM.16.MT88.4 R28, [R210+0x1900] ;  /* 0x00190000d21c783b */ /* 0x000f220000004200 */
[----:B------:R-:W-:Y:S01]  /*122a0*/  MOV R176, R74 ;  /* 0x0000004a00b07202 */ /* 0x000fe20000000f00 */
[----:B------:R-:W-:-:S05]  /*122b0*/  IMAD.MOV.U32 R74, RZ, RZ, R194 ;  /* 0x000000ffff4a7224 */ /* 0x000fca00078e00c2 */
[----:B------:R-:W-:Y:S01]  /*122c0*/  HMMA.16816.F32.BF16 R108, R8, R84, R48 ;  /* 0x00000054086c723c */ /* 0x000fe20000041830 */
[----:B-1----:R-:W-:-:S07]  /*122d0*/  FFMA.FTZ R4, R187, c[0x0][0x2d0], -R7 ;  /* 0x0000b400bb047a23 */ /* 0x002fce0000010807 */
[C---:B------:R-:W-:Y:S01]  /*122e0*/  HMMA.16816.F32.BF16 R104, R8.reuse, R86, R12 ;  /* 0x000000560868723c */ /* 0x040fe2000004180c */
[----:B------:R1:W1:Y:S07]  /*122f0*/  MUFU.EX2 R241, R4 ;  /* 0x0000000400f17308 */ /* 0x00026e0000000800 */
[C---:B------:R-:W-:Y:S08]  /*12300*/  HMMA.16816.F32.BF16 R84, R8.reuse, R88, R44 ;  /* 0x000000580854723c */ /* 0x040ff0000004182c */
[----:B------:R-:W-:Y:S01]  /*12310*/  HMMA.16816.F32.BF16 R96, R8, R80, R52 ;  /* 0x000000500860723c */ /* 0x000fe20000041834 */
[----:B------:R-:W-:Y:S01]  /*12320*/  LDSM.16.MT88.4 R80, [R211+0x2100] ;  /* 0x00210000d350783b */ /* 0x000fe20000004200 */
[----:B-1----:R-:W-:-:S04]  /*12330*/  FFMA.FTZ R4, R196, c[0x0][0x2d0], -R7 ;  /* 0x0000b400c4047a23 */ /* 0x002fc80000010807 */
[----:B------:R1:W-:Y:S02]  /*12340*/  MUFU.EX2 R239, R4 ;  /* 0x0000000400ef7308 */ /* 0x0003e40000000800 */
[----:B------:R-:W-:Y:S07]  /*12350*/  HMMA.16816.F32.BF16 R88, R8, R90, R32 ;  /* 0x0000005a0858723c */ /* 0x000fee0000041820 */
[----:B--2---:R-:W-:Y:S02]  /*12360*/  F2FP.BF16.PACK_AB R8, R242, R251 ;  /* 0x000000fbf208723e */ /* 0x004fe400000010ff */
[----:B------:R-:W-:Y:S01]  /*12370*/  F2FP.BF16.PACK_AB R10, R241, R240 ;  /* 0x000000f0f10a723e */ /* 0x000fe200000010ff */
[----:B-1----:R-:W-:-:S04]  /*12380*/  FFMA.FTZ R4, R197, c[0x0][0x2d0], -R7 ;  /* 0x0000b400c5047a23 */ /* 0x002fc80000010807 */
[----:B------:R1:W-:Y:S02]  /*12390*/  MUFU.EX2 R238, R4 ;  /* 0x0000000400ee7308 */ /* 0x0003e40000000800 */
[----:B-1----:R-:W-:Y:S02]  /*123a0*/  FFMA.FTZ R4, R165, c[0x0][0x2d0], -R6 ;  /* 0x0000b400a5047a23 */ /* 0x002fe40000010806 */
[----:B------:R-:W-:-:S04]  /*123b0*/  IMAD.MOV.U32 R165, RZ, RZ, R75 ;  /* 0x000000ffffa57224 */ /* 0x000fc800078e004b */
[----:B------:R1:W-:Y:S01]  /*123c0*/  MUFU.EX2 R237, R4 ;  /* 0x0000000400ed7308 */ /* 0x0003e20000000800 */
[----:B------:R-:W-:Y:S02]  /*123d0*/  IMAD.MOV.U32 R75, RZ, RZ, R195 ;  /* 0x000000ffff4b7224 */ /* 0x000fe400078e00c3 */
[----:B-1----:R-:W-:Y:S02]  /*123e0*/  FFMA.FTZ R4, R172, c[0x0][0x2d0], -R6 ;  /* 0x0000b400ac047a23 */ /* 0x002fe40000010806 */
        /* <DEDUP_REMOVED lines=8> */
[----:B------:R-:W-:Y:S01]  /*12470*/  IMAD.MOV.U32 R116, RZ, RZ, R119 ;  /* 0x000000ffff747224 */ /* 0x000fe200078e0077 */
[----:B------:R-:W-:-:S03]  /*12480*/  MOV R119, R191 ;  /* 0x000000bf00777202 */ /* 0x000fc60000000f00 */
[----:B------:R1:W2:Y:S02]  /*12490*/  MUFU.EX2 R203, R4 ;  /* 0x0000000400cb7308 */ /* 0x0002a40000000800 */
[----:B-1----:R-:W-:Y:S01]  /*124a0*/  FFMA.FTZ R4, R198, c[0x0][0x2d0], -R7 ;  /* 0x0000b400c6047a23 */ /* 0x002fe20000010807 */
[----:B--2---:R-:W-:-:S05]  /*124b0*/  F2FP.BF16.PACK_AB R11, R203, R235 ;  /* 0x000000ebcb0b723e */ /* 0x004fca00000010ff */
[----:B------:R1:W-:Y:S02]  /*124c0*/  MUFU.EX2 R234, R4 ;  /* 0x0000000400ea7308 */ /* 0x0003e40000000800 */
[C---:B---3--:R-:W-:Y:S07]  /*124d0*/  HMMA.16816.F32.BF16 R52, R8.reuse, R18, R120 ;  /* 0x000000120834723c */ /* 0x048fee0000041878 */
[----:B------:R-:W-:Y:S01]  /*124e0*/  IMAD.MOV.U32 R123, RZ, RZ, R190 ;  /* 0x000000ffff7b7224 */ /* 0x000fe200078e00be */
[----:B------:R-:W-:Y:S01]  /*124f0*/  HMMA.16816.F32.BF16 R48, R8, R24, R148 ;  /* 0x000000180830723c */ /* 0x000fe20000041894 */
[----:B------:R-:W-:-:S02]  /*12500*/  IMAD.MOV.U32 R121, RZ, RZ, R185 ;  /* 0x000000ffff797224 */ /* 0x000fc400078e00b9 */
[----:B------:R-:W-:Y:S02]  /*12510*/  IMAD.MOV.U32 R120, RZ, RZ, R140 ;  /* 0x000000ffff787224 */ /* 0x000fe400078e008c */
[----:B-1----:R-:W-:Y:S02]  /*12520*/  FFMA.FTZ R4, R199, c[0x0][0x2d0], -R7 ;  /* 0x0000b400c7047a23 */ /* 0x002fe40000010807 */
[----:B------:R-:W-:Y:S01]  /*12530*/  IMAD.MOV.U32 R149, RZ, RZ, R68 ;  /* 0x000000ffff957224 */ /* 0x000fe200078e0044 */
[----:B------:R-:W-:Y:S01]  /*12540*/  HMMA.16816.F32.BF16 R44, R8, R26, R124 ;  /* 0x0000001a082c723c */ /* 0x000fe2000004187c */
[----:B------:R1:W2:Y:S01]  /*12550*/  MUFU.EX2 R202, R4 ;  /* 0x0000000400ca7308 */ /* 0x0002a20000000800 */
[----:B------:R-:W-:Y:S01]  /*12560*/  IMAD.MOV.U32 R150, RZ, RZ, R141 ;  /* 0x000000ffff967224 */ /* 0x000fe200078e008d */
[----:B------:R-:W-:Y:S01]  /*12570*/  MOV R151, R142 ;  /* 0x0000008e00977202 */ /* 0x000fe20000000f00 */
[----:B------:R-:W-:-:S04]  /*12580*/  IMAD.MOV.U32 R148, RZ, RZ, R121 ;  /* 0x000000ffff947224 */ /* 0x000fc800078e0079 */
[C---:B----4-:R-:W-:Y:S07]  /*12590*/  HMMA.16816.F32.BF16 R40, R8.reuse, R28, R152 ;  /* 0x0000001c0828723c */ /* 0x050fee0000041898 */
[----:B------:R-:W-:Y:S01]  /*125a0*/  IMAD.MOV.U32 R153, RZ, RZ, R175 ;  /* 0x000000ffff997224 */ /* 0x000fe200078e00af */
[C---:B------:R-:W-:Y:S01]  /*125b0*/  HMMA.16816.F32.BF16 R36, R8.reuse, R30, R128 ;  /* 0x0000001e0824723c */ /* 0x040fe20000041880 */
[----:B-1----:R-:W-:Y:S01]  /*125c0*/  FFMA.FTZ R4, R177, c[0x0][0x2d0], -R6 ;  /* 0x0000b400b1047a23 */ /* 0x002fe20000010806 */
[----:B------:R-:W-:Y:S01]  /*125d0*/  LDSM.16.MT88.4 R128, [R212+0x2900] ;  /* 0x00290000d480783b */ /* 0x000fe20000004200 */
[----:B------:R-:W-:Y:S01]  /*125e0*/  IMAD.MOV.U32 R177, RZ, RZ, R57 ;  /* 0x000000ffffb17224 */ /* 0x000fe200078e0039 */
[----:B------:R-:W-:Y:S01]  /*125f0*/  MOV R152, R171 ;  /* 0x000000ab00987202 */ /* 0x000fe20000000f00 */
[----:B------:R1:W-:Y:S03]  /*12600*/  MUFU.EX2 R199, R4 ;  /* 0x0000000400c77308 */ /* 0x0003e60000000800 */
[----:B------:R-:W-:Y:S01]  /*12610*/  HMMA.16816.F32.BF16 R56, R8, R16, R144 ;  /* 0x000000100838723c */ /* 0x000fe20000041890 */
[----:B------:R-:W-:-:S05]  /*12620*/  MOV R122, R177 ;  /* 0x000000b1007a7202 */ /* 0x000fca0000000f00 */
[----:B------:R-:W-:Y:S01]  /*12630*/  IMAD.MOV.U32 R155, RZ, RZ, R122 ;  /* 0x000000ffff9b7224 */ /* 0x000fe200078e007a */
[----:B------:R-:W-:Y:S01]  /*12640*/  MOV R144, R78 ;  /* 0x0000004e00907202 */ /* 0x000fe20000000f00 */
[----:B------:R-:W-:Y:S01]  /*12650*/  IMAD.MOV.U32 R145, RZ, RZ, R79 ;  /* 0x000000ffff917224 */ /* 0x000fe200078e004f */
[C---:B------:R-:W-:Y:S01]  /*12660*/  HMMA.16816.F32.BF16 R32, R8.reuse, R20, R156 ;  /* 0x000000140820723c */ /* 0x040fe2000004189c */
[----:B------:R-:W-:Y:S01]  /*12670*/  IMAD.MOV.U32 R146, RZ, RZ, R60 ;  /* 0x000000ffff927224 */ /* 0x000fe200078e003c */
[----:B------:R-:W-:Y:S01]  /*12680*/  LDSM.16.MT88.4 R76, [R210+0x2100] ;  /* 0x00210000d24c783b */ /* 0x000fe20000004200 */
[----:B------:R-:W-:Y:S01]  /*12690*/  IMAD.MOV.U32 R147, RZ, RZ, R61 ;  /* 0x000000ffff937224 */ /* 0x000fe200078e003d */
[----:B------:R-:W-:Y:S01]  /*126a0*/  MOV R121, R145 ;  /* 0x0000009100797202 */ /* 0x000fe20000000f00 */
[----:B-1----:R-:W-:Y:S02]  /*126b0*/  FFMA.FTZ R4, R182, c[0x0][0x2d0], -R6 ;  /* 0x0000b400b6047a23 */ /* 0x002fe40000010806 */
[----:B------:R-:W-:Y:S01]  /*126c0*/  IMAD.MOV.U32 R182, RZ, RZ, R63 ;  /* 0x000000ffffb67224 */ /* 0x000fe200078e003f */
[----:B------:R-:W-:Y:S01]  /*126d0*/  HMMA.16816.F32.BF16 R12, R8, R22, R136 ;  /* 0x00000016080c723c */ /* 0x000fe20000041888 */
[----:B------:R-:W1:Y:S01]  /*126e0*/  MUFU.EX2 R198, R4 ;  /* 0x0000000400c67308 */ /* 0x000e620000000800 */
[----:B------:R-:W3:Y:S01]  /*126f0*/  LDSM.16.MT88.4 R60, [R209+0x2100] ;  /* 0x00210000d13c783b */ /* 0x000ee20000004200 */
[----:B------:R-:W-:Y:S01]  /*12700*/  IMAD.MOV.U32 R157, RZ, RZ, R176 ;  /* 0x000000ffff9d7224 */ /* 0x000fe200078e00b0 */
[----:B------:R-:W-:Y:S01]  /*12710*/  MOV R156, R116 ;  /* 0x00000074009c7202 */ /* 0x000fe20000000f00 */
[----:B------:R-:W-:-:S02]  /*12720*/  IMAD.MOV.U32 R159, RZ, RZ, R172 ;  /* 0x000000ffff9f7224 */ /* 0x000fc400078e00ac */
[----:B------:R-:W-:Y:S01]  /*12730*/  F2FP.BF16.PACK_AB R8, R238, R239 ;  /* 0x000000efee08723e */ /* 0x000fe200000010ff */
[----:B------:R-:W-:Y:S01]  /*12740*/  IMAD.MOV.U32 R139, RZ, RZ, R74 ;  /* 0x000000ffff8b7224 */ /* 0x000fe200078e004a */
[----:B--2---:R-:W-:Y:S01]  /*12750*/  F2FP.BF16.PACK_AB R10, R202, R234 ;  /* 0x000000eaca0a723e */ /* 0x004fe200000010ff */
[----:B------:R-:W-:Y:S01]  /*12760*/  IMAD.MOV.U32 R122, RZ, RZ, R144 ;  /* 0x000000ffff7a7224 */ /* 0x000fe200078e0090 */
[----:B------:R-:W-:Y:S01]  /*12770*/  MOV R138, R119 ;  /* 0x00000077008a7202 */ /* 0x000fe20000000f00 */
[----:B------:R-:W-:Y:S02]  /*12780*/  IMAD.MOV.U32 R154, RZ, RZ, R147 ;  /* 0x000000ffff9a7224 */ /* 0x000fe400078e0093 */
[----:B------:R-:W-:Y:S02]  /*12790*/  IMAD.MOV.U32 R158, RZ, RZ, R165 ;  /* 0x000000ffff9e7224 */ /* 0x000fe400078e00a5 */
[----:B------:R-:W-:Y:S01]  /*127a0*/  IMAD.MOV.U32 R137, RZ, RZ, R118 ;  /* 0x000000ffff897224 */ /* 0x000fe200078e0076 */
[----:B-1----:R-:W-:Y:S01]  /*127b0*/  F2FP.BF16.PACK_AB R9, R198, R199 ;  /* 0x000000c7c609723e */ /* 0x002fe200000010ff */
[----:B------:R-:W-:-:S04]  /*127c0*/  FFMA.FTZ R4, R183, c[0x0][0x2d0], -R6 ;  /* 0x0000b400b7047a23 */ /* 0x000fc80000010806 */
[----:B------:R1:W-:Y:S02]  /*127d0*/  MUFU.EX2 R197, R4 ;  /* 0x0000000400c57308 */ /* 0x0003e40000000800 */
[----:B-1----:R-:W-:-:S06]  /*127e0*/  FFMA.FTZ R4, R184, c[0x0][0x2d0], -R6 ;  /* 0x0000b400b8047a23 */ /* 0x002fcc0000010806 */
[----:B------:R1:W2:Y:S02]  /*127f0*/  MUFU.EX2 R196, R4 ;  /* 0x0000000400c47308 */ /* 0x0002a40000000800 */
[----:B-1----:R-:W-:Y:S01]  /*12800*/  FFMA.FTZ R4, R166, c[0x0][0x2d0], -R2 ;  /* 0x0000b400a6047a23 */ /* 0x002fe20000010802 */
[----:B--2---:R-:W-:-:S05]  /*12810*/  F2FP.BF16.PACK_AB R11, R196, R197 ;  /* 0x000000c5c40b723e */ /* 0x004fca00000010ff */
[----:B------:R1:W-:Y:S02]  /*12820*/  MUFU.EX2 R195, R4 ;  /* 0x0000000400c37308 */ /* 0x0003e40000000800 */
[C---:B---3--:R-:W-:Y:S08]  /*12830*/  HMMA.16816.F32.BF16 R56, R8.reuse, R60, R56 ;  /* 0x0000003c0838723c */ /* 0x048ff00000041838 */
        /* <DEDUP_REMOVED lines=8> */
[C---:B------:R-:W-:Y:S08]  /*128c0*/  HMMA.16816.F32.BF16 R36, R8.reuse, R78, R36 ;  /* 0x0000004e0824723c */ /* 0x040ff00000041824 */
[----:B------:R-:W-:Y:S01]  /*128d0*/  HMMA.16816.F32.BF16 R32, R8, R80, R32 ;  /* 0x000000500820723c */ /* 0x000fe20000041820 */
[----:B-1----:R-:W-:-:S04]  /*128e0*/  FFMA.FTZ R4, R174, c[0x0][0x2d0], -R2 ;  /* 0x0000b400ae047a23 */ /* 0x002fc80000010802 */
[----:B------:R1:W3:Y:S03]  /*128f0*/  MUFU.EX2 R190, R4 ;  /* 0x0000000400be7308 */ /* 0x0002e60000000800 */
[----:B------:R-:W-:Y:S07]  /*12900*/  HMMA.16816.F32.BF16 R12, R8, R82, R12 ;  /* 0x00000052080c723c */ /* 0x000fee000004180c */
[----:B--2---:R-:W-:Y:S01]  /*12910*/  F2FP.BF16.PACK_AB R8, R194, R195 ;  /* 0x000000c3c208723e */ /* 0x004fe200000010ff */
[----:B-1----:R-:W-:Y:S01]  /*12920*/  FFMA.FTZ R4, R161, c[0x0][0x2d0], -R0 ;  /* 0x0000b400a1047a23 */ /* 0x002fe20000010800 */
[----:B---3--:R-:W-:Y:S01]  /*12930*/  F2FP.BF16.PACK_AB R10, R190, R191 ;  /* 0x000000bfbe0a723e */ /* 0x008fe200000010ff */
[----:B------:R-:W-:-:S02]  /*12940*/  IMAD.MOV.U32 R161, RZ, RZ, R75 ;  /* 0x000000ffffa17224 */ /* 0x000fc400078e004b */
[----:B------:R1:W-:Y:S02]  /*12950*/  MUFU.EX2 R186, R4 ;  /* 0x0000000400ba7308 */ /* 0x0003e40000000800 */
[----:B-1----:R-:W-:-:S06]  /*12960*/  FFMA.FTZ R4, R162, c[0x0][0x2d0], -R0 ;  /* 0x0000b400a2047a23 */ /* 0x002fcc0000010800 */
[----:B------:R1:W2:Y:S02]  /*12970*/  MUFU.EX2 R187, R4 ;  /* 0x0000000400bb7308 */ /* 0x0002a40000000800 */
[----:B-1----:R-:W-:Y:S01]  /*12980*/  FFMA.FTZ R4, R163, c[0x0][0x2d0], -R0 ;  /* 0x0000b400a3047a23 */ /* 0x002fe20000010800 */
[----:B--2---:R-:W-:Y:S01]  /*12990*/  F2FP.BF16.PACK_AB R9, R187, R186 ;  /* 0x000000babb09723e */ /* 0x004fe200000010ff */
[----:B------:R-:W-:-:S04]  /*129a0*/  IMAD.MOV.U32 R163, RZ, RZ, R123 ;  /* 0x000000ffffa37224 */ /* 0x000fc800078e007b */
[----:B------:R1:W-:Y:S01]  /*129b0*/  MUFU.EX2 R185, R4 ;  /* 0x0000000400b97308 */ /* 0x0003e20000000800 */
[----:B------:R-:W-:Y:S02]  /*129c0*/  IMAD.MOV.U32 R123, RZ, RZ, R182 ;  /* 0x000000ffff7b7224 */ /* 0x000fe400078e00b6 */
[----:B-1----:R-:W-:-:S05]  /*129d0*/  FFMA.FTZ R4, R164, c[0x0][0x2d0], -R0 ;  /* 0x0000b400a4047a23 */ /* 0x002fca0000010800 */
[----:B------:R1:W2:Y:S02]  /*129e0*/  MUFU.EX2 R68, R4 ;  /* 0x0000000400447308 */ /* 0x0002a40000000800 */
[----:B-1----:R-:W-:Y:S01]  /*129f0*/  FFMA.FTZ R4, R233, c[0x0][0x2d0], -R7 ;  /* 0x0000b400e9047a23 */ /* 0x002fe20000010807 */
[----:B--2---:R-:W-:Y:S01]  /*12a00*/  F2FP.BF16.PACK_AB R11, R68, R185 ;  /* 0x000000b9440b723e */ /* 0x004fe200000010ff */
[----:B------:R-:W-:-:S04]  /*12a10*/  IMAD.MOV.U32 R233, RZ, RZ, R151 ;  /* 0x000000ffffe97224 */ /* 0x000fc800078e0097 */
[----:B------:R1:W-:Y:S02]  /*12a20*/  MUFU.EX2 R182, R4 ;  /* 0x0000000400b67308 */ /* 0x0003e40000000800 */
        /* <DEDUP_REMOVED lines=8> */
[----:B-1----:R-:W-:-:S07]  /*12ab0*/  FFMA.FTZ R4, R231, c[0x0][0x2d0], -R7 ;  /* 0x0000b400e7047a23 */ /* 0x002fce0000010807 */
[----:B------:R-:W-:Y:S01]  /*12ac0*/  HMMA.16816.F32.BF16 R92, R8, R30, R92 ;  /* 0x0000001e085c723c */ /* 0x000fe2000004185c */
[----:B------:R-:W-:Y:S01]  /*12ad0*/  FFMA.FTZ R7, R230, c[0x0][0x2d0], -R7 ;  /* 0x0000b400e6077a23 */ /* 0x000fe20000010807 */
[----:B--2---:R-:W-:Y:S01]  /*12ae0*/  F2FP.BF16.PACK_AB R164, R183, R182 ;  /* 0x000000b6b7a4723e */ /* 0x004fe200000010ff */
[----:B------:R1:W-:Y:S01]  /*12af0*/  MUFU.EX2 R184, R4 ;  /* 0x0000000400b87308 */ /* 0x0003e20000000800 */
[----:B------:R-:W-:-:S04]  /*12b00*/  IMAD.MOV.U32 R230, RZ, RZ, R143 ;  /* 0x000000ffffe67224 */ /* 0x000fc800078e008f */
[C---:B------:R-:W-:Y:S01]  /*12b10*/  HMMA.16816.F32.BF16 R140, R8.reuse, R24, R112 ;  /* 0x00000018088c723c */ /* 0x040fe20000041870 */
[----:B------:R-:W2:Y:S02]  /*12b20*/  LDSM.16.MT88.4 R112, [R209+0x2900] ;  /* 0x00290000d170783b */ /* 0x000ea40000004200 */
[----:B------:R-:W3:Y:S05]  /*12b30*/  MUFU.EX2 R177, R7 ;  /* 0x0000000700b17308 */ /* 0x000eea0000000800 */
[----:B------:R-:W-:Y:S01]  /*12b40*/  HMMA.16816.F32.BF16 R84, R8, R20, R84 ;  /* 0x000000140854723c */ /* 0x000fe20000041854 */
[----:B-1----:R-:W-:Y:S02]  /*12b50*/  FFMA.FTZ R4, R206, c[0x0][0x2d0], -R6 ;  /* 0x0000b400ce047a23 */ /* 0x002fe40000010806 */
[----:B------:R-:W-:Y:S01]  /*12b60*/  IMAD.MOV.U32 R206, RZ, RZ, R149 ;  /* 0x000000ffffce7224 */ /* 0x000fe200078e0095 */
[----:B------:R-:W-:Y:S01]  /*12b70*/  MOV R149, R120 ;  /* 0x0000007800957202 */ /* 0x000fe20000000f00 */
[----:B------:R1:W-:Y:S01]  /*12b80*/  MUFU.EX2 R174, R4 ;  /* 0x0000000400ae7308 */ /* 0x0003e20000000800 */
[----:B------:R-:W-:-:S02]  /*12b90*/  IMAD.MOV.U32 R120, RZ, RZ, R146 ;  /* 0x000000ffff787224 */ /* 0x000fc400078e0092 */
[----:B------:R-:W-:Y:S01]  /*12ba0*/  HMMA.16816.F32.BF16 R88, R8, R22, R88 ;  /* 0x000000160858723c */ /* 0x000fe20000041858 */
[----:B------:R-:W4:Y:S01]  /*12bb0*/  LDSM.16.MT88.4 R144, [R210+0x2900] ;  /* 0x00290000d290783b */ /* 0x000f220000004200 */
[----:B---3--:R-:W-:Y:S02]  /*12bc0*/  F2FP.BF16.PACK_AB R166, R177, R184 ;  /* 0x000000b8b1a6723e */ /* 0x008fe400000010ff */
[----:B------:R-:W-:-:S03]  /*12bd0*/  MOV R231, R149 ;  /* 0x0000009500e77202 */ /* 0x000fc60000000f00 */
[----:B------:R-:W-:-:S04]  /*12be0*/  FFMA.FTZ R8, R201, c[0x0][0x2d0], -R2 ;  /* 0x0000b400c9087a23 */ /* 0x000fc80000010802 */
[----:B------:R3:W-:Y:S01]  /*12bf0*/  MUFU.EX2 R28, R8 ;  /* 0x00000008001c7308 */ /* 0x0007e20000000800 */
[----:B-1----:R-:W-:Y:S02]  /*12c00*/  FFMA.FTZ R4, R205, c[0x0][0x2d0], -R6 ;  /* 0x0000b400cd047a23 */ /* 0x002fe40000010806 */
[----:B------:R-:W-:-:S05]  /*12c10*/  IMAD.MOV.U32 R205, RZ, RZ, R138 ;  /* 0x000000ffffcd7224 */ /* 0x000fca00078e008a */
[----:B------:R1:W1:Y:S01]  /*12c20*/  MUFU.EX2 R175, R4 ;  /* 0x0000000400af7308 */ /* 0x0002620000000800 */
[----:B---3--:R-:W-:-:S07]  /*12c30*/  FFMA.FTZ R8, R228, c[0x0][0x2d0], -R2 ;  /* 0x0000b400e4087a23 */ /* 0x008fce0000010802 */
[----:B------:R3:W-:Y:S01]  /*12c40*/  MUFU.EX2 R30, R8 ;  /* 0x00000008001e7308 */ /* 0x0007e20000000800 */
[--C-:B-1----:R-:W-:Y:S01]  /*12c50*/  FFMA.FTZ R4, R204, c[0x0][0x2d0], -R6.reuse ;  /* 0x0000b400cc047a23 */ /* 0x102fe20000010806 */
[----:B------:R-:W-:Y:S01]  /*12c60*/  F2FP.BF16.PACK_AB R165, R175, R174 ;  /* 0x000000aeafa5723e */ /* 0x000fe200000010ff */
[----:B------:R-:W-:Y:S01]  /*12c70*/  FFMA.FTZ R6, R207, c[0x0][0x2d0], -R6 ;  /* 0x0000b400cf067a23 */ /* 0x000fe20000010806 */
[----:B------:R-:W-:-:S04]  /*12c80*/  MOV R204, R161 ;  /* 0x000000a100cc7202 */ /* 0x000fc80000000f00 */
[----:B------:R1:W-:Y:S01]  /*12c90*/  MUFU.EX2 R176, R4 ;  /* 0x0000000400b07308 */ /* 0x0003e20000000800 */
[----:B------:R-:W-:-:S07]  /*12ca0*/  IMAD.MOV.U32 R207, RZ, RZ, R157 ;  /* 0x000000ffffcf7224 */ /* 0x000fce00078e009d */
[----:B------:R-:W2:Y:S01]  /*12cb0*/  MUFU.EX2 R173, R6 ;  /* 0x0000000600ad7308 */ /* 0x000ea20000000800 */
[--C-:B---3--:R-:W-:Y:S02]  /*12cc0*/  FFMA.FTZ R8, R229, c[0x0][0x2d0], -R2.reuse ;  /* 0x0000b400e5087a23 */ /* 0x108fe40000010802 */
[----:B-1----:R-:W-:-:S05]  /*12cd0*/  FFMA.FTZ R4, R188, c[0x0][0x2d0], -R2 ;  /* 0x0000b400bc047a23 */ /* 0x002fca0000010802 */
[----:B------:R-:W-:Y:S01]  /*12ce0*/  MUFU.EX2 R31, R8 ;  /* 0x00000008001f7308 */ /* 0x000fe20000000800 */
[----:B------:R-:W-:Y:S02]  /*12cf0*/  MOV R188, R158 ;  /* 0x0000009e00bc7202 */ /* 0x000fe40000000f00 */
[----:B--2---:R-:W-:-:S05]  /*12d00*/  F2FP.BF16.PACK_AB R167, R173, R176 ;  /* 0x000000b0ada7723e */ /* 0x004fca00000010ff */
[----:B------:R1:W-:Y:S02]  /*12d10*/  MUFU.EX2 R172, R4 ;  /* 0x0000000400ac7308 */ /* 0x0003e40000000800 */
[----:B------:R-:W-:Y:S07]  /*12d20*/  HMMA.16816.F32.BF16 R104, R164, R112, R56 ;  /* 0x00000070a468723c */ /* 0x000fee0000041838 */
[----:B------:R-:W-:Y:S01]  /*12d30*/  IMAD.MOV.U32 R59, RZ, RZ, R123 ;  /* 0x000000ffff3b7224 */ /* 0x000fe200078e007b */
[----:B------:R-:W-:Y:S01]  /*12d40*/  MOV R57, R132 ;  /* 0x0000008400397202 */ /* 0x000fe20000000f00 */
[----:B------:R-:W-:Y:S01]  /*12d50*/  IMAD.MOV.U32 R58, RZ, RZ, R5 ;  /* 0x000000ffff3a7224 */ /* 0x000fe200078e0005 */
[----:B------:R-:W-:Y:S01]  /*12d60*/  MOV R56, R160 ;  /* 0x000000a000387202 */ /* 0x000fe20000000f00 */
[----:B-1----:R-:W-:Y:S01]  /*12d70*/  FFMA.FTZ R4, R189, c[0x0][0x2d0], -R2 ;  /* 0x0000b400bd047a23 */ /* 0x002fe20000010802 */
[----:B------:R-:W-:Y:S01]  /*12d80*/  F2FP.BF16.PACK_AB R160, R30, R28 ;  /* 0x0000001c1ea0723e */ /* 0x000fe200000010ff */
[----:B------:R-:W-:-:S02]  /*12d90*/  IMAD.MOV.U32 R189, RZ, RZ, R152 ;  /* 0x000000ffffbd7224 */ /* 0x000fc400078e0098 */
[----:B------:R1:W-:Y:S02]  /*12da0*/  MUFU.EX2 R171, R4 ;  /* 0x0000000400ab7308 */ /* 0x0003e40000000800 */
[----:B-1----:R-:W-:Y:S01]  /*12db0*/  FFMA.FTZ R4, R193, c[0x0][0x2d0], -R2 ;  /* 0x0000b400c1047a23 */ /* 0x002fe20000010802 */
[----:B------:R-:W-:-:S05]  /*12dc0*/  MOV R193, R153 ;  /* 0x0000009900c17202 */ /* 0x000fca0000000f00 */
[----:B------:R1:W-:Y:S02]  /*12dd0*/  MUFU.EX2 R75, R4 ;  /* 0x00000004004b7308 */ /* 0x0003e40000000800 */
[--C-:B-1----:R-:W-:Y:S02]  /*12de0*/  FFMA.FTZ R4, R192, c[0x0][0x2d0], -R2.reuse ;  /* 0x0000b400c0047a23 */ /* 0x102fe40000010802 */
[----:B------:R-:W-:-:S04]  /*12df0*/  FFMA.FTZ R2, R200, c[0x0][0x2d0], -R2 ;  /* 0x0000b400c8027a23 */ /* 0x000fc80000010802 */
[----:B------:R1:W2:Y:S01]  /*12e00*/  MUFU.EX2 R74, R4 ;  /* 0x00000004004a7308 */ /* 0x0002a20000000800 */
[----:B------:R-:W-:-:S07]  /*12e10*/  IMAD.MOV.U32 R192, RZ, RZ, R154 ;  /* 0x000000ffffc07224 */ /* 0x000fce00078e009a */
[----:B------:R3:W3:Y:S01]  /*12e20*/  MUFU.EX2 R29, R2 ;  /* 0x00000002001d7308 */ /* 0x0006e20000000800 */
[----:B-1----:R-:W-:Y:S01]  /*12e30*/  FFMA.FTZ R4, R178, c[0x0][0x2d0], -R0 ;  /* 0x0000b400b2047a23 */ /* 0x002fe20000010800 */
[----:B--2---:R-:W-:Y:S01]  /*12e40*/  F2FP.BF16.PACK_AB R6, R74, R75 ;  /* 0x0000004b4a06723e */ /* 0x004fe200000010ff */
[----:B------:R-:W-:-:S05]  /*12e50*/  IMAD.MOV.U32 R178, RZ, RZ, R120 ;  /* 0x000000ffffb27224 */ /* 0x000fca00078e0078 */
[----:B------:R1:W-:Y:S01]  /*12e60*/  MUFU.EX2 R24, R4 ;  /* 0x0000000400187308 */ /* 0x0003e20000000800 */
[----:B---3--:R-:W-:Y:S01]  /*12e70*/  FFMA.FTZ R2, R170, c[0x0][0x2d0], -R0 ;  /* 0x0000b400aa027a23 */ /* 0x008fe20000010800 */
[----:B------:R-:W-:-:S06]  /*12e80*/  F2FP.BF16.PACK_AB R162, R29, R31 ;  /* 0x0000001f1da2723e */ /* 0x000fcc00000010ff */
[----:B------:R2:W-:Y:S01]  /*12e90*/  MUFU.EX2 R20, R2 ;  /* 0x0000000200147308 */ /* 0x0005e20000000800 */
[----:B-1----:R-:W-:Y:S01]  /*12ea0*/  FFMA.FTZ R4, R179, c[0x0][0x2d0], -R0 ;  /* 0x0000b400b3047a23 */ /* 0x002fe20000010800 */
[----:B------:R-:W-:-:S06]  /*12eb0*/  MOV R179, R121 ;  /* 0x0000007900b37202 */ /* 0x000fcc0000000f00 */
[----:B------:R1:W3:Y:S01]  /*12ec0*/  MUFU.EX2 R27, R4 ;  /* 0x00000004001b7308 */ /* 0x0002e20000000800 */
[----:B--2---:R-:W-:-:S07]  /*12ed0*/  FFMA.FTZ R2, R169, c[0x0][0x2d0], -R0 ;  /* 0x0000b400a9027a23 */ /* 0x004fce0000010800 */
[----:B------:R2:W2:Y:S01]  /*12ee0*/  MUFU.EX2 R21, R2 ;  /* 0x0000000200157308 */ /* 0x0004a20000000800 */
[----:B-1----:R-:W-:Y:S01]  /*12ef0*/  FFMA.FTZ R4, R180, c[0x0][0x2d0], -R0 ;  /* 0x0000b400b4047a23 */ /* 0x002fe20000010800 */
[----:B---3--:R-:W-:Y:S01]  /*12f00*/  F2FP.BF16.PACK_AB R5, R27, R24 ;  /* 0x000000181b05723e */ /* 0x008fe200000010ff */
[----:B------:R-:W-:-:S05]  /*12f10*/  IMAD.MOV.U32 R180, RZ, RZ, R122 ;  /* 0x000000ffffb47224 */ /* 0x000fca00078e007a */
[----:B------:R1:W-:Y:S01]  /*12f20*/  MUFU.EX2 R26, R4 ;  /* 0x00000004001a7308 */ /* 0x0003e20000000800 */
[----:B------:R-:W-:Y:S01]  /*12f30*/  HMMA.16816.F32.BF16 R120, R164, R128, R48 ;  /* 0x00000080a478723c */ /* 0x000fe20000041830 */
[----:B--2---:R-:W-:Y:S01]  /*12f40*/  FFMA.FTZ R2, R168, c[0x0][0x2d0], -R0 ;  /* 0x0000b400a8027a23 */ /* 0x004fe20000010800 */
[----:B------:R-:W-:-:S05]  /*12f50*/  F2FP.BF16.PACK_AB R161, R21, R20 ;  /* 0x0000001415a1723e */ /* 0x000fca00000010ff */
[----:B------:R-:W-:Y:S01]  /*12f60*/  IMAD.MOV.U32 R50, RZ, RZ, R135 ;  /* 0x000000ffff327224 */ /* 0x000fe200078e0087 */
[----:B------:R-:W-:Y:S01]  /*12f70*/  MOV R51, R155 ;  /* 0x0000009b00337202 */ /* 0x000fe20000000f00 */
[----:B------:R-:W-:Y:S01]  /*12f80*/  IMAD.MOV.U32 R49, RZ, RZ, R133 ;  /* 0x000000ffff317224 */ /* 0x000fe200078e0085 */
[----:B------:R-:W-:Y:S01]  /*12f90*/  MUFU.EX2 R23, R2 ;  /* 0x0000000200177308 */ /* 0x000fe20000000800 */
[----:B------:R-:W-:Y:S01]  /*12fa0*/  IMAD.MOV.U32 R48, RZ, RZ, R134 ;  /* 0x000000ffff307224 */ /* 0x000fe200078e0086 */
[----:B------:R-:W-:Y:S01]  /*12fb0*/  HMMA.16816.F32.BF16 R152, R164, R16, R32 ;  /* 0x00000010a498723c */ /* 0x000fe20000041820 */
[----:B-1----:R-:W-:Y:S02]  /*12fc0*/  FFMA.FTZ R4, R181, c[0x0][0x2d0], -R0 ;  /* 0x0000b400b5047a23 */ /* 0x002fe40000010800 */
[----:B------:R-:W-:-:S03]  /*12fd0*/  IMAD.MOV.U32 R181, RZ, RZ, R117 ;  /* 0x000000ffffb57224 */ /* 0x000fc600078e0075 */
[----:B------:R1:W2:Y:S02]  /*12fe0*/  MUFU.EX2 R25, R4 ;  /* 0x0000000400197308 */ /* 0x0002a40000000800 */
[----:B------:R-:W-:Y:S01]  /*12ff0*/  HMMA.16816.F32.BF16 R132, R164, R130, R44 ;  /* 0x00000082a484723c */ /* 0x000fe2000004182c */
[----:B------:R-:W-:-:S06]  /*13000*/  FFMA.FTZ R0, R73, c[0x0][0x2d0], -R0 ;  /* 0x0000b40049007a23 */ /* 0x000fcc0000010800 */
[----:B------:R-:W-:Y:S01]  /*13010*/  IMAD.MOV.U32 R47, RZ, RZ, R148 ;  /* 0x000000ffff2f7224 */ /* 0x000fe200078e0094 */
[C---:B------:R-:W-:Y:S01]  /*13020*/  HMMA.16816.F32.BF16 R116, R164.reuse, R114, R52 ;  /* 0x00000072a474723c */ /* 0x040fe20000041834 */
[----:B------:R-:W-:Y:S01]  /*13030*/  IMAD.MOV.U32 R46, RZ, RZ, c[0x0][0x2c4] ;  /* 0x0000b100ff2e7624 */ /* 0x000fe200078e00ff */
[----:B------:R3:W3:Y:S01]  /*13040*/  MUFU.EX2 R22, R0 ;  /* 0x0000000000167308 */ /* 0x0006e20000000800 */
[----:B------:R-:W-:Y:S01]  /*13050*/  IMAD.MOV.U32 R44, RZ, RZ, R48 ;  /* 0x000000ffff2c7224 */ /* 0x000fe200078e0030 */
[----:B------:R-:W-:Y:S01]  /*13060*/  MOV R45, R47 ;  /* 0x0000002f002d7202 */ /* 0x000fe20000000f00 */
[----:B------:R-:W-:Y:S01]  /*13070*/  IMAD.MOV.U32 R48, RZ, RZ, R51 ;  /* 0x000000ffff307224 */ /* 0x000fe200078e0033 */
[----:B------:R-:W-:Y:S01]  /*13080*/  ISETP.NE.AND P6, PT, R46, 0x1, PT ;  /* 0x000000012e00780c */ /* 0x000fe20003fc5270 */
[----:B------:R-:W-:Y:S01]  /*13090*/  IMAD.MOV.U32 R53, RZ, RZ, R156 ;  /* 0x000000ffff357224 */ /* 0x000fe200078e009c */
[----:B------:R-:W-:Y:S01]  /*130a0*/  MOV R55, R137 ;  /* 0x0000008900377202 */ /* 0x000fe20000000f00 */
[----:B------:R-:W-:Y:S01]  /*130b0*/  IMAD.MOV.U32 R52, RZ, RZ, R159 ;  /* 0x000000ffff347224 */ /* 0x000fe200078e009f */
[----:B------:R-:W-:Y:S01]  /*130c0*/  MOV R47, R50 ;  /* 0x00000032002f7202 */ /* 0x000fe20000000f00 */
[----:B------:R-:W-:Y:S01]  /*130d0*/  IMAD.MOV.U32 R54, RZ, RZ, R139 ;  /* 0x000000ffff367224 */ /* 0x000fe200078e008b */
[----:B------:R-:W-:Y:S01]  /*130e0*/  MOV R50, R53 ;  /* 0x0000003500327202 */ /* 0x000fe20000000f00 */
[----:B------:R-:W-:Y:S01]  /*130f0*/  IMAD.MOV.U32 R46, RZ, RZ, R49 ;  /* 0x000000ffff2e7224 */ /* 0x000fe200078e0031 */
[----:B-1----:R-:W-:Y:S01]  /*13100*/  F2FP.BF16.PACK_AB R4, R171, R172 ;  /* 0x000000acab04723e */ /* 0x002fe200000010ff */
[----:B------:R-:W-:Y:S01]  /*13110*/  IMAD.MOV.U32 R49, RZ, RZ, R52 ;  /* 0x000000ffff317224 */ /* 0x000fe200078e0034 */
[----:B--2---:R-:W-:Y:S01]  /*13120*/  F2FP.BF16.PACK_AB R7, R25, R26 ;  /* 0x0000001a1907723e */ /* 0x004fe200000010ff */
[----:B------:R-:W-:Y:S01]  /*13130*/  FADD.FTZ R2, R45, R44 ;  /* 0x0000002c2d027221 */ /* 0x000fe20000010000 */
[----:B------:R-:W-:Y:S01]  /*13140*/  MOV R53, R181 ;  /* 0x000000b500357202 */ /* 0x000fe20000000f00 */
[----:B------:R-:W-:Y:S01]  /*13150*/  IMAD.MOV.U32 R51, RZ, RZ, R54 ;  /* 0x000000ffff337224 */ /* 0x000fe200078e0036 */
[----:B----4-:R-:W-:Y:S01]  /*13160*/  HMMA.16816.F32.BF16 R136, R164, R144, R40 ;  /* 0x00000090a488723c */ /* 0x010fe20000041828 */
[----:B------:R-:W-:-:S02]  /*13170*/  IMAD.MOV.U32 R52, RZ, RZ, R55 ;  /* 0x000000ffff347224 */ /* 0x000fc400078e0037 */
[----:B------:R-:W-:Y:S02]  /*13180*/  IMAD.MOV.U32 R44, RZ, RZ, R47 ;  /* 0x000000ffff2c7224 */ /* 0x000fe400078e002f */
        /* <DEDUP_REMOVED lines=11> */
[----:B------:R-:W-:Y:S01]  /*13240*/  IMAD.MOV.U32 R52, RZ, RZ, R53 ;  /* 0x000000ffff347224 */ /* 0x000fe200078e0035 */
[----:B------:R-:W-:Y:S01]  /*13250*/  MOV R46, R55 ;  /* 0x00000037002e7202 */ /* 0x000fe20000000f00 */
[----:B------:R-:W-:Y:S01]  /*13260*/  IMAD.MOV.U32 R53, RZ, RZ, R54 ;  /* 0x000000ffff357224 */ /* 0x000fe200078e0036 */
[----:B------:R-:W-:Y:S01]  /*13270*/  HMMA.16816.F32.BF16 R148, R164, R146, R36 ;  /* 0x00000092a494723c */ /* 0x000fe20000041824 */
[----:B---3--:R-:W-:Y:S01]  /*13280*/  @P6 IMAD.HI.U32 R0, R226, c[0x0][0x2c8], RZ ;  /* 0x0000b200e2006a27 */ /* 0x008fe200078e00ff */
[----:B------:R1:W5:Y:S03]  /*13290*/  LDL.LU R219, [R1+0x84] ;  /* 0x0000840001db7983 */ /* 0x0003660000300800 */
[----:B------:R-:W-:Y:S01]  /*132a0*/  IMAD.MOV.U32 R54, RZ, RZ, R181 ;  /* 0x000000ffff367224 */ /* 0x000fe200078e00b5 */
[----:B------:R-:W-:Y:S01]  /*132b0*/  MOV R181, R58 ;  /* 0x0000003a00b57202 */ /* 0x000fe20000000f00 */
[----:B------:R-:W-:Y:S01]  /*132c0*/  IMAD.MOV.U32 R55, RZ, RZ, R56 ;  /* 0x000000ffff377224 */ /* 0x000fe200078e0038 */
[----:B------:R-:W-:Y:S01]  /*132d0*/  HMMA.16816.F32.BF16 R124, R4, R64, R140 ;  /* 0x00000040047c723c */ /* 0x000fe2000004188c */
[----:B------:R-:W-:-:S02]  /*132e0*/  IMAD.MOV.U32 R56, RZ, RZ, R218 ;  /* 0x000000ffff387224 */ /* 0x000fc400078e00da */
[----:B------:R1:W5:Y:S01]  /*132f0*/  LDL.LU R218, [R1+0x80] ;  /* 0x0000800001da7983 */ /* 0x0003620000300800 */
[----:B------:R-:W-:-:S04]  /*13300*/  IMAD.MOV.U32 R58, RZ, RZ, R217 ;  /* 0x000000ffff3a7224 */ /* 0x000fc800078e00d9 */
[----:B------:R-:W-:Y:S01]  /*13310*/  HMMA.16816.F32.BF16 R156, R4, R80, R84 ;  /* 0x00000050049c723c */ /* 0x000fe20000041854 */
[----:B------:R1:W5:Y:S01]  /*13320*/  LDL.LU R217, [R1+0x7c] ;  /* 0x00007c0001d97983 */ /* 0x0003620000300800 */
[----:B------:R-:W-:Y:S01]  /*13330*/  @P6 SHF.R.U32.HI R226, RZ, c[0x0][0x2cc], R0 ;  /* 0x0000b300ffe26a19 */ /* 0x000fe20000011600 */
[----:B------:R-:W-:Y:S02]  /*13340*/  FADD.FTZ R2, R214, R2 ;  /* 0x00000002d6027221 */ /* 0x000fe40000010000 */
[----:B------:R-:W-:Y:S01]  /*13350*/  IMAD.MOV.U32 R206, RZ, RZ, R230 ;  /* 0x000000ffffce7224 */ /* 0x000fe200078e00e6 */
[----:B------:R-:W-:Y:S02]  /*13360*/  MOV R230, R163 ;  /* 0x000000a300e67202 */ /* 0x000fe40000000f00 */
[----:B------:R-:W-:Y:S01]  /*13370*/  HMMA.16816.F32.BF16 R164, R164, R18, R12 ;  /* 0x00000012a4a4723c */ /* 0x000fe2000004180c */
[----:B------:R-:W-:-:S07]  /*13380*/  FADD.FTZ R0, R45, R44 ;  /* 0x0000002c2d007221 */ /* 0x000fce0000010000 */
[C---:B------:R-:W-:Y:S08]  /*13390*/  HMMA.16816.F32.BF16 R140, R4.reuse, R76, R96 ;  /* 0x0000004c048c723c */ /* 0x040ff00000041860 */
[C---:B------:R-:W-:Y:S08]  /*133a0*/  HMMA.16816.F32.BF16 R108, R4.reuse, R60, R108 ;  /* 0x0000003c046c723c */ /* 0x040ff0000004186c */
[C---:B------:R-:W-:Y:S08]  /*133b0*/  HMMA.16816.F32.BF16 R12, R4.reuse, R66, R100 ;  /* 0x00000042040c723c */ /* 0x040ff00000041864 */
[C---:B------:R-:W-:Y:S08]  /*133c0*/  HMMA.16816.F32.BF16 R76, R4.reuse, R78, R92 ;  /* 0x0000004e044c723c */ /* 0x040ff0000004185c */
[----:B------:R-:W-:Y:S07]  /*133d0*/  HMMA.16816.F32.BF16 R80, R4, R82, R88 ;  /* 0x000000520450723c */ /* 0x000fee0000041858 */
[----:B------:R-:W-:-:S02]  /*133e0*/  FADD.FTZ R7, R215, R216 ;  /* 0x000000d8d7077221 */ /* 0x000fc40000010000 */
[----:B------:R1:W5:Y:S04]  /*133f0*/  LDL.LU R216, [R1+0x78] ;  /* 0x0000780001d87983 */ /* 0x0003680000300800 */
[----:B------:R1:W5:Y:S04]  /*13400*/  LDL.LU R215, [R1+0x74] ;  /* 0x0000740001d77983 */ /* 0x0003680000300800 */
[----:B------:R1:W5:Y:S04]  /*13410*/  LDL.LU R214, [R1+0x70] ;  /* 0x0000700001d67983 */ /* 0x0003680000300800 */
[----:B------:R-:W2:Y:S01]  /*13420*/  LDL.LU R45, [R1+0x14] ;  /* 0x00001400012d7983 */ /* 0x000ea20000300800 */
[----:B------:R-:W-:-:S02]  /*13430*/  FADD.FTZ R6, R213, R0 ;  /* 0x00000000d5067221 */ /* 0x000fc40000010000 */
[----:B------:R-:W-:Y:S01]  /*13440*/  FADD.FTZ R0, R69, R47 ;  /* 0x0000002f45007221 */ /* 0x000fe20000010000 */
[----:B------:R-:W-:Y:S01]  /*13450*/  F2FP.BF16.PACK_AB R163, R22, R23 ;  /* 0x0000001716a3723e */ /* 0x000fe200000010ff */
[----:B------:R-:W-:Y:S01]  /*13460*/  FADD.FTZ R7, R208, R7 ;  /* 0x00000007d0077221 */ /* 0x000fe20000010000 */
[----:B------:R1:W5:Y:S01]  /*13470*/  LDL.LU R213, [R1+0x6c] ;  /* 0x00006c0001d57983 */ /* 0x0003620000300800 */
[----:B------:R-:W-:Y:S02]  /*13480*/  FADD.FTZ R0, R51, R0 ;  /* 0x0000000033007221 */ /* 0x000fe40000010000 */
[----:B------:R-:W-:Y:S01]  /*13490*/  FADD.FTZ R2, R46, R2 ;  /* 0x000000022e027221 */ /* 0x000fe20000010000 */
[----:B------:R1:W5:Y:S01]  /*134a0*/  LDL.LU R208, [R1+0x68] ;  /* 0x0000680001d07983 */ /* 0x0003620000300800 */
[----:B------:R-:W-:Y:S02]  /*134b0*/  FADD.FTZ R6, R48, R6 ;  /* 0x0000000630067221 */ /* 0x000fe40000010000 */
[----:B------:R-:W-:-:S02]  /*134c0*/  FADD.FTZ R7, R49, R7 ;  /* 0x0000000731077221 */ /* 0x000fc40000010000 */
[----:B------:R-:W-:Y:S02]  /*134d0*/  FADD.FTZ R5, R54, R0 ;  /* 0x0000000036057221 */ /* 0x000fe40000010000 */
[----:B------:R-:W-:Y:S02]  /*134e0*/  FADD.FTZ R2, R50, R2 ;  /* 0x0000000232027221 */ /* 0x000fe40000010000 */
[----:B------:R-:W-:Y:S02]  /*134f0*/  FADD.FTZ R6, R52, R6 ;  /* 0x0000000634067221 */ /* 0x000fe40000010000 */
[----:B------:R-:W-:Y:S01]  /*13500*/  FADD.FTZ R7, R53, R7 ;  /* 0x0000000735077221 */ /* 0x000fe20000010000 */
[----:B------:R-:W-:Y:S01]  /*13510*/  HMMA.16816.F32.BF16 R108, R160, R112, R108 ;  /* 0x00000070a06c723c */ /* 0x000fe2000004186c */
[----:B------:R-:W-:Y:S02]  /*13520*/  FADD.FTZ R5, R252, R5 ;  /* 0x00000005fc057221 */ /* 0x000fe40000010000 */
[----:B------:R-:W-:-:S02]  /*13530*/  FADD.FTZ R2, R55, R2 ;  /* 0x0000000237027221 */ /* 0x000fc40000010000 */
[----:B------:R-:W-:-:S03]  /*13540*/  FADD.FTZ R0, R181, R6 ;  /* 0x00000006b5007221 */ /* 0x000fc60000010000 */
[----:B------:R-:W-:Y:S01]  /*13550*/  HMMA.16816.F32.BF16 R112, R160, R114, R8 ;  /* 0x00000072a070723c */ /* 0x000fe20000041808 */
[----:B------:R-:W-:Y:S02]  /*13560*/  FADD.FTZ R5, R59, R5 ;  /* 0x000000053b057221 */ /* 0x000fe40000010000 */
[----:B------:R-:W-:-:S04]  /*13570*/  FADD.FTZ R6, R58, R0 ;  /* 0x000000003a067221 */ /* 0x000fc80000010000 */
        /* <DEDUP_REMOVED lines=72> */
[----:B------:R-:W-:Y:S01]  /*13a00*/  STL [R1+0x1c], R6 ;  /* 0x00001c0601007387 */ /* 0x000fe20000100800 */
[----:B------:R-:W-:-:S03]  /*13a10*/  IMAD.MOV.U32 R232, RZ, RZ, c[0x0][0x32c] ;  /* 0x0000cb00ffe87624 */ /* 0x000fc600078e00ff */
[----:B------:R-:W-:Y:S04]  /*13a20*/  STL [R1+0x20], R5 ;  /* 0x0000200501007387 */ /* 0x000fe80000100800 */
[----:B------:R3:W-:Y:S04]  /*13a30*/  STL [R1+0x24], R2 ;  /* 0x0000240201007387 */ /* 0x0007e80000100800 */
[----:B------:R1:W-:Y:S01]  /*13a40*/  STL [R1+0x28], R0 ;  /* 0x0000280001007387 */ /* 0x0003e20000100800 */
[----:B------:R-:W-:Y:S01]  /*13a50*/  ISETP.GE.AND P3, PT, R232, 0x1, PT ;  /* 0x00000001e800780c */ /* 0x000fe20003f66270 */
[C---:B------:R-:W-:Y:S08]  /*13a60*/  HMMA.16816.F32.BF16 R124, R160.reuse, R128, R124 ;  /* 0x00000080a07c723c */ /* 0x040ff0000004187c */
[C---:B------:R-:W-:Y:S08]  /*13a70*/  HMMA.16816.F32.BF16 R140, R160.reuse, R144, R140 ;  /* 0x00000090a08c723c */ /* 0x040ff0000004188c */
[C---:B------:R-:W-:Y:S08]  /*13a80*/  HMMA.16816.F32.BF16 R128, R160.reuse, R130, R12 ;  /* 0x00000082a080723c */ /* 0x040ff0000004180c */
[C---:B------:R-:W-:Y:S08]  /*13a90*/  HMMA.16816.F32.BF16 R144, R160.reuse, R146, R76 ;  /* 0x00000092a090723c */ /* 0x040ff0000004184c */
[C---:B------:R-:W-:Y:S08]  /*13aa0*/  HMMA.16816.F32.BF16 R156, R160.reuse, R16, R156 ;  /* 0x00000010a09c723c */ /* 0x040ff0000004189c */
[----:B------:R-:W-:Y:S01]  /*13ab0*/  HMMA.16816.F32.BF16 R160, R160, R18, R80 ;  /* 0x00000012a0a0723c */ /* 0x000fe20000041850 */
[----:B--2---:R-:W-:-:S02]  /*13ac0*/  IADD3 R4, R45, R226, RZ ;  /* 0x000000e22d047210 */ /* 0x004fc40007ffe0ff */
[----:B------:R-:W-:Y:S02]  /*13ad0*/  IADD3 R226, R233, -0x2, RZ ;  /* 0xfffffffee9e27810 */ /* 0x000fe40007ffe0ff */
[----:B---3--:R-:W-:Y:S01]  /*13ae0*/  IADD3 R2, R4, c[0x0][0x328], RZ ;  /* 0x0000ca0004027a10 */ /* 0x008fe20007ffe0ff */
[----:B------:R-:W-:Y:S05]  /*13af0*/  @!P3 BRA `(.L_x_435) ;  /* 0x000000f00000b947 */ /* 0x000fea0003800000 */
[C---:B-1----:R-:W-:Y:S01]  /*13b00*/  ISETP.GT.AND P0, PT, R4.reuse, RZ, PT ;  /* 0x000000ff0400720c */ /* 0x042fe20003f04270 */
        /* <DEDUP_REMOVED lines=9> */
.L_x_436:
[----:B------:R-:W-:-:S13]  /*13ba0*/  ISETP.NE.AND P0, PT, R5, 0x1, PT ;  /* 0x000000010500780c */ /* 0x000fda0003f05270 */
[----:B------:R-:W-:-:S05]  /*13bb0*/  @P0 IMAD.HI.U32 R4, R0, c[0x0][0x330], RZ ;  /* 0x0000cc0000040a27 */ /* 0x000fca00078e00ff */
[----:B------:R-:W-:-:S05]  /*13bc0*/  @P0 SHF.R.U32.HI R0, RZ, c[0x0][0x334], R4 ;  /* 0x0000cd00ff000a19 */ /* 0x000fca0000011604 */
.L_x_437:
[----:B------:R-:W-:-:S05]  /*13bd0*/  IMAD R0, R0, R5, c[0x0][0x32c] ;  /* 0x0000cb0000007624 */ /* 0x000fca00078e0205 */
[----:B------:R-:W-:-:S04]  /*13be0*/  IMNMX R2, R2, R0, PT ;  /* 0x0000000002027217 */ /* 0x000fc80003800200 */
.L_x_435:
[----:B-1----:R-:W2:Y:S01]  /*13bf0*/  LDL R4, [R1+0x18] ;  /* 0x0000180001047983 */ /* 0x002ea20000100800 */
[----:B------:R-:W-:-:S05]  /*13c00*/  IMAD.HI R2, R2, 0x2aaaaaab, RZ ;  /* 0x2aaaaaab02027827 */ /* 0x000fca00078e02ff */
[----:B------:R-:W-:-:S04]  /*13c10*/  SHF.R.U32.HI R0, RZ, 0x1f, R2 ;  /* 0x0000001fff007819 */ /* 0x000fc80000011602 */
[----:B------:R-:W-:-:S04]  /*13c20*/  LEA.HI.SX32 R2, R2, R0, 0x1c ;  /* 0x0000000002027211 */ /* 0x000fc800078fe2ff */
[----:B--2---:R-:W-:-:S04]  /*13c30*/  IMNMX R4, R4, R2, !PT ;  /* 0x0000000204047217 */ /* 0x004fc80007800200 */
[----:B------:R-:W-:Y:S01]  /*13c40*/  ISETP.GE.AND P0, PT, R226, R4, PT ;  /* 0x00000004e200720c */ /* 0x000fe20003f06270 */
[----:B------:R1:W-:-:S12]  /*13c50*/  STL [R1+0xc], R4 ;  /* 0x00000c0401007387 */ /* 0x0003d80000100800 */
[----:B------:R-:W-:Y:S05]  /*13c60*/  @!P0 BRA `(.L_x_438) ;  /* 0x000068b000008947 */ /* 0x000fea0003800000 */
[----:B-1----:R-:W2:Y:S01]  /*13c70*/  LDL R4, [R1+0x60] ;  /* 0x0000600001047983 */ /* 0x002ea20000100800 */
[----:B------:R-:W-:Y:S01]  /*13c80*/  IMAD.MOV.U32 R101, RZ, RZ, R71 ;  /* 0x000000ffff657224 */ /* 0x000fe200078e0047 */
[----:B------:R-:W-:Y:S01]  /*13c90*/  MOV R103, R3 ;  /* 0x0000000300677202 */ /* 0x000fe20000000f00 */
[----:B------:R-:W-:Y:S01]  /*13ca0*/  IMAD.MOV.U32 R100, RZ, RZ, R72 ;  /* 0x000000ffff647224 */ /* 0x000fe200078e0048 */
[----:B------:R-:W-:Y:S01]  /*13cb0*/  MOV R102, R70 ;  /* 0x0000004600667202 */ /* 0x000fe20000000f00 */
[----:B--2---:R-:W-:-:S05]  /*13cc0*/  @P6 IMAD.HI.U32 R0, R4, c[0x0][0x2c8], RZ ;  /* 0x0000b20004006a27 */ /* 0x004fca00078e00ff */
[----:B------:R-:W-:-:S05]  /*13cd0*/  @P6 SHF.R.U32.HI R0, RZ, c[0x0][0x2cc], R0 ;  /* 0x0000b300ff006a19 */ /* 0x000fca0000011600 */
[----:B------:R1:W-:Y:S02]  /*13ce0*/  @P6 STL [R1+0x10], R0 ;  /* 0x0000100001006387 */ /* 0x0003e40000100800 */
.L_x_455:
[----:B------:R-:W-:Y:S04]  /*13cf0*/  DEPBAR.LE SB0, 0x0 ;  /* 0x000080000000791a */ /* 0x000fe80000000000 */
[----:B------:R-:W-:Y:S01]  /*13d00*/  BAR.SYNC.DEFER_BLOCKING 0x0 ;  /* 0x0000000000007b1d */ /* 0x000fe20000010000 */
[----:B------:R-:W-:Y:S04]  /*13d10*/  MOV R196, c[0x0][0x208] ;  /* 0x0000820000c47a02 */ /* 0x000fe80000000f00 */
[----:B------:R-:W-:Y:S03]  /*13d20*/  SHF.L.U32 R196, R196, 0x5, RZ ;  /* 0x00000005c4c47819 */ /* 0x000fe600000006ff */
[----:B-----5:R-:W-:Y:S08]  /*13d30*/  LDSM.16.M88.4 R96, [R215+0x6100] ;  /* 0x00610000d760783b */ /* 0x020ff00000000200 */
[----:B------:R-:W2:Y:S04]  /*13d40*/  LDL R228, [R1+0x18] ;  /* 0x0000180001e47983 */ /* 0x000ea80000100800 */
[----:B------:R-:W3:Y:S08]  /*13d50*/  LDSM.16.M88.4 R16, [R208+0x3100] ;  /* 0x00310000d010783b */ /* 0x000ef00000000200 */
[----:B------:R-:W4:Y:S08]  /*13d60*/  LDSM.16.M88.4 R92, [R215+0x8100] ;  /* 0x00810000d75c783b */ /* 0x000f300000000200 */
[----:B------:R-:W2:Y:S06]  /*13d70*/  LDL.64 R194, [R1+0x50] ;  /* 0x0000500001c27983 */ /* 0x000eac0000100a00 */
[----:B------:R-:W2:Y:S06]  /*13d80*/  LDL.64 R2, [R1+0x58] ;  /* 0x0000580001027983 */ /* 0x000eac0000100a00 */
        /* <DEDUP_REMOVED lines=9> */
[----:B------:R-:W2:Y:S06]  /*13e20*/  LDL.64 R232, [R1+0x40] ;  /* 0x0000400001e87983 */ /* 0x000eac0000100a00 */
[----:B------:R-:W1:Y:S08]  /*13e30*/  LDSM.16.M88.4 R188, [R223] ;  /* 0x00000000dfbc783b */ /* 0x000e700000000200 */
[----:B------:R-:W2:Y:S01]  /*13e40*/  LDL.64 R230, [R1+0x48] ;  /* 0x0000480001e67983 */ /* 0x000ea20000100a00 */
[-C--:B---3--:R-:W-:Y:S08]  /*13e50*/  HMMA.16816.F32.BF16 R4, R96, R16.reuse, RZ ;  /* 0x000000106004723c */ /* 0x088ff000000418ff */
[C---:B----4-:R-:W-:Y:S08]  /*13e60*/  HMMA.16816.F32.BF16 R8, R92.reuse, R16, RZ ;  /* 0x000000105c08723c */ /* 0x050ff000000418ff */
[-C--:B------:R-:W-:Y:S08]  /*13e70*/  HMMA.16816.F32.BF16 R12, R92, R18.reuse, RZ ;  /* 0x000000125c0c723c */ /* 0x080ff000000418ff */
[C---:B------:R-:W-:Y:S08]  /*13e80*/  HMMA.16816.F32.BF16 R16, R96.reuse, R18, RZ ;  /* 0x000000126010723c */ /* 0x040ff000000418ff */
[-C--:B-1----:R-:W-:Y:S08]  /*13e90*/  HMMA.16816.F32.BF16 R20, R96, R32.reuse, RZ ;  /* 0x000000206014723c */ /* 0x082ff000000418ff */
        /* <DEDUP_REMOVED lines=17> */
[-C--:B------:R-:W-:Y:S01]  /*13fb0*/  HMMA.16816.F32.BF16 R92, R92, R170.reuse, RZ ;  /* 0x000000aa5c5c723c */ /* 0x080fe200000418ff */
[----:B--2---:R-:W-:Y:S07]  /*13fc0*/  ISETP.GT.AND P0, PT, R228, R226, PT ;  /* 0x000000e2e400720c */ /* 0x004fee0003f04270 */
[----:B------:R-:W-:Y:S01]  /*13fd0*/  HMMA.16816.F32.BF16 R96, R96, R170, RZ ;  /* 0x000000aa6060723c */ /* 0x000fe200000418ff */
[----:B------:R-:W1:Y:S07]  /*13fe0*/  LDSM.16.M88.4 R168, [R222] ;  /* 0x00000000dea8783b */ /* 0x000e6e0000000200 */
[-C--:B------:R-:W-:Y:S05]  /*13ff0*/  HMMA.16816.F32.BF16 R4, R172, R176.reuse, R4 ;  /* 0x000000b0ac04723c */ /* 0x080fea0000041804 */
[----:B------:R-:W-:Y:S03]  /*14000*/  @!P0 SHF.R.S32.HI R0, RZ, 0x1f, R226 ;  /* 0x0000001fff008819 */ /* 0x000fe600000114e2 */
[C---:B------:R-:W-:Y:S01]  /*14010*/  HMMA.16816.F32.BF16 R8, R180.reuse, R176, R8 ;  /* 0x000000b0b408723c */ /* 0x040fe20000041808 */
[----:B------:R-:W-:Y:S03]  /*14020*/  MOV R194, c[0x0][0x208] ;  /* 0x0000820000c27a02 */ /* 0x000fe60000000f00 */
[----:B------:R-:W-:Y:S03]  /*14030*/  @!P0 IMAD R0, R0, c[0x0][0x208], RZ ;  /* 0x0000820000008a24 */ /* 0x000fe600078e02ff */
[C---:B------:R-:W-:Y:S01]  /*14040*/  @!P0 IMAD.WIDE.U32 R176, R226.reuse, c[0x0][0x208], RZ ;  /* 0x00008200e2b08a25 */ /* 0x040fe200078e00ff */
[-C--:B------:R-:W-:Y:S04]  /*14050*/  HMMA.16816.F32.BF16 R12, R180, R178.reuse, R12 ;  /* 0x000000b2b40c723c */ /* 0x080fe8000004180c */
[----:B------:R-:W-:Y:S01]  /*14060*/  @!P0 IMAD R0, R226, c[0x0][0x20c], R0 ;  /* 0x00008300e2008a24 */ /* 0x000fe200078e0200 */
[----:B------:R-:W-:Y:S02]  /*14070*/  @!P0 MOV R3, R195 ;  /* 0x000000c300038202 */ /* 0x000fe40000000f00 */
[----:B------:R-:W-:Y:S01]  /*14080*/  MOV R195, 0x5 ;  /* 0x0000000500c37802 */ /* 0x000fe20000000f00 */
[C---:B------:R-:W-:Y:S04]  /*14090*/  HMMA.16816.F32.BF16 R16, R172.reuse, R178, R16 ;  /* 0x000000b2ac10723c */ /* 0x040fe80000041810 */
[----:B------:R-:W-:Y:S01]  /*140a0*/  @!P0 IMAD.WIDE.U32 R2, R176, 0x60, R2 ;  /* 0x00000060b0028825 */ /* 0x000fe200078e0002 */
[----:B------:R-:W-:Y:S02]  /*140b0*/  @!P0 IADD3 R0, R177, R0, RZ ;  /* 0x00000000b1008210 */ /* 0x000fe40007ffe0ff */
[----:B------:R-:W2:Y:S01]  /*140c0*/  LDSM.16.M88.4 R176, [R221] ;  /* 0x00000000ddb0783b */ /* 0x000ea20000000200 */
[-C--:B------:R-:W-:Y:S04]  /*140d0*/  HMMA.16816.F32.BF16 R20, R172, R184.reuse, R20 ;  /* 0x000000b8ac14723c */ /* 0x080fe80000041814 */
[----:B------:R-:W-:Y:S01]  /*140e0*/  @!P0 LEA R192, P1, R2, c[0x0][0x1f8], 0x1 ;  /* 0x00007e0002c08a11 */ /* 0x000fe200078208ff */
[----:B------:R-:W-:Y:S01]  /*140f0*/  @!P0 IMAD R0, R0, 0x60, RZ ;  /* 0x0000006000008824 */ /* 0x000fe200078e02ff */
[----:B------:R-:W-:Y:S02]  /*14100*/  SHF.L.U64.HI R194, R194, R195, c[0x0][0x20c] ;  /* 0x00008300c2c27619 */ /* 0x000fe400000102c3 */
        /* <DEDUP_REMOVED lines=14> */
[----:B------:R-:W-:Y:S01]  /*141f0*/  @!P0 IADD3 R190, P2, R192, R196, RZ ;  /* 0x000000c4c0be8210 */ /* 0x000fe20007f5e0ff */
[-C--:B-1----:R-:W-:Y:S04]  /*14200*/  HMMA.16816.F32.BF16 R52, R172, R168.reuse, R52 ;  /* 0x000000a8ac34723c */ /* 0x082fe80000041834 */
[----:B------:R-:W-:Y:S02]  /*14210*/  @!P0 IADD3.X R191, R193, R194, RZ, P2, !PT ;  /* 0x000000c2c1bf8210 */ /* 0x000fe400017fe4ff */
[----:B------:R-:W-:Y:S02]  /*14220*/  @!P0 IADD3 R188, P1, R190, R196, RZ ;  /* 0x000000c4bebc8210 */ /* 0x000fe40007f3e0ff */
[C---:B------:R-:W-:Y:S01]  /*14230*/  HMMA.16816.F32.BF16 R56, R180.reuse, R168, R56 ;  /* 0x000000a8b438723c */ /* 0x040fe20000041838 */
[----:B------:R1:W-:Y:S03]  /*14240*/  @!P0 LDGSTS.E.BYPASS.LTC128B.128 [R227+0x900], [R190.64], !P5 ;  /* 0x00900000bee38fae */ /* 0x0003e6000e901d48 */
[----:B------:R-:W-:Y:S03]  /*14250*/  @!P0 IADD3.X R189, R191, R194, RZ, P1, !PT ;  /* 0x000000c2bfbd8210 */ /* 0x000fe60000ffe4ff */
[----:B------:R-:W-:Y:S01]  /*14260*/  @!P0 IADD3 R168, P3, R188, R196, RZ ;  /* 0x000000c4bca88210 */ /* 0x000fe20007f7e0ff */
[-C--:B------:R-:W-:Y:S01]  /*14270*/  HMMA.16816.F32.BF16 R60, R180, R170.reuse, R60 ;  /* 0x000000aab43c723c */ /* 0x080fe2000004183c */
[----:B------:R1:W-:Y:S03]  /*14280*/  @!P0 LDGSTS.E.BYPASS.LTC128B.128 [R227+0x1100], [R188.64], !P5 ;  /* 0x01100000bce38fae */ /* 0x0003e6000e901d48 */
[----:B------:R-:W-:Y:S02]  /*14290*/  @!P0 IADD3.X R169, R189, R194, RZ, P3, !PT ;  /* 0x000000c2bda98210 */ /* 0x000fe40001ffe4ff */
[----:B------:R-:W-:Y:S02]  /*142a0*/  @!P0 IADD3 R2, P2, R168, R196, RZ ;  /* 0x000000c4a8028210 */ /* 0x000fe40007f5e0ff */
[C---:B------:R-:W-:Y:S01]  /*142b0*/  HMMA.16816.F32.BF16 R64, R172.reuse, R170, R64 ;  /* 0x000000aaac40723c */ /* 0x040fe20000041840 */
[----:B------:R3:W-:Y:S03]  /*142c0*/  @!P0 LDGSTS.E.BYPASS.LTC128B.128 [R227+0x1900], [R168.64], !P5 ;  /* 0x01900000a8e38fae */ /* 0x0007e6000e901d48 */
[----:B------:R-:W-:Y:S02]  /*142d0*/  @!P0 IADD3.X R3, R169, R194, RZ, P2, !PT ;  /* 0x000000c2a9038210 */ /* 0x000fe400017fe4ff */
[----:B----4-:R-:W-:Y:S02]  /*142e0*/  @!P0 IADD3 R192, P1, R2, R196, RZ ;  /* 0x000000c402c08210 */ /* 0x010fe40007f3e0ff */
[-C--:B--2---:R-:W-:Y:S01]  /*142f0*/  HMMA.16816.F32.BF16 R68, R172, R176.reuse, R68 ;  /* 0x000000b0ac44723c */ /* 0x084fe20000041844 */
[----:B------:R2:W-:Y:S03]  /*14300*/  @!P0 LDGSTS.E.BYPASS.LTC128B.128 [R227+0x2100], [R2.64], !P5 ;  /* 0x0210000002e38fae */ /* 0x0005e6000e901d48 */
[----:B------:R-:W-:Y:S04]  /*14310*/  @!P0 IADD3.X R193, R3, R194, RZ, P1, !PT ;  /* 0x000000c203c18210 */ /* 0x000fe80000ffe4ff */
[C---:B------:R-:W-:Y:S01]  /*14320*/  HMMA.16816.F32.BF16 R72, R180.reuse, R176, R72 ;  /* 0x000000b0b448723c */ /* 0x040fe20000041848 */
[----:B------:R4:W-:Y:S03]  /*14330*/  @!P0 LDGSTS.E.BYPASS.LTC128B.128 [R227+0x2900], [R192.64], !P5 ;  /* 0x02900000c0e38fae */ /* 0x0009e6000e901d48 */
[C---:B------:R-:W-:Y:S02]  /*14340*/  ISETP.GT.AND P0, PT, R226.reuse, R228, PT ;  /* 0x000000e4e200720c */ /* 0x040fe40003f04270 */
[----:B------:R-:W-:Y:S02]  /*14350*/  MOV R228, c[0x0][0x1e0] ;  /* 0x0000780000e47a02 */ /* 0x000fe40000000f00 */
[-C--:B------:R-:W-:Y:S01]  /*14360*/  HMMA.16816.F32.BF16 R76, R180, R178.reuse, R76 ;  /* 0x000000b2b44c723c */ /* 0x080fe2000004184c */
[----:B-1----:R-:W-:Y:S07]  /*14370*/  LDSM.16.M88.4 R188, [R214+0x3100] ;  /* 0x00310000d6bc783b */ /* 0x002fee0000000200 */
[C---:B------:R-:W-:Y:S01]  /*14380*/  HMMA.16816.F32.BF16 R80, R172.reuse, R178, R80 ;  /* 0x000000b2ac50723c */ /* 0x040fe20000041850 */
[----:B------:R-:W0:Y:S03]  /*14390*/  LDGDEPBAR ;  /* 0x00000000000079af */ /* 0x000e260000000000 */
[----:B------:R-:W-:Y:S02]  /*143a0*/  @P0 IADD3 R0, R226, -0x1, RZ ;  /* 0xffffffffe2000810 */ /* 0x000fe40007ffe0ff */
[----:B--2---:R-:W-:Y:S02]  /*143b0*/  @P0 MOV R3, R233 ;  /* 0x000000e900030202 */ /* 0x004fe40000000f00 */
[-C--:B---3--:R-:W-:Y:S01]  /*143c0*/  HMMA.16816.F32.BF16 R84, R172, R184.reuse, R84 ;  /* 0x000000b8ac54723c */ /* 0x088fe20000041854 */
[----:B------:R-:W1:Y:S03]  /*143d0*/  LDSM.16.M88.4 R168, [R216+0x6100] ;  /* 0x00610000d8a8783b */ /* 0x000e660000000200 */
[----:B------:R-:W-:Y:S04]  /*143e0*/  @P0 SHF.R.S32.HI R2, RZ, 0x1f, R0 ;  /* 0x0000001fff020819 */ /* 0x000fe80000011400 */
        /* <DEDUP_REMOVED lines=63> */
[----:B---3--:R-:W4:Y:S09]  /*147e0*/  LDL R15, [R1+0x34] ;  /* 0x00003400010f7983 */ /* 0x008f320000100800 */
        /* <DEDUP_REMOVED lines=57> */
[----:B------:R-:W2:Y:S01]  /*14b80*/  MUFU.TANH R176, R20 ;  /* 0x0000001400b07308 */ /* 0x000ea20000002400 */
[----:B------:R-:W-:Y:S01]  /*14b90*/  BAR.SYNC.DEFER_BLOCKING 0x0 ;  /* 0x0000000000007b1d */ /* 0x000fe20000010000 */
[-C--:B-1----:R-:W-:Y:S05]  /*14ba0*/  HMMA.16816.F32.BF16 R68, R172, R8.reuse, R68 ;  /* 0x00000008ac44723c */ /* 0x082fea0000041844 */
[----:B------:R-:W-:Y:S02]  /*14bb0*/  FMUL.FTZ R62, R62, c[0x0][0x320] ;  /* 0x0000c8003e3e7a20 */ /* 0x000fe40000410000 */
[----:B------:R-:W-:Y:S01]  /*14bc0*/  FMUL.FTZ R49, R49, c[0x0][0x320] ;  /* 0x0000c80031317a20 */ /* 0x000fe20000410000 */
[----:B------:R1:W1:Y:S01]  /*14bd0*/  MUFU.TANH R38, R58 ;  /* 0x0000003a00267308 */ /* 0x0002620000002400 */
[C---:B------:R-:W-:Y:S04]  /*14be0*/  HMMA.16816.F32.BF16 R72, R188.reuse, R8, R72 ;  /* 0x00000008bc48723c */ /* 0x040fe80000041848 */
[----:B------:R-:W-:Y:S02]  /*14bf0*/  FMUL.FTZ R50, R50, c[0x0][0x320] ;  /* 0x0000c80032327a20 */ /* 0x000fe40000410000 */
[----:B------:R-:W-:Y:S01]  /*14c00*/  FMUL.FTZ R51, R51, c[0x0][0x320] ;  /* 0x0000c80033337a20 */ /* 0x000fe20000410000 */
[----:B------:R-:W-:Y:S01]  /*14c10*/  MOV R8, 0x5 ;  /* 0x0000000500087802 */ /* 0x000fe20000000f00 */
[-C--:B------:R-:W-:Y:S01]  /*14c20*/  HMMA.16816.F32.BF16 R76, R188, R10.reuse, R76 ;  /* 0x0000000abc4c723c */ /* 0x080fe2000004184c */
[----:B------:R4:W4:Y:S03]  /*14c30*/  MUFU.TANH R37, R62 ;  /* 0x0000003e00257308 */ /* 0x0009260000002400 */
[----:B------:R-:W-:Y:S02]  /*14c40*/  FMUL.FTZ R52, R52, c[0x0][0x320] ;  /* 0x0000c80034347a20 */ /* 0x000fe40000410000 */
[----:B------:R-:W-:Y:S02]  /*14c50*/  FMUL.FTZ R53, R53, c[0x0][0x320] ;  /* 0x0000c80035357a20 */ /* 0x000fe40000410000 */
[C---:B------:R-:W-:Y:S01]  /*14c60*/  HMMA.16816.F32.BF16 R80, R172.reuse, R10, R80 ;  /* 0x0000000aac50723c */ /* 0x040fe20000041850 */
[----:B------:R-:W3:Y:S02]  /*14c70*/  LDL R10, [R1+0x10] ;  /* 0x00001000010a7983 */ /* 0x000ee40000100800 */
[----:B------:R3:W3:Y:S01]  /*14c80*/  MUFU.TANH R180, R22 ;  /* 0x0000001600b47308 */ /* 0x0006e20000002400 */
[----:B------:R-:W-:Y:S02]  /*14c90*/  FMUL.FTZ R54, R54, c[0x0][0x320] ;  /* 0x0000c80036367a20 */ /* 0x000fe40000410000 */
[----:B------:R-:W-:Y:S01]  /*14ca0*/  FMUL.FTZ R55, R55, c[0x0][0x320] ;  /* 0x0000c80037377a20 */ /* 0x000fe20000410000 */
[----:B-1----:R-:W3:Y:S01]  /*14cb0*/  LDL R58, [R1+0x30] ;  /* 0x00003000013a7983 */ /* 0x002ee20000100800 */
[-C--:B--2---:R-:W-:Y:S01]  /*14cc0*/  HMMA.16816.F32.BF16 R84, R172, R4.reuse, R84 ;  /* 0x00000004ac54723c */ /* 0x084fe20000041854 */
[----:B------:R-:W-:Y:S03]  /*14cd0*/  MOV R11, c[0x0][0x2c4] ;  /* 0x0000b100000b7a02 */ /* 0x000fe60000000f00 */
[----:B------:R-:W-:Y:S01]  /*14ce0*/  FMUL.FTZ R56, R56, c[0x0][0x320] ;  /* 0x0000c80038387a20 */ /* 0x000fe20000410000 */
[----:B------:R1:W2:Y:S01]  /*14cf0*/  MUFU.TANH R185, R25 ;  /* 0x0000001900b97308 */ /* 0x0002a20000002400 */
[----:B------:R-:W-:Y:S01]  /*14d00*/  ISETP.NE.AND P4, PT, R11, 0x1, PT ;  /* 0x000000010b00780c */ /* 0x000fe20003f85270 */
[----:B------:R-:W-:Y:S01]  /*14d10*/  FMUL.FTZ R57, R57, c[0x0][0x320] ;  /* 0x0000c80039397a20 */ /* 0x000fe20000410000 */
[C---:B------:R-:W-:Y:S01]  /*14d20*/  HMMA.16816.F32.BF16 R88, R188.reuse, R4, R88 ;  /* 0x00000004bc58723c */ /* 0x040fe20000041858 */
[----:B----4-:R-:W3:Y:S03]  /*14d30*/  LDL R62, [R1+0x2c] ;  /* 0x00002c00013e7983 */ /* 0x010ee60000100800 */
[----:B------:R-:W-:Y:S02]  /*14d40*/  FMUL.FTZ R59, R59, c[0x0][0x320] ;  /* 0x0000c8003b3b7a20 */ /* 0x000fe40000410000 */
[----:B------:R-:W-:Y:S01]  /*14d50*/  FMUL.FTZ R60, R60, c[0x0][0x320] ;  /* 0x0000c8003c3c7a20 */ /* 0x000fe20000410000 */
[----:B------:R1:W4:Y:S01]  /*14d60*/  MUFU.TANH R202, R26 ;  /* 0x0000001a00ca7308 */ /* 0x0003220000002400 */
        /* <DEDUP_REMOVED lines=22> */
[----:B------:R-:W-:Y:S01]  /*14ed0*/  @P0 IADD3 R2, P1, R7, R4, RZ ;  /* 0x0000000407020210 */ /* 0x000fe20007f3e0ff */
[----:B------:R-:W-:Y:S01]  /*14ee0*/  FMUL.FTZ R69, R69, c[0x0][0x320] ;  /* 0x0000c80045457a20 */ /* 0x000fe20000410000 */
[----:B------:R-:W-:Y:S01]  /*14ef0*/  @P0 SHF.L.U64.HI R0, R228, R8, c[0x0][0x1e4] ;  /* 0x00007900e4000619 */ /* 0x000fe20000010208 */
[----:B------:R-:W-:Y:S01]  /*14f00*/  @!PT LDS RZ, [RZ] ;  /* 0x00000000fffff984 */ /* 0x000fe20000000800 */
[----:B------:R-:W-:Y:S01]  /*14f10*/  @!PT LDS RZ, [RZ] ;  /* 0x00000000fffff984 */ /* 0x000fe20000000800 */
[----:B------:R-:W-:Y:S01]  /*14f20*/  @!PT LDS RZ, [RZ] ;  /* 0x00000000fffff984 */ /* 0x000fe20000000800 */
[----:B------:R1:W-:Y:S01]  /*14f30*/  @P0 LDGSTS.E.BYPASS.LTC128B.128 [R227+0x3100], [R4.64], !P5 ;  /* 0x0310000004e30fae */ /* 0x0003e2000e901d48 */
[----:B------:R-:W-:Y:S01]  /*14f40*/  @P0 IADD3 R8, P2, R7, R2, RZ ;  /* 0x0000000207080210 */ /* 0x000fe20007f5e0ff */
[----:B------:R-:W-:Y:S01]  /*14f50*/  FMUL.FTZ R70, R70, c[0x0][0x320] ;  /* 0x0000c80046467a20 */ /* 0x000fe20000410000 */
[----:B------:R1:W1:Y:S01]  /*14f60*/  MUFU.TANH R28, R32 ;  /* 0x00000020001c7308 */ /* 0x0002620000002400 */
[----:B------:R-:W-:Y:S01]  /*14f70*/  @P0 IADD3.X R3, R0, R5, RZ, P1, !PT ;  /* 0x0000000500030210 */ /* 0x000fe20000ffe4ff */
[----:B------:R-:W-:Y:S02]  /*14f80*/  FMUL.FTZ R71, R71, c[0x0][0x320] ;  /* 0x0000c80047477a20 */ /* 0x000fe40000410000 */
[----:B------:R-:W-:Y:S01]  /*14f90*/  FMUL.FTZ R72, R72, c[0x0][0x320] ;  /* 0x0000c80048487a20 */ /* 0x000fe20000410000 */
[----:B------:R-:W-:Y:S01]  /*14fa0*/  @P0 IADD3.X R9, R0, R3, RZ, P2, !PT ;  /* 0x0000000300090210 */ /* 0x000fe200017fe4ff */
        /* <DEDUP_REMOVED lines=13> */
[----:B-1----:R-:W-:Y:S01]  /*15080*/  @P0 IADD3 R4, P1, R7, R8, RZ ;  /* 0x0000000807040210 */ /* 0x002fe20007f3e0ff */
[----:B------:R-:W-:Y:S01]  /*15090*/  FMUL.FTZ R82, R82, c[0x0][0x320] ;  /* 0x0000c80052527a20 */ /* 0x000fe20000410000 */
[----:B------:R-:W-:Y:S01]  /*150a0*/  MOV R81, c[0x0][0x32c] ;  /* 0x0000cb0000517a02 */ /* 0x000fe20000000f00 */
[----:B------:R-:W-:Y:S01]  /*150b0*/  FMUL.FTZ R83, R83, c[0x0][0x320] ;  /* 0x0000c80053537a20 */ /* 0x000fe20000410000 */
[----:B------:R-:W-:Y:S01]  /*150c0*/  @P0 IADD3.X R5, R0, R9, RZ, P1, !PT ;  /* 0x0000000900050210 */ /* 0x000fe20000ffe4ff */
[----:B------:R-:W-:Y:S01]  /*150d0*/  FMUL.FTZ R18, R84, c[0x0][0x320] ;  /* 0x0000c80054127a20 */ /* 0x000fe20000410000 */
[----:B------:R-:W1:Y:S01]  /*150e0*/  MUFU.TANH R39, R39 ;  /* 0x0000002700277308 */ /* 0x000e620000002400 */
[----:B------:R-:W-:Y:S02]  /*150f0*/  FMUL.FTZ R17, R85, c[0x0][0x320] ;  /* 0x0000c80055117a20 */ /* 0x000fe40000410000 */
[----:B------:R3:W-:Y:S01]  /*15100*/  @P0 LDGSTS.E.BYPASS.LTC128B.128 [R227+0x4900], [R4.64], !P5 ;  /* 0x0490000004e30fae */ /* 0x0007e2000e901d48 */
[----:B------:R-:W-:Y:S01]  /*15110*/  @P0 IADD3 R2, P2, R7, R4, RZ ;  /* 0x0000000407020210 */ /* 0x000fe20007f5e0ff */
[----:B------:R-:W-:Y:S02]  /*15120*/  FMUL.FTZ R86, R86, c[0x0][0x320] ;  /* 0x0000c80056567a20 */ /* 0x000fe40000410000 */
[----:B------:R-:W-:Y:S01]  /*15130*/  FMUL.FTZ R87, R87, c[0x0][0x320] ;  /* 0x0000c80057577a20 */ /* 0x000fe20000410000 */
[----:B------:R-:W-:Y:S01]  /*15140*/  @P0 IADD3.X R3, R0, R5, RZ, P2, !PT ;  /* 0x0000000500030210 */ /* 0x000fe200017fe4ff */
[----:B------:R-:W-:Y:S01]  /*15150*/  FMUL.FTZ R88, R88, c[0x0][0x320] ;  /* 0x0000c80058587a20 */ /* 0x000fe20000410000 */
[----:B------:R-:W1:Y:S01]  /*15160*/  MUFU.TANH R42, R42 ;  /* 0x0000002a002a7308 */ /* 0x000e620000002400 */
[----:B----4-:R-:W-:Y:S01]  /*15170*/  @P0 IADD3 R8, P1, R7, R2, RZ ;  /* 0x0000000207080210 */ /* 0x010fe20007f3e0ff */
[----:B------:R-:W-:Y:S01]  /*15180*/  FMUL.FTZ R89, R89, c[0x0][0x320] ;  /* 0x0000c80059597a20 */ /* 0x000fe20000410000 */
[----:B------:R4:W-:Y:S01]  /*15190*/  @P0 LDGSTS.E.BYPASS.LTC128B.128 [R227+0x5100], [R2.64], !P5 ;  /* 0x0510000002e30fae */ /* 0x0009e2000e901d48 */
[----:B------:R-:W-:Y:S01]  /*151a0*/  FMUL.FTZ R91, R91, c[0x0][0x320] ;  /* 0x0000c8005b5b7a20 */ /* 0x000fe20000410000 */
[----:B------:R-:W-:Y:S01]  /*151b0*/  @P0 IADD3.X R9, R0, R3, RZ, P1, !PT ;  /* 0x0000000300090210 */ /* 0x000fe20000ffe4ff */
[----:B------:R-:W-:Y:S02]  /*151c0*/  FMUL.FTZ R92, R92, c[0x0][0x320] ;  /* 0x0000c8005c5c7a20 */ /* 0x000fe40000410000 */
[----:B------:R-:W-:Y:S02]  /*151d0*/  FMUL.FTZ R23, R93, c[0x0][0x320] ;  /* 0x0000c8005d177a20 */ /* 0x000fe40000410000 */
[----:B------:R-:W1:Y:S01]  /*151e0*/  MUFU.TANH R43, R43 ;  /* 0x0000002b002b7308 */ /* 0x000e620000002400 */
[----:B------:R1:W-:Y:S01]  /*151f0*/  @P0 LDGSTS.E.BYPASS.LTC128B.128 [R227+0x5900], [R8.64], !P5 ;  /* 0x0590000008e30fae */ /* 0x0003e2000e901d48 */
[----:B------:R-:W-:Y:S02]  /*15200*/  FMUL.FTZ R95, R95, c[0x0][0x320] ;  /* 0x0000c8005f5f7a20 */ /* 0x000fe40000410000 */
[----:B------:R-:W-:Y:S02]  /*15210*/  FMUL.FTZ R13, R96, c[0x0][0x320] ;  /* 0x0000c800600d7a20 */ /* 0x000fe40000410000 */
[----:B------:R-:W-:Y:S02]  /*15220*/  FMUL.FTZ R12, R97, c[0x0][0x320] ;  /* 0x0000c800610c7a20 */ /* 0x000fe40000410000 */
[----:B------:R-:W-:Y:S01]  /*15230*/  FMUL.FTZ R14, R98, c[0x0][0x320] ;  /* 0x0000c800620e7a20 */ /* 0x000fe20000410000 */
[----:B------:R-:W0:Y:S01]  /*15240*/  LDGDEPBAR ;  /* 0x00000000000079af */ /* 0x000e220000000000 */
[----:B------:R-:W1:Y:S01]  /*15250*/  MUFU.TANH R45, R45 ;  /* 0x0000002d002d7308 */ /* 0x000e620000002400 */
[----:B------:R-:W-:Y:S02]  /*15260*/  FMUL.FTZ R11, R99, c[0x0][0x320] ;  /* 0x0000c800630b7a20 */ /* 0x000fe40000410000 */
[----:B------:R-:W-:Y:S02]  /*15270*/  FMUL.FTZ R27, R27, c[0x0][0x320] ;  /* 0x0000c8001b1b7a20 */ /* 0x000fe40000410000 */
[----:B------:R-:W-:Y:S02]  /*15280*/  FMUL.FTZ R30, R30, c[0x0][0x320] ;  /* 0x0000c8001e1e7a20 */ /* 0x000fe40000410000 */
[----:B------:R-:W-:Y:S02]  /*15290*/  FMUL.FTZ R33, R33, c[0x0][0x320] ;  /* 0x0000c80021217a20 */ /* 0x000fe40000410000 */
[----:B------:R-:W-:Y:S01]  /*152a0*/  FMUL.FTZ R34, R34, c[0x0][0x320] ;  /* 0x0000c80022227a20 */ /* 0x000fe20000410000 */
[----:B------:R2:W2:Y:S01]  /*152b0*/  MUFU.TANH R199, R27 ;  /* 0x0000001b00c77308 */ /* 0x0004a20000002400 */
[----:B------:R-:W-:Y:S02]  /*152c0*/  FMUL.FTZ R40, R40, c[0x0][0x320] ;  /* 0x0000c80028287a20 */ /* 0x000fe40000410000 */
[----:B------:R-:W-:Y:S02]  /*152d0*/  FMUL.FTZ R41, R41, c[0x0][0x320] ;  /* 0x0000c80029297a20 */ /* 0x000fe40000410000 */
[----:B------:R-:W-:Y:S02]  /*152e0*/  FMUL.FTZ R44, R44, c[0x0][0x320] ;  /* 0x0000c8002c2c7a20 */ /* 0x000fe40000410000 */
[----:B------:R-:W-:Y:S02]  /*152f0*/  FMUL.FTZ R90, R90, c[0x0][0x320] ;  /* 0x0000c8005a5a7a20 */ /* 0x000fe40000410000 */
[----:B------:R-:W-:Y:S01]  /*15300*/  FMUL.FTZ R94, R94, c[0x0][0x320] ;  /* 0x0000c8005e5e7a20 */ /* 0x000fe20000410000 */
[----:B------:R2:W2:Y:S01]  /*15310*/  MUFU.TANH R197, R30 ;  /* 0x0000001e00c57308 */ /* 0x0004a20000002400 */
[----:B----4-:R-:W-:Y:S05]  /*15320*/  IMAD R2, R226, -0x60, RZ ;  /* 0xffffffa0e2027824 */ /* 0x010fea00078e02ff */
[----:B-1----:R-:W-:Y:S04]  /*15330*/  IADD3 R8, -R15, 0x1, R2 ;  /* 0x000000010f087810 */ /* 0x002fe80007ffe102 */
[----:B------:R1:W4:Y:S10]  /*15340*/  MUFU.TANH R32, R33 ;  /* 0x0000002100207308 */ /* 0x0003340000002400 */
        /* <DEDUP_REMOVED lines=15> */
[----:B------:R-:W1:Y:S01]  /*15440*/  MUFU.TANH R57, R57 ;  /* 0x0000003900397308 */ /* 0x000e620000002400 */
[----:B---3--:R-:W-:Y:S04]  /*15450*/  IADD3 R4, -R58, R8, R62 ;  /* 0x000000083a047210 */ /* 0x008fe80007ffe13e */
[C---:B------:R-:W-:Y:S05]  /*15460*/  IADD3 R7, R4.reuse, c[0x0][0x328], RZ ;  /* 0x0000ca0004077a10 */ /* 0x040fea0007ffe0ff */
[----:B------:R-:W3:Y:S01]  /*15470*/  MUFU.TANH R59, R59 ;  /* 0x0000003b003b7308 */ /* 0x000ee20000002400 */
[----:B------:R-:W-:Y:S09]  /*15480*/  IADD3 R9, R4, UR7, RZ ;  /* 0x0000000704097c10 */ /* 0x000ff2000fffe0ff */
[----:B------:R-:W1:Y:S01]  /*15490*/  MUFU.TANH R60, R60 ;  /* 0x0000003c003c7308 */ /* 0x000e620000002400 */
[----:B--2---:R-:W-:Y:S02]  /*154a0*/  @P4 MOV R6, R10 ;  /* 0x0000000a00064202 */ /* 0x004fe40000000f00 */
[----:B------:R-:W-:Y:S03]  /*154b0*/  ISETP.GE.AND P4, PT, R81, 0x1, PT ;  /* 0x000000015100780c */ /* 0x000fe60003f86270 */
[----:B------:R-:W2:Y:S04]  /*154c0*/  SHFL.IDX PT, R5, R6, RZ, 0x1c1f ;  /* 0x001c1fff06057589 */ /* 0x000ea800000e0000 */
[----:B------:R-:W1:Y:S10]  /*154d0*/  MUFU.TANH R61, R61 ;  /* 0x0000003d003d7308 */ /* 0x000e740000002400 */
[----:B------:R-:W1:Y:S10]  /*154e0*/  MUFU.TANH R63, R63 ;  /* 0x0000003f003f7308 */ /* 0x000e740000002400 */
[----:B------:R-:W1:Y:S01]  /*154f0*/  MUFU.TANH R64, R64 ;  /* 0x0000004000407308 */ /* 0x000e620000002400 */
[----:B--2---:R-:W-:Y:S02]  /*15500*/  IADD3 R3, R7, R5, RZ ;  /* 0x0000000507037210 */ /* 0x004fe40007ffe0ff */
[----:B------:R-:W-:Y:S07]  /*15510*/  IADD3 R0, R5, R9, RZ ;  /* 0x0000000905007210 */ /* 0x000fee0007ffe0ff */
[----:B------:R-:W2:Y:S10]  /*15520*/  MUFU.TANH R65, R65 ;  /* 0x0000004100417308 */ /* 0x000eb40000002400 */
        /* <DEDUP_REMOVED lines=33> */
[----:B------:R-:W1:Y:S01]  /*15740*/  MUFU.TANH R11, R11 ;  /* 0x0000000b000b7308 */ /* 0x000e620000002400 */
[----:B------:R-:W-:-:S05]  /*15750*/  @!P4 BRA `(.L_x_439) ;  /* 0x000001800000c947 */ /* 0x000fca0003800000 */
[----:B--234-:R-:W-:Y:S01]  /*15760*/  IADD3 R5, -R58, R62, R5 ;  /* 0x0000003e3a057210 */ /* 0x01cfe20007ffe105 */
[----:B------:R-:W-:Y:S03]  /*15770*/  BSSY B0, `(.L_x_440) ;  /* 0x0000011000007945 */ /* 0x000fe60003800000 */
        /* <DEDUP_REMOVED lines=11> */
.L_x_441:
[----:B------:R-:W-:Y:S04]  /*15830*/  MOV R10, c[0x0][0x32c] ;  /* 0x0000cb00000a7a02 */ /* 0x000fe80000000f00 */
[----:B------:R-:W-:Y:S11]  /*15840*/  ISETP.NE.AND P0, PT, R10, 0x1, PT ;  /* 0x000000010a00780c */ /* 0x000ff60003f05270 */
[----:B------:R-:W-:Y:S02]  /*15850*/  @!UPT UIADD3 URZ, URZ, URZ, URZ ;  /* 0x0000003f3f3ff290 */ /* 0x000fe4000fffe03f */
[----:B------:R-:W-:Y:S05]  /*15860*/  @P0 IMAD.HI.U32 R10, R5, c[0x0][0x330], RZ ;  /* 0x0000cc00050a0a27 */ /* 0x000fea00078e00ff */
[----:B------:R-:W-:Y:S02]  /*15870*/  @P0 SHF.R.U32.HI R5, RZ, c[0x0][0x334], R10 ;  /* 0x0000cd00ff050a19 */ /* 0x000fe4000001160a */
.L_x_442:
[----:B------:R-:W-:Y:S05]  /*15880*/  BSYNC B0 ;  /* 0x0000000000007941 */ /* 0x000fea0003800000 */
.L_x_440:
[----:B------:R-:W-:Y:S04]  /*15890*/  IMAD.IADD R10, R2, 0x1, -R15 ;  /* 0x00000001020a7824 */ /* 0x000fe800078e0a0f */
[----:B------:R-:W-:Y:S05]  /*158a0*/  IMAD R5, R5, c[0x0][0x32c], R10 ;  /* 0x0000cb0005057a24 */ /* 0x000fea00078e020a */
[----:B------:R-:W-:Y:S02]  /*158b0*/  IADD3 R10, R5, c[0x0][0x32c], RZ ;  /* 0x0000cb00050a7a10 */ /* 0x000fe40007ffe0ff */
[----:B------:R-:W-:Y:S02]  /*158c0*/  IMNMX R0, R0, R5, !PT ;  /* 0x0000000500007217 */ /* 0x000fe40007800200 */
[----:B------:R-:W-:Y:S02]  /*158d0*/  IMNMX R3, R3, R10, PT ;  /* 0x0000000a03037217 */ /* 0x000fe40003800200 */
.L_x_439:
[C---:B--234-:R-:W-:Y:S02]  /*158e0*/  ISETP.GE.AND P1, PT, R2.reuse, 0x2, PT ;  /* 0x000000020200780c */ /* 0x05cfe40003f26270 */
[C---:B------:R-:W-:Y:S02]  /*158f0*/  ISETP.GE.AND P0, PT, R2.reuse, 0x9, PT ;  /* 0x000000090200780c */ /* 0x040fe40003f06270 */
[----:B------:R-:W-:Y:S02]  /*15900*/  LOP3.LUT R225, R225, 0xffffdfff, RZ, 0xc0, !PT ;  /* 0xffffdfffe1e17812 */ /* 0x000fe400078ec0ff */
[C---:B------:R-:W-:Y:S02]  /*15910*/  ISETP.GE.AND P2, PT, R2.reuse, 0xa, PT ;  /* 0x0000000a0200780c */ /* 0x040fe40003f46270 */
[C---:B------:R-:W-:Y:S02]  /*15920*/  ISETP.GE.AND P6, PT, R2.reuse, 0x42, PT ;  /* 0x000000420200780c */ /* 0x040fe40003fc6270 */
[C---:B------:R-:W-:Y:S02]  /*15930*/  ISETP.GE.AND P4, PT, R2.reuse, 0x49, PT ;  /* 0x000000490200780c */ /* 0x040fe40003f86270 */
[----:B------:R-:W-:Y:S02]  /*15940*/  ISETP.GE.AND P3, PT, R2, 0x4a, PT ;  /* 0x0000004a0200780c */ /* 0x000fe40003f66270 */
[----:B------:R-:W-:Y:S02]  /*15950*/  @P1 LOP3.LUT R225, R225, 0x2000, RZ, 0xfc, !PT ;  /* 0x00002000e1e11812 */ /* 0x000fe400078efcff */
[C---:B------:R-:W-:Y:S02]  /*15960*/  ISETP.GT.AND P1, PT, R0.reuse, 0x1, !P1 ;  /* 0x000000010000780c */ /* 0x040fe40004f24270 */
[----:B------:R-:W-:Y:S02]  /*15970*/  LOP3.LUT R225, R225, 0xfffdffff, RZ, 0xc0, !PT ;  /* 0xfffdffffe1e17812 */ /* 0x000fe400078ec0ff */
[----:B------:R-:W-:Y:S02]  /*15980*/  ISETP.LT.OR P1, PT, R3, 0x2, P1 ;  /* 0x000000020300780c */ /* 0x000fe40000f21670 */
[----:B------:R-:W-:Y:S02]  /*15990*/  @P0 LOP3.LUT R225, R225, 0x20000, RZ, 0xfc, !PT ;  /* 0x00020000e1e10812 */ /* 0x000fe400078efcff */
[----:B------:R-:W-:Y:S02]  /*159a0*/  ISETP.GT.AND P0, PT, R0, 0x8, !P0 ;  /* 0x000000080000780c */ /* 0x000fe40004704270 */
[----:B------:R-:W-:Y:S02]  /*159b0*/  FSEL R15, R178, -INF , !P1 ;  /* 0xff800000b20f7808 */ /* 0x000fe40004800000 */
[----:B------:R-:W-:Y:S02]  /*159c0*/  ISETP.GE.AND P1, PT, R2, 0x11, PT ;  /* 0x000000110200780c */ /* 0x000fe40003f26270 */
[----:B------:R-:W-:Y:S02]  /*159d0*/  ISETP.LT.OR P0, PT, R3, 0x9, P0 ;  /* 0x000000090300780c */ /* 0x000fe40000701670 */
[----:B------:R-:W-:Y:S02]  /*159e0*/  LOP3.LUT R225, R225, 0xffff7fff, RZ, 0xc0, !PT ;  /* 0xffff7fffe1e17812 */ /* 0x000fe400078ec0ff */
[----:B------:R-:W-:Y:S02]  /*159f0*/  FSEL R16, R16, -INF , !P0 ;  /* 0xff80000010107808 */ /* 0x000fe40004000000 */
[----:B------:R-:W-:Y:S02]  /*15a00*/  @P2 LOP3.LUT R225, R225, 0x8000, RZ, 0xfc, !PT ;  /* 0x00008000e1e12812 */ /* 0x000fe400078efcff */
[C---:B------:R-:W-:Y:S02]  /*15a10*/  ISETP.GT.AND P0, PT, R0.reuse, 0x9, !P2 ;  /* 0x000000090000780c */ /* 0x040fe40005704270 */
[----:B------:R-:W-:Y:S02]  /*15a20*/  LOP3.LUT R225, R225, 0xffffefff, RZ, 0xc0, !PT ;  /* 0xffffefffe1e17812 */ /* 0x000fe400078ec0ff */
[----:B------:R-:W-:Y:S02]  /*15a30*/  ISETP.LT.OR P0, PT, R3, 0xa, P0 ;  /* 0x0000000a0300780c */ /* 0x000fe40000701670 */
[----:B------:R-:W-:Y:S02]  /*15a40*/  @P1 LOP3.LUT R225, R225, 0x1000, RZ, 0xfc, !PT ;  /* 0x00001000e1e11812 */ /* 0x000fe400078efcff */
[----:B------:R-:W-:Y:S02]  /*15a50*/  FSEL R20, R177, -INF , !P0 ;  /* 0xff800000b1147808 */ /* 0x000fe40004000000 */
[----:B------:R-:W-:Y:S02]  /*15a60*/  ISETP.GT.AND P0, PT, R0, 0x10, !P1 ;  /* 0x000000100000780c */ /* 0x000fe40004f04270 */
[----:B------:R-:W-:Y:S02]  /*15a70*/  ISETP.GE.AND P1, PT, R2, 0x12, PT ;  /* 0x000000120200780c */ /* 0x000fe40003f26270 */
[----:B------:R-:W-:Y:S02]  /*15a80*/  ISETP.LT.OR P0, PT, R3, 0x11, P0 ;  /* 0x000000110300780c */ /* 0x000fe40000701670 */
[----:B------:R-:W-:Y:S02]  /*15a90*/  LOP3.LUT R225, R225, 0xfffff7ff, RZ, 0xc0, !PT ;  /* 0xfffff7ffe1e17812 */ /* 0x000fe400078ec0ff */
[----:B------:R-:W-:Y:S02]  /*15aa0*/  FSEL R25, R176, -INF , !P0 ;  /* 0xff800000b0197808 */ /* 0x000fe40004000000 */
[----:B------:R-:W-:Y:S02]  /*15ab0*/  ISETP.GT.AND P0, PT, R0, 0x11, !P1 ;  /* 0x000000110000780c */ /* 0x000fe40004f04270 */
[C---:B------:R-:W-:Y:S02]  /*15ac0*/  ISETP.GE.AND P2, PT, R2.reuse, 0x51, PT ;  /* 0x000000510200780c */ /* 0x040fe40003f46270 */
[----:B------:R-:W-:Y:S02]  /*15ad0*/  ISETP.LT.OR P0, PT, R3, 0x12, P0 ;  /* 0x000000120300780c */ /* 0x000fe40000701670 */
[----:B------:R-:W-:Y:S02]  /*15ae0*/  @P1 LOP3.LUT R225, R225, 0x800, RZ, 0xfc, !PT ;  /* 0x00000800e1e11812 */ /* 0x000fe400078efcff */
[----:B------:R-:W-:Y:S02]  /*15af0*/  ISETP.GE.AND P1, PT, R2, 0x19, PT ;  /* 0x000000190200780c */ /* 0x000fe40003f26270 */
[----:B------:R-:W-:Y:S02]  /*15b00*/  LOP3.LUT R225, R225, 0xfffffbff, RZ, 0xc0, !PT ;  /* 0xfffffbffe1e17812 */ /* 0x000fe400078ec0ff */
[----:B------:R-:W-:Y:S02]  /*15b10*/  FSEL R26, R171, -INF , !P0 ;  /* 0xff800000ab1a7808 */ /* 0x000fe40004000000 */
[----:B------:R-:W-:Y:S04]  /*15b20*/  ISETP.GT.AND P0, PT, R0, 0x18, !P1 ;  /* 0x000000180000780c */ /* 0x000fe80004f04270 */
[----:B------:R-:W-:Y:S03]  /*15b30*/  ISETP.LT.OR P0, PT, R3, 0x19, P0 ;  /* 0x000000190300780c */ /* 0x000fe60000701670 */
        /* <DEDUP_REMOVED lines=15> */
[----:B-1----:R-:W-:Y:S02]  /*15c30*/  FSEL R41, R22, -INF , !P0 ;  /* 0xff80000016297808 */ /* 0x002fe40004000000 */
        /* <DEDUP_REMOVED lines=34> */
[----:B------:R-:W-:Y:S02]  /*15e60*/  FSEL R189, R64, -INF , !P0 ;  /* 0xff80000040bd7808 */ /* 0x000fe40004000000 */
[----:B------:R-:W-:Y:S02]  /*15e70*/  LOP3.LUT R225, R225, 0xfffffffd, RZ, 0xc0, !PT ;  /* 0xfffffffde1e17812 */ /* 0x000fe400078ec0ff */
[----:B------:R-:W-:Y:S04]  /*15e80*/  ISETP.GT.AND P0, PT, R0, 0x39, !P1 ;  /* 0x000000390000780c */ /* 0x000fe80004f04270 */
[----:B------:R-:W-:Y:S03]  /*15e90*/  ISETP.LT.OR P0, PT, R3, 0x3a, P0 ;  /* 0x0000003a0300780c */ /* 0x000fe60000701670 */
[----:B------:R-:W-:Y:S02]  /*15ea0*/  @P1 LOP3.LUT R225, R225, 0x2, RZ, 0xfc, !PT ;  /* 0x00000002e1e11812 */ /* 0x000fe400078efcff */
[----:B------:R-:W-:Y:S02]  /*15eb0*/  ISETP.GE.AND P1, PT, R2, 0x41, PT ;  /* 0x000000410200780c */ /* 0x000fe40003f26270 */
[----:B------:R-:W-:Y:S02]  /*15ec0*/  FSEL R191, R65, -INF , !P0 ;  /* 0xff80000041bf7808 */ /* 0x000fe40004000000 */
[----:B------:R-:W-:Y:S02]  /*15ed0*/  ISETP.GT.AND P0, PT, R0, 0x40, !P1 ;  /* 0x000000400000780c */ /* 0x000fe40004f04270 */
[----:B------:R-:W-:Y:S02]  /*15ee0*/  LOP3.LUT R225, R225, 0xfffffffe, RZ, 0xc0, !PT ;  /* 0xfffffffee1e17812 */ /* 0x000fe400078ec0ff */
[----:B------:R-:W-:Y:S04]  /*15ef0*/  ISETP.LT.OR P0, PT, R3, 0x41, P0 ;  /* 0x000000410300780c */ /* 0x000fe80000701670 */
[----:B------:R-:W-:Y:S02]  /*15f00*/  FSEL R193, R68, -INF , !P0 ;  /* 0xff80000044c17808 */ /* 0x000fe40004000000 */
[----:B------:R-:W-:Y:S02]  /*15f10*/  ISETP.GT.AND P0, PT, R0, 0x41, !P6 ;  /* 0x000000410000780c */ /* 0x000fe40007704270 */
[----:B------:R-:W-:Y:S02]  /*15f20*/  @P1 LOP3.LUT R225, R225, 0x1, RZ, 0xfc, !PT ;  /* 0x00000001e1e11812 */ /* 0x000fe400078efcff */
[----:B------:R-:W-:Y:S02]  /*15f30*/  ISETP.LT.OR P0, PT, R3, 0x42, P0 ;  /* 0x000000420300780c */ /* 0x000fe40000701670 */
[----:B------:R-:W-:Y:S02]  /*15f40*/  ISETP.GE.AND P1, PT, R2, 0x52, PT ;  /* 0x000000520200780c */ /* 0x000fe40003f26270 */
[----:B------:R-:W-:Y:S02]  /*15f50*/  FSEL R195, R69, -INF , !P0 ;  /* 0xff80000045c37808 */ /* 0x000fe40004000000 */
[----:B------:R-:W-:Y:S02]  /*15f60*/  ISETP.GT.AND P0, PT, R0, 0x48, !P4 ;  /* 0x000000480000780c */ /* 0x000fe40006704270 */
[----:B------:R-:W-:Y:S02]  /*15f70*/  LOP3.LUT R225, R225, 0xffffbfff, RZ, 0xc0, !PT ;  /* 0xffffbfffe1e17812 */ /* 0x000fe400078ec0ff */
[----:B------:R-:W-:Y:S04]  /*15f80*/  ISETP.LT.OR P0, PT, R3, 0x49, P0 ;  /* 0x000000490300780c */ /* 0x000fe80000701670 */
[----:B------:R-:W-:Y:S02]  /*15f90*/  FSEL R230, R80, -INF , !P0 ;  /* 0xff80000050e67808 */ /* 0x000fe40004000000 */
[C---:B------:R-:W-:Y:S02]  /*15fa0*/  ISETP.GT.AND P0, PT, R0.reuse, 0x49, !P3 ;  /* 0x000000490000780c */ /* 0x040fe40005f04270 */
[----:B------:R-:W-:Y:S02]  /*15fb0*/  @P1 LOP3.LUT R225, R225, 0x4000, RZ, 0xfc, !PT ;  /* 0x00004000e1e11812 */ /* 0x000fe400078efcff */
[----:B------:R-:W-:Y:S02]  /*15fc0*/  ISETP.LT.OR P0, PT, R3, 0x4a, P0 ;  /* 0x0000004a0300780c */ /* 0x000fe40000701670 */
[----:B------:R-:W-:Y:S02]  /*15fd0*/  LOP3.LUT R225, R225, 0xfffeffff, RZ, 0xc0, !PT ;  /* 0xfffeffffe1e17812 */ /* 0x000fe400078ec0ff */
[----:B------:R-:W-:Y:S02]  /*15fe0*/  FSEL R231, R19, -INF , !P0 ;  /* 0xff80000013e77808 */ /* 0x000fe40004000000 */
[----:B------:R-:W-:Y:S04]  /*15ff0*/  ISETP.GT.AND P0, PT, R0, 0x50, !P2 ;  /* 0x000000500000780c */ /* 0x000fe80005704270 */
[C---:B------:R-:W-:Y:S04]  /*16000*/  ISETP.LT.OR P0, PT, R3.reuse, 0x51, P0 ;  /* 0x000000510300780c */ /* 0x040fe80000701670 */
[----:B------:R-:W-:Y:S02]  /*16010*/  FSEL R232, R18, -INF , !P0 ;  /* 0xff80000012e87808 */ /* 0x000fe40004000000 */
[----:B------:R-:W-:Y:S02]  /*16020*/  ISETP.GT.AND P0, PT, R0, 0x51, !P1 ;  /* 0x000000510000780c */ /* 0x000fe40004f04270 */
[----:B------:R-:W-:Y:S02]  /*16030*/  ISETP.GE.AND P1, PT, R2, 0x59, PT ;  /* 0x000000590200780c */ /* 0x000fe40003f26270 */
[----:B------:R-:W-:Y:S04]  /*16040*/  ISETP.LT.OR P0, PT, R3, 0x52, P0 ;  /* 0x000000520300780c */ /* 0x000fe80000701670 */
[----:B------:R-:W-:Y:S02]  /*16050*/  FSEL R233, R17, -INF , !P0 ;  /* 0xff80000011e97808 */ /* 0x000fe40004000000 */
[----:B------:R-:W-:Y:S04]  /*16060*/  ISETP.GT.AND P0, PT, R0, 0x58, !P1 ;  /* 0x000000580000780c */ /* 0x000fe80004f04270 */
[----:B------:R-:W-:Y:S02]  /*16070*/  ISETP.LT.OR P0, PT, R3, 0x59, P0 ;  /* 0x000000590300780c */ /* 0x000fe40000701670 */
[----:B------:R-:W-:Y:S02]  /*16080*/  @P1 LOP3.LUT R225, R225, 0x10000, RZ, 0xfc, !PT ;  /* 0x00010000e1e11812 */ /* 0x000fe400078efcff */
[----:B------:R-:W-:Y:S02]  /*16090*/  ISETP.GE.AND P1, PT, R2, 0x1, PT ;  /* 0x000000010200780c */ /* 0x000fe40003f26270 */
[----:B------:R-:W-:Y:S02]  /*160a0*/  FSEL R245, R13, -INF , !P0 ;  /* 0xff8000000df57808 */ /* 0x000fe40004000000 */
[----:B------:R-:W-:Y:S02]  /*160b0*/  ISETP.GT.AND P0, PT, R0, RZ, !P1 ;  /* 0x000000ff0000720c */ /* 0x000fe40004f04270 */
[----:B------:R-:W-:Y:S02]  /*160c0*/  LOP3.LUT R225, R225, 0xfffbffff, RZ, 0xc0, !PT ;  /* 0xfffbffffe1e17812 */ /* 0x000fe400078ec0ff */
[----:B------:R-:W-:Y:S04]  /*160d0*/  ISETP.LT.OR P0, PT, R3, 0x1, P0 ;  /* 0x000000010300780c */ /* 0x000fe80000701670 */
[----:B------:R-:W-:Y:S02]  /*160e0*/  FSEL R10, R192, -INF , !P0 ;  /* 0xff800000c00a7808 */ /* 0x000fe40004000000 */
[----:B------:R-:W-:Y:S11]  /*160f0*/  ISETP.GE.AND P0, PT, R2, 0x5a, PT ;  /* 0x0000005a0200780c */ /* 0x000ff60003f06270 */
[----:B------:R-:W-:Y:S02]  /*16100*/  @!UPT UIADD3 URZ, URZ, URZ, URZ ;  /* 0x0000003f3f3ff290 */ /* 0x000fe4000fffe03f */
[----:B------:R-:W-:Y:S02]  /*16110*/  @P0 LOP3.LUT R225, R225, 0x40000, RZ, 0xfc, !PT ;  /* 0x00040000e1e10812 */ /* 0x000fe400078efcff */
[----:B------:R-:W-:Y:S04]  /*16120*/  ISETP.GT.AND P0, PT, R0, 0x59, !P0 ;  /* 0x000000590000780c */ /* 0x000fe80004704270 */
[----:B------:R-:W-:Y:S02]  /*16130*/  ISETP.LT.OR P0, PT, R3, 0x5a, P0 ;  /* 0x0000005a0300780c */ /* 0x000fe40000701670 */
[----:B------:R-:W1:Y:S02]  /*16140*/  SHFL.IDX PT, R3, R6, 0x1, 0x1c1f ;  /* 0x003c1f0006037f89 */ /* 0x000e6400000e0000 */
[----:B------:R-:W-:Y:S02]  /*16150*/  FSEL R244, R12, -INF , !P0 ;  /* 0xff8000000cf47808 */ /* 0x000fe40004000000 */
[----:B------:R-:W-:Y:S01]  /*16160*/  ISETP.GE.AND P0, PT, R81, 0x1, PT ;  /* 0x000000015100780c */ /* 0x000fe20003f06270 */
[--C-:B-1----:R-:W-:Y:S02]  /*16170*/  IMAD.IADD R2, R7, 0x1, R3.reuse ;  /* 0x0000000107027824 */ /* 0x102fe400078e0203 */
[----:B------:R-:W-:Y:S10]  /*16180*/  IMAD.IADD R0, R9, 0x1, R3 ;  /* 0x0000000109007824 */ /* 0x000ff400078e0203 */
[----:B------:R-:W-:-:S05]  /*16190*/  @!P0 BRA `(.L_x_443) ;  /* 0x000001a000008947 */ /* 0x000fca0003800000 */
[----:B------:R-:W-:Y:S01]  /*161a0*/  IADD3 R0, -R58, R62, R3 ;  /* 0x0000003e3a007210 */ /* 0x000fe20007ffe103 */
        /* <DEDUP_REMOVED lines=12> */
.L_x_445:
[----:B------:R-:W-:Y:S04]  /*16270*/  MOV R2, c[0x0][0x32c] ;  /* 0x0000cb0000027a02 */ /* 0x000fe80000000f00 */
[----:B------:R-:W-:Y:S11]  /*16280*/  ISETP.NE.AND P0, PT, R2, 0x1, PT ;  /* 0x000000010200780c */ /* 0x000ff60003f05270 */
[----:B------:R-:W-:Y:S02]  /*16290*/  @!UPT UIADD3 URZ, URZ, URZ, URZ ;  /* 0x0000003f3f3ff290 */ /* 0x000fe4000fffe03f */
[----:B------:R-:W-:Y:S05]  /*162a0*/  @P0 IMAD.HI.U32 R2, R0, c[0x0][0x330], RZ ;  /* 0x0000cc0000020a27 */ /* 0x000fea00078e00ff */
[----:B------:R-:W-:Y:S02]  /*162b0*/  @P0 SHF.R.U32.HI R0, RZ, c[0x0][0x334], R2 ;  /* 0x0000cd00ff000a19 */ /* 0x000fe40000011602 */
.L_x_446:
[----:B------:R-:W-:Y:S05]  /*162c0*/  BSYNC B0 ;  /* 0x0000000000007941 */ /* 0x000fea0003800000 */
.L_x_444:
[----:B------:R-:W-:Y:S02]  /*162d0*/  IADD3 R2, R8, -0x1, RZ ;  /* 0xffffffff08027810 */ /* 0x000fe40007ffe0ff */
[C-C-:B------:R-:W-:Y:S02]  /*162e0*/  IADD3 R5, R3.reuse, UR7, R4.reuse ;  /* 0x0000000703057c10 */ /* 0x140fe4000fffe004 */
[----:B------:R-:W-:Y:S01]  /*162f0*/  IADD3 R3, R3, c[0x0][0x328], R4 ;  /* 0x0000ca0003037a10 */ /* 0x000fe20007ffe004 */
[----:B------:R-:W-:Y:S05]  /*16300*/  IMAD R0, R0, c[0x0][0x32c], R2 ;  /* 0x0000cb0000007a24 */ /* 0x000fea00078e0202 */
[----:B------:R-:W-:Y:S02]  /*16310*/  IADD3 R2, R0, c[0x0][0x32c], RZ ;  /* 0x0000cb0000027a10 */ /* 0x000fe40007ffe0ff */
[----:B------:R-:W-:Y:S02]  /*16320*/  IMNMX R0, R5, R0, !PT ;  /* 0x0000000005007217 */ /* 0x000fe40007800200 */
[----:B------:R-:W-:Y:S02]  /*16330*/  IMNMX R2, R3, R2, PT ;  /* 0x0000000203027217 */ /* 0x000fe40003800200 */
.L_x_443:
[C---:B------:R-:W-:Y:S01]  /*16340*/  LOP3.LUT P0, RZ, R225.reuse, 0x2000, RZ, 0xc0, !PT ;  /* 0x00002000e1ff7812 */ /* 0x040fe2000780c0ff */
[----:B------:R-:W1:Y:S03]  /*16350*/  SHFL.IDX PT, R3, R6, 0x2, 0x1c1f ;  /* 0x005c1f0006037f89 */ /* 0x000e6600000e0000 */
[----:B------:R-:W-:Y:S04]  /*16360*/  ISETP.GT.AND P0, PT, R0, 0x1, !P0 ;  /* 0x000000010000780c */ /* 0x000fe80004704270 */
[----:B------:R-:W-:Y:S04]  /*16370*/  ISETP.LT.OR P0, PT, R2, 0x2, P0 ;  /* 0x000000020200780c */ /* 0x000fe80000701670 */
[----:B------:R-:W-:Y:S02]  /*16380*/  FSEL R13, R194, -INF , !P0 ;  /* 0xff800000c20d7808 */ /* 0x000fe40004000000 */
[C---:B------:R-:W-:Y:S04]  /*16390*/  LOP3.LUT P0, RZ, R225.reuse, 0x20000, RZ, 0xc0, !PT ;  /* 0x00020000e1ff7812 */ /* 0x040fe8000780c0ff */
[----:B------:R-:W-:Y:S04]  /*163a0*/  ISETP.GT.AND P0, PT, R0, 0x8, !P0 ;  /* 0x000000080000780c */ /* 0x000fe80004704270 */
[----:B------:R-:W-:Y:S04]  /*163b0*/  ISETP.LT.OR P0, PT, R2, 0x9, P0 ;  /* 0x000000090200780c */ /* 0x000fe80000701670 */
[----:B------:R-:W-:Y:S02]  /*163c0*/  FSEL R19, R184, -INF , !P0 ;  /* 0xff800000b8137808 */ /* 0x000fe40004000000 */
[----:B------:R-:W-:Y:S04]  /*163d0*/  LOP3.LUT P0, RZ, R225, 0x8000, RZ, 0xc0, !PT ;  /* 0x00008000e1ff7812 */ /* 0x000fe8000780c0ff */
        /* <DEDUP_REMOVED lines=75> */
[----:B------:R-:W-:Y:S04]  /*16890*/  ISETP.GT.AND P0, PT, R0, RZ, !P1 ;  /* 0x000000ff0000720c */ /* 0x000fe80004f04270 */
[----:B------:R-:W-:Y:S04]  /*168a0*/  ISETP.LT.OR P0, PT, R2, 0x1, P0 ;  /* 0x000000010200780c */ /* 0x000fe80000701670 */
[----:B------:R-:W-:Y:S02]  /*168b0*/  FSEL R12, R201, -INF , !P0 ;  /* 0xff800000c90c7808 */ /* 0x000fe40004000000 */
[----:B------:R-:W-:Y:S04]  /*168c0*/  LOP3.LUT P0, RZ, R225, 0x40000, RZ, 0xc0, !PT ;  /* 0x00040000e1ff7812 */ /* 0x000fe8000780c0ff */
[----:B------:R-:W-:Y:S01]  /*168d0*/  ISETP.GT.AND P0, PT, R0, 0x59, !P0 ;  /* 0x000000590000780c */ /* 0x000fe20004704270 */
[--C-:B-1----:R-:W-:Y:S03]  /*168e0*/  IMAD.IADD R0, R9, 0x1, R3.reuse ;  /* 0x0000000109007824 */ /* 0x102fe600078e0203 */
[----:B------:R-:W-:Y:S01]  /*168f0*/  ISETP.LT.OR P0, PT, R2, 0x5a, P0 ;  /* 0x0000005a0200780c */ /* 0x000fe20000701670 */
[----:B------:R-:W-:Y:S03]  /*16900*/  IMAD.IADD R2, R7, 0x1, R3 ;  /* 0x0000000107027824 */ /* 0x000fe600078e0203 */
[----:B------:R-:W-:Y:S02]  /*16910*/  FSEL R243, R11, -INF , !P0 ;  /* 0xff8000000bf37808 */ /* 0x000fe40004000000 */
[----:B------:R-:W-:Y:S11]  /*16920*/  ISETP.GE.AND P0, PT, R81, 0x1, PT ;  /* 0x000000015100780c */ /* 0x000ff60003f06270 */
[----:B------:R-:W-:Y:S02]  /*16930*/  @!UPT UIADD3 URZ, URZ, URZ, URZ ;  /* 0x0000003f3f3ff290 */ /* 0x000fe4000fffe03f */
        /* <DEDUP_REMOVED lines=14> */
.L_x_449:
[----:B------:R-:W-:Y:S04]  /*16a20*/  MOV R2, c[0x0][0x32c] ;  /* 0x0000cb0000027a02 */ /* 0x000fe80000000f00 */
[----:B------:R-:W-:Y:S11]  /*16a30*/  ISETP.NE.AND P0, PT, R2, 0x1, PT ;  /* 0x000000010200780c */ /* 0x000ff60003f05270 */
[----:B------:R-:W-:Y:S02]  /*16a40*/  @!UPT UIADD3 URZ, URZ, URZ, URZ ;  /* 0x0000003f3f3ff290 */ /* 0x000fe4000fffe03f */
[----:B------:R-:W-:Y:S05]  /*16a50*/  @P0 IMAD.HI.U32 R2, R0, c[0x0][0x330], RZ ;  /* 0x0000cc0000020a27 */ /* 0x000fea00078e00ff */
[----:B------:R-:W-:Y:S02]  /*16a60*/  @P0 SHF.R.U32.HI R0, RZ, c[0x0][0x334], R2 ;  /* 0x0000cd00ff000a19 */ /* 0x000fe40000011602 */
.L_x_450:
[----:B------:R-:W-:Y:S05]  /*16a70*/  BSYNC B0 ;  /* 0x0000000000007941 */ /* 0x000fea0003800000 */
.L_x_448:
[----:B------:R-:W-:Y:S02]  /*16a80*/  IADD3 R2, R8, -0x1, RZ ;  /* 0xffffffff08027810 */ /* 0x000fe40007ffe0ff */
[C-C-:B------:R-:W-:Y:S02]  /*16a90*/  IADD3 R5, R3.reuse, UR7, R4.reuse ;  /* 0x0000000703057c10 */ /* 0x140fe4000fffe004 */
[----:B------:R-:W-:Y:S01]  /*16aa0*/  IADD3 R3, R3, c[0x0][0x328], R4 ;  /* 0x0000ca0003037a10 */ /* 0x000fe20007ffe004 */
[----:B------:R-:W-:Y:S05]  /*16ab0*/  IMAD R0, R0, c[0x0][0x32c], R2 ;  /* 0x0000cb0000007a24 */ /* 0x000fea00078e0202 */
[----:B------:R-:W-:Y:S02]  /*16ac0*/  IADD3 R2, R0, c[0x0][0x32c], RZ ;  /* 0x0000cb0000027a10 */ /* 0x000fe40007ffe0ff */
[----:B------:R-:W-:Y:S02]  /*16ad0*/  IMNMX R0, R5, R0, !PT ;  /* 0x0000000005007217 */ /* 0x000fe40007800200 */
[----:B------:R-:W-:Y:S02]  /*16ae0*/  IMNMX R2, R3, R2, PT ;  /* 0x0000000203027217 */ /* 0x000fe40003800200 */
.L_x_447:
[----:B------:R-:W-:Y:S01]  /*16af0*/  LOP3.LUT P0, RZ, R225, 0x2000, RZ, 0xc0, !PT ;  /* 0x00002000e1ff7812 */ /* 0x000fe2000780c0ff */
        /* <DEDUP_REMOVED lines=109> */
.L_x_453:
[----:B------:R-:W-:Y:S04]  /*171d0*/  MOV R2, c[0x0][0x32c] ;  /* 0x0000cb0000027a02 */ /* 0x000fe80000000f00 */
[----:B------:R-:W-:Y:S11]  /*171e0*/  ISETP.NE.AND P0, PT, R2, 0x1, PT ;  /* 0x000000010200780c */ /* 0x000ff60003f05270 */
[----:B------:R-:W-:Y:S02]  /*171f0*/  @!UPT UIADD3 URZ, URZ, URZ, URZ ;  /* 0x0000003f3f3ff290 */ /* 0x000fe4000fffe03f */
[----:B------:R-:W-:Y:S05]  /*17200*/  @P0 IMAD.HI.U32 R2, R0, c[0x0][0x330], RZ ;  /* 0x0000cc0000020a27 */ /* 0x000fea00078e00ff */
[----:B------:R-:W-:Y:S02]  /*17210*/  @P0 SHF.R.U32.HI R0, RZ, c[0x0][0x334], R2 ;  /* 0x0000cd00ff000a19 */ /* 0x000fe40000011602 */
.L_x_454:
[----:B------:R-:W-:Y:S05]  /*17220*/  BSYNC B0 ;  /* 0x0000000000007941 */ /* 0x000fea0003800000 */
.L_x_452:
[----:B------:R-:W-:Y:S02]  /*17230*/  IADD3 R8, R8, -0x1, RZ ;  /* 0xffffffff08087810 */ /* 0x000fe40007ffe0ff */
[C-C-:B------:R-:W-:Y:S02]  /*17240*/  IADD3 R5, R3.reuse, UR7, R4.reuse ;  /* 0x0000000703057c10 */ /* 0x140fe4000fffe004 */
[----:B------:R-:W-:Y:S01]  /*17250*/  IADD3 R3, R3, c[0x0][0x328], R4 ;  /* 0x0000ca0003037a10 */ /* 0x000fe20007ffe004 */
[----:B------:R-:W-:Y:S05]  /*17260*/  IMAD R0, R0, c[0x0][0x32c], R8 ;  /* 0x0000cb0000007a24 */ /* 0x000fea00078e0208 */
[----:B------:R-:W-:Y:S02]  /*17270*/  IADD3 R2, R0, c[0x0][0x32c], RZ ;  /* 0x0000cb0000027a10 */ /* 0x000fe40007ffe0ff */
[----:B------:R-:W-:Y:S02]  /*17280*/  IMNMX R0, R5, R0, !PT ;  /* 0x0000000005007217 */ /* 0x000fe40007800200 */
[----:B------:R-:W-:Y:S02]  /*17290*/  IMNMX R2, R3, R2, PT ;  /* 0x0000000203027217 */ /* 0x000fe40003800200 */
.L_x_451:
[----:B------:R-:W-:Y:S01]  /*172a0*/  ISETP.GT.AND P0, PT, R0, RZ, !P1 ;  /* 0x000000ff0000720c */ /* 0x000fe20004f04270 */
[----:B------:R-:W-:Y:S01]  /*172b0*/  LDSM.16.MT88.4 R52, [R210+0x100] ;  /* 0x00010000d234783b */ /* 0x000fe20000004200 */
[----:B------:R-:W-:Y:S02]  /*172c0*/  LOP3.LUT P1, RZ, R225, 0x800, RZ, 0xc0, !PT ;  /* 0x00000800e1ff7812 */ /* 0x000fe4000782c0ff */
[----:B------:R-:W-:Y:S02]  /*172d0*/  ISETP.LT.OR P0, PT, R2, 0x1, P0 ;  /* 0x000000010200780c */ /* 0x000fe40000701670 */
[----:B------:R-:W-:Y:S02]  /*172e0*/  FMNMX.FTZ R72, R10, R100, !PT ;  /* 0x000000640a487209 */ /* 0x000fe40007810000 */
[----:B------:R-:W-:Y:S01]  /*172f0*/  FSEL R7, R239, -INF , !P0 ;  /* 0xff800000ef077808 */ /* 0x000fe20004000000 */
[----:B------:R-:W-:Y:S01]  /*17300*/  LDSM.16.MT88.4 R84, [R209+0x900] ;  /* 0x00090000d154783b */ /* 0x000fe20000004200 */
[----:B------:R-:W-:Y:S02]  /*17310*/  LOP3.LUT P0, RZ, R225, 0x2000, RZ, 0xc0, !PT ;  /* 0x00002000e1ff7812 */ /* 0x000fe4000780c0ff */
[----:B------:R-:W-:Y:S02]  /*17320*/  FMNMX.FTZ R72, R15, R72, !PT ;  /* 0x000000480f487209 */ /* 0x000fe40007810000 */
[----:B------:R-:W-:Y:S02]  /*17330*/  ISETP.GT.AND P0, PT, R0, 0x1, !P0 ;  /* 0x000000010000780c */ /* 0x000fe40004704270 */
[----:B------:R-:W-:Y:S02]  /*17340*/  FMNMX.FTZ R72, R16, R72, !PT ;  /* 0x0000004810487209 */ /* 0x000fe40007810000 */
[----:B------:R-:W-:Y:S02]  /*17350*/  ISETP.LT.OR P0, PT, R2, 0x2, P0 ;  /* 0x000000020200780c */ /* 0x000fe40000701670 */
[----:B------:R-:W-:Y:S02]  /*17360*/  FMNMX.FTZ R72, R20, R72, !PT ;  /* 0x0000004814487209 */ /* 0x000fe40007810000 */
[----:B------:R-:W-:Y:S02]  /*17370*/  FSEL R8, R237, -INF , !P0 ;  /* 0xff800000ed087808 */ /* 0x000fe40004000000 */
        /* <DEDUP_REMOVED lines=74> */
[----:B------:R-:W-:Y:S02]  /*17820*/  FMNMX.FTZ R4, R18, R4, !PT ;  /* 0x0000000412047209 */ /* 0x000fe40007810000 */
[----:B------:R-:W-:Y:S02]  /*17830*/  FMNMX.FTZ R3, R171, R3, !PT ;  /* 0x00000003ab037209 */ /* 0x000fe40007810000 */
[----:B------:R-:W-:Y:S02]  /*17840*/  FSEL R183, R38, -INF , !P0 ;  /* 0xff80000026b77808 */ /* 0x000fe40004000000 */
[----:B------:R-:W-:Y:S02]  /*17850*/  LOP3.LUT P0, RZ, R225, 0x8, RZ, 0xc0, !PT ;  /* 0x00000008e1ff7812 */ /* 0x000fe4000780c0ff */
[----:B------:R-:W-:Y:S02]  /*17860*/  FMNMX.FTZ R72, R245, R72, !PT ;  /* 0x00000048f5487209 */ /* 0x000fe40007810000 */
[----:B------:R-:W-:Y:S02]  /*17870*/  FMNMX.FTZ R3, R176, R3, !PT ;  /* 0x00000003b0037209 */ /* 0x000fe40007810000 */
[----:B------:R-:W-:Y:S02]  /*17880*/  FMNMX.FTZ R4, R30, R4, !PT ;  /* 0x000000041e047209 */ /* 0x000fe40007810000 */
[----:B------:R-:W-:Y:S02]  /*17890*/  ISETP.GT.AND P0, PT, R0, 0x31, !P0 ;  /* 0x000000310000780c */ /* 0x000fe40004704270 */
[----:B------:R-:W-:Y:S02]  /*178a0*/  FMNMX.FTZ R72, R244, R72, !PT ;  /* 0x00000048f4487209 */ /* 0x000fe40007810000 */
[----:B------:R-:W-:Y:S02]  /*178b0*/  FMNMX.FTZ R4, R33, R4, !PT ;  /* 0x0000000421047209 */ /* 0x000fe40007810000 */
[----:B------:R-:W-:Y:S01]  /*178c0*/  FMNMX.FTZ R3, R179, R3, !PT ;  /* 0x00000003b3037209 */ /* 0x000fe20007810000 */
[----:B------:R-:W1:Y:S01]  /*178d0*/  SHFL.BFLY PT, R5, R72, 0x2, 0x1f ;  /* 0x0c401f0048057f89 */ /* 0x000e6200000e0000 */
[----:B------:R-:W-:Y:S02]  /*178e0*/  ISETP.LT.OR P0, PT, R2, 0x32, P0 ;  /* 0x000000320200780c */ /* 0x000fe40000701670 */
[----:B------:R-:W-:Y:S02]  /*178f0*/  FMNMX.FTZ R4, R34, R4, !PT ;  /* 0x0000000422047209 */ /* 0x000fe40007810000 */
[----:B------:R-:W-:Y:S02]  /*17900*/  FMNMX.FTZ R3, R184, R3, !PT ;  /* 0x00000003b8037209 */ /* 0x000fe40007810000 */
[----:B------:R-:W-:Y:S02]  /*17910*/  FSEL R186, R59, -INF , !P0 ;  /* 0xff8000003bba7808 */ /* 0x000fe40004000000 */
[----:B------:R-:W-:Y:S02]  /*17920*/  LOP3.LUT P0, RZ, R225, 0x4, RZ, 0xc0, !PT ;  /* 0x00000004e1ff7812 */ /* 0x000fe4000780c0ff */
        /* <DEDUP_REMOVED lines=16> */
[----:B------:R-:W-:Y:S02]  /*17a30*/  LOP3.LUT P1, RZ, R225, 0x1, RZ, 0xc0, !PT ;  /* 0x00000001e1ff7812 */ /* 0x000fe4000782c0ff */
[----:B------:R-:W-:Y:S02]  /*17a40*/  FMNMX.FTZ R4, R180, R4, !PT ;  /* 0x00000004b4047209 */ /* 0x000fe40007810000 */
[----:B-1----:R-:W-:Y:S02]  /*17a50*/  FMNMX.FTZ R72, R72, R5, !PT ;  /* 0x0000000548487209 */ /* 0x002fe40007810000 */
[----:B------:R-:W-:Y:S02]  /*17a60*/  FMNMX.FTZ R3, R234, R3, !PT ;  /* 0x00000003ea037209 */ /* 0x000fe40007810000 */
[----:B------:R-:W-:Y:S01]  /*17a70*/  FSEL R190, R63, -INF , !P0 ;  /* 0xff8000003fbe7808 */ /* 0x000fe20004000000 */
[----:B------:R-:W1:Y:S01]  /*17a80*/  SHFL.BFLY PT, R5, R72, 0x1, 0x1f ;  /* 0x0c201f0048057f89 */ /* 0x000e6200000e0000 */
[----:B------:R-:W-:Y:S02]  /*17a90*/  ISETP.GT.AND P0, PT, R0, 0x40, !P1 ;  /* 0x000000400000780c */ /* 0x000fe40004f04270 */
[----:B------:R-:W-:Y:S02]  /*17aa0*/  FMNMX.FTZ R4, R181, R4, !PT ;  /* 0x00000004b5047209 */ /* 0x000fe40007810000 */
[----:B------:R-:W-:Y:S02]  /*17ab0*/  FMNMX.FTZ R3, R235, R3, !PT ;  /* 0x00000003eb037209 */ /* 0x000fe40007810000 */
[----:B------:R-:W-:Y:S02]  /*17ac0*/  ISETP.LT.OR P0, PT, R2, 0x41, P0 ;  /* 0x000000410200780c */ /* 0x000fe40000701670 */
[----:B------:R-:W-:Y:S02]  /*17ad0*/  FMNMX.FTZ R71, R242, R3, !PT ;  /* 0x00000003f2477209 */ /* 0x000fe40007810000 */
[----:B------:R-:W-:Y:S02]  /*17ae0*/  FMNMX.FTZ R3, R182, R4, !PT ;  /* 0x00000004b6037209 */ /* 0x000fe40007810000 */
[----:B------:R-:W-:Y:S02]  /*17af0*/  FSEL R199, R74, -INF , !P0 ;  /* 0xff8000004ac77808 */ /* 0x000fe40004000000 */
        /* <DEDUP_REMOVED lines=9> */
[----:B------:R-:W-:Y:S02]  /*17b90*/  FMNMX.FTZ R4, R7, R103, !PT ;  /* 0x0000006707047209 */ /* 0x000fe40007810000 */
[----:B------:R-:W-:Y:S02]  /*17ba0*/  FSEL R203, R78, -INF , !P0 ;  /* 0xff8000004ecb7808 */ /* 0x000fe40004000000 */
[----:B------:R-:W-:Y:S02]  /*17bb0*/  ISETP.GT.AND P0, PT, R0, 0x49, !P3 ;  /* 0x000000490000780c */ /* 0x000fe40005f04270 */
[----:B------:R-:W-:Y:S02]  /*17bc0*/  FMNMX.FTZ R3, R204, R3, !PT ;  /* 0x00000003cc037209 */ /* 0x000fe40007810000 */
[----:B------:R-:W-:Y:S02]  /*17bd0*/  FMNMX.FTZ R4, R8, R4, !PT ;  /* 0x0000000408047209 */ /* 0x000fe40007810000 */
[----:B-1----:R-:W-:Y:S02]  /*17be0*/  FMNMX.FTZ R72, R72, R5, !PT ;  /* 0x0000000548487209 */ /* 0x002fe40007810000 */
[----:B------:R-:W-:Y:S02]  /*17bf0*/  ISETP.LT.OR P0, PT, R2, 0x4a, P0 ;  /* 0x0000004a0200780c */ /* 0x000fe40000701670 */
[----:B------:R-:W-:Y:S01]  /*17c00*/  FMNMX.FTZ R4, R9, R4, !PT ;  /* 0x0000000409047209 */ /* 0x000fe20007810000 */
[----:B------:R-:W-:Y:S01]  /*17c10*/  FMUL.FTZ R74, R72, c[0x0][0x2d0] ;  /* 0x0000b400484a7a20 */ /* 0x000fe20000410000 */
[----:B------:R-:W-:Y:S02]  /*17c20*/  FMNMX.FTZ R3, R236, R3, !PT ;  /* 0x00000003ec037209 */ /* 0x000fe40007810000 */
[----:B------:R-:W-:Y:S02]  /*17c30*/  FSEL R207, R79, -INF , !P0 ;  /* 0xff8000004fcf7808 */ /* 0x000fe40004000000 */
[----:B------:R-:W-:Y:S02]  /*17c40*/  ISETP.GT.AND P0, PT, R0, 0x50, !P2 ;  /* 0x000000500000780c */ /* 0x000fe40005704270 */
[----:B------:R-:W-:Y:S02]  /*17c50*/  FSETP.NEU.FTZ.AND P2, PT, R72, -INF , PT ;  /* 0xff8000004800780b */ /* 0x000fe40003f5d000 */
        /* <DEDUP_REMOVED lines=9> */
[----:B------:R-:W1:Y:S01]  /*17cf0*/  SHFL.BFLY PT, R6, R71, 0x2, 0x1f ;  /* 0x0c401f0047067f89 */ /* 0x000e6200000e0000 */
[----:B------:R-:W-:Y:S01]  /*17d00*/  FMNMX.FTZ R4, R62, R4, !PT ;  /* 0x000000043e047209 */ /* 0x000fe20007810000 */
[----:B------:R2:W-:Y:S01]  /*17d10*/  MUFU.EX2 R23, R3 ;  /* 0x0000000300177308 */ /* 0x0005e20000000800 */
[----:B------:R-:W-:Y:S02]  /*17d20*/  LOP3.LUT P1, RZ, R225, 0x4000, RZ, 0xc0, !PT ;  /* 0x00004000e1ff7812 */ /* 0x000fe4000782c0ff */
[----:B------:R-:W-:Y:S02]  /*17d30*/  FSEL R229, R35, -INF , !P0 ;  /* 0xff80000023e57808 */ /* 0x000fe40004000000 */
[----:B------:R-:W-:Y:S02]  /*17d40*/  ISETP.GT.AND P0, PT, R0, 0x51, !P1 ;  /* 0x000000510000780c */ /* 0x000fe40004f04270 */
[----:B------:R-:W-:Y:S02]  /*17d50*/  FMNMX.FTZ R70, R240, R70, !PT ;  /* 0x00000046f0467209 */ /* 0x000fe40007810000 */
[----:B------:R-:W-:Y:S02]  /*17d60*/  ISETP.LT.OR P0, PT, R2, 0x52, P0 ;  /* 0x000000520200780c */ /* 0x000fe40000701670 */
[----:B------:R-:W-:Y:S02]  /*17d70*/  FMNMX.FTZ R70, R241, R70, !PT ;  /* 0x00000046f1467209 */ /* 0x000fe40007810000 */
[C---:B------:R-:W-:Y:S02]  /*17d80*/  LOP3.LUT P4, RZ, R225.reuse, 0x10000, RZ, 0xc0, !PT ;  /* 0x00010000e1ff7812 */ /* 0x040fe4000788c0ff */
[----:B------:R-:W-:Y:S01]  /*17d90*/  LOP3.LUT P6, RZ, R225, 0x40000, RZ, 0xc0, !PT ;  /* 0x00040000e1ff7812 */ /* 0x000fe200078cc0ff */
[----:B------:R-:W3:Y:S01]  /*17da0*/  SHFL.BFLY PT, R5, R70, 0x2, 0x1f ;  /* 0x0c401f0046057f89 */ /* 0x000ee200000e0000 */
[----:B------:R-:W-:Y:S02]  /*17db0*/  FSEL R206, R91, -INF , !P0 ;  /* 0xff8000005bce7808 */ /* 0x000fe40004000000 */
[C---:B------:R-:W-:Y:S02]  /*17dc0*/  ISETP.GT.AND P3, PT, R0.reuse, 0x58, !P4 ;  /* 0x000000580000780c */ /* 0x040fe40006764270 */
[----:B------:R-:W-:Y:S02]  /*17dd0*/  ISETP.GT.AND P0, PT, R0, 0x59, !P6 ;  /* 0x000000590000780c */ /* 0x000fe40007704270 */
[----:B-1----:R-:W-:Y:S02]  /*17de0*/  FMNMX.FTZ R71, R71, R6, !PT ;  /* 0x0000000647477209 */ /* 0x002fe40007810000 */
[----:B--2---:R-:W-:Y:S01]  /*17df0*/  FMNMX.FTZ R3, R88, R4, !PT ;  /* 0x0000000458037209 */ /* 0x004fe20007810000 */
[--C-:B------:R-:W-:Y:S01]  /*17e00*/  FFMA.FTZ R4, R15, c[0x0][0x2d0], -R74.reuse ;  /* 0x0000b4000f047a23 */ /* 0x100fe2000001084a */
[C---:B------:R-:W-:Y:S01]  /*17e10*/  ISETP.LT.OR P4, PT, R2.reuse, 0x59, P3 ;  /* 0x000000590200780c */ /* 0x040fe20001f81670 */
[----:B------:R-:W1:Y:S01]  /*17e20*/  SHFL.BFLY PT, R6, R71, 0x1, 0x1f ;  /* 0x0c201f0047067f89 */ /* 0x000e6200000e0000 */
[----:B------:R-:W-:Y:S01]  /*17e30*/  ISETP.LT.OR P3, PT, R2, 0x5a, P0 ;  /* 0x0000005a0200780c */ /* 0x000fe20000761670 */
[----:B------:R2:W-:Y:S01]  /*17e40*/  MUFU.EX2 R246, R4 ;  /* 0x0000000400f67308 */ /* 0x0005e20000000800 */
[----:B------:R-:W-:Y:S02]  /*17e50*/  FMNMX.FTZ R3, R169, R3, !PT ;  /* 0x00000003a9037209 */ /* 0x000fe40007810000 */
[----:B------:R-:W-:Y:S02]  /*17e60*/  FSEL R197, R36, -INF , !P4 ;  /* 0xff80000024c57808 */ /* 0x000fe40006000000 */
[----:B------:R-:W-:Y:S01]  /*17e70*/  FMNMX.FTZ R3, R172, R3, !PT ;  /* 0x00000003ac037209 */ /* 0x000fe20007810000 */
[----:B------:R-:W-:Y:S01]  /*17e80*/  LDSM.16.MT88.4 R36, [R212+0x100] ;  /* 0x00010000d424783b */ /* 0x000fe20000004200 */
[----:B------:R-:W-:Y:S02]  /*17e90*/  FSEL R73, R95, -INF , !P3 ;  /* 0xff8000005f497808 */ /* 0x000fe40005800000 */
[----:B------:R-:W-:Y:S02]  /*17ea0*/  FMNMX.FTZ R3, R173, R3, !PT ;  /* 0x00000003ad037209 */ /* 0x000fe40007810000 */
[----:B---3--:R-:W-:Y:S02]  /*17eb0*/  FMNMX.FTZ R70, R70, R5, !PT ;  /* 0x0000000546467209 */ /* 0x008fe40007810000 */
[----:B------:R-:W-:Y:S03]  /*17ec0*/  FMNMX.FTZ R3, R174, R3, !PT ;  /* 0x00000003ae037209 */ /* 0x000fe60007810000 */
[----:B------:R-:W3:Y:S01]  /*17ed0*/  SHFL.BFLY PT, R5, R70, 0x1, 0x1f ;  /* 0x0c201f0046057f89 */ /* 0x000ee200000e0000 */
[----:B-1----:R-:W-:Y:S01]  /*17ee0*/  FMNMX.FTZ R71, R71, R6, !PT ;  /* 0x0000000647477209 */ /* 0x002fe20007810000 */
[--C-:B--2---:R-:W-:Y:S03]  /*17ef0*/  FFMA.FTZ R4, R16, c[0x0][0x2d0], -R74.reuse ;  /* 0x0000b40010047a23 */ /* 0x104fe6000001084a */
[C---:B------:R-:W-:Y:S01]  /*17f00*/  FSETP.NEU.FTZ.AND P1, PT, R71.reuse, -INF , PT ;  /* 0xff8000004700780b */ /* 0x040fe20003f3d000 */
[----:B------:R-:W-:Y:S01]  /*17f10*/  FMUL.FTZ R75, R71, c[0x0][0x2d0] ;  /* 0x0000b400474b7a20 */ /* 0x000fe20000410000 */
[----:B------:R1:W-:Y:S04]  /*17f20*/  MUFU.EX2 R60, R4 ;  /* 0x00000004003c7308 */ /* 0x0003e80000000800 */
[----:B------:R-:W-:Y:S05]  /*17f30*/  FSEL R75, R75, RZ, P1 ;  /* 0x000000ff4b4b7208 */ /* 0x000fea0000800000 */
[--C-:B------:R-:W-:Y:S02]  /*17f40*/  FFMA.FTZ R2, R21, c[0x0][0x2d0], -R75.reuse ;  /* 0x0000b40015027a23 */ /* 0x100fe4000001084b */
[--C-:B------:R-:W-:Y:S01]  /*17f50*/  FFMA.FTZ R16, R29, c[0x0][0x2d0], -R75.reuse ;  /* 0x0000b4001d107a23 */ /* 0x100fe2000001084b */
[----:B---3--:R-:W-:Y:S01]  /*17f60*/  FMNMX.FTZ R70, R70, R5, !PT ;  /* 0x0000000546467209 */ /* 0x008fe20007810000 */
[----:B------:R2:W-:Y:S01]  /*17f70*/  MUFU.EX2 R50, R2 ;  /* 0x0000000200327308 */ /* 0x0005e20000000800 */
[--C-:B------:R-:W-:Y:S02]  /*17f80*/  FFMA.FTZ R48, R48, c[0x0][0x2d0], -R75.reuse ;  /* 0x0000b40030307a23 */ /* 0x100fe4000001084b */
[C---:B------:R-:W-:Y:S01]  /*17f90*/  FSETP.NEU.FTZ.AND P0, PT, R70.reuse, -INF , PT ;  /* 0xff8000004600780b */ /* 0x040fe20003f1d000 */
[----:B------:R-:W-:Y:S05]  /*17fa0*/  FMUL.FTZ R96, R70, c[0x0][0x2d0] ;  /* 0x0000b40046607a20 */ /* 0x000fea0000410000 */
[----:B------:R-:W-:Y:S01]  /*17fb0*/  FSEL R96, R96, RZ, P0 ;  /* 0x000000ff60607208 */ /* 0x000fe20000000000 */
[----:B------:R-:W-:Y:S01]  /*17fc0*/  MUFU.EX2 R63, R16 ;  /* 0x00000010003f7308 */ /* 0x000fe20000000800 */
[----:B-1----:R-:W-:Y:S01]  /*17fd0*/  FMNMX.FTZ R4, R183, R3, !PT ;  /* 0x00000003b7047209 */ /* 0x002fe20007810000 */
[----:B------:R-:W-:Y:S03]  /*17fe0*/  FFMA.FTZ R3, R20, c[0x0][0x2d0], -R74 ;  /* 0x0000b40014037a23 */ /* 0x000fe6000001084a */
[----:B------:R-:W-:Y:S04]  /*17ff0*/  FMNMX.FTZ R4, R186, R4, !PT ;  /* 0x00000004ba047209 */ /* 0x000fe80007810000 */
[----:B------:R-:W-:Y:S01]  /*18000*/  FMNMX.FTZ R4, R188, R4, !PT ;  /* 0x00000004bc047209 */ /* 0x000fe20007810000 */
[----:B------:R1:W3:Y:S03]  /*18010*/  MUFU.EX2 R51, R3 ;  /* 0x0000000300337308 */ /* 0x0002e60000000800 */
[----:B------:R-:W-:Y:S01]  /*18020*/  FMNMX.FTZ R4, R190, R4, !PT ;  /* 0x00000004be047209 */ /* 0x000fe20007810000 */
[----:B--2---:R-:W-:Y:S03]  /*18030*/  FFMA.FTZ R2, R11, c[0x0][0x2d0], -R96 ;  /* 0x0000b4000b027a23 */ /* 0x004fe60000010860 */
[----:B------:R-:W-:Y:S03]  /*18040*/  FMNMX.FTZ R4, R199, R4, !PT ;  /* 0x00000004c7047209 */ /* 0x000fe60007810000 */
[----:B------:R-:W-:Y:S01]  /*18050*/  MUFU.EX2 R92, R2 ;  /* 0x00000002005c7308 */ /* 0x000fe20000000800 */
[----:B------:R-:W-:Y:S01]  /*18060*/  FMNMX.FTZ R4, R202, R4, !PT ;  /* 0x00000004ca047209 */ /* 0x000fe20007810000 */
[--C-:B-1----:R-:W-:Y:S01]  /*18070*/  FFMA.FTZ R3, R12, c[0x0][0x2d0], -R75.reuse ;  /* 0x0000b4000c037a23 */ /* 0x102fe2000001084b */
[----:B---3--:R-:W-:Y:S01]  /*18080*/  F2FP.BF16.PACK_AB R78, R51, R60 ;  /* 0x0000003c334e723e */ /* 0x008fe200000010ff */
[----:B------:R-:W-:Y:S06]  /*18090*/  FFMA.FTZ R12, R32, c[0x0][0x2d0], -R74 ;  /* 0x0000b400200c7a23 */ /* 0x000fec000001084a */
[----:B------:R1:W-:Y:S01]  /*180a0*/  MUFU.EX2 R89, R3 ;  /* 0x0000000300597308 */ /* 0x0003e20000000800 */
[----:B------:R-:W-:Y:S02]  /*180b0*/  FFMA.FTZ R32, R34, c[0x0][0x2d0], -R96 ;  /* 0x0000b40022207a23 */ /* 0x000fe40000010860 */
[--C-:B-1----:R-:W-:Y:S07]  /*180c0*/  FFMA.FTZ R3, R13, c[0x0][0x2d0], -R75.reuse ;  /* 0x0000b4000d037a23 */ /* 0x102fee000001084b */
[----:B------:R1:W2:Y:S02]  /*180d0*/  MUFU.EX2 R247, R3 ;  /* 0x0000000300f77308 */ /* 0x0002a40000000800 */
[----:B-1----:R-:W-:Y:S01]  /*180e0*/  FMNMX.FTZ R3, R203, R4, !PT ;  /* 0x00000004cb037209 */ /* 0x002fe20007810000 */
[----:B------:R-:W-:Y:S01]  /*180f0*/  FFMA.FTZ R4, R26, c[0x0][0x2d0], -R74 ;  /* 0x0000b4001a047a23 */ /* 0x000fe2000001084a */
[----:B--2---:R-:W-:Y:S02]  /*18100*/  F2FP.BF16.PACK_AB R77, R247, R89 ;  /* 0x00000059f74d723e */ /* 0x004fe400000010ff */
[----:B------:R-:W-:Y:S04]  /*18110*/  FMNMX.FTZ R0, R207, R3, !PT ;  /* 0x00000003cf007209 */ /* 0x000fe80007810000 */
[----:B------:R-:W-:Y:S01]  /*18120*/  MUFU.EX2 R80, R4 ;  /* 0x0000000400507308 */ /* 0x000fe20000000800 */
[--C-:B------:R-:W-:Y:S01]  /*18130*/  FFMA.FTZ R3, R19, c[0x0][0x2d0], -R75.reuse ;  /* 0x0000b40013037a23 */ /* 0x100fe2000001084b */
[----:B------:R-:W-:Y:S04]  /*18140*/  FMNMX.FTZ R0, R229, R0, !PT ;  /* 0x00000000e5007209 */ /* 0x000fe80007810000 */
[----:B------:R-:W-:Y:S04]  /*18150*/  FMNMX.FTZ R0, R206, R0, !PT ;  /* 0x00000000ce007209 */ /* 0x000fe80007810000 */
[----:B------:R1:W2:Y:S01]  /*18160*/  MUFU.EX2 R45, R3 ;  /* 0x00000003002d7308 */ /* 0x0002a20000000800 */
[----:B------:R-:W-:Y:S04]  /*18170*/  FMNMX.FTZ R0, R197, R0, !PT ;  /* 0x00000000c5007209 */ /* 0x000fe80007810000 */
[----:B------:R-:W-:Y:S05]  /*18180*/  FMNMX.FTZ R0, R73, R0, !PT ;  /* 0x0000000049007209 */ /* 0x000fea0007810000 */
[----:B------:R-:W3:Y:S01]  /*18190*/  SHFL.BFLY PT, R2, R0, 0x2, 0x1f ;  /* 0x0c401f0000027f89 */ /* 0x000ee200000e0000 */
[--C-:B-1----:R-:W-:Y:S01]  /*181a0*/  FFMA.FTZ R3, R14, c[0x0][0x2d0], -R96.reuse ;  /* 0x0000b4000e037a23 */ /* 0x102fe20000010860 */
[----:B--2---:R-:W-:Y:S03]  /*181b0*/  F2FP.BF16.PACK_AB R79, R50, R45 ;  /* 0x0000002d324f723e */ /* 0x004fe600000010ff */
[----:B------:R1:W2:Y:S02]  /*181c0*/  MUFU.EX2 R61, R3 ;  /* 0x00000003003d7308 */ /* 0x0002a40000000800 */
[--C-:B-1----:R-:W-:Y:S01]  /*181d0*/  FFMA.FTZ R3, R17, c[0x0][0x2d0], -R96.reuse ;  /* 0x0000b40011037a23 */ /* 0x102fe20000010860 */
[----:B--2---:R-:W-:Y:S07]  /*181e0*/  F2FP.BF16.PACK_AB R64, R61, R92 ;  /* 0x0000005c3d40723e */ /* 0x004fee00000010ff */
[----:B------:R1:W-:Y:S02]  /*181f0*/  MUFU.EX2 R57, R3 ;  /* 0x0000000300397308 */ /* 0x0003e40000000800 */
[----:B-1----:R-:W-:Y:S08]  /*18200*/  FFMA.FTZ R3, R18, c[0x0][0x2d0], -R96 ;  /* 0x0000b40012037a23 */ /* 0x002ff00000010860 */
[----:B------:R1:W2:Y:S02]  /*18210*/  MUFU.EX2 R49, R3 ;  /* 0x0000000300317308 */ /* 0x0002a40000000800 */
[----:B-1----:R-:W-:Y:S01]  /*18220*/  FFMA.FTZ R3, R25, c[0x0][0x2d0], -R74 ;  /* 0x0000b40019037a23 */ /* 0x002fe2000001084a */
[----:B--2---:R-:W-:Y:S07]  /*18230*/  F2FP.BF16.PACK_AB R66, R49, R57 ;  /* 0x000000393142723e */ /* 0x004fee00000010ff */
[----:B------:R3:W-:Y:S02]  /*18240*/  MUFU.EX2 R81, R3 ;  /* 0x0000000300517308 */ /* 0x0007e40000000800 */
[----:B---3--:R-:W-:Y:S01]  /*18250*/  FMNMX.FTZ R3, R0, R2, !PT ;  /* 0x0000000200037209 */ /* 0x008fe20007810000 */
[----:B------:R-:W-:Y:S01]  /*18260*/  FFMA.FTZ R2, R22, c[0x0][0x2d0], -R75 ;  /* 0x0000b40016027a23 */ /* 0x000fe2000001084b */
[----:B------:R-:W-:Y:S06]  /*18270*/  FSEL R0, R72, RZ, P2 ;  /* 0x000000ff48007208 */ /* 0x000fec0001000000 */
[----:B------:R1:W-:Y:S01]  /*18280*/  MUFU.EX2 R82, R2 ;  /* 0x0000000200527308 */ /* 0x0003e20000000800 */
[----:B------:R-:W2:Y:S01]  /*18290*/  SHFL.BFLY PT, R4, R3, 0x1, 0x1f ;  /* 0x0c201f0003047f89 */ /* 0x000ea200000e0000 */
[----:B------:R-:W-:Y:S01]  /*182a0*/  FADD.FTZ R0, -R0, R100 ;  /* 0x0000006400007221 */ /* 0x000fe20000010100 */
[----:B------:R-:W-:Y:S03]  /*182b0*/  MOV R100, R23 ;  /* 0x0000001700647202 */ /* 0x000fe60000000f00 */
[----:B------:R-:W-:Y:S01]  /*182c0*/  FMUL.FTZ R0, R0, c[0x0][0x2d0] ;  /* 0x0000b40000007a20 */ /* 0x000fe20000410000 */
[----:B------:R-:W-:Y:S02]  /*182d0*/  F2FP.BF16.PACK_AB R76, R246, R100 ;  /* 0x00000064f64c723e */ /* 0x000fe400000010ff */
[----:B------:R-:W3:Y:S01]  /*182e0*/  LDSM.16.MT88.4 R20, [R209+0x100] ;  /* 0x00010000d114783b */ /* 0x000ee20000004200 */
[----:B------:R4:W5:Y:S01]  /*182f0*/  MUFU.EX2 R69, R0 ;  /* 0x0000000000457308 */ /* 0x0009620000000800 */
[----:B-1----:R-:W-:Y:S02]  /*18300*/  FSEL R2, R71, RZ, P1 ;  /* 0x000000ff47027208 */ /* 0x002fe40000800000 */
[----:B--2---:R-:W-:Y:S03]  /*18310*/  FMNMX.FTZ R3, R3, R4, !PT ;  /* 0x0000000403037209 */ /* 0x004fe60007810000 */
[----:B------:R-:W-:Y:S02]  /*18320*/  FADD.FTZ R2, -R2, R101 ;  /* 0x0000006502027221 */ /* 0x000fe40000010100 */
[----:B------:R-:W-:Y:S02]  /*18330*/  FMUL.FTZ R97, R3, c[0x0][0x2d0] ;  /* 0x0000b40003617a20 */ /* 0x000fe40000410000 */
[----:B------:R-:W-:Y:S01]  /*18340*/  FMUL.FTZ R2, R2, c[0x0][0x2d0] ;  /* 0x0000b40002027a20 */ /* 0x000fe20000410000 */
[----:B----4-:R-:W-:Y:S01]  /*18350*/  FSEL R0, R70, RZ, P0 ;  /* 0x000000ff46007208 */ /* 0x010fe20000000000 */
[----:B-----5:R-:W-:Y:S01]  /*18360*/  FMUL.FTZ R16, R69, R116 ;  /* 0x0000007445107220 */ /* 0x020fe20000410000 */
[----:B------:R-:W-:Y:S01]  /*18370*/  FSETP.NEU.FTZ.AND P0, PT, R3, -INF , PT ;  /* 0xff8000000300780b */ /* 0x000fe20003f1d000 */
[----:B------:R-:W1:Y:S01]  /*18380*/  MUFU.EX2 R68, R2 ;  /* 0x0000000200447308 */ /* 0x000e620000000800 */
[----:B------:R-:W-:Y:S02]  /*18390*/  FMUL.FTZ R5, R69, R105 ;  /* 0x0000006945057220 */ /* 0x000fe40000410000 */
[----:B------:R-:W-:Y:S01]  /*183a0*/  FADD.FTZ R0, -R0, R102 ;  /* 0x0000006600007221 */ /* 0x000fe20000010100 */
[----:B------:R-:W-:Y:S01]  /*183b0*/  FSEL R97, R97, RZ, P0 ;  /* 0x000000ff61617208 */ /* 0x000fe20000000000 */
[----:B------:R-:W-:Y:S02]  /*183c0*/  FMUL.FTZ R17, R69, R117 ;  /* 0x0000007545117220 */ /* 0x000fe40000410000 */
[----:B------:R-:W-:Y:S02]  /*183d0*/  FMUL.FTZ R0, R0, c[0x0][0x2d0] ;  /* 0x0000b40000007a20 */ /* 0x000fe40000410000 */
[--C-:B------:R-:W-:Y:S02]  /*183e0*/  FFMA.FTZ R58, R58, c[0x0][0x2d0], -R97.reuse ;  /* 0x0000b4003a3a7a23 */ /* 0x100fe40000010861 */
[----:B------:R2:W4:Y:S01]  /*183f0*/  MUFU.EX2 R2, R0 ;  /* 0x0000000000027308 */ /* 0x0005220000000800 */
[--C-:B------:R-:W-:Y:S02]  /*18400*/  FFMA.FTZ R4, R9, c[0x0][0x2d0], -R97.reuse ;  /* 0x0000b40009047a23 */ /* 0x100fe40000010861 */
[--C-:B------:R-:W-:Y:S07]  /*18410*/  FFMA.FTZ R62, R62, c[0x0][0x2d0], -R97.reuse ;  /* 0x0000b4003e3e7a23 */ /* 0x100fee0000010861 */
[----:B------:R5:W3:Y:S01]  /*18420*/  MUFU.EX2 R42, R4 ;  /* 0x00000004002a7308 */ /* 0x000ae20000000800 */
[C---:B-1----:R-:W-:Y:S02]  /*18430*/  FMUL.FTZ R6, R68.reuse, R106 ;  /* 0x0000006a44067220 */ /* 0x042fe40000410000 */
[C---:B------:R-:W-:Y:S02]  /*18440*/  FMUL.FTZ R18, R68.reuse, R118 ;  /* 0x0000007644127220 */ /* 0x040fe40000410000 */
[C---:B------:R-:W-:Y:S02]  /*18450*/  FMUL.FTZ R19, R68.reuse, R119 ;  /* 0x0000007744137220 */ /* 0x040fe40000410000 */
[----:B------:R-:W-:Y:S03]  /*18460*/  LDSM.16.MT88.4 R116, [R209+0x2900] ;  /* 0x00290000d174783b */ /* 0x000fe60000004200 */
[----:B------:R1:W-:Y:S01]  /*18470*/  MUFU.EX2 R106, R12 ;  /* 0x0000000c006a7308 */ /* 0x0003e20000000800 */
[----:B------:R-:W-:Y:S02]  /*18480*/  FMUL.FTZ R34, R68, R134 ;  /* 0x0000008644227220 */ /* 0x000fe40000410000 */
[--C-:B--2---:R-:W-:Y:S02]  /*18490*/  FFMA.FTZ R0, R7, c[0x0][0x2d0], -R97.reuse ;  /* 0x0000b40007007a23 */ /* 0x104fe40000010861 */
[----:B----4-:R-:W-:Y:S01]  /*184a0*/  FMUL.FTZ R25, R2, R125 ;  /* 0x0000007d02197220 */ /* 0x010fe20000410000 */
[----:B------:R-:W-:Y:S01]  /*184b0*/  MOV R125, R82 ;  /* 0x00000052007d7202 */ /* 0x000fe20000000f00 */
[----:B------:R-:W-:Y:S03]  /*184c0*/  FMUL.FTZ R7, R68, R107 ;  /* 0x0000006b44077220 */ /* 0x000fe60000410000 */
[----:B------:R2:W-:Y:S01]  /*184d0*/  MUFU.EX2 R196, R0 ;  /* 0x0000000000c47308 */ /* 0x0005e20000000800 */
[C---:B------:R-:W-:Y:S02]  /*184e0*/  FMUL.FTZ R9, R2.reuse, R109 ;  /* 0x0000006d02097220 */ /* 0x040fe40000410000 */
[----:B------:R-:W-:Y:S02]  /*184f0*/  FMUL.FTZ R13, R2, R113 ;  /* 0x00000071020d7220 */ /* 0x000fe40000410000 */
[--C-:B-----5:R-:W-:Y:S02]  /*18500*/  FFMA.FTZ R4, R24, c[0x0][0x2d0], -R97.reuse ;  /* 0x0000b40018047a23 */ /* 0x120fe40000010861 */
[----:B------:R-:W-:Y:S02]  /*18510*/  FMUL.FTZ R29, R2, R129 ;  /* 0x00000081021d7220 */ /* 0x000fe40000410000 */
[----:B------:R-:W-:Y:S01]  /*18520*/  FFMA.FTZ R24, R30, c[0x0][0x2d0], -R96 ;  /* 0x0000b4001e187a23 */ /* 0x000fe20000010860 */
[----:B------:R4:W-:Y:S01]  /*18530*/  MUFU.EX2 R10, R4 ;  /* 0x00000004000a7308 */ /* 0x0009e20000000800 */
[----:B-1----:R-:W-:Y:S01]  /*18540*/  FMUL.FTZ R12, R2, R112 ;  /* 0x00000070020c7220 */ /* 0x002fe20000410000 */
[----:B---3--:R-:W-:Y:S08]  /*18550*/  MOV R112, R42 ;  /* 0x0000002a00707202 */ /* 0x008ff00000000f00 */
[----:B------:R1:W3:Y:S01]  /*18560*/  MUFU.EX2 R46, R24 ;  /* 0x00000018002e7308 */ /* 0x0002e20000000800 */
[----:B--2---:R-:W-:Y:S02]  /*18570*/  FFMA.FTZ R0, R8, c[0x0][0x2d0], -R97 ;  /* 0x0000b40008007a23 */ /* 0x004fe40000010861 */
[----:B------:R-:W-:Y:S02]  /*18580*/  FFMA.FTZ R8, R28, c[0x0][0x2d0], -R74 ;  /* 0x0000b4001c087a23 */ /* 0x000fe4000001084a */
[----:B------:R-:W-:Y:S05]  /*18590*/  FFMA.FTZ R28, R33, c[0x0][0x2d0], -R96 ;  /* 0x0000b400211c7a23 */ /* 0x000fea0000010860 */
[----:B------:R2:W5:Y:S01]  /*185a0*/  MUFU.EX2 R35, R0 ;  /* 0x0000000000237308 */ /* 0x0005620000000800 */
[----:B------:R-:W-:Y:S02]  /*185b0*/  FMUL.FTZ R33, R69, R133 ;  /* 0x0000008545217220 */ /* 0x000fe40000410000 */
[----:B----4-:R-:W-:Y:S07]  /*185c0*/  FFMA.FTZ R4, R27, c[0x0][0x2d0], -R75 ;  /* 0x0000b4001b047a23 */ /* 0x010fee000001084b */
[----:B------:R4:W-:Y:S01]  /*185d0*/  MUFU.EX2 R43, R4 ;  /* 0x00000004002b7308 */ /* 0x0009e20000000800 */
[----:B-1----:R-:W-:Y:S02]  /*185e0*/  FMUL.FTZ R24, R2, R124 ;  /* 0x0000007c02187220 */ /* 0x002fe40000410000 */
[----:B---3--:R-:W-:Y:S07]  /*185f0*/  IMAD.MOV.U32 R124, RZ, RZ, R46 ;  /* 0x000000ffff7c7224 */ /* 0x008fee00078e002e */
[----:B------:R1:W3:Y:S01]  /*18600*/  MUFU.EX2 R59, R8 ;  /* 0x00000008003b7308 */ /* 0x0002e20000000800 */
[----:B--2---:R-:W-:Y:S02]  /*18610*/  FSEL R0, R3, RZ, P0 ;  /* 0x000000ff03007208 */ /* 0x004fe40000000000 */
[----:B-----5:R-:W-:Y:S03]  /*18620*/  F2FP.BF16.PACK_AB R65, R35, R196 ;  /* 0x000000c42341723e */ /* 0x020fe600000010ff */
[----:B------:R-:W-:Y:S04]  /*18630*/  FADD.FTZ R0, -R0, R103 ;  /* 0x0000006700007221 */ /* 0x000fe80000010100 */
[----:B------:R2:W-:Y:S01]  /*18640*/  MUFU.EX2 R47, R28 ;  /* 0x0000001c002f7308 */ /* 0x0005e20000000800 */
[----:B------:R-:W-:Y:S02]  /*18650*/  FMUL.FTZ R0, R0, c[0x0][0x2d0] ;  /* 0x0000b40000007a20 */ /* 0x000fe40000410000 */
[C---:B----4-:R-:W-:Y:S07]  /*18660*/  FMUL.FTZ R4, R69.reuse, R104 ;  /* 0x0000006845047220 */ /* 0x050fee0000410000 */
[----:B------:R-:W4:Y:S01]  /*18670*/  MUFU.EX2 R0, R0 ;  /* 0x0000000000007308 */ /* 0x000f220000000800 */
[-C--:B------:R-:W-:Y:S05]  /*18680*/  HMMA.16816.F32.BF16 R4, R76, R20.reuse, R4 ;  /* 0x000000144c04723c */ /* 0x080fea0000041804 */
[----:B-1----:R-:W-:Y:S02]  /*18690*/  FMUL.FTZ R8, R2, R108 ;  /* 0x0000006c02087220 */ /* 0x002fe40000410000 */
[----:B------:R-:W-:Y:S02]  /*186a0*/  IMAD.MOV.U32 R108, RZ, RZ, R10 ;  /* 0x000000ffff6c7224 */ /* 0x000fe400078e000a */
[----:B------:R1:W-:Y:S03]  /*186b0*/  MUFU.EX2 R104, R32 ;  /* 0x0000002000687308 */ /* 0x0003e60000000800 */
[----:B---3--:R-:W-:Y:S01]  /*186c0*/  IMAD.MOV.U32 R129, RZ, RZ, R59 ;  /* 0x000000ffff817224 */ /* 0x008fe200078e003b */
[----:B------:R-:W-:Y:S01]  /*186d0*/  F2FP.BF16.PACK_AB R67, R108, R42 ;  /* 0x0000002a6c43723e */ /* 0x000fe200000010ff */
[----:B--2---:R-:W-:Y:S01]  /*186e0*/  FMUL.FTZ R28, R2, R128 ;  /* 0x00000080021c7220 */ /* 0x004fe20000410000 */
[----:B------:R-:W-:Y:S04]  /*186f0*/  MOV R128, R63 ;  /* 0x0000003f00807202 */ /* 0x000fe80000000f00 */
[----:B------:R-:W-:Y:S01]  /*18700*/  MUFU.EX2 R103, R58 ;  /* 0x0000003a00677308 */ /* 0x000fe20000000800 */
[C---:B----4-:R-:W-:Y:S02]  /*18710*/  FMUL.FTZ R11, R0.reuse, R111 ;  /* 0x0000006f000b7220 */ /* 0x050fe40000410000 */
[C---:B------:R-:W-:Y:S01]  /*18720*/  FMUL.FTZ R10, R0.reuse, R110 ;  /* 0x0000006e000a7220 */ /* 0x040fe20000410000 */
[----:B------:R-:W-:Y:S01]  /*18730*/  MOV R110, R43 ;  /* 0x0000002b006e7202 */ /* 0x000fe20000000f00 */
[C---:B------:R-:W-:Y:S02]  /*18740*/  FMUL.FTZ R15, R0.reuse, R115 ;  /* 0x00000073000f7220 */ /* 0x040fe40000410000 */
[----:B------:R-:W2:Y:S01]  /*18750*/  LDL.LU R115, [R1+0x28] ;  /* 0x0000280001737983 */ /* 0x000ea20000300800 */
[----:B------:R-:W-:Y:S02]  /*18760*/  IMAD.MOV.U32 R111, RZ, RZ, R80 ;  /* 0x000000ffff6f7224 */ /* 0x000fe400078e0050 */
[C---:B------:R-:W-:Y:S04]  /*18770*/  HMMA.16816.F32.BF16 R8, R64.reuse, R20, R8 ;  /* 0x000000144008723c */ /* 0x040fe80000041808 */
[C---:B------:R-:W-:Y:S02]  /*18780*/  FMUL.FTZ R14, R0.reuse, R114 ;  /* 0x00000072000e7220 */ /* 0x040fe40000410000 */
[----:B-1----:R-:W-:Y:S01]  /*18790*/  FMUL.FTZ R32, R69, R132 ;  /* 0x0000008445207220 */ /* 0x002fe20000410000 */
[----:B------:R-:W-:Y:S01]  /*187a0*/  MUFU.EX2 R114, R48 ;  /* 0x0000003000727308 */ /* 0x000fe20000000800 */
[----:B------:R-:W-:Y:S03]  /*187b0*/  FFMA.FTZ R20, R31, c[0x0][0x2d0], -R75 ;  /* 0x0000b4001f147a23 */ /* 0x000fe6000001084b */
[-C--:B------:R-:W-:Y:S03]  /*187c0*/  HMMA.16816.F32.BF16 R12, R64, R22.reuse, R12 ;  /* 0x00000016400c723c */ /* 0x080fe6000004180c */
[C---:B------:R-:W-:Y:S02]  /*187d0*/  FMUL.FTZ R63, R0.reuse, R163 ;  /* 0x000000a3003f7220 */ /* 0x040fe40000410000 */
[----:B------:R-:W3:Y:S01]  /*187e0*/  LDL.LU R163, [R1+0x24] ;  /* 0x0000240001a37983 */ /* 0x000ee20000300800 */
[----:B------:R1:W-:Y:S01]  /*187f0*/  MUFU.EX2 R107, R20 ;  /* 0x00000014006b7308 */ /* 0x0003e20000000800 */
[C---:B------:R-:W-:Y:S01]  /*18800*/  FMUL.FTZ R26, R0.reuse, R126 ;  /* 0x0000007e001a7220 */ /* 0x040fe20000410000 */
[C---:B------:R-:W-:Y:S04]  /*18810*/  HMMA.16816.F32.BF16 R16, R76.reuse, R22, R16 ;  /* 0x000000164c10723c */ /* 0x040fe80000041810 */
[C---:B------:R-:W-:Y:S02]  /*18820*/  FMUL.FTZ R21, R69.reuse, R121 ;  /* 0x0000007945157220 */ /* 0x040fe40000410000 */
[----:B------:R-:W-:Y:S01]  /*18830*/  FMUL.FTZ R27, R0, R127 ;  /* 0x0000007f001b7220 */ /* 0x000fe20000410000 */
[----:B------:R-:W-:Y:S01]  /*18840*/  MOV R127, R35 ;  /* 0x00000023007f7202 */ /* 0x000fe20000000f00 */
[C---:B------:R-:W-:Y:S01]  /*18850*/  FMUL.FTZ R22, R68.reuse, R122 ;  /* 0x0000007a44167220 */ /* 0x040fe20000410000 */
[----:B------:R-:W-:Y:S01]  /*18860*/  MOV R122, R57 ;  /* 0x00000039007a7202 */ /* 0x000fe20000000f00 */
[----:B------:R-:W-:Y:S02]  /*18870*/  MUFU.EX2 R121, R62 ;  /* 0x0000003e00797308 */ /* 0x000fe40000000800 */
[----:B------:R-:W-:Y:S02]  /*18880*/  FMUL.FTZ R23, R68, R123 ;  /* 0x0000007b44177220 */ /* 0x000fe40000410000 */
[C---:B------:R-:W-:Y:S02]  /*18890*/  FMUL.FTZ R30, R0.reuse, R130 ;  /* 0x00000082001e7220 */ /* 0x040fe40000410000 */
[----:B------:R-:W-:Y:S01]  /*188a0*/  FMUL.FTZ R31, R0, R131 ;  /* 0x00000083001f7220 */ /* 0x000fe20000410000 */
[----:B------:R-:W-:Y:S01]  /*188b0*/  MOV R131, R47 ;  /* 0x0000002f00837202 */ /* 0x000fe20000000f00 */
[----:B------:R-:W-:Y:S02]  /*188c0*/  FMUL.FTZ R35, R68, R135 ;  /* 0x0000008744237220 */ /* 0x000fe40000410000 */
[----:B------:R-:W-:Y:S01]  /*188d0*/  FMUL.FTZ R42, R0, R142 ;  /* 0x0000008e002a7220 */ /* 0x000fe20000410000 */
[----:B------:R-:W-:Y:S01]  /*188e0*/  LDSM.16.MT88.4 R132, [R212+0x2900] ;  /* 0x00290000d484783b */ /* 0x000fe20000004200 */
[C---:B-1----:R-:W-:Y:S02]  /*188f0*/  FMUL.FTZ R20, R69.reuse, R120 ;  /* 0x0000007845147220 */ /* 0x042fe40000410000 */
[----:B------:R-:W-:Y:S01]  /*18900*/  IMAD.MOV.U32 R126, RZ, RZ, R81 ;  /* 0x000000ffff7e7224 */ /* 0x000fe200078e0051 */
[----:B------:R1:W-:Y:S01]  /*18910*/  MUFU.EX2 R120, R44 ;  /* 0x0000002c00787308 */ /* 0x0003e20000000800 */
[C---:B------:R-:W-:Y:S02]  /*18920*/  FMUL.FTZ R48, R69.reuse, R148 ;  /* 0x0000009445307220 */ /* 0x040fe40000410000 */
[----:B------:R-:W-:Y:S01]  /*18930*/  IMAD.MOV.U32 R148, RZ, RZ, R49 ;  /* 0x000000ffff947224 */ /* 0x000fe200078e0031 */
[-C--:B------:R-:W-:Y:S01]  /*18940*/  HMMA.16816.F32.BF16 R20, R76, R36.reuse, R20 ;  /* 0x000000244c14723c */ /* 0x080fe20000041814 */
[----:B------:R-:W4:Y:S02]  /*18950*/  LDSM.16.MT88.4 R80, [R211+0x100] ;  /* 0x00010000d350783b */ /* 0x000f240000004200 */
[----:B------:R-:W-:Y:S01]  /*18960*/  FMUL.FTZ R49, R69, R149 ;  /* 0x0000009545317220 */ /* 0x000fe20000410000 */
[----:B------:R-:W-:Y:S01]  /*18970*/  MOV R149, R50 ;  /* 0x0000003200957202 */ /* 0x000fe20000000f00 */
[C---:B------:R-:W-:Y:S02]  /*18980*/  FMUL.FTZ R50, R68.reuse, R150 ;  /* 0x0000009644327220 */ /* 0x040fe40000410000 */
[----:B------:R-:W-:Y:S01]  /*18990*/  IMAD.MOV.U32 R150, RZ, RZ, R51 ;  /* 0x000000ffff967224 */ /* 0x000fe200078e0033 */
[C---:B------:R-:W-:Y:S04]  /*189a0*/  HMMA.16816.F32.BF16 R24, R64.reuse, R36, R24 ;  /* 0x000000244018723c */ /* 0x040fe80000041818 */
[----:B------:R-:W-:Y:S01]  /*189b0*/  FMUL.FTZ R51, R68, R151 ;  /* 0x0000009744337220 */ /* 0x000fe20000410000 */
[----:B------:R-:W-:Y:S01]  /*189c0*/  MOV R151, R60 ;  /* 0x0000003c00977202 */ /* 0x000fe20000000f00 */
[----:B------:R-:W-:Y:S02]  /*189d0*/  FMUL.FTZ R43, R0, R143 ;  /* 0x0000008f002b7220 */ /* 0x000fe40000410000 */
[-C--:B------:R-:W-:Y:S04]  /*189e0*/  HMMA.16816.F32.BF16 R28, R64, R38.reuse, R28 ;  /* 0x00000026401c723c */ /* 0x080fe8000004181c */
[----:B------:R-:W-:Y:S02]  /*189f0*/  FFMA.FTZ R36, R40, c[0x0][0x2d0], -R96 ;  /* 0x0000b40028247a23 */ /* 0x000fe40000010860 */
[----:B------:R-:W-:Y:S02]  /*18a00*/  FFMA.FTZ R40, R41, c[0x0][0x2d0], -R74 ;  /* 0x0000b40029287a23 */ /* 0x000fe4000001084a */
[C---:B------:R-:W-:Y:S01]  /*18a10*/  HMMA.16816.F32.BF16 R32, R76.reuse, R38, R32 ;  /* 0x000000264c20723c */ /* 0x040fe20000041820 */
[----:B------:R5:W-:Y:S03]  /*18a20*/  MUFU.EX2 R109, R36 ;  /* 0x00000024006d7308 */ /* 0x000be60000000800 */
[C---:B------:R-:W-:Y:S02]  /*18a30*/  FMUL.FTZ R37, R69.reuse, R137 ;  /* 0x0000008945257220 */ /* 0x040fe40000410000 */
[----:B------:R-:W-:Y:S02]  /*18a40*/  FMUL.FTZ R41, R2, R141 ;  /* 0x0000008d02297220 */ /* 0x000fe40000410000 */
[C---:B------:R-:W-:Y:S03]  /*18a50*/  FMUL.FTZ R38, R68.reuse, R138 ;  /* 0x0000008a44267220 */ /* 0x040fe60000410000 */
[----:B------:R4:W-:Y:S01]  /*18a60*/  MUFU.EX2 R113, R40 ;  /* 0x0000002800717308 */ /* 0x0009e20000000800 */
[----:B------:R-:W-:Y:S02]  /*18a70*/  FMUL.FTZ R39, R68, R139 ;  /* 0x0000008b44277220 */ /* 0x000fe40000410000 */
[----:B-1----:R-:W-:Y:S02]  /*18a80*/  FMUL.FTZ R44, R2, R144 ;  /* 0x00000090022c7220 */ /* 0x002fe40000410000 */
[C---:B------:R-:W-:Y:S02]  /*18a90*/  FMUL.FTZ R46, R0.reuse, R146 ;  /* 0x00000092002e7220 */ /* 0x040fe40000410000 */
[----:B------:R-:W-:Y:S02]  /*18aa0*/  FMUL.FTZ R47, R0, R147 ;  /* 0x00000093002f7220 */ /* 0x000fe40000410000 */
[----:B------:R-:W-:Y:S02]  /*18ab0*/  IMAD.MOV.U32 R123, RZ, RZ, R45 ;  /* 0x000000ffff7b7224 */ /* 0x000fe400078e002d */
[C---:B------:R-:W-:Y:S02]  /*18ac0*/  FMUL.FTZ R45, R2.reuse, R145 ;  /* 0x00000091022d7220 */ /* 0x040fe40000410000 */
[----:B------:R-:W-:Y:S02]  /*18ad0*/  FMUL.FTZ R57, R2, R157 ;  /* 0x0000009d02397220 */ /* 0x000fe40000410000 */
[C---:B-----5:R-:W-:Y:S02]  /*18ae0*/  FMUL.FTZ R36, R69.reuse, R136 ;  /* 0x0000008845247220 */ /* 0x060fe40000410000 */
[C---:B------:R-:W-:Y:S02]  /*18af0*/  FMUL.FTZ R58, R0.reuse, R158 ;  /* 0x0000009e003a7220 */ /* 0x040fe40000410000 */
[----:B------:R-:W-:Y:S02]  /*18b00*/  FMUL.FTZ R59, R0, R159 ;  /* 0x0000009f003b7220 */ /* 0x000fe40000410000 */
[C---:B------:R-:W-:Y:S01]  /*18b10*/  FMUL.FTZ R60, R2.reuse, R160 ;  /* 0x000000a0023c7220 */ /* 0x040fe20000410000 */
[-C--:B------:R-:W-:Y:S03]  /*18b20*/  HMMA.16816.F32.BF16 R36, R76, R52.reuse, R36 ;  /* 0x000000344c24723c */ /* 0x080fe60000041824 */
[C---:B----4-:R-:W-:Y:S02]  /*18b30*/  FMUL.FTZ R40, R2.reuse, R140 ;  /* 0x0000008c02287220 */ /* 0x050fe40000410000 */
[----:B------:R-:W-:Y:S02]  /*18b40*/  IMAD.MOV.U32 R160, RZ, RZ, R61 ;  /* 0x000000ffffa07224 */ /* 0x000fe400078e003d */
[----:B------:R-:W-:Y:S01]  /*18b50*/  FMUL.FTZ R61, R2, R161 ;  /* 0x000000a1023d7220 */ /* 0x000fe20000410000 */
[----:B------:R-:W-:Y:S01]  /*18b60*/  MOV R161, R247 ;  /* 0x000000f700a17202 */ /* 0x000fe20000000f00 */
[----:B------:R-:W-:Y:S01]  /*18b70*/  FMUL.FTZ R62, R0, R162 ;  /* 0x000000a2003e7220 */ /* 0x000fe20000410000 */
[C---:B------:R-:W-:Y:S04]  /*18b80*/  HMMA.16816.F32.BF16 R40, R64.reuse, R52, R40 ;  /* 0x000000344028723c */ /* 0x040fe80000041828 */
[----:B------:R-:W-:Y:S03]  /*18b90*/  MOV R162, R246 ;  /* 0x000000f600a27202 */ /* 0x000fe60000000f00 */
[--C-:B------:R-:W-:Y:S01]  /*18ba0*/  FFMA.FTZ R52, R56, c[0x0][0x2d0], -R97.reuse ;  /* 0x0000b40038347a23 */ /* 0x100fe20000010861 */
[-C--:B------:R-:W-:Y:S03]  /*18bb0*/  HMMA.16816.F32.BF16 R44, R64, R54.reuse, R44 ;  /* 0x00000036402c723c */ /* 0x080fe6000004182c */
[----:B------:R1:W4:Y:S01]  /*18bc0*/  MUFU.EX2 R105, R52 ;  /* 0x0000003400697308 */ /* 0x0003220000000800 */
[C---:B------:R-:W-:Y:S02]  /*18bd0*/  FMUL.FTZ R53, R69.reuse, R153 ;  /* 0x0000009945357220 */ /* 0x040fe40000410000 */
[----:B------:R-:W-:Y:S02]  /*18be0*/  FMUL.FTZ R56, R2, R156 ;  /* 0x0000009c02387220 */ /* 0x000fe40000410000 */
[C---:B------:R-:W-:Y:S07]  /*18bf0*/  HMMA.16816.F32.BF16 R48, R76.reuse, R54, R48 ;  /* 0x000000364c30723c */ /* 0x040fee0000041830 */
[C---:B------:R-:W-:Y:S02]  /*18c00*/  FMUL.FTZ R55, R68.reuse, R155 ;  /* 0x0000009b44377220 */ /* 0x040fe40000410000 */
[----:B------:R-:W-:Y:S03]  /*18c10*/  FMUL.FTZ R54, R68, R154 ;  /* 0x0000009a44367220 */ /* 0x000fe60000410000 */
[----:B-1----:R-:W-:Y:S07]  /*18c20*/  FMUL.FTZ R52, R69, R152 ;  /* 0x0000009845347220 */ /* 0x002fee0000410000 */
[-C--:B------:R-:W-:Y:S08]  /*18c30*/  HMMA.16816.F32.BF16 R52, R76, R80.reuse, R52 ;  /* 0x000000504c34723c */ /* 0x080ff00000041834 */
[C---:B------:R-:W-:Y:S07]  /*18c40*/  HMMA.16816.F32.BF16 R56, R64.reuse, R80, R56 ;  /* 0x000000504038723c */ /* 0x040fee0000041838 */
[----:B------:R-:W-:Y:S01]  /*18c50*/  FFMA.FTZ R80, R88, c[0x0][0x2d0], -R97 ;  /* 0x0000b40058507a23 */ /* 0x000fe20000010861 */
[-C--:B------:R-:W-:Y:S03]  /*18c60*/  HMMA.16816.F32.BF16 R60, R64, R82.reuse, R60 ;  /* 0x00000052403c723c */ /* 0x080fe6000004183c */
[----:B------:R1:W5:Y:S01]  /*18c70*/  MUFU.EX2 R139, R80 ;  /* 0x00000050008b7308 */ /* 0x0003620000000800 */
[----:B----4-:R-:W-:Y:S03]  /*18c80*/  F2FP.BF16.PACK_AB R81, R103, R105 ;  /* 0x000000696751723e */ /* 0x010fe600000010ff */
[C---:B------:R-:W-:Y:S02]  /*18c90*/  FMUL.FTZ R65, R69.reuse, R165 ;  /* 0x000000a545417220 */ /* 0x040fe40000410000 */
[C---:B------:R-:W-:Y:S01]  /*18ca0*/  FMUL.FTZ R67, R68.reuse, R167 ;  /* 0x000000a744437220 */ /* 0x040fe20000410000 */
[----:B------:R-:W4:Y:S02]  /*18cb0*/  LDL.LU R165, [R1+0x20] ;  /* 0x0000200001a57983 */ /* 0x000f240000300800 */
[----:B------:R-:W-:Y:S01]  /*18cc0*/  FMUL.FTZ R66, R68, R166 ;  /* 0x000000a644427220 */ /* 0x000fe20000410000 */
[----:B------:R-:W-:Y:S01]  /*18cd0*/  MOV R166, R89 ;  /* 0x0000005900a67202 */ /* 0x000fe20000000f00 */
[----:B------:R-:W-:Y:S01]  /*18ce0*/  FMUL.FTZ R64, R69, R164 ;  /* 0x000000a445407220 */ /* 0x000fe20000410000 */
[----:B------:R-:W2:Y:S01]  /*18cf0*/  LDL.LU R167, [R1+0x1c] ;  /* 0x00001c0001a77983 */ /* 0x000ea20000300800 */
[----:B------:R-:W-:Y:S02]  /*18d00*/  IMAD.MOV.U32 R164, RZ, RZ, R92 ;  /* 0x000000ffffa47224 */ /* 0x000fe400078e005c */
[--C-:B------:R-:W-:Y:S03]  /*18d10*/  FFMA.FTZ R92, R175, c[0x0][0x2d0], -R74.reuse ;  /* 0x0000b400af5c7a23 */ /* 0x100fe6000001084a */
[----:B------:R-:W-:Y:S01]  /*18d20*/  HMMA.16816.F32.BF16 R64, R76, R82, R64 ;  /* 0x000000524c40723c */ /* 0x000fe20000041840 */
[----:B------:R-:W-:Y:S03]  /*18d30*/  MUFU.EX2 R252, R92 ;  /* 0x0000005c00fc7308 */ /* 0x000fe60000000800 */
[--C-:B-1----:R-:W-:Y:S03]  /*18d40*/  FFMA.FTZ R80, R90, c[0x0][0x2d0], -R75.reuse ;  /* 0x0000b4005a507a23 */ /* 0x102fe6000001084b */
[----:B------:R-:W-:Y:S01]  /*18d50*/  F2FP.BF16.PACK_AB R76, R111, R126 ;  /* 0x0000007e6f4c723e */ /* 0x000fe200000010ff */
[----:B------:R-:W1:Y:S01]  /*18d60*/  LDSM.16.MT88.4 R88, [R212+0x900] ;  /* 0x00090000d458783b */ /* 0x000e620000004200 */
[----:B------:R-:W-:Y:S02]  /*18d70*/  F2FP.BF16.PACK_AB R77, R110, R125 ;  /* 0x0000007d6e4d723e */ /* 0x000fe400000010ff */
[----:B------:R1:W-:Y:S01]  /*18d80*/  MUFU.EX2 R138, R80 ;  /* 0x00000050008a7308 */ /* 0x0003e20000000800 */
[----:B------:R-:W-:Y:S02]  /*18d90*/  F2FP.BF16.PACK_AB R78, R106, R129 ;  /* 0x000000816a4e723e */ /* 0x000fe400000010ff */
[----:B------:R-:W-:Y:S02]  /*18da0*/  F2FP.BF16.PACK_AB R79, R107, R128 ;  /* 0x000000806b4f723e */ /* 0x000fe400000010ff */
[----:B------:R-:W-:Y:S02]  /*18db0*/  F2FP.BF16.PACK_AB R82, R109, R104 ;  /* 0x000000686d52723e */ /* 0x000fe400000010ff */
[----:B-----5:R-:W-:Y:S03]  /*18dc0*/  F2FP.BF16.PACK_AB R83, R139, R121 ;  /* 0x000000798b53723e */ /* 0x020fe600000010ff */
[-C--:B------:R-:W-:Y:S03]  /*18dd0*/  HMMA.16816.F32.BF16 R4, R76, R84.reuse, R4 ;  /* 0x000000544c04723c */ /* 0x080fe60000041804 */
[----:B-1----:R-:W-:Y:S04]  /*18de0*/  FFMA.FTZ R80, R94, c[0x0][0x2d0], -R74 ;  /* 0x0000b4005e507a23 */ /* 0x002fe8000001084a */
[----:B------:R1:W-:Y:S02]  /*18df0*/  MUFU.EX2 R130, R80 ;  /* 0x0000005000827308 */ /* 0x0003e40000000800 */
[----:B-1----:R-:W-:Y:S07]  /*18e00*/  F2FP.BF16.PACK_AB R80, R131, R124 ;  /* 0x0000007c8350723e */ /* 0x002fee00000010ff */
[C---:B------:R-:W-:Y:S07]  /*18e10*/  HMMA.16816.F32.BF16 R8, R80.reuse, R84, R8 ;  /* 0x000000545008723c */ /* 0x040fee0000041808 */
[--C-:B------:R-:W-:Y:S01]  /*18e20*/  FFMA.FTZ R84, R93, c[0x0][0x2d0], -R75.reuse ;  /* 0x0000b4005d547a23 */ /* 0x100fe2000001084b */
[-C--:B------:R-:W-:Y:S01]  /*18e30*/  HMMA.16816.F32.BF16 R12, R80, R86.reuse, R12 ;  /* 0x00000056500c723c */ /* 0x080fe2000004180c */
[----:B------:R-:W1:Y:S02]  /*18e40*/  LDSM.16.MT88.4 R92, [R210+0x900] ;  /* 0x00090000d25c783b */ /* 0x000e640000004200 */
[----:B------:R5:W-:Y:S05]  /*18e50*/  MUFU.EX2 R251, R84 ;  /* 0x0000005400fb7308 */ /* 0x000bea0000000800 */
[C---:B------:R-:W-:Y:S08]  /*18e60*/  HMMA.16816.F32.BF16 R16, R76.reuse, R86, R16 ;  /* 0x000000564c10723c */ /* 0x040ff00000041810 */
[-C--:B------:R-:W-:Y:S08]  /*18e70*/  HMMA.16816.F32.BF16 R20, R76, R88.reuse, R20 ;  /* 0x000000584c14723c */ /* 0x080ff00000041814 */
[C---:B------:R-:W-:Y:S04]  /*18e80*/  HMMA.16816.F32.BF16 R24, R80.reuse, R88, R24 ;  /* 0x000000585018723c */ /* 0x040fe80000041818 */
[----:B-----5:R-:W-:Y:S03]  /*18e90*/  FFMA.FTZ R84, R171, c[0x0][0x2d0], -R75 ;  /* 0x0000b400ab547a23 */ /* 0x020fe6000001084b */
[----:B------:R-:W-:Y:S01]  /*18ea0*/  FFMA.FTZ R88, R170, c[0x0][0x2d0], -R96 ;  /* 0x0000b400aa587a23 */ /* 0x000fe20000010860 */
[-C--:B------:R-:W-:Y:S01]  /*18eb0*/  HMMA.16816.F32.BF16 R28, R80, R90.reuse, R28 ;  /* 0x0000005a501c723c */ /* 0x080fe2000004181c */
[----:B------:R5:W-:Y:S07]  /*18ec0*/  MUFU.EX2 R143, R84 ;  /* 0x00000054008f7308 */ /* 0x000bee0000000800 */
[C---:B------:R-:W-:Y:S03]  /*18ed0*/  HMMA.16816.F32.BF16 R32, R76.reuse, R90, R32 ;  /* 0x0000005a4c20723c */ /* 0x040fe60000041820 */
[----:B------:R5:W-:Y:S01]  /*18ee0*/  MUFU.EX2 R141, R88 ;  /* 0x00000058008d7308 */ /* 0x000be20000000800 */
[----:B---3--:R-:W-:Y:S04]  /*18ef0*/  FFMA.FTZ R2, R2, R163, R164 ;  /* 0x000000a302027223 */ /* 0x008fe800000100a4 */
[-C--:B-1----:R-:W-:Y:S08]  /*18f00*/  HMMA.16816.F32.BF16 R36, R76, R92.reuse, R36 ;  /* 0x0000005c4c24723c */ /* 0x082ff00000041824 */
[C---:B------:R-:W-:Y:S04]  /*18f10*/  HMMA.16816.F32.BF16 R40, R80.reuse, R92, R40 ;  /* 0x0000005c5028723c */ /* 0x040fe80000041828 */
[----:B-----5:R-:W-:Y:S03]  /*18f20*/  FFMA.FTZ R84, R98, c[0x0][0x2d0], -R96 ;  /* 0x0000b40062547a23 */ /* 0x020fe60000010860 */
[--C-:B------:R-:W-:Y:S01]  /*18f30*/  FFMA.FTZ R92, R172, c[0x0][0x2d0], -R97.reuse ;  /* 0x0000b400ac5c7a23 */ /* 0x100fe20000010861 */
[-C--:B------:R-:W-:Y:S01]  /*18f40*/  HMMA.16816.F32.BF16 R44, R80, R94.reuse, R44 ;  /* 0x0000005e502c723c */ /* 0x080fe2000004182c */
[----:B------:R1:W-:Y:S03]  /*18f50*/  MUFU.EX2 R137, R84 ;  /* 0x0000005400897308 */ /* 0x0003e60000000800 */
[----:B------:R-:W-:Y:S04]  /*18f60*/  FFMA.FTZ R88, R177, c[0x0][0x2d0], -R74 ;  /* 0x0000b400b1587a23 */ /* 0x000fe8000001084a */
[C---:B------:R-:W-:Y:S03]  /*18f70*/  HMMA.16816.F32.BF16 R48, R76.reuse, R94, R48 ;  /* 0x0000005e4c30723c */ /* 0x040fe60000041830 */
[----:B------:R3:W-:Y:S10]  /*18f80*/  MUFU.EX2 R250, R88 ;  /* 0x0000005800fa7308 */ /* 0x0007f40000000800 */
[----:B------:R5:W-:Y:S01]  /*18f90*/  MUFU.EX2 R147, R92 ;  /* 0x0000005c00937308 */ /* 0x000be20000000800 */
[----:B-1----:R-:W-:Y:S09]  /*18fa0*/  FFMA.FTZ R84, R99, c[0x0][0x2d0], -R96 ;  /* 0x0000b40063547a23 */ /* 0x002ff20000010860 */
[----:B------:R1:W-:Y:S01]  /*18fb0*/  MUFU.EX2 R136, R84 ;  /* 0x0000005400887308 */ /* 0x0003e20000000800 */
[----:B---3--:R-:W-:Y:S09]  /*18fc0*/  FFMA.FTZ R88, R178, c[0x0][0x2d0], -R74 ;  /* 0x0000b400b2587a23 */ /* 0x008ff2000001084a */
[----:B------:R3:W-:Y:S01]  /*18fd0*/  MUFU.EX2 R249, R88 ;  /* 0x0000005800f97308 */ /* 0x0007e20000000800 */
[----:B-----5:R-:W-:Y:S09]  /*18fe0*/  FFMA.FTZ R92, R173, c[0x0][0x2d0], -R97 ;  /* 0x0000b400ad5c7a23 */ /* 0x020ff20000010861 */
[----:B------:R5:W-:Y:S01]  /*18ff0*/  MUFU.EX2 R146, R92 ;  /* 0x0000005c00927308 */ /* 0x000be20000000800 */
[----:B-1----:R-:W-:Y:S09]  /*19000*/  FFMA.FTZ R84, R168, c[0x0][0x2d0], -R96 ;  /* 0x0000b400a8547a23 */ /* 0x002ff20000010860 */
[----:B------:R1:W1:Y:S01]  /*19010*/  MUFU.EX2 R142, R84 ;  /* 0x00000054008e7308 */ /* 0x0002620000000800 */
[----:B---3--:R-:W-:Y:S09]  /*19020*/  FFMA.FTZ R88, R176, c[0x0][0x2d0], -R75 ;  /* 0x0000b400b0587a23 */ /* 0x008ff2000001084b */
[----:B------:R3:W-:Y:S01]  /*19030*/  MUFU.EX2 R248, R88 ;  /* 0x0000005800f87308 */ /* 0x0007e20000000800 */
[----:B-----5:R-:W-:Y:S09]  /*19040*/  FFMA.FTZ R92, R191, c[0x0][0x2d0], -R74 ;  /* 0x0000b400bf5c7a23 */ /* 0x020ff2000001084a */
[----:B------:R5:W-:Y:S01]  /*19050*/  MUFU.EX2 R239, R92 ;  /* 0x0000005c00ef7308 */ /* 0x000be20000000800 */
[----:B-1----:R-:W1:Y:S01]  /*19060*/  LDSM.16.MT88.4 R84, [R211+0x900] ;  /* 0x00090000d354783b */ /* 0x002e620000004200 */
[--C-:B---3--:R-:W-:Y:S08]  /*19070*/  FFMA.FTZ R88, R169, c[0x0][0x2d0], -R97.reuse ;  /* 0x0000b400a9587a23 */ /* 0x108ff00000010861 */
[----:B------:R3:W1:Y:S01]  /*19080*/  MUFU.EX2 R140, R88 ;  /* 0x00000058008c7308 */ /* 0x0006620000000800 */
[----:B-----5:R-:W-:Y:S08]  /*19090*/  LDSM.16.MT88.4 R92, [R210+0x1100] ;  /* 0x00110000d25c783b */ /* 0x020ff00000004200 */
[----:B---3--:R-:W3:Y:S01]  /*190a0*/  LDSM.16.MT88.4 R88, [R209+0x1100] ;  /* 0x00110000d158783b */ /* 0x008ee20000004200 */
[-C--:B-1----:R-:W-:Y:S08]  /*190b0*/  HMMA.16816.F32.BF16 R52, R76, R84.reuse, R52 ;  /* 0x000000544c34723c */ /* 0x082ff00000041834 */
[C---:B------:R-:W-:Y:S07]  /*190c0*/  HMMA.16816.F32.BF16 R56, R80.reuse, R84, R56 ;  /* 0x000000545038723c */ /* 0x040fee0000041838 */
[----:B------:R-:W-:Y:S01]  /*190d0*/  FFMA.FTZ R84, R174, c[0x0][0x2d0], -R97 ;  /* 0x0000b400ae547a23 */ /* 0x000fe20000010861 */
[-C--:B------:R-:W-:Y:S03]  /*190e0*/  HMMA.16816.F32.BF16 R60, R80, R86.reuse, R60 ;  /* 0x00000056503c723c */ /* 0x080fe6000004183c */
[----:B------:R1:W5:Y:S01]  /*190f0*/  MUFU.EX2 R247, R84 ;  /* 0x0000005400f77308 */ /* 0x0003620000000800 */
[----:B----4-:R-:W-:Y:S03]  /*19100*/  FFMA.FTZ R68, R68, R165, R166 ;  /* 0x000000a544447223 */ /* 0x010fe600000100a6 */
[----:B------:R-:W-:Y:S01]  /*19110*/  F2FP.BF16.PACK_AB R82, R141, R142 ;  /* 0x0000008e8d52723e */ /* 0x000fe200000010ff */
[----:B------:R-:W-:Y:S04]  /*19120*/  HMMA.16816.F32.BF16 R64, R76, R86, R64 ;  /* 0x000000564c40723c */ /* 0x000fe80000041840 */
[--C-:B------:R-:W-:Y:S01]  /*19130*/  FFMA.FTZ R80, R179, c[0x0][0x2d0], -R75.reuse ;  /* 0x0000b400b3507a23 */ /* 0x100fe2000001084b */
[----:B------:R-:W-:Y:S01]  /*19140*/  F2FP.BF16.PACK_AB R81, R147, R140 ;  /* 0x0000008c9351723e */ /* 0x000fe200000010ff */
[----:B------:R-:W-:Y:S01]  /*19150*/  FADD.FTZ R68, R161, R68 ;  /* 0x00000044a1447221 */ /* 0x000fe20000010000 */
[----:B------:R-:W-:Y:S01]  /*19160*/  F2FP.BF16.PACK_AB R76, R120, R113 ;  /* 0x00000071784c723e */ /* 0x000fe200000010ff */
[----:B------:R4:W-:Y:S01]  /*19170*/  MUFU.EX2 R145, R80 ;  /* 0x0000005000917308 */ /* 0x0009e20000000800 */
[----:B------:R-:W-:Y:S03]  /*19180*/  F2FP.BF16.PACK_AB R77, R138, R114 ;  /* 0x000000728a4d723e */ /* 0x000fe600000010ff */
[----:B------:R-:W-:Y:S02]  /*19190*/  F2FP.BF16.PACK_AB R78, R252, R130 ;  /* 0x00000082fc4e723e */ /* 0x000fe400000010ff */
[----:B------:R-:W-:Y:S01]  /*191a0*/  F2FP.BF16.PACK_AB R79, R143, R251 ;  /* 0x000000fb8f4f723e */ /* 0x000fe200000010ff */
[----:B-1----:R-:W1:Y:S01]  /*191b0*/  LDSM.16.MT88.4 R84, [R212+0x1100] ;  /* 0x00110000d454783b */ /* 0x002e620000004200 */
[----:B-----5:R-:W-:Y:S05]  /*191c0*/  F2FP.BF16.PACK_AB R83, R247, R146 ;  /* 0x00000092f753723e */ /* 0x020fea00000010ff */
[-C--:B---3--:R-:W-:Y:S03]  /*191d0*/  HMMA.16816.F32.BF16 R4, R76, R88.reuse, R4 ;  /* 0x000000584c04723c */ /* 0x088fe60000041804 */
[----:B----4-:R-:W-:Y:S04]  /*191e0*/  FFMA.FTZ R80, R189, c[0x0][0x2d0], -R74 ;  /* 0x0000b400bd507a23 */ /* 0x010fe8000001084a */
        /* <DEDUP_REMOVED lines=15> */
[-C--:B------:R-:W-:Y:S08]  /*192e0*/  HMMA.16816.F32.BF16 R36, R76, R92.reuse, R36 ;  /* 0x0000005c4c24723c */ /* 0x080ff00000041824 */
[C---:B------:R-:W-:Y:S04]  /*192f0*/  HMMA.16816.F32.BF16 R40, R80.reuse, R92, R40 ;  /* 0x0000005c5028723c */ /* 0x040fe80000041828 */
[--C-:B-1----:R-:W-:Y:S03]  /*19300*/  FFMA.FTZ R88, R180, c[0x0][0x2d0], -R96.reuse ;  /* 0x0000b400b4587a23 */ /* 0x102fe60000010860 */
[----:B------:R-:W-:Y:S01]  /*19310*/  FFMA.FTZ R92, R186, c[0x0][0x2d0], -R97 ;  /* 0x0000b400ba5c7a23 */ /* 0x000fe20000010861 */
[-C--:B------:R-:W-:Y:S01]  /*19320*/  HMMA.16816.F32.BF16 R44, R80, R94.reuse, R44 ;  /* 0x0000005e502c723c */ /* 0x080fe2000004182c */
[----:B------:R1:W-:Y:S03]  /*19330*/  MUFU.EX2 R144, R88 ;  /* 0x0000005800907308 */ /* 0x0003e60000000800 */
[--C-:B---3--:R-:W-:Y:S01]  /*19340*/  FFMA.FTZ R84, R185, c[0x0][0x2d0], -R96.reuse ;  /* 0x0000b400b9547a23 */ /* 0x108fe20000010860 */
[----:B------:R-:W-:Y:S03]  /*19350*/  MOV R186, R113 ;  /* 0x0000007100ba7202 */ /* 0x000fe60000000f00 */
[C---:B------:R-:W-:Y:S03]  /*19360*/  HMMA.16816.F32.BF16 R48, R76.reuse, R94, R48 ;  /* 0x0000005e4c30723c */ /* 0x040fe60000041830 */
[----:B------:R3:W4:Y:S10]  /*19370*/  MUFU.EX2 R185, R84 ;  /* 0x0000005400b97308 */ /* 0x0007340000000800 */
[----:B------:R5:W-:Y:S01]  /*19380*/  MUFU.EX2 R154, R92 ;  /* 0x0000005c009a7308 */ /* 0x000be20000000800 */
[----:B-1----:R-:W-:Y:S09]  /*19390*/  FFMA.FTZ R88, R181, c[0x0][0x2d0], -R96 ;  /* 0x0000b400b5587a23 */ /* 0x002ff20000010860 */
[----:B------:R1:W-:Y:S01]  /*193a0*/  MUFU.EX2 R189, R88 ;  /* 0x0000005800bd7308 */ /* 0x0003e20000000800 */
[----:B---3--:R-:W-:Y:S01]  /*193b0*/  FFMA.FTZ R84, R193, c[0x0][0x2d0], -R74 ;  /* 0x0000b400c1547a23 */ /* 0x008fe2000001084a */
[----:B------:R-:W-:Y:S08]  /*193c0*/  MOV R193, R100 ;  /* 0x0000006400c17202 */ /* 0x000ff00000000f00 */
[----:B------:R3:W-:Y:S01]  /*193d0*/  MUFU.EX2 R182, R84 ;  /* 0x0000005400b67308 */ /* 0x0007e20000000800 */
[----:B--2---:R-:W-:Y:S02]  /*193e0*/  FFMA.FTZ R69, R69, R167, R193 ;  /* 0x000000a745457223 */ /* 0x004fe400000100c1 */
[----:B------:R-:W-:Y:S01]  /*193f0*/  IMAD.MOV.U32 R193, RZ, RZ, R130 ;  /* 0x000000ffffc17224 */ /* 0x000fe200078e0082 */
[----:B------:R-:W-:Y:S01]  /*19400*/  MOV R130, R108 ;  /* 0x0000006c00827202 */ /* 0x000fe20000000f00 */
[----:B-----5:R-:W-:Y:S02]  /*19410*/  FFMA.FTZ R92, R188, c[0x0][0x2d0], -R97 ;  /* 0x0000b400bc5c7a23 */ /* 0x020fe40000010861 */
[----:B------:R-:W-:Y:S02]  /*19420*/  FADD.FTZ R69, R162, R69 ;  /* 0x00000045a2457221 */ /* 0x000fe40000010000 */
[----:B------:R-:W-:Y:S01]  /*19430*/  IMAD.MOV.U32 R188, RZ, RZ, R109 ;  /* 0x000000ffffbc7224 */ /* 0x000fe200078e006d */
[----:B------:R2:W-:Y:S01]  /*19440*/  MUFU.EX2 R153, R92 ;  /* 0x0000005c00997308 */ /* 0x0005e20000000800 */
[----:B------:R-:W-:Y:S01]  /*19450*/  FADD.FTZ R69, R151, R69 ;  /* 0x0000004597457221 */ /* 0x000fe20000010000 */
[----:B-1----:R-:W1:Y:S01]  /*19460*/  LDSM.16.MT88.4 R88, [R211+0x1100] ;  /* 0x00110000d358783b */ /* 0x002e620000004200 */
[--C-:B---3--:R-:W-:Y:S01]  /*19470*/  FFMA.FTZ R84, R195, c[0x0][0x2d0], -R74.reuse ;  /* 0x0000b400c3547a23 */ /* 0x108fe2000001084a */
[----:B------:R-:W-:Y:S06]  /*19480*/  MOV R195, R120 ;  /* 0x0000007800c37202 */ /* 0x000fec0000000f00 */
[----:B------:R3:W-:Y:S01]  /*19490*/  MUFU.EX2 R184, R84 ;  /* 0x0000005400b87308 */ /* 0x0007e20000000800 */
[----:B--2---:R-:W-:Y:S01]  /*194a0*/  FFMA.FTZ R92, R231, c[0x0][0x2d0], -R74 ;  /* 0x0000b400e75c7a23 */ /* 0x004fe2000001084a */
[----:B------:R-:W-:Y:S08]  /*194b0*/  MOV R231, R104 ;  /* 0x0000006800e77202 */ /* 0x000ff00000000f00 */
[----:B------:R2:W-:Y:S01]  /*194c0*/  MUFU.EX2 R180, R92 ;  /* 0x0000005c00b47308 */ /* 0x0005e20000000800 */
[----:B---3--:R-:W-:Y:S01]  /*194d0*/  FFMA.FTZ R84, R192, c[0x0][0x2d0], -R75 ;  /* 0x0000b400c0547a23 */ /* 0x008fe2000001084b */
[-C--:B-1----:R-:W-:Y:S08]  /*194e0*/  HMMA.16816.F32.BF16 R52, R76, R88.reuse, R52 ;  /* 0x000000584c34723c */ /* 0x082ff00000041834 */
[----:B------:R1:W-:Y:S01]  /*194f0*/  MUFU.EX2 R181, R84 ;  /* 0x0000005400b57308 */ /* 0x0003e20000000800 */
[----:B------:R-:W-:Y:S01]  /*19500*/  IMAD.MOV.U32 R192, RZ, RZ, R121 ;  /* 0x000000ffffc07224 */ /* 0x000fe200078e0079 */
[C---:B------:R-:W-:Y:S01]  /*19510*/  HMMA.16816.F32.BF16 R56, R80.reuse, R88, R56 ;  /* 0x000000585038723c */ /* 0x040fe20000041838 */
[----:B--2---:R-:W-:Y:S06]  /*19520*/  LDSM.16.MT88.4 R92, [R210+0x1900] ;  /* 0x00190000d25c783b */ /* 0x004fec0000004200 */
[----:B------:R-:W-:Y:S01]  /*19530*/  FFMA.FTZ R88, R190, c[0x0][0x2d0], -R97 ;  /* 0x0000b400be587a23 */ /* 0x000fe20000010861 */
[-C--:B------:R-:W-:Y:S03]  /*19540*/  HMMA.16816.F32.BF16 R60, R80, R90.reuse, R60 ;  /* 0x0000005a503c723c */ /* 0x080fe6000004183c */
[----:B------:R2:W3:Y:S01]  /*19550*/  MUFU.EX2 R102, R88 ;  /* 0x0000005800667308 */ /* 0x0004e20000000800 */
[----:B------:R-:W-:Y:S03]  /*19560*/  MOV R190, R107 ;  /* 0x0000006b00be7202 */ /* 0x000fe60000000f00 */
[----:B------:R-:W-:Y:S01]  /*19570*/  FFMA.FTZ R80, R194, c[0x0][0x2d0], -R75 ;  /* 0x0000b400c2507a23 */ /* 0x000fe2000001084b */
[----:B------:R-:W-:Y:S04]  /*19580*/  HMMA.16816.F32.BF16 R64, R76, R90, R64 ;  /* 0x0000005a4c40723c */ /* 0x000fe80000041840 */
[----:B-1----:R-:W-:Y:S01]  /*19590*/  FFMA.FTZ R84, R183, c[0x0][0x2d0], -R97 ;  /* 0x0000b400b7547a23 */ /* 0x002fe20000010861 */
[----:B------:R1:W-:Y:S01]  /*195a0*/  MUFU.EX2 R159, R80 ;  /* 0x00000050009f7308 */ /* 0x0003e20000000800 */
[----:B----4-:R-:W-:Y:S01]  /*195b0*/  F2FP.BF16.PACK_AB R82, R185, R187 ;  /* 0x000000bbb952723e */ /* 0x010fe200000010ff */
[----:B------:R-:W-:Y:S01]  /*195c0*/  IMAD.MOV.U32 R194, RZ, RZ, R106 ;  /* 0x000000ffffc27224 */ /* 0x000fe200078e006a */
[----:B------:R-:W-:Y:S04]  /*195d0*/  F2FP.BF16.PACK_AB R76, R249, R250 ;  /* 0x000000faf94c723e */ /* 0x000fe800000010ff */
[----:B------:R-:W-:Y:S02]  /*195e0*/  F2FP.BF16.PACK_AB R77, R145, R248 ;  /* 0x000000f8914d723e */ /* 0x000fe400000010ff */
[----:B------:R-:W-:Y:S01]  /*195f0*/  F2FP.BF16.PACK_AB R78, R239, R246 ;  /* 0x000000f6ef4e723e */ /* 0x000fe200000010ff */
[----:B------:R4:W5:Y:S01]  /*19600*/  MUFU.EX2 R155, R84 ;  /* 0x00000054009b7308 */ /* 0x0009620000000800 */
[----:B------:R-:W-:Y:S02]  /*19610*/  F2FP.BF16.PACK_AB R79, R237, R191 ;  /* 0x000000bfed4f723e */ /* 0x000fe400000010ff */
[----:B------:R-:W-:Y:S01]  /*19620*/  MOV R183, R114 ;  /* 0x0000007200b77202 */ /* 0x000fe20000000f00 */
[----:B--2---:R-:W-:Y:S01]  /*19630*/  LDSM.16.MT88.4 R88, [R212+0x1900] ;  /* 0x00190000d458783b */ /* 0x004fe20000004200 */
[----:B---3--:R-:W-:Y:S01]  /*19640*/  F2FP.BF16.PACK_AB R83, R102, R153 ;  /* 0x000000996653723e */ /* 0x008fe200000010ff */
[----:B-1----:R-:W-:Y:S01]  /*19650*/  FFMA.FTZ R80, R230, c[0x0][0x2d0], -R74 ;  /* 0x0000b400e6507a23 */ /* 0x002fe2000001084a */
[----:B------:R-:W-:Y:S03]  /*19660*/  MOV R230, R105 ;  /* 0x0000006900e67202 */ /* 0x000fe60000000f00 */
[----:B------:R1:W-:Y:S02]  /*19670*/  MUFU.EX2 R158, R80 ;  /* 0x00000050009e7308 */ /* 0x0003e40000000800 */
[----:B----4-:R-:W2:Y:S01]  /*19680*/  LDSM.16.MT88.4 R84, [R209+0x1900] ;  /* 0x00190000d154783b */ /* 0x010ea20000004200 */
[----:B-----5:R-:W-:Y:S02]  /*19690*/  F2FP.BF16.PACK_AB R81, R154, R155 ;  /* 0x0000009b9a51723e */ /* 0x020fe400000010ff */
[----:B-1----:R-:W-:Y:S01]  /*196a0*/  F2FP.BF16.PACK_AB R80, R189, R144 ;  /* 0x00000090bd50723e */ /* 0x002fe200000010ff */
[-C--:B--2---:R-:W-:Y:S08]  /*196b0*/  HMMA.16816.F32.BF16 R4, R76, R84.reuse, R4 ;  /* 0x000000544c04723c */ /* 0x084ff00000041804 */
[C---:B------:R-:W-:Y:S07]  /*196c0*/  HMMA.16816.F32.BF16 R8, R80.reuse, R84, R8 ;  /* 0x000000545008723c */ /* 0x040fee0000041808 */
[--C-:B------:R-:W-:Y:S01]  /*196d0*/  FFMA.FTZ R84, R205, c[0x0][0x2d0], -R75.reuse ;  /* 0x0000b400cd547a23 */ /* 0x100fe2000001084b */
[-C--:B------:R-:W-:Y:S03]  /*196e0*/  HMMA.16816.F32.BF16 R12, R80, R86.reuse, R12 ;  /* 0x00000056500c723c */ /* 0x080fe6000004180c */
[----:B------:R1:W-:Y:S01]  /*196f0*/  MUFU.EX2 R157, R84 ;  /* 0x00000054009d7308 */ /* 0x0003e20000000800 */
[----:B------:R-:W-:Y:S04]  /*19700*/  MOV R205, R110 ;  /* 0x0000006e00cd7202 */ /* 0x000fe80000000f00 */
[C---:B------:R-:W-:Y:S08]  /*19710*/  HMMA.16816.F32.BF16 R16, R76.reuse, R86, R16 ;  /* 0x000000564c10723c */ /* 0x040ff00000041810 */
[-C--:B------:R-:W-:Y:S08]  /*19720*/  HMMA.16816.F32.BF16 R20, R76, R88.reuse, R20 ;  /* 0x000000584c14723c */ /* 0x080ff00000041814 */
[C---:B------:R-:W-:Y:S04]  /*19730*/  HMMA.16816.F32.BF16 R24, R80.reuse, R88, R24 ;  /* 0x000000585018723c */ /* 0x040fe80000041818 */
[----:B-1----:R-:W-:Y:S01]  /*19740*/  FFMA.FTZ R84, R228, c[0x0][0x2d0], -R75 ;  /* 0x0000b400e4547a23 */ /* 0x002fe2000001084b */
[----:B------:R-:W-:Y:S02]  /*19750*/  MOV R228, R111 ;  /* 0x0000006f00e47202 */ /* 0x000fe40000000f00 */
[----:B------:R-:W-:Y:S01]  /*19760*/  FFMA.FTZ R88, R204, c[0x0][0x2d0], -R96 ;  /* 0x0000b400cc587a23 */ /* 0x000fe20000010860 */
[-C--:B------:R-:W-:Y:S01]  /*19770*/  HMMA.16816.F32.BF16 R28, R80, R90.reuse, R28 ;  /* 0x0000005a501c723c */ /* 0x080fe2000004181c */
[----:B------:R1:W-:Y:S03]  /*19780*/  MUFU.EX2 R179, R84 ;  /* 0x0000005400b37308 */ /* 0x0003e60000000800 */
[----:B------:R-:W-:Y:S04]  /*19790*/  IMAD.MOV.U32 R204, RZ, RZ, R150 ;  /* 0x000000ffffcc7224 */ /* 0x000fe800078e0096 */
        /* <DEDUP_REMOVED lines=8> */
[----:B--2---:R-:W-:Y:S02]  /*19820*/  FFMA.FTZ R88, R232, c[0x0][0x2d0], -R74 ;  /* 0x0000b400e8587a23 */ /* 0x004fe4000001084a */
[--C-:B------:R-:W-:Y:S02]  /*19830*/  FFMA.FTZ R92, R202, c[0x0][0x2d0], -R97.reuse ;  /* 0x0000b400ca5c7a23 */ /* 0x100fe40000010861 */
[C---:B------:R-:W-:Y:S03]  /*19840*/  HMMA.16816.F32.BF16 R48, R76.reuse, R94, R48 ;  /* 0x0000005e4c30723c */ /* 0x040fe60000041830 */
[----:B------:R2:W-:Y:S10]  /*19850*/  MUFU.EX2 R175, R88 ;  /* 0x0000005800af7308 */ /* 0x0005f40000000800 */
[----:B------:R3:W-:Y:S01]  /*19860*/  MUFU.EX2 R101, R92 ;  /* 0x0000005c00657308 */ /* 0x0007e20000000800 */
[----:B-1----:R-:W-:Y:S01]  /*19870*/  FFMA.FTZ R84, R200, c[0x0][0x2d0], -R96 ;  /* 0x0000b400c8547a23 */ /* 0x002fe20000010860 */
[----:B------:R-:W-:Y:S08]  /*19880*/  MOV R200, R148 ;  /* 0x0000009400c87202 */ /* 0x000ff00000000f00 */
[----:B------:R1:W-:Y:S01]  /*19890*/  MUFU.EX2 R156, R84 ;  /* 0x00000054009c7308 */ /* 0x0003e20000000800 */
[----:B--2---:R-:W-:Y:S09]  /*198a0*/  FFMA.FTZ R88, R233, c[0x0][0x2d0], -R74 ;  /* 0x0000b400e9587a23 */ /* 0x004ff2000001084a */
[----:B------:R2:W4:Y:S01]  /*198b0*/  MUFU.EX2 R176, R88 ;  /* 0x0000005800b07308 */ /* 0x0005220000000800 */
[--C-:B---3--:R-:W-:Y:S09]  /*198c0*/  FFMA.FTZ R92, R203, c[0x0][0x2d0], -R97.reuse ;  /* 0x0000b400cb5c7a23 */ /* 0x108ff20000010861 */
[----:B------:R3:W-:Y:S01]  /*198d0*/  MUFU.EX2 R99, R92 ;  /* 0x0000005c00637308 */ /* 0x0007e20000000800 */
[----:B-1----:R-:W-:Y:S01]  /*198e0*/  FFMA.FTZ R84, R201, c[0x0][0x2d0], -R96 ;  /* 0x0000b400c9547a23 */ /* 0x002fe20000010860 */
[----:B------:R-:W-:Y:S02]  /*198f0*/  MOV R201, R149 ;  /* 0x0000009500c97202 */ /* 0x000fe40000000f00 */
[----:B------:R-:W-:Y:S06]  /*19900*/  LDSM.16.MT88.4 R148, [R210+0x2900] ;  /* 0x00290000d294783b */ /* 0x000fec0000004200 */
[----:B------:R1:W5:Y:S01]  /*19910*/  MUFU.EX2 R178, R84 ;  /* 0x0000005400b27308 */ /* 0x0003620000000800 */
[--C-:B--2---:R-:W-:Y:S01]  /*19920*/  FFMA.FTZ R88, R199, c[0x0][0x2d0], -R97.reuse ;  /* 0x0000b400c7587a23 */ /* 0x104fe20000010861 */
[----:B----4-:R-:W-:Y:S08]  /*19930*/  F2FP.BF16.PACK_AB R164, R176, R175 ;  /* 0x000000afb0a4723e */ /* 0x010ff000000010ff */
[----:B------:R2:W4:Y:S01]  /*19940*/  MUFU.EX2 R100, R88 ;  /* 0x0000005800647308 */ /* 0x0005220000000800 */
[----:B---3--:R-:W-:Y:S09]  /*19950*/  FFMA.FTZ R92, R207, c[0x0][0x2d0], -R97 ;  /* 0x0000b400cf5c7a23 */ /* 0x008ff20000010861 */
[----:B------:R3:W3:Y:S01]  /*19960*/  MUFU.EX2 R98, R92 ;  /* 0x0000005c00627308 */ /* 0x0006e20000000800 */
[----:B-1----:R-:W1:Y:S08]  /*19970*/  LDSM.16.MT88.4 R84, [R211+0x1900] ;  /* 0x00190000d354783b */ /* 0x002e700000004200 */
[----:B--2---:R-:W2:Y:S08]  /*19980*/  LDSM.16.MT88.4 R88, [R209+0x2100] ;  /* 0x00210000d158783b */ /* 0x004eb00000004200 */
[----:B---3--:R-:W3:Y:S01]  /*19990*/  LDSM.16.MT88.4 R92, [R212+0x2100] ;  /* 0x00210000d45c783b */ /* 0x008ee20000004200 */
[-C--:B-1----:R-:W-:Y:S08]  /*199a0*/  HMMA.16816.F32.BF16 R52, R76, R84.reuse, R52 ;  /* 0x000000544c34723c */ /* 0x082ff00000041834 */
[C---:B------:R-:W-:Y:S07]  /*199b0*/  HMMA.16816.F32.BF16 R56, R80.reuse, R84, R56 ;  /* 0x000000545038723c */ /* 0x040fee0000041838 */
[--C-:B------:R-:W-:Y:S01]  /*199c0*/  FFMA.FTZ R84, R245, c[0x0][0x2d0], -R74.reuse ;  /* 0x0000b400f5547a23 */ /* 0x100fe2000001084a */
[-C--:B------:R-:W-:Y:S03]  /*199d0*/  HMMA.16816.F32.BF16 R60, R80, R86.reuse, R60 ;  /* 0x00000056503c723c */ /* 0x080fe6000004183c */
[----:B------:R1:W-:Y:S01]  /*199e0*/  MUFU.EX2 R172, R84 ;  /* 0x0000005400ac7308 */ /* 0x0003e20000000800 */
[----:B------:R-:W-:Y:S03]  /*199f0*/  FFMA.FTZ R74, R244, c[0x0][0x2d0], -R74 ;  /* 0x0000b400f44a7a23 */ /* 0x000fe6000001084a */
[--C-:B------:R-:W-:Y:S01]  /*19a00*/  FFMA.FTZ R80, R234, c[0x0][0x2d0], -R75.reuse ;  /* 0x0000b400ea507a23 */ /* 0x100fe2000001084b */
[----:B------:R-:W-:Y:S04]  /*19a10*/  HMMA.16816.F32.BF16 R64, R76, R86, R64 ;  /* 0x000000564c40723c */ /* 0x000fe80000041840 */
[----:B-----5:R-:W-:Y:S01]  /*19a20*/  F2FP.BF16.PACK_AB R82, R177, R178 ;  /* 0x000000b2b152723e */ /* 0x020fe200000010ff */
[----:B------:R5:W-:Y:S01]  /*19a30*/  MUFU.EX2 R174, R80 ;  /* 0x0000005000ae7308 */ /* 0x000be20000000800 */
[----:B----4-:R-:W-:Y:S02]  /*19a40*/  F2FP.BF16.PACK_AB R81, R101, R100 ;  /* 0x000000646551723e */ /* 0x010fe400000010ff */
[----:B------:R-:W-:Y:S04]  /*19a50*/  F2FP.BF16.PACK_AB R76, R184, R182 ;  /* 0x000000b6b84c723e */ /* 0x000fe800000010ff */
[----:B------:R-:W-:Y:S02]  /*19a60*/  F2FP.BF16.PACK_AB R77, R159, R181 ;  /* 0x000000b59f4d723e */ /* 0x000fe400000010ff */
[----:B------:R-:W-:Y:S01]  /*19a70*/  F2FP.BF16.PACK_AB R78, R180, R158 ;  /* 0x0000009eb44e723e */ /* 0x000fe200000010ff */
[----:B------:R4:W3:Y:S01]  /*19a80*/  MUFU.EX2 R171, R74 ;  /* 0x0000004a00ab7308 */ /* 0x0008e20000000800 */
[----:B------:R-:W-:Y:S02]  /*19a90*/  F2FP.BF16.PACK_AB R79, R179, R157 ;  /* 0x0000009db34f723e */ /* 0x000fe400000010ff */
[----:B------:R-:W-:Y:S01]  /*19aa0*/  F2FP.BF16.PACK_AB R83, R98, R99 ;  /* 0x000000636253723e */ /* 0x000fe200000010ff */
[----:B-1----:R-:W1:Y:S04]  /*19ab0*/  LDSM.16.MT88.4 R84, [R210+0x2100] ;  /* 0x00210000d254783b */ /* 0x002e680000004200 */
[-C--:B--2---:R-:W-:Y:S03]  /*19ac0*/  HMMA.16816.F32.BF16 R4, R76, R88.reuse, R4 ;  /* 0x000000584c04723c */ /* 0x084fe60000041804 */
[--C-:B-----5:R-:W-:Y:S04]  /*19ad0*/  FFMA.FTZ R80, R235, c[0x0][0x2d0], -R75.reuse ;  /* 0x0000b400eb507a23 */ /* 0x120fe8000001084b */
[----:B------:R2:W5:Y:S01]  /*19ae0*/  MUFU.EX2 R173, R80 ;  /* 0x0000005000ad7308 */ /* 0x0005620000000800 */
[--C-:B----4-:R-:W-:Y:S01]  /*19af0*/  FFMA.FTZ R74, R242, c[0x0][0x2d0], -R75.reuse ;  /* 0x0000b400f24a7a23 */ /* 0x110fe2000001084b */
[----:B---3--:R-:W-:Y:S03]  /*19b00*/  F2FP.BF16.PACK_AB R166, R171, R172 ;  /* 0x000000acaba6723e */ /* 0x008fe600000010ff */
[----:B------:R-:W-:Y:S05]  /*19b10*/  FFMA.FTZ R75, R243, c[0x0][0x2d0], -R75 ;  /* 0x0000b400f34b7a23 */ /* 0x000fea000001084b */
[----:B------:R3:W-:Y:S10]  /*19b20*/  MUFU.EX2 R170, R74 ;  /* 0x0000004a00aa7308 */ /* 0x0007f40000000800 */
[----:B------:R-:W4:Y:S01]  /*19b30*/  MUFU.EX2 R169, R75 ;  /* 0x0000004b00a97308 */ /* 0x000f220000000800 */
[----:B--2---:R-:W-:Y:S02]  /*19b40*/  F2FP.BF16.PACK_AB R80, R156, R152 ;  /* 0x000000989c50723e */ /* 0x004fe400000010ff */
[----:B-----5:R-:W-:Y:S05]  /*19b50*/  F2FP.BF16.PACK_AB R165, R173, R174 ;  /* 0x000000aeada5723e */ /* 0x020fea00000010ff */
[C---:B------:R-:W-:Y:S04]  /*19b60*/  HMMA.16816.F32.BF16 R8, R80.reuse, R88, R8 ;  /* 0x000000585008723c */ /* 0x040fe80000041808 */
[--C-:B---3--:R-:W-:Y:S04]  /*19b70*/  FFMA.FTZ R74, R236, c[0x0][0x2d0], -R96.reuse ;  /* 0x0000b400ec4a7a23 */ /* 0x108fe80000010860 */
[-C--:B------:R-:W-:Y:S01]  /*19b80*/  HMMA.16816.F32.BF16 R12, R80, R90.reuse, R12 ;  /* 0x0000005a500c723c */ /* 0x080fe2000004180c */
[----:B------:R2:W-:Y:S03]  /*19b90*/  MUFU.EX2 R168, R74 ;  /* 0x0000004a00a87308 */ /* 0x0005e60000000800 */
[----:B----4-:R-:W-:Y:S04]  /*19ba0*/  F2FP.BF16.PACK_AB R167, R169, R170 ;  /* 0x000000aaa9a7723e */ /* 0x010fe800000010ff */
[C---:B------:R-:W-:Y:S01]  /*19bb0*/  HMMA.16816.F32.BF16 R16, R76.reuse, R90, R16 ;  /* 0x0000005a4c10723c */ /* 0x040fe20000041810 */
[----:B------:R-:W3:Y:S07]  /*19bc0*/  LDSM.16.MT88.4 R88, [R211+0x2100] ;  /* 0x00210000d358783b */ /* 0x000eee0000004200 */
        /* <DEDUP_REMOVED lines=8> */
[--C-:B--2---:R-:W-:Y:S02]  /*19c50*/  FFMA.FTZ R74, R240, c[0x0][0x2d0], -R96.reuse ;  /* 0x0000b400f04a7a23 */ /* 0x104fe40000010860 */
[----:B------:R-:W-:Y:S02]  /*19c60*/  FFMA.FTZ R96, R241, c[0x0][0x2d0], -R96 ;  /* 0x0000b400f1607a23 */ /* 0x000fe40000010860 */
[----:B------:R1:W-:Y:S01]  /*19c70*/  MUFU.EX2 R93, R74 ;  /* 0x0000004a005d7308 */ /* 0x0003e20000000800 */
[-C--:B------:R-:W-:Y:S08]  /*19c80*/  HMMA.16816.F32.BF16 R44, R80, R86.reuse, R44 ;  /* 0x00000056502c723c */ /* 0x080ff0000004182c */
[C---:B------:R-:W-:Y:S01]  /*19c90*/  HMMA.16816.F32.BF16 R48, R76.reuse, R86, R48 ;  /* 0x000000564c30723c */ /* 0x040fe20000041830 */
[----:B------:R-:W2:Y:S07]  /*19ca0*/  MUFU.EX2 R96, R96 ;  /* 0x0000006000607308 */ /* 0x000eae0000000800 */
[-C--:B---3--:R-:W-:Y:S04]  /*19cb0*/  HMMA.16816.F32.BF16 R52, R76, R88.reuse, R52 ;  /* 0x000000584c34723c */ /* 0x088fe80000041834 */
[--C-:B-1----:R-:W-:Y:S04]  /*19cc0*/  FFMA.FTZ R74, R229, c[0x0][0x2d0], -R97.reuse ;  /* 0x0000b400e54a7a23 */ /* 0x102fe80000010861 */
[C---:B------:R-:W-:Y:S01]  /*19cd0*/  HMMA.16816.F32.BF16 R56, R80.reuse, R88, R56 ;  /* 0x000000585038723c */ /* 0x040fe20000041838 */
[----:B------:R1:W-:Y:S07]  /*19ce0*/  MUFU.EX2 R75, R74 ;  /* 0x0000004a004b7308 */ /* 0x0003ee0000000800 */
[-C--:B------:R-:W-:Y:S04]  /*19cf0*/  HMMA.16816.F32.BF16 R60, R80, R90.reuse, R60 ;  /* 0x0000005a503c723c */ /* 0x080fe8000004183c */
[----:B--2---:R-:W-:Y:S04]  /*19d00*/  F2FP.BF16.PACK_AB R162, R96, R93 ;  /* 0x0000005d60a2723e */ /* 0x004fe800000010ff */
[----:B------:R-:W-:Y:S08]  /*19d10*/  HMMA.16816.F32.BF16 R64, R76, R90, R64 ;  /* 0x0000005a4c40723c */ /* 0x000ff00000041840 */
[-C--:B------:R-:W-:Y:S05]  /*19d20*/  HMMA.16816.F32.BF16 R104, R164, R116.reuse, R4 ;  /* 0x00000074a468723c */ /* 0x080fea0000041804 */
[----:B-1----:R-:W-:Y:S02]  /*19d30*/  FFMA.FTZ R74, R206, c[0x0][0x2d0], -R97 ;  /* 0x0000b400ce4a7a23 */ /* 0x002fe40000010861 */
[----:B------:R-:W-:Y:S02]  /*19d40*/  FADD.FTZ R4, R204, R69 ;  /* 0x00000045cc047221 */ /* 0x000fe40000010000 */
[----:B------:R1:W2:Y:S03]  /*19d50*/  MUFU.EX2 R84, R74 ;  /* 0x0000004a00547308 */ /* 0x0002a60000000800 */
[----:B------:R-:W-:Y:S02]  /*19d60*/  FADD.FTZ R6, R126, R4 ;  /* 0x000000047e067221 */ /* 0x000fe40000010000 */
[--C-:B-1----:R-:W-:Y:S01]  /*19d70*/  FFMA.FTZ R74, R197, c[0x0][0x2d0], -R97.reuse ;  /* 0x0000b400c54a7a23 */ /* 0x102fe20000010861 */
[----:B--2---:R-:W-:Y:S01]  /*19d80*/  F2FP.BF16.PACK_AB R161, R84, R75 ;  /* 0x0000004b54a1723e */ /* 0x004fe200000010ff */
[----:B------:R-:W-:Y:S02]  /*19d90*/  FFMA.FTZ R97, R73, c[0x0][0x2d0], -R97 ;  /* 0x0000b40049617a23 */ /* 0x000fe40000010861 */
[----:B------:R-:W-:Y:S01]  /*19da0*/  FADD.FTZ R73, R160, R2 ;  /* 0x00000002a0497221 */ /* 0x000fe20000010000 */
[----:B------:R-:W-:Y:S01]  /*19db0*/  F2FP.BF16.PACK_AB R160, R92, R168 ;  /* 0x000000a85ca0723e */ /* 0x000fe200000010ff */
[----:B------:R-:W-:Y:S01]  /*19dc0*/  FADD.FTZ R2, R123, R68 ;  /* 0x000000447b027221 */ /* 0x000fe20000010000 */
[----:B------:R-:W-:Y:S01]  /*19dd0*/  MUFU.EX2 R74, R74 ;  /* 0x0000004a004a7308 */ /* 0x000fe20000000800 */
[----:B------:R-:W-:Y:S02]  /*19de0*/  FFMA.FTZ R68, R0, R115, R196 ;  /* 0x0000007300447223 */ /* 0x000fe400000100c4 */
[----:B------:R-:W-:Y:S02]  /*19df0*/  FADD.FTZ R0, R122, R73 ;  /* 0x000000497a007221 */ /* 0x000fe40000010000 */
[----:B------:R-:W-:Y:S02]  /*19e00*/  FADD.FTZ R2, R201, R2 ;  /* 0x00000002c9027221 */ /* 0x000fe40000010000 */
[----:B------:R-:W-:Y:S02]  /*19e10*/  FADD.FTZ R0, R200, R0 ;  /* 0x00000000c8007221 */ /* 0x000fe40000010000 */
[----:B------:R-:W-:Y:S01]  /*19e20*/  FADD.FTZ R5, R125, R2 ;  /* 0x000000027d057221 */ /* 0x000fe20000010000 */
[----:B------:R-:W1:Y:S01]  /*19e30*/  MUFU.EX2 R97, R97 ;  /* 0x0000006100617308 */ /* 0x000e620000000800 */
        /* <DEDUP_REMOVED lines=8> */
[----:B-1----:R-:W-:Y:S07]  /*19ec0*/  F2FP.BF16.PACK_AB R163, R97, R74 ;  /* 0x0000004a61a3723e */ /* 0x002fee00000010ff */
[C---:B------:R-:W-:Y:S07]  /*19ed0*/  HMMA.16816.F32.BF16 R108, R160.reuse, R116, R8 ;  /* 0x00000074a06c723c */ /* 0x040fee0000041808 */
[----:B------:R-:W-:Y:S01]  /*19ee0*/  FADD.FTZ R8, R127, R68 ;  /* 0x000000447f087221 */ /* 0x000fe20000010000 */
[-C--:B------:R-:W-:Y:S01]  /*19ef0*/  HMMA.16816.F32.BF16 R112, R160, R118.reuse, R12 ;  /* 0x00000076a070723c */ /* 0x080fe2000004180c */
[----:B------:R-:W2:Y:S03]  /*19f00*/  LDL R13, [R1+0xc] ;  /* 0x00000c00010d7983 */ /* 0x000ea60000100800 */
[----:B------:R-:W-:Y:S02]  /*19f10*/  FADD.FTZ R4, R198, R8 ;  /* 0x00000008c6047221 */ /* 0x000fe40000010000 */
[----:B------:R-:W-:Y:S02]  /*19f20*/  FADD.FTZ R10, R190, R5 ;  /* 0x00000005be0a7221 */ /* 0x000fe40000010000 */
[----:B------:R-:W-:Y:S01]  /*19f30*/  FADD.FTZ R4, R130, R4 ;  /* 0x0000000482047221 */ /* 0x000fe20000010000 */
[C---:B------:R-:W-:Y:S04]  /*19f40*/  HMMA.16816.F32.BF16 R116, R164.reuse, R118, R16 ;  /* 0x00000076a474723c */ /* 0x040fe80000041810 */
[----:B------:R-:W-:Y:S02]  /*19f50*/  FADD.FTZ R4, R230, R4 ;  /* 0x00000004e6047221 */ /* 0x000fe40000010000 */
[----:B------:R-:W-:Y:S02]  /*19f60*/  FADD.FTZ R8, R188, R2 ;  /* 0x00000002bc087221 */ /* 0x000fe40000010000 */
[----:B------:R-:W-:Y:S01]  /*19f70*/  FADD.FTZ R11, R103, R4 ;  /* 0x00000004670b7221 */ /* 0x000fe20000010000 */
[-C--:B------:R-:W-:Y:S01]  /*19f80*/  HMMA.16816.F32.BF16 R120, R164, R132.reuse, R20 ;  /* 0x00000084a478723c */ /* 0x080fe20000041814 */
[----:B------:R-:W1:Y:S02]  /*19f90*/  LDSM.16.MT88.4 R4, [R211+0x2900] ;  /* 0x00290000d304783b */ /* 0x000e640000004200 */
[----:B------:R-:W-:Y:S01]  /*19fa0*/  FADD.FTZ R9, R186, R0 ;  /* 0x00000000ba097221 */ /* 0x000fe20000010000 */
[----:B------:R-:W-:Y:S01]  /*19fb0*/  MOV R103, R3 ;  /* 0x0000000300677202 */ /* 0x000fe20000000f00 */
        /* <DEDUP_REMOVED lines=83> */
[C---:B--2---:R-:W-:Y:S02]  /*1a4f0*/  ISETP.GT.AND P0, PT, R226.reuse, R13, PT ;  /* 0x0000000de200720c */ /* 0x044fe40003f04270 */
[----:B------:R-:W-:Y:S11]  /*1a500*/  IADD3 R226, R226, -0x1, RZ ;  /* 0xffffffffe2e27810 */ /* 0x000ff60007ffe0ff */
[----:B-1----:R-:W-:-:S05]  /*1a510*/  @P0 BRA `(.L_x_455) ;  /* 0xffff97d000000947 */ /* 0x002fca000383ffff */
.L_x_438:
[----:B-1----:R-:W2:Y:S04]  /*1a520*/  LDL R4, [R1+0x30] ;  /* 0x0000300001047983 */ /* 0x002ea80000100800 */
[----:B------:R-:W3:Y:S01]  /*1a530*/  LDL R2, [R1+0x2c] ;  /* 0x00002c0001027983 */ /* 0x000ee20000100800 */
[----:B------:R-:W-:-:S02]  /*1a540*/  IMAD.MOV.U32 R0, RZ, RZ, c[0x0][0x2c4] ;  /* 0x0000b100ff007624 */ /* 0x000fc400078e00ff */
[----:B------:R-:W-:-:S03]  /*1a550*/  IMAD.MOV.U32 R5, RZ, RZ, c[0x0][0x32c] ;  /* 0x0000cb00ff057624 */ /* 0x000fc600078e00ff */
[----:B------:R-:W-:Y:S02]  /*1a560*/  ISETP.NE.AND P1, PT, R0, 0x1, PT ;  /* 0x000000010000780c */ /* 0x000fe40003f25270 */
[----:B------:R-:W1:Y:S01]  /*1a570*/  S2R R0, SR_CTAID.X ;  /* 0x0000000000007919 */ /* 0x000e620000002500 */
[----:B------:R-:W-:Y:S02]  /*1a580*/  ISETP.GE.AND P0, PT, R5, 0x1, PT ;  /* 0x000000010500780c */ /* 0x000fe40003f06270 */
[----:B-1----:R-:W-:Y:S01]  /*1a590*/  LEA R0, R0, 0x7f, 0x7 ;  /* 0x0000007f00007811 */ /* 0x002fe200078e38ff */
[----:B--2---:R-:W-:-:S07]  /*1a5a0*/  IMAD.MOV.U32 R6, RZ, RZ, R4 ;  /* 0x000000ffff067224 */ /* 0x004fce00078e0004 */
[----:B------:R-:W-:Y:S01]  /*1a5b0*/  @P1 IMAD.HI.U32 R4, R0, c[0x0][0x2c8], RZ ;  /* 0x0000b20000041a27 */ /* 0x000fe200078e00ff */
[----:B---3--:R-:W-:-:S04]  /*1a5c0*/  IADD3 R2, R2, 0x1, -R6 ;  /* 0x0000000102027810 */ /* 0x008fc80007ffe806 */
[----:B------:R-:W-:-:S05]  /*1a5d0*/  @P1 SHF.R.U32.HI R0, RZ, c[0x0][0x2cc], R4 ;  /* 0x0000b300ff001a19 */ /* 0x000fca0000011604 */
[----:B------:R-:W-:-:S05]  /*1a5e0*/  IMAD.IADD R0, R0, 0x1, R2 ;  /* 0x0000000100007824 */ /* 0x000fca00078e0202 */
        /* <DEDUP_REMOVED lines=11> */
.L_x_457:
[----:B------:R-:W-:-:S04]  /*1a6a0*/  MOV R4, c[0x0][0x32c] ;  /* 0x0000cb0000047a02 */ /* 0x000fc80000000f00 */
[----:B------:R-:W-:-:S13]  /*1a6b0*/  ISETP.NE.AND P0, PT, R4, 0x1, PT ;  /* 0x000000010400780c */ /* 0x000fda0003f05270 */
[----:B------:R-:W-:-:S05]  /*1a6c0*/  @P0 IMAD.HI.U32 R4, R0, c[0x0][0x330], RZ ;  /* 0x0000cc0000040a27 */ /* 0x000fca00078e00ff */
[----:B------:R-:W-:-:S05]  /*1a6d0*/  @P0 SHF.R.U32.HI R0, RZ, c[0x0][0x334], R4 ;  /* 0x0000cd00ff000a19 */ /* 0x000fca0000011604 */
.L_x_458:
[----:B------:R-:W-:-:S05]  /*1a6e0*/  IMAD R0, R0, c[0x0][0x32c], RZ ;  /* 0x0000cb0000007a24 */ /* 0x000fca00078e02ff */
[----:B------:R-:W-:-:S03]  /*1a6f0*/  IMNMX R2, R2, R0, !PT ;  /* 0x0000000002027217 */ /* 0x000fc60007800200 */
.L_x_456:
[----:B------:R-:W2:Y:S01]  /*1a700*/  LDL R4, [R1+0x18] ;  /* 0x0000180001047983 */ /* 0x000ea20000100800 */
[----:B------:R-:W-:-:S05]  /*1a710*/  IADD3 R2, R2, 0x5f, RZ ;  /* 0x0000005f02027810 */ /* 0x000fca0007ffe0ff */
[----:B------:R-:W-:-:S05]  /*1a720*/  IMAD.HI R2, R2, 0x2aaaaaab, RZ ;  /* 0x2aaaaaab02027827 */ /* 0x000fca00078e02ff */
[----:B------:R-:W-:-:S04]  /*1a730*/  SHF.R.U32.HI R0, RZ, 0x1f, R2 ;  /* 0x0000001fff007819 */ /* 0x000fc80000011602 */
[----:B------:R-:W-:-:S04]  /*1a740*/  LEA.HI.SX32 R0, R2, R0, 0x1c ;  /* 0x0000000002007211 */ /* 0x000fc800078fe2ff */
[----:B--2---:R-:W-:-:S04]  /*1a750*/  IMNMX R4, R4, R0, !PT ;  /* 0x0000000004047217 */ /* 0x004fc80007800200 */
[----:B------:R-:W-:Y:S01]  /*1a760*/  ISETP.GE.AND P0, PT, R226, R4, PT ;  /* 0x00000004e200720c */ /* 0x000fe20003f06270 */
[----:B------:R1:W-:-:S12]  /*1a770*/  STL [R1+0x38], R4 ;  /* 0x0000380401007387 */ /* 0x0003d80000100800 */
[----:B------:R-:W-:Y:S05]  /*1a780*/  @!P0 BRA `(.L_x_459) ;  /* 0x000048b000008947 */ /* 0x000fea0003800000 */
[----:B------:R-:W-:Y:S01]  /*1a790*/  MOV R100, R71 ;  /* 0x0000004700647202 */ /* 0x000fe20000000f00 */
[----:B------:R-:W-:Y:S01]  /*1a7a0*/  IMAD.MOV.U32 R102, RZ, RZ, R3 ;  /* 0x000000ffff667224 */ /* 0x000fe200078e0003 */
[----:B------:R-:W-:Y:S01]  /*1a7b0*/  MOV R2, R72 ;  /* 0x0000004800027202 */ /* 0x000fe20000000f00 */
[----:B------:R-:W-:Y:S01]  /*1a7c0*/  IMAD.MOV.U32 R225, RZ, RZ, R226 ;  /* 0x000000ffffe17224 */ /* 0x000fe200078e00e2 */
[----:B------:R-:W-:Y:S02]  /*1a7d0*/  MOV R101, R70 ;  /* 0x0000004600657202 */ /* 0x000fe40000000f00 */
.L_x_460:
[----:B--2---:R-:W2:Y:S01]  /*1a7e0*/  LDL R226, [R1+0x18] ;  /* 0x0000180001e27983 */ /* 0x004ea20000100800 */
[----:B------:R-:W-:Y:S04]  /*1a7f0*/  DEPBAR.LE SB0, 0x0 ;  /* 0x000080000000791a */ /* 0x000fe80000000000 */
[----:B------:R-:W-:Y:S01]  /*1a800*/  BAR.SYNC.DEFER_BLOCKING 0x0 ;  /* 0x0000000000007b1d */ /* 0x000fe20000010000 */
[----:B------:R-:W-:Y:S02]  /*1a810*/  MOV R103, 0x5 ;  /* 0x0000000500677802 */ /* 0x000fe40000000f00 */
[----:B------:R-:W-:Y:S04]  /*1a820*/  MOV R3, c[0x0][0x208] ;  /* 0x0000820000037a02 */ /* 0x000fe80000000f00 */
[----:B------:R-:W-:Y:S01]  /*1a830*/  SHF.L.U64.HI R3, R3, R103, c[0x0][0x20c] ;  /* 0x0000830003037619 */ /* 0x000fe20000010267 */
[----:B-----5:R-:W-:Y:S08]  /*1a840*/  LDSM.16.M88.4 R96, [R215+0x6100] ;  /* 0x00610000d760783b */ /* 0x020ff00000000200 */
[----:B------:R-:W3:Y:S08]  /*1a850*/  LDSM.16.M88.4 R16, [R208+0x3100] ;  /* 0x00310000d010783b */ /* 0x000ef00000000200 */
[----:B------:R-:W4:Y:S06]  /*1a860*/  LDL.64 R198, [R1+0x50] ;  /* 0x0000500001c67983 */ /* 0x000f2c0000100a00 */
[----:B------:R-:W4:Y:S06]  /*1a870*/  LDL.64 R196, [R1+0x58] ;  /* 0x0000580001c47983 */ /* 0x000f2c0000100a00 */
        /* <DEDUP_REMOVED lines=9> */
[----:B------:R-:W2:Y:S08]  /*1a910*/  LDSM.16.M88.4 R184, [R224] ;  /* 0x00000000e0b8783b */ /* 0x000eb00000000200 */
[----:B------:R-:W2:Y:S08]  /*1a920*/  LDSM.16.M88.4 R188, [R223] ;  /* 0x00000000dfbc783b */ /* 0x000eb00000000200 */
[----:B------:R-:W-:Y:S04]  /*1a930*/  STL [R1+0x68], R215 ;  /* 0x000068d701007387 */ /* 0x000fe80000100800 */
[----:B------:R-:W-:Y:S04]  /*1a940*/  STL [R1+0x6c], R208 ;  /* 0x00006cd001007387 */ /* 0x000fe80000100800 */
[----:B------:R-:W-:Y:S04]  /*1a950*/  STL [R1+0x70], R219 ;  /* 0x000070db01007387 */ /* 0x000fe80000100800 */
[----:B------:R-:W-:Y:S01]  /*1a960*/  STL [R1+0x74], R218 ;  /* 0x000074da01007387 */ /* 0x000fe20000100800 */
[-C--:B-1-3--:R-:W-:Y:S08]  /*1a970*/  HMMA.16816.F32.BF16 R4, R96, R16.reuse, RZ ;  /* 0x000000106004723c */ /* 0x08aff000000418ff */
        /* <DEDUP_REMOVED lines=16> */
[C---:B------:R-:W-:Y:S02]  /*1aa80*/  HMMA.16816.F32.BF16 R72, R92.reuse, R80, RZ ;  /* 0x000000505c48723c */ /* 0x040fe400000418ff */
[----:B--2---:R-:W-:Y:S06]  /*1aa90*/  ISETP.GT.AND P0, PT, R226, R225, PT ;  /* 0x000000e1e200720c */ /* 0x004fec0003f04270 */
[-C--:B------:R-:W-:Y:S08]  /*1aaa0*/  HMMA.16816.F32.BF16 R76, R92, R82.reuse, RZ ;  /* 0x000000525c4c723c */ /* 0x080ff000000418ff */
[C---:B------:R-:W-:Y:S04]  /*1aab0*/  HMMA.16816.F32.BF16 R80, R96.reuse, R82, RZ ;  /* 0x000000526050723c */ /* 0x040fe800000418ff */
[----:B------:R-:W-:Y:S04]  /*1aac0*/  @!P0 SHF.R.S32.HI R0, RZ, 0x1f, R225 ;  /* 0x0000001fff008819 */ /* 0x000fe800000114e1 */
[-C--:B------:R-:W-:Y:S01]  /*1aad0*/  HMMA.16816.F32.BF16 R84, R96, R168.reuse, RZ ;  /* 0x000000a86054723c */ /* 0x080fe200000418ff */
[----:B------:R-:W-:Y:S04]  /*1aae0*/  @!P0 IMAD R0, R0, c[0x0][0x208], RZ ;  /* 0x0000820000008a24 */ /* 0x000fe800078e02ff */
[C---:B------:R-:W-:Y:S03]  /*1aaf0*/  @!P0 IMAD R0, R225.reuse, c[0x0][0x20c], R0 ;  /* 0x00008300e1008a24 */ /* 0x040fe600078e0200 */
        /* <DEDUP_REMOVED lines=13> */
[----:B----4-:R-:W-:Y:S01]  /*1abd0*/  @!P0 MOV R185, R199 ;  /* 0x000000c700b98202 */ /* 0x010fe20000000f00 */
[-C--:B------:R-:W-:Y:S04]  /*1abe0*/  HMMA.16816.F32.BF16 R28, R180, R186.reuse, R28 ;  /* 0x000000bab41c723c */ /* 0x080fe8000004181c */
[----:B------:R-:W-:Y:S02]  /*1abf0*/  @!P0 MOV R184, R196 ;  /* 0x000000c400b88202 */ /* 0x000fe40000000f00 */
[----:B------:R-:W-:Y:S02]  /*1ac00*/  MOV R196, c[0x0][0x208] ;  /* 0x0000820000c47a02 */ /* 0x000fe40000000f00 */
[C---:B------:R-:W-:Y:S04]  /*1ac10*/  HMMA.16816.F32.BF16 R32, R172.reuse, R186, R32 ;  /* 0x000000baac20723c */ /* 0x040fe80000041820 */
[----:B------:R-:W-:Y:S01]  /*1ac20*/  @!P0 IMAD.WIDE.U32 R184, R176, 0x60, R184 ;  /* 0x00000060b0b88825 */ /* 0x000fe200078e00b8 */
[----:B------:R-:W-:Y:S01]  /*1ac30*/  SHF.L.U32 R196, R196, 0x5, RZ ;  /* 0x00000005c4c47819 */ /* 0x000fe200000006ff */
[----:B------:R-:W2:Y:S02]  /*1ac40*/  LDSM.16.M88.4 R176, [R221] ;  /* 0x00000000ddb0783b */ /* 0x000ea40000000200 */
[-C--:B------:R-:W-:Y:S04]  /*1ac50*/  HMMA.16816.F32.BF16 R36, R172, R188.reuse, R36 ;  /* 0x000000bcac24723c */ /* 0x080fe80000041824 */
[C---:B------:R-:W-:Y:S02]  /*1ac60*/  @!P0 LEA R194, P1, R184.reuse, c[0x0][0x1f8], 0x1 ;  /* 0x00007e00b8c28a11 */ /* 0x040fe400078208ff */
[----:B------:R-:W-:Y:S02]  /*1ac70*/  @!P0 IADD3 R0, R185, R0, RZ ;  /* 0x00000000b9008210 */ /* 0x000fe40007ffe0ff */
[C---:B------:R-:W-:Y:S04]  /*1ac80*/  HMMA.16816.F32.BF16 R40, R180.reuse, R188, R40 ;  /* 0x000000bcb428723c */ /* 0x040fe80000041828 */
[----:B------:R-:W-:Y:S02]  /*1ac90*/  @!P0 LEA.HI.X R195, R184, c[0x0][0x1fc], R0, 0x1, P1 ;  /* 0x00007f00b8c38a11 */ /* 0x000fe400008f0c00 */
[----:B------:R-:W3:Y:S01]  /*1aca0*/  LDSM.16.M88.4 R184, [R220] ;  /* 0x00000000dcb8783b */ /* 0x000ee20000000200 */
[-C--:B------:R-:W-:Y:S01]  /*1acb0*/  @!P0 IADD3 R192, P2, R194, R196.reuse, RZ ;  /* 0x000000c4c2c08210 */ /* 0x080fe20007f5e0ff */
[-C--:B------:R-:W-:Y:S04]  /*1acc0*/  HMMA.16816.F32.BF16 R44, R180, R190.reuse, R44 ;  /* 0x000000beb42c723c */ /* 0x080fe8000004182c */
[-C--:B------:R-:W-:Y:S02]  /*1acd0*/  @!P0 IADD3.X R193, R195, R3.reuse, RZ, P2, !PT ;  /* 0x00000003c3c18210 */ /* 0x080fe400017fe4ff */
[----:B------:R-:W-:Y:S01]  /*1ace0*/  @!PT LDS RZ, [RZ] ;  /* 0x00000000fffff984 */ /* 0x000fe20000000800 */
[----:B------:R-:W-:Y:S01]  /*1acf0*/  @!PT LDS RZ, [RZ] ;  /* 0x00000000fffff984 */ /* 0x000fe20000000800 */
[----:B------:R-:W-:Y:S01]  /*1ad00*/  @!PT LDS RZ, [RZ] ;  /* 0x00000000fffff984 */ /* 0x000fe20000000800 */
[----:B------:R4:W-:Y:S02]  /*1ad10*/  @!P0 LDGSTS.E.BYPASS.LTC128B.128 [R227+0x100], [R194.64], !P5 ;  /* 0x00100000c2e38fae */ /* 0x0009e4000e901d48 */
[C---:B------:R-:W-:Y:S06]  /*1ad20*/  HMMA.16816.F32.BF16 R48, R172.reuse, R190, R48 ;  /* 0x000000beac30723c */ /* 0x040fec0000041830 */
[----:B------:R2:W-:Y:S01]  /*1ad30*/  @!P0 LDGSTS.E.BYPASS.LTC128B.128 [R227+0x900], [R192.64], !P5 ;  /* 0x00900000c0e38fae */ /* 0x0005e2000e901d48 */
[-C--:B------:R-:W-:Y:S01]  /*1ad40*/  @!P0 IADD3 R190, P1, R192, R196.reuse, RZ ;  /* 0x000000c4c0be8210 */ /* 0x080fe20007f3e0ff */
[-C--:B-1----:R-:W-:Y:S04]  /*1ad50*/  HMMA.16816.F32.BF16 R52, R172, R168.reuse, R52 ;  /* 0x000000a8ac34723c */ /* 0x082fe80000041834 */
[-C--:B------:R-:W-:Y:S02]  /*1ad60*/  @!P0 IADD3.X R191, R193, R3.reuse, RZ, P1, !PT ;  /* 0x00000003c1bf8210 */ /* 0x080fe40000ffe4ff */
[-C--:B------:R-:W-:Y:S02]  /*1ad70*/  @!P0 IADD3 R188, P3, R190, R196.reuse, RZ ;  /* 0x000000c4bebc8210 */ /* 0x080fe40007f7e0ff */
[C---:B------:R-:W-:Y:S01]  /*1ad80*/  HMMA.16816.F32.BF16 R56, R180.reuse, R168, R56 ;  /* 0x000000a8b438723c */ /* 0x040fe20000041838 */
[----:B------:R1:W-:Y:S03]  /*1ad90*/  @!P0 LDGSTS.E.BYPASS.LTC128B.128 [R227+0x1100], [R190.64], !P5 ;  /* 0x01100000bee38fae */ /* 0x0003e6000e901d48 */
[-C--:B------:R-:W-:Y:S03]  /*1ada0*/  @!P0 IADD3.X R189, R191, R3.reuse, RZ, P3, !PT ;  /* 0x00000003bfbd8210 */ /* 0x080fe60001ffe4ff */
[-C--:B------:R-:W-:Y:S01]  /*1adb0*/  @!P0 IADD3 R168, P2, R188, R196.reuse, RZ ;  /* 0x000000c4bca88210 */ /* 0x080fe20007f5e0ff */
[-C--:B------:R-:W-:Y:S01]  /*1adc0*/  HMMA.16816.F32.BF16 R60, R180, R170.reuse, R60 ;  /* 0x000000aab43c723c */ /* 0x080fe2000004183c */
[----:B------:R1:W-:Y:S03]  /*1add0*/  @!P0 LDGSTS.E.BYPASS.LTC128B.128 [R227+0x1900], [R188.64], !P5 ;  /* 0x01900000bce38fae */ /* 0x0003e6000e901d48 */
[-C--:B------:R-:W-:Y:S02]  /*1ade0*/  @!P0 IADD3.X R169, R189, R3.reuse, RZ, P2, !PT ;  /* 0x00000003bda98210 */ /* 0x080fe400017fe4ff */
[----:B----4-:R-:W-:Y:S02]  /*1adf0*/  @!P0 IADD3 R194, P1, R168, R196, RZ ;  /* 0x000000c4a8c28210 */ /* 0x010fe40007f3e0ff */
[C---:B------:R-:W-:Y:S01]  /*1ae00*/  HMMA.16816.F32.BF16 R64, R172.reuse, R170, R64 ;  /* 0x000000aaac40723c */ /* 0x040fe20000041840 */
[----:B------:R4:W-:Y:S03]  /*1ae10*/  @!P0 LDGSTS.E.BYPASS.LTC128B.128 [R227+0x2100], [R168.64], !P5 ;  /* 0x02100000a8e38fae */ /* 0x0009e6000e901d48 */
[----:B------:R-:W-:Y:S04]  /*1ae20*/  @!P0 IADD3.X R195, R169, R3, RZ, P1, !PT ;  /* 0x00000003a9c38210 */ /* 0x000fe80000ffe4ff */
[-C--:B--2---:R-:W-:Y:S01]  /*1ae30*/  HMMA.16816.F32.BF16 R68, R172, R176.reuse, R68 ;  /* 0x000000b0ac44723c */ /* 0x084fe20000041844 */
[----:B------:R2:W-:Y:S02]  /*1ae40*/  @!P0 LDGSTS.E.BYPASS.LTC128B.128 [R227+0x2900], [R194.64], !P5 ;  /* 0x02900000c2e38fae */ /* 0x0005e4000e901d48 */
[C---:B------:R-:W-:Y:S02]  /*1ae50*/  ISETP.GT.AND P0, PT, R225.reuse, R226, PT ;  /* 0x000000e2e100720c */ /* 0x040fe40003f04270 */
[----:B------:R-:W-:Y:S03]  /*1ae60*/  IADD3 R226, R225, -0x1, RZ ;  /* 0xffffffffe1e27810 */ /* 0x000fe60007ffe0ff */
        /* <DEDUP_REMOVED lines=48> */
[----:B------:R-:W-:Y:S01]  /*1b170*/  MUFU.TANH R168, R4 ;  /* 0x0000000400a87308 */ /* 0x000fe20000002400 */
        /* <DEDUP_REMOVED lines=10> */
[----:B------:R-:W-:Y:S01]  /*1b220*/  MUFU.TANH R103, R5 ;  /* 0x0000000500677308 */ /* 0x000fe20000002400 */
[----:B------:R-:W-:Y:S02]  /*1b230*/  FMUL.FTZ R16, R16, c[0x0][0x320] ;  /* 0x0000c80010107a20 */ /* 0x000fe40000410000 */
[----:B------:R-:W-:Y:S02]  /*1b240*/  FMUL.FTZ R17, R17, c[0x0][0x320] ;  /* 0x0000c80011117a20 */ /* 0x000fe40000410000 */
[----:B------:R-:W-:Y:S02]  /*1b250*/  FMUL.FTZ R18, R18, c[0x0][0x320] ;  /* 0x0000c80012127a20 */ /* 0x000fe40000410000 */
[----:B------:R-:W-:Y:S02]  /*1b260*/  FMUL.FTZ R19, R19, c[0x0][0x320] ;  /* 0x0000c80013137a20 */ /* 0x000fe40000410000 */
[----:B------:R-:W-:Y:S01]  /*1b270*/  FMUL.FTZ R15, R15, c[0x0][0x320] ;  /* 0x0000c8000f0f7a20 */ /* 0x000fe20000410000 */
[----:B------:R1:W-:Y:S01]  /*1b280*/  MUFU.TANH R169, R7 ;  /* 0x0000000700a97308 */ /* 0x0003e20000002400 */
[----:B------:R-:W-:Y:S09]  /*1b290*/  FMUL.FTZ R14, R14, c[0x0][0x320] ;  /* 0x0000c8000e0e7a20 */ /* 0x000ff20000410000 */
[----:B------:R-:W-:Y:S10]  /*1b2a0*/  MUFU.TANH R15, R15 ;  /* 0x0000000f000f7308 */ /* 0x000ff40000002400 */
[----:B------:R-:W2:Y:S01]  /*1b2b0*/  MUFU.TANH R178, R8 ;  /* 0x0000000800b27308 */ /* 0x000ea20000002400 */
[----:B-1----:R-:W1:Y:S09]  /*1b2c0*/  LDSM.16.M88.4 R4, [R213+0x800] ;  /* 0x00080000d504783b */ /* 0x002e720000000200 */
[----:B------:R-:W-:Y:S10]  /*1b2d0*/  MUFU.TANH R170, R9 ;  /* 0x0000000900aa7308 */ /* 0x000ff40000002400 */
[----:B------:R-:W-:Y:S10]  /*1b2e0*/  MUFU.TANH R176, R10 ;  /* 0x0000000a00b07308 */ /* 0x000ff40000002400 */
[----:B------:R3:W-:Y:S10]  /*1b2f0*/  MUFU.TANH R171, R11 ;  /* 0x0000000b00ab7308 */ /* 0x0007f40000002400 */
[----:B------:R-:W-:Y:S01]  /*1b300*/  MUFU.TANH R16, R16 ;  /* 0x0000001000107308 */ /* 0x000fe20000002400 */
[-C--:B-1----:R-:W-:Y:S09]  /*1b310*/  HMMA.16816.F32.BF16 R20, R172, R4.reuse, R20 ;  /* 0x00000004ac14723c */ /* 0x082ff20000041814 */
[----:B------:R-:W-:Y:S01]  /*1b320*/  MUFU.TANH R18, R18 ;  /* 0x0000001200127308 */ /* 0x000fe20000002400 */
[C---:B------:R-:W-:Y:S01]  /*1b330*/  HMMA.16816.F32.BF16 R24, R188.reuse, R4, R24 ;  /* 0x00000004bc18723c */ /* 0x040fe20000041818 */
[----:B---3--:R-:W1:Y:S08]  /*1b340*/  LDSM.16.M88.4 R8, [R213+0x1000] ;  /* 0x00100000d508783b */ /* 0x008e700000000200 */
[----:B------:R-:W-:Y:S01]  /*1b350*/  MUFU.TANH R17, R17 ;  /* 0x0000001100117308 */ /* 0x000fe20000002400 */
[-C--:B------:R-:W-:Y:S04]  /*1b360*/  HMMA.16816.F32.BF16 R28, R188, R6.reuse, R28 ;  /* 0x00000006bc1c723c */ /* 0x080fe8000004181c */
[----:B------:R-:W-:Y:S04]  /*1b370*/  FMUL.FTZ R20, R20, c[0x0][0x320] ;  /* 0x0000c80014147a20 */ /* 0x000fe80000410000 */
[C---:B------:R-:W-:Y:S01]  /*1b380*/  HMMA.16816.F32.BF16 R32, R172.reuse, R6, R32 ;  /* 0x00000006ac20723c */ /* 0x040fe20000041820 */
[----:B------:R-:W-:Y:S01]  /*1b390*/  MUFU.TANH R19, R19 ;  /* 0x0000001300137308 */ /* 0x000fe20000002400 */
[----:B------:R-:W3:Y:S02]  /*1b3a0*/  LDSM.16.M88.4 R4, [R213+0x1800] ;  /* 0x00180000d504783b */ /* 0x000ee40000000200 */
[----:B------:R-:W-:Y:S02]  /*1b3b0*/  FMUL.FTZ R22, R22, c[0x0][0x320] ;  /* 0x0000c80016167a20 */ /* 0x000fe40000410000 */
[----:B------:R-:W-:Y:S02]  /*1b3c0*/  FMUL.FTZ R21, R21, c[0x0][0x320] ;  /* 0x0000c80015157a20 */ /* 0x000fe40000410000 */
[----:B------:R-:W-:Y:S03]  /*1b3d0*/  FMUL.FTZ R23, R23, c[0x0][0x320] ;  /* 0x0000c80017177a20 */ /* 0x000fe60000410000 */
        /* <DEDUP_REMOVED lines=9> */
[-C--:B-1----:R-:W-:Y:S03]  /*1b470*/  HMMA.16816.F32.BF16 R36, R172, R8.reuse, R36 ;  /* 0x00000008ac24723c */ /* 0x082fe60000041824 */
        /* <DEDUP_REMOVED lines=11> */
[----:B------:R-:W-:Y:S01]  /*1b530*/  MUFU.TANH R21, R21 ;  /* 0x0000001500157308 */ /* 0x000fe20000002400 */
[----:B------:R-:W1:Y:S02]  /*1b540*/  LDSM.16.M88.4 R8, [R213+0x2000] ;  /* 0x00200000d508783b */ /* 0x000e640000000200 */
[----:B------:R-:W-:Y:S02]  /*1b550*/  FMUL.FTZ R39, R39, c[0x0][0x320] ;  /* 0x0000c80027277a20 */ /* 0x000fe40000410000 */
[----:B------:R-:W-:Y:S02]  /*1b560*/  FMUL.FTZ R36, R36, c[0x0][0x320] ;  /* 0x0000c80024247a20 */ /* 0x000fe40000410000 */
[-C--:B---3--:R-:W-:Y:S03]  /*1b570*/  HMMA.16816.F32.BF16 R52, R172, R4.reuse, R52 ;  /* 0x00000004ac34723c */ /* 0x088fe60000041834 */
[----:B------:R-:W-:Y:S01]  /*1b580*/  MUFU.TANH R23, R23 ;  /* 0x0000001700177308 */ /* 0x000fe20000002400 */
[----:B------:R-:W-:Y:S02]  /*1b590*/  FMUL.FTZ R37, R37, c[0x0][0x320] ;  /* 0x0000c80025257a20 */ /* 0x000fe40000410000 */
[----:B------:R-:W-:Y:S02]  /*1b5a0*/  FMUL.FTZ R43, R43, c[0x0][0x320] ;  /* 0x0000c8002b2b7a20 */ /* 0x000fe40000410000 */
[C---:B------:R-:W-:Y:S04]  /*1b5b0*/  HMMA.16816.F32.BF16 R56, R188.reuse, R4, R56 ;  /* 0x00000004bc38723c */ /* 0x040fe80000041838 */
[----:B------:R-:W-:Y:S01]  /*1b5c0*/  FMUL.FTZ R45, R45, c[0x0][0x320] ;  /* 0x0000c8002d2d7a20 */ /* 0x000fe20000410000 */
[----:B------:R-:W-:Y:S01]  /*1b5d0*/  MUFU.TANH R32, R32 ;  /* 0x0000002000207308 */ /* 0x000fe20000002400 */
[----:B------:R-:W-:Y:S02]  /*1b5e0*/  FMUL.FTZ R42, R42, c[0x0][0x320] ;  /* 0x0000c8002a2a7a20 */ /* 0x000fe40000410000 */
[-C--:B------:R-:W-:Y:S04]  /*1b5f0*/  HMMA.16816.F32.BF16 R60, R188, R6.reuse, R60 ;  /* 0x00000006bc3c723c */ /* 0x080fe8000004183c */
[----:B------:R-:W-:Y:S02]  /*1b600*/  FMUL.FTZ R51, R51, c[0x0][0x320] ;  /* 0x0000c80033337a20 */ /* 0x000fe40000410000 */
[----:B------:R-:W-:Y:S01]  /*1b610*/  FMUL.FTZ R50, R50, c[0x0][0x320] ;  /* 0x0000c80032327a20 */ /* 0x000fe20000410000 */
[----:B------:R-:W-:Y:S01]  /*1b620*/  MUFU.TANH R200, R45 ;  /* 0x0000002d00c87308 */ /* 0x000fe20000002400 */
[C---:B------:R-:W-:Y:S01]  /*1b630*/  HMMA.16816.F32.BF16 R64, R172.reuse, R6, R64 ;  /* 0x00000006ac40723c */ /* 0x040fe20000041840 */
[----:B------:R-:W3:Y:S01]  /*1b640*/  LDSM.16.M88.4 R4, [R213+0x2800] ;  /* 0x00280000d504783b */ /* 0x000ee20000000200 */
[----:B------:R-:W-:Y:S04]  /*1b650*/  DEPBAR.LE SB0, 0x0 ;  /* 0x000080000000791a */ /* 0x000fe80000000000 */
[----:B------:R-:W-:Y:S02]  /*1b660*/  FMUL.FTZ R54, R54, c[0x0][0x320] ;  /* 0x0000c80036367a20 */ /* 0x000fe40000410000 */
[----:B------:R-:W-:Y:S01]  /*1b670*/  FMUL.FTZ R58, R58, c[0x0][0x320] ;  /* 0x0000c8003a3a7a20 */ /* 0x000fe20000410000 */
[----:B------:R-:W-:Y:S01]  /*1b680*/  MUFU.TANH R192, R51 ;  /* 0x0000003300c07308 */ /* 0x000fe20000002400 */
[-C--:B-1----:R-:W-:Y:S01]  /*1b690*/  HMMA.16816.F32.BF16 R68, R172, R8.reuse, R68 ;  /* 0x00000008ac44723c */ /* 0x082fe20000041844 */
[----:B------:R-:W-:Y:S04]  /*1b6a0*/  BAR.SYNC.DEFER_BLOCKING 0x0 ;  /* 0x0000000000007b1d */ /* 0x000fe80000010000 */
[----:B------:R-:W-:Y:S02]  /*1b6b0*/  FMUL.FTZ R55, R55, c[0x0][0x320] ;  /* 0x0000c80037377a20 */ /* 0x000fe40000410000 */
[----:B------:R-:W-:Y:S01]  /*1b6c0*/  FMUL.FTZ R61, R61, c[0x0][0x320] ;  /* 0x0000c8003d3d7a20 */ /* 0x000fe20000410000 */
[C---:B------:R-:W-:Y:S01]  /*1b6d0*/  HMMA.16816.F32.BF16 R72, R188.reuse, R8, R72 ;  /* 0x00000008bc48723c */ /* 0x040fe20000041848 */
[----:B------:R-:W1:Y:S03]  /*1b6e0*/  MUFU.TANH R3, R54 ;  /* 0x0000003600037308 */ /* 0x000e660000002400 */
[----:B------:R-:W-:Y:S02]  /*1b6f0*/  FMUL.FTZ R52, R52, c[0x0][0x320] ;  /* 0x0000c80034347a20 */ /* 0x000fe40000410000 */
[----:B------:R-:W-:Y:S02]  /*1b700*/  FMUL.FTZ R53, R53, c[0x0][0x320] ;  /* 0x0000c80035357a20 */ /* 0x000fe40000410000 */
[-C--:B------:R-:W-:Y:S03]  /*1b710*/  HMMA.16816.F32.BF16 R76, R188, R10.reuse, R76 ;  /* 0x0000000abc4c723c */ /* 0x080fe6000004184c */
[----:B------:R4:W1:Y:S01]  /*1b720*/  MUFU.TANH R0, R55 ;  /* 0x0000003700007308 */ /* 0x0008620000002400 */
[----:B------:R-:W-:Y:S02]  /*1b730*/  FMUL.FTZ R60, R60, c[0x0][0x320] ;  /* 0x0000c8003c3c7a20 */ /* 0x000fe40000410000 */
[----:B------:R-:W-:Y:S02]  /*1b740*/  FMUL.FTZ R59, R59, c[0x0][0x320] ;  /* 0x0000c8003b3b7a20 */ /* 0x000fe40000410000 */
[C---:B------:R-:W-:Y:S04]  /*1b750*/  HMMA.16816.F32.BF16 R80, R172.reuse, R10, R80 ;  /* 0x0000000aac50723c */ /* 0x040fe80000041850 */
[----:B------:R-:W-:Y:S01]  /*1b760*/  FMUL.FTZ R48, R48, c[0x0][0x320] ;  /* 0x0000c80030307a20 */ /* 0x000fe20000410000 */
[----:B------:R-:W-:Y:S01]  /*1b770*/  MUFU.TANH R45, R58 ;  /* 0x0000003a002d7308 */ /* 0x000fe20000002400 */
[----:B------:R-:W-:Y:S02]  /*1b780*/  FMUL.FTZ R49, R49, c[0x0][0x320] ;  /* 0x0000c80031317a20 */ /* 0x000fe40000410000 */
[-C--:B---3--:R-:W-:Y:S04]  /*1b790*/  HMMA.16816.F32.BF16 R84, R172, R4.reuse, R84 ;  /* 0x00000004ac54723c */ /* 0x088fe80000041854 */
[----:B------:R-:W-:Y:S02]  /*1b7a0*/  FMUL.FTZ R73, R73, c[0x0][0x320] ;  /* 0x0000c80049497a20 */ /* 0x000fe40000410000 */
[----:B------:R-:W-:Y:S01]  /*1b7b0*/  FMUL.FTZ R74, R74, c[0x0][0x320] ;  /* 0x0000c8004a4a7a20 */ /* 0x000fe20000410000 */
[----:B------:R1:W-:Y:S01]  /*1b7c0*/  MUFU.TANH R51, R61 ;  /* 0x0000003d00337308 */ /* 0x0003e20000002400 */
[C---:B------:R-:W-:Y:S01]  /*1b7d0*/  HMMA.16816.F32.BF16 R88, R188.reuse, R4, R88 ;  /* 0x00000004bc58723c */ /* 0x040fe20000041858 */
[----:B----4-:R-:W3:Y:S03]  /*1b7e0*/  LDL.64 R54, [R1+0x40] ;  /* 0x0000400001367983 */ /* 0x010ee60000100a00 */
[----:B------:R-:W-:Y:S02]  /*1b7f0*/  FMUL.FTZ R76, R76, c[0x0][0x320] ;  /* 0x0000c8004c4c7a20 */ /* 0x000fe40000410000 */
[----:B------:R-:W-:Y:S01]  /*1b800*/  FMUL.FTZ R78, R78, c[0x0][0x320] ;  /* 0x0000c8004e4e7a20 */ /* 0x000fe20000410000 */
[----:B--2---:R-:W-:Y:S01]  /*1b810*/  FMNMX.FTZ R5, R178, R101, !PT ;  /* 0x00000065b2057209 */ /* 0x004fe20007810000 */
[----:B------:R-:W-:Y:S01]  /*1b820*/  FMUL.FTZ R80, R80, c[0x0][0x320] ;  /* 0x0000c80050507a20 */ /* 0x000fe20000410000 */
[----:B------:R-:W2:Y:S01]  /*1b830*/  MUFU.TANH R34, R34 ;  /* 0x0000002200227308 */ /* 0x000ea20000002400 */
[-C--:B------:R-:W-:Y:S03]  /*1b840*/  HMMA.16816.F32.BF16 R92, R188, R6.reuse, R92 ;  /* 0x00000006bc5c723c */ /* 0x080fe6000004185c */
[----:B------:R-:W-:Y:S02]  /*1b850*/  FMUL.FTZ R82, R82, c[0x0][0x320] ;  /* 0x0000c80052527a20 */ /* 0x000fe40000410000 */
[----:B------:R-:W-:Y:S02]  /*1b860*/  FMUL.FTZ R83, R83, c[0x0][0x320] ;  /* 0x0000c80053537a20 */ /* 0x000fe40000410000 */
[----:B------:R-:W-:Y:S01]  /*1b870*/  FMUL.FTZ R81, R81, c[0x0][0x320] ;  /* 0x0000c80051517a20 */ /* 0x000fe20000410000 */
[----:B------:R-:W-:Y:S01]  /*1b880*/  HMMA.16816.F32.BF16 R96, R172, R6, R96 ;  /* 0x00000006ac60723c */ /* 0x000fe20000041860 */
[----:B------:R4:W-:Y:S03]  /*1b890*/  MUFU.TANH R58, R80 ;  /* 0x00000050003a7308 */ /* 0x0009e60000002400 */
[----:B------:R-:W-:Y:S01]  /*1b8a0*/  FMUL.FTZ R86, R86, c[0x0][0x320] ;  /* 0x0000c80056567a20 */ /* 0x000fe20000410000 */
[----:B-1----:R-:W-:Y:S01]  /*1b8b0*/  MOV R61, R3 ;  /* 0x00000003003d7202 */ /* 0x002fe20000000f00 */
[----:B------:R-:W-:Y:S01]  /*1b8c0*/  FMUL.FTZ R87, R87, c[0x0][0x320] ;  /* 0x0000c80057577a20 */ /* 0x000fe20000410000 */
[----:B------:R-:W-:Y:S01]  /*1b8d0*/  FMNMX.FTZ R3, R177, R100, !PT ;  /* 0x00000064b1037209 */ /* 0x000fe20007810000 */
[----:B------:R-:W-:Y:S03]  /*1b8e0*/  FMUL.FTZ R84, R84, c[0x0][0x320] ;  /* 0x0000c80054547a20 */ /* 0x000fe60000410000 */
[----:B------:R-:W1:Y:S01]  /*1b8f0*/  MUFU.TANH R33, R33 ;  /* 0x0000002100217308 */ /* 0x000e620000002400 */
[----:B------:R-:W-:Y:S01]  /*1b900*/  FMUL.FTZ R85, R85, c[0x0][0x320] ;  /* 0x0000c80055557a20 */ /* 0x000fe20000410000 */
[----:B------:R-:W-:Y:S01]  /*1b910*/  FMNMX.FTZ R3, R169, R3, !PT ;  /* 0x00000003a9037209 */ /* 0x000fe20007810000 */
[----:B------:R-:W-:Y:S02]  /*1b920*/  FMUL.FTZ R88, R88, c[0x0][0x320] ;  /* 0x0000c80058587a20 */ /* 0x000fe40000410000 */
[----:B------:R-:W-:Y:S02]  /*1b930*/  FMUL.FTZ R89, R89, c[0x0][0x320] ;  /* 0x0000c80059597a20 */ /* 0x000fe40000410000 */
[----:B------:R-:W-:Y:S02]  /*1b940*/  FMUL.FTZ R93, R93, c[0x0][0x320] ;  /* 0x0000c8005d5d7a20 */ /* 0x000fe40000410000 */
[----:B------:R-:W-:Y:S01]  /*1b950*/  FMUL.FTZ R90, R90, c[0x0][0x320] ;  /* 0x0000c8005a5a7a20 */ /* 0x000fe20000410000 */
[----:B------:R-:W1:Y:S01]  /*1b960*/  MUFU.TANH R35, R35 ;  /* 0x0000002300237308 */ /* 0x000e620000002400 */
[----:B------:R-:W-:Y:S02]  /*1b970*/  FMUL.FTZ R72, R72, c[0x0][0x320] ;  /* 0x0000c80048487a20 */ /* 0x000fe40000410000 */
[----:B------:R-:W-:Y:S01]  /*1b980*/  FMUL.FTZ R91, R91, c[0x0][0x320] ;  /* 0x0000c8005b5b7a20 */ /* 0x000fe20000410000 */
[----:B----4-:R-:W-:Y:S01]  /*1b990*/  MOV R80, R0 ;  /* 0x0000000000507202 */ /* 0x010fe20000000f00 */
[----:B------:R-:W-:Y:S01]  /*1b9a0*/  FMUL.FTZ R99, R99, c[0x0][0x320] ;  /* 0x0000c80063637a20 */ /* 0x000fe20000410000 */
[----:B------:R-:W-:Y:S01]  /*1b9b0*/  FMNMX.FTZ R0, R168, R2, !PT ;  /* 0x00000002a8007209 */ /* 0x000fe20007810000 */
[----:B------:R-:W-:Y:S02]  /*1b9c0*/  FMUL.FTZ R98, R98, c[0x0][0x320] ;  /* 0x0000c80062627a20 */ /* 0x000fe40000410000 */
[----:B------:R-:W-:Y:S01]  /*1b9d0*/  FMUL.FTZ R96, R96, c[0x0][0x320] ;  /* 0x0000c80060607a20 */ /* 0x000fe20000410000 */
[----:B------:R-:W-:Y:S01]  /*1b9e0*/  MUFU.TANH R182, R36 ;  /* 0x0000002400b67308 */ /* 0x000fe20000002400 */
[----:B------:R-:W-:Y:S01]  /*1b9f0*/  FMNMX.FTZ R0, R103, R0, !PT ;  /* 0x0000000067007209 */ /* 0x000fe20007810000 */
[----:B------:R-:W-:Y:S02]  /*1ba00*/  FMUL.FTZ R97, R97, c[0x0][0x320] ;  /* 0x0000c80061617a20 */ /* 0x000fe40000410000 */
[----:B------:R-:W-:Y:S01]  /*1ba10*/  FMUL.FTZ R92, R92, c[0x0][0x320] ;  /* 0x0000c8005c5c7a20 */ /* 0x000fe20000410000 */
[----:B------:R-:W-:Y:S01]  /*1ba20*/  FMNMX.FTZ R4, R16, R0, !PT ;  /* 0x0000000010047209 */ /* 0x000fe20007810000 */
[----:B------:R-:W-:Y:S01]  /*1ba30*/  FMUL.FTZ R79, R79, c[0x0][0x320] ;  /* 0x0000c8004f4f7a20 */ /* 0x000fe20000410000 */
[----:B------:R-:W-:Y:S01]  /*1ba40*/  FMNMX.FTZ R0, R18, R3, !PT ;  /* 0x0000000312007209 */ /* 0x000fe20007810000 */
[----:B------:R-:W-:Y:S01]  /*1ba50*/  FMUL.FTZ R64, R64, c[0x0][0x320] ;  /* 0x0000c80040407a20 */ /* 0x000fe20000410000 */
[----:B------:R-:W-:Y:S01]  /*1ba60*/  FMNMX.FTZ R4, R17, R4, !PT ;  /* 0x0000000411047209 */ /* 0x000fe20007810000 */
        /* <DEDUP_REMOVED lines=10> */
[----:B------:R-:W4:Y:S01]  /*1bb10*/  MUFU.TANH R235, R72 ;  /* 0x0000004800eb7308 */ /* 0x000f220000002400 */
[----:B------:R-:W-:Y:S02]  /*1bb20*/  FMUL.FTZ R41, R41, c[0x0][0x320] ;  /* 0x0000c80029297a20 */ /* 0x000fe40000410000 */
[----:B------:R-:W-:Y:S01]  /*1bb30*/  FMNMX.FTZ R3, R12, R3, !PT ;  /* 0x000000030c037209 */ /* 0x000fe20007810000 */
[----:B------:R-:W-:Y:S02]  /*1bb40*/  FMUL.FTZ R46, R46, c[0x0][0x320] ;  /* 0x0000c8002e2e7a20 */ /* 0x000fe40000410000 */
[----:B------:R-:W-:Y:S01]  /*1bb50*/  FMUL.FTZ R44, R44, c[0x0][0x320] ;  /* 0x0000c8002c2c7a20 */ /* 0x000fe20000410000 */
[----:B------:R-:W-:Y:S01]  /*1bb60*/  FMNMX.FTZ R5, R13, R3, !PT ;  /* 0x000000030d057209 */ /* 0x000fe20007810000 */
[----:B------:R-:W-:Y:S01]  /*1bb70*/  FMUL.FTZ R47, R47, c[0x0][0x320] ;  /* 0x0000c8002f2f7a20 */ /* 0x000fe20000410000 */
[----:B------:R-:W-:Y:S01]  /*1bb80*/  FMNMX.FTZ R3, R23, R0, !PT ;  /* 0x0000000017037209 */ /* 0x000fe20007810000 */
[----:B------:R4:W4:Y:S01]  /*1bb90*/  MUFU.TANH R194, R39 ;  /* 0x0000002700c27308 */ /* 0x0009220000002400 */
[----:B------:R-:W-:Y:S01]  /*1bba0*/  FMNMX.FTZ R0, R32, R4, !PT ;  /* 0x0000000420007209 */ /* 0x000fe20007810000 */
[----:B------:R-:W-:Y:S01]  /*1bbb0*/  FMUL.FTZ R63, R63, c[0x0][0x320] ;  /* 0x0000c8003f3f7a20 */ /* 0x000fe20000410000 */
[----:B--2---:R-:W-:Y:S01]  /*1bbc0*/  FMNMX.FTZ R3, R34, R3, !PT ;  /* 0x0000000322037209 */ /* 0x004fe20007810000 */
[----:B------:R-:W-:Y:S01]  /*1bbd0*/  FMUL.FTZ R66, R66, c[0x0][0x320] ;  /* 0x0000c80042427a20 */ /* 0x000fe20000410000 */
[----:B-1----:R-:W-:Y:S01]  /*1bbe0*/  FMNMX.FTZ R0, R33, R0, !PT ;  /* 0x0000000021007209 */ /* 0x002fe20007810000 */
[----:B------:R-:W-:Y:S01]  /*1bbf0*/  FMUL.FTZ R67, R67, c[0x0][0x320] ;  /* 0x0000c80043437a20 */ /* 0x000fe20000410000 */
[----:B------:R-:W-:Y:S01]  /*1bc00*/  FMNMX.FTZ R3, R35, R3, !PT ;  /* 0x0000000323037209 */ /* 0x000fe20007810000 */
[----:B------:R-:W-:Y:S02]  /*1bc10*/  FMUL.FTZ R70, R70, c[0x0][0x320] ;  /* 0x0000c80046467a20 */ /* 0x000fe40000410000 */
[----:B------:R1:W2:Y:S01]  /*1bc20*/  MUFU.TANH R185, R37 ;  /* 0x0000002500b97308 */ /* 0x0002a20000002400 */
[----:B------:R-:W-:Y:S02]  /*1bc30*/  FMUL.FTZ R56, R56, c[0x0][0x320] ;  /* 0x0000c80038387a20 */ /* 0x000fe40000410000 */
[----:B------:R-:W-:Y:S01]  /*1bc40*/  FMUL.FTZ R62, R62, c[0x0][0x320] ;  /* 0x0000c8003e3e7a20 */ /* 0x000fe20000410000 */
[----:B----4-:R-:W-:Y:S01]  /*1bc50*/  MOV R189, R235 ;  /* 0x000000eb00bd7202 */ /* 0x010fe20000000f00 */
[----:B------:R-:W-:Y:S01]  /*1bc60*/  FMUL.FTZ R71, R71, c[0x0][0x320] ;  /* 0x0000c80047477a20 */ /* 0x000fe20000410000 */
[----:B------:R-:W-:Y:S01]  /*1bc70*/  FMNMX.FTZ R72, R182, R0, !PT ;  /* 0x00000000b6487209 */ /* 0x000fe20007810000 */
[----:B------:R-:W-:Y:S01]  /*1bc80*/  FMUL.FTZ R77, R77, c[0x0][0x320] ;  /* 0x0000c8004d4d7a20 */ /* 0x000fe20000410000 */
[----:B------:R-:W-:Y:S01]  /*1bc90*/  FMNMX.FTZ R0, R193, R3, !PT ;  /* 0x00000003c1007209 */ /* 0x000fe20007810000 */
[----:B------:R-:W-:Y:S01]  /*1bca0*/  FMUL.FTZ R75, R75, c[0x0][0x320] ;  /* 0x0000c8004b4b7a20 */ /* 0x000fe20000410000 */
[----:B------:R-:W4:Y:S01]  /*1bcb0*/  MUFU.TANH R187, R50 ;  /* 0x0000003200bb7308 */ /* 0x000f220000002400 */
[----:B------:R-:W-:Y:S01]  /*1bcc0*/  FMUL.FTZ R57, R57, c[0x0][0x320] ;  /* 0x0000c80039397a20 */ /* 0x000fe20000410000 */
[----:B------:R-:W3:Y:S01]  /*1bcd0*/  LDL.64 R38, [R1+0x48] ;  /* 0x0000480001267983 */ /* 0x000ee20000100a00 */
[----:B------:R-:W-:Y:S07]  /*1bce0*/  FMNMX.FTZ R0, R194, R0, !PT ;  /* 0x00000000c2007209 */ /* 0x000fee0007810000 */
[----:B------:R-:W4:Y:S01]  /*1bcf0*/  MUFU.TANH R48, R48 ;  /* 0x0000003000307308 */ /* 0x000f220000002400 */
[----:B-1----:R-:W-:Y:S02]  /*1bd00*/  MOV R37, c[0x0][0x1e0] ;  /* 0x0000780000257a02 */ /* 0x002fe40000000f00 */
[----:B--2---:R-:W-:Y:S07]  /*1bd10*/  FMNMX.FTZ R72, R185, R72, !PT ;  /* 0x00000048b9487209 */ /* 0x004fee0007810000 */
[----:B------:R-:W1:Y:S01]  /*1bd20*/  MUFU.TANH R49, R49 ;  /* 0x0000003100317308 */ /* 0x000e620000002400 */
[----:B----4-:R-:W-:Y:S04]  /*1bd30*/  FMNMX.FTZ R0, R187, R0, !PT ;  /* 0x00000000bb007209 */ /* 0x010fe80007810000 */
[----:B------:R-:W-:Y:S05]  /*1bd40*/  FMNMX.FTZ R0, R192, R0, !PT ;  /* 0x00000000c0007209 */ /* 0x000fea0007810000 */
[----:B------:R-:W2:Y:S01]  /*1bd50*/  MUFU.TANH R201, R52 ;  /* 0x0000003400c97308 */ /* 0x000ea20000002400 */
[----:B------:R-:W-:Y:S02]  /*1bd60*/  FMNMX.FTZ R0, R61, R0, !PT ;  /* 0x000000003d007209 */ /* 0x000fe40007810000 */
[----:B------:R-:W-:Y:S02]  /*1bd70*/  FMNMX.FTZ R72, R48, R72, !PT ;  /* 0x0000004830487209 */ /* 0x000fe40007810000 */
[----:B------:R-:W-:Y:S05]  /*1bd80*/  FMNMX.FTZ R0, R80, R0, !PT ;  /* 0x0000000050007209 */ /* 0x000fea0007810000 */
        /* <DEDUP_REMOVED lines=17> */
[----:B----4-:R-:W-:Y:S04]  /*1bea0*/  MOV R191, R234 ;  /* 0x000000ea00bf7202 */ /* 0x010fe80000000f00 */
[----:B------:R-:W-:Y:S05]  /*1beb0*/  FMNMX.FTZ R0, R191, R0, !PT ;  /* 0x00000000bf007209 */ /* 0x000fea0007810000 */
[----:B------:R-:W4:Y:S01]  /*1bec0*/  MUFU.TANH R29, R29 ;  /* 0x0000001d001d7308 */ /* 0x000f220000002400 */
[----:B-1----:R-:W-:Y:S09]  /*1bed0*/  FMNMX.FTZ R4, R28, R4, !PT ;  /* 0x000000041c047209 */ /* 0x002ff20007810000 */
[----:B------:R-:W1:Y:S01]  /*1bee0*/  MUFU.TANH R207, R68 ;  /* 0x0000004400cf7308 */ /* 0x000e620000002400 */
[----:B--2---:R-:W-:Y:S09]  /*1bef0*/  FMNMX.FTZ R72, R197, R72, !PT ;  /* 0x00000048c5487209 */ /* 0x004ff20007810000 */
[----:B------:R-:W2:Y:S01]  /*1bf00*/  MUFU.TANH R206, R71 ;  /* 0x0000004700ce7308 */ /* 0x000ea20000002400 */
[----:B----4-:R-:W-:Y:S02]  /*1bf10*/  FMNMX.FTZ R3, R29, R4, !PT ;  /* 0x000000041d037209 */ /* 0x010fe40007810000 */
[----:B------:R-:W-:Y:S07]  /*1bf20*/  FMNMX.FTZ R4, R176, R102, !PT ;  /* 0x00000066b0047209 */ /* 0x000fee0007810000 */
[----:B------:R-:W-:Y:S01]  /*1bf30*/  MUFU.TANH R230, R56 ;  /* 0x0000003800e67308 */ /* 0x000fe20000002400 */
[----:B------:R-:W-:Y:S02]  /*1bf40*/  FMNMX.FTZ R4, R171, R4, !PT ;  /* 0x00000004ab047209 */ /* 0x000fe40007810000 */
[----:B-1----:R-:W-:Y:S07]  /*1bf50*/  FMNMX.FTZ R72, R207, R72, !PT ;  /* 0x00000048cf487209 */ /* 0x002fee0007810000 */
[----:B------:R-:W-:Y:S01]  /*1bf60*/  MUFU.TANH R56, R62 ;  /* 0x0000003e00387308 */ /* 0x000fe20000002400 */
[----:B--2---:R-:W-:Y:S09]  /*1bf70*/  FMNMX.FTZ R0, R206, R0, !PT ;  /* 0x00000000ce007209 */ /* 0x004ff20007810000 */
[----:B------:R-:W1:Y:S10]  /*1bf80*/  MUFU.TANH R62, R69 ;  /* 0x00000045003e7308 */ /* 0x000e740000002400 */
[----:B------:R-:W2:Y:S10]  /*1bf90*/  MUFU.TANH R232, R82 ;  /* 0x0000005200e87308 */ /* 0x000eb40000002400 */
[----:B------:R-:W4:Y:S01]  /*1bfa0*/  MUFU.TANH R14, R14 ;  /* 0x0000000e000e7308 */ /* 0x000f220000002400 */
[----:B-1----:R-:W-:Y:S04]  /*1bfb0*/  FMNMX.FTZ R72, R62, R72, !PT ;  /* 0x000000483e487209 */ /* 0x002fe80007810000 */
[----:B------:R-:W-:Y:S05]  /*1bfc0*/  FMNMX.FTZ R72, R58, R72, !PT ;  /* 0x000000483a487209 */ /* 0x000fea0007810000 */
[----:B------:R-:W1:Y:S01]  /*1bfd0*/  MUFU.TANH R219, R83 ;  /* 0x0000005300db7308 */ /* 0x000e620000002400 */
[----:B--2---:R-:W-:Y:S09]  /*1bfe0*/  FMNMX.FTZ R0, R232, R0, !PT ;  /* 0x00000000e8007209 */ /* 0x004ff20007810000 */
[----:B------:R-:W2:Y:S01]  /*1bff0*/  MUFU.TANH R196, R40 ;  /* 0x0000002800c47308 */ /* 0x000ea20000002400 */
[----:B----4-:R-:W-:Y:S04]  /*1c000*/  FMNMX.FTZ R4, R14, R4, !PT ;  /* 0x000000040e047209 */ /* 0x010fe80007810000 */
[----:B------:R-:W-:Y:S05]  /*1c010*/  FMNMX.FTZ R4, R15, R4, !PT ;  /* 0x000000040f047209 */ /* 0x000fea0007810000 */
[----:B------:R-:W-:Y:S01]  /*1c020*/  MUFU.TANH R228, R43 ;  /* 0x0000002b00e47308 */ /* 0x000fe20000002400 */
[----:B-1----:R-:W-:Y:S09]  /*1c030*/  FMNMX.FTZ R0, R219, R0, !PT ;  /* 0x00000000db007209 */ /* 0x002ff20007810000 */
[----:B------:R-:W1:Y:S01]  /*1c040*/  MUFU.TANH R43, R81 ;  /* 0x00000051002b7308 */ /* 0x000e620000002400 */
[----:B--2---:R-:W-:Y:S09]  /*1c050*/  FMNMX.FTZ R3, R196, R3, !PT ;  /* 0x00000003c4037209 */ /* 0x004ff20007810000 */
[----:B------:R-:W2:Y:S10]  /*1c060*/  MUFU.TANH R198, R41 ;  /* 0x0000002900c67308 */ /* 0x000eb40000002400 */
[----:B------:R-:W-:Y:S01]  /*1c070*/  MUFU.TANH R203, R46 ;  /* 0x0000002e00cb7308 */ /* 0x000fe20000002400 */
[----:B-1----:R-:W-:Y:S09]  /*1c080*/  FMNMX.FTZ R72, R43, R72, !PT ;  /* 0x000000482b487209 */ /* 0x002ff20007810000 */
[----:B------:R-:W-:Y:S01]  /*1c090*/  MUFU.TANH R46, R60 ;  /* 0x0000003c002e7308 */ /* 0x000fe20000002400 */
[----:B--2---:R-:W-:Y:S09]  /*1c0a0*/  FMNMX.FTZ R3, R198, R3, !PT ;  /* 0x00000003c6037209 */ /* 0x004ff20007810000 */
[----:B------:R-:W1:Y:S10]  /*1c0b0*/  MUFU.TANH R60, R86 ;  /* 0x00000056003c7308 */ /* 0x000e740000002400 */
[----:B------:R-:W2:Y:S10]  /*1c0c0*/  MUFU.TANH R8, R87 ;  /* 0x0000005700087308 */ /* 0x000eb40000002400 */
[----:B------:R2:W-:Y:S01]  /*1c0d0*/  MUFU.TANH R41, R99 ;  /* 0x0000006300297308 */ /* 0x0005e20000002400 */
[----:B-1----:R-:W-:Y:S09]  /*1c0e0*/  FMNMX.FTZ R0, R60, R0, !PT ;  /* 0x000000003c007209 */ /* 0x002ff20007810000 */
[----:B------:R-:W1:Y:S10]  /*1c0f0*/  MUFU.TANH R26, R26 ;  /* 0x0000001a001a7308 */ /* 0x000e740000002400 */
[----:B------:R-:W4:Y:S01]  /*1c100*/  MUFU.TANH R231, R84 ;  /* 0x0000005400e77308 */ /* 0x000f220000002400 */
[----:B--2---:R-:W-:Y:S04]  /*1c110*/  MOV R99, R8 ;  /* 0x0000000800637202 */ /* 0x004fe80000000f00 */
[----:B------:R-:W-:Y:S05]  /*1c120*/  FMNMX.FTZ R0, R99, R0, !PT ;  /* 0x0000000063007209 */ /* 0x000fea0007810000 */
[----:B------:R-:W2:Y:S01]  /*1c130*/  MUFU.TANH R27, R27 ;  /* 0x0000001b001b7308 */ /* 0x000ea20000002400 */
[----:B-1----:R-:W-:Y:S09]  /*1c140*/  FMNMX.FTZ R4, R26, R4, !PT ;  /* 0x000000041a047209 */ /* 0x002ff20007810000 */
[----:B------:R-:W1:Y:S01]  /*1c150*/  MUFU.TANH R199, R44 ;  /* 0x0000002c00c77308 */ /* 0x000e620000002400 */
[----:B----4-:R-:W-:Y:S09]  /*1c160*/  FMNMX.FTZ R72, R231, R72, !PT ;  /* 0x00000048e7487209 */ /* 0x010ff20007810000 */
[----:B------:R-:W4:Y:S01]  /*1c170*/  MUFU.TANH R233, R85 ;  /* 0x0000005500e97308 */ /* 0x000f220000002400 */
[----:B--2---:R-:W-:Y:S09]  /*1c180*/  FMNMX.FTZ R4, R27, R4, !PT ;  /* 0x000000041b047209 */ /* 0x004ff20007810000 */
[----:B------:R-:W2:Y:S01]  /*1c190*/  MUFU.TANH R40, R98 ;  /* 0x0000006200287308 */ /* 0x000ea20000002400 */
[----:B-1----:R-:W-:Y:S04]  /*1c1a0*/  FMNMX.FTZ R3, R199, R3, !PT ;  /* 0x00000003c7037209 */ /* 0x002fe80007810000 */
[----:B------:R-:W-:Y:S05]  /*1c1b0*/  FMNMX.FTZ R3, R200, R3, !PT ;  /* 0x00000003c8037209 */ /* 0x000fea0007810000 */
[----:B------:R-:W1:Y:S01]  /*1c1c0*/  MUFU.TANH R30, R30 ;  /* 0x0000001e001e7308 */ /* 0x000e620000002400 */
[----:B------:R-:W-:Y:S02]  /*1c1d0*/  FMNMX.FTZ R3, R230, R3, !PT ;  /* 0x00000003e6037209 */ /* 0x000fe40007810000 */
[----:B----4-:R-:W-:Y:S07]  /*1c1e0*/  FMNMX.FTZ R72, R233, R72, !PT ;  /* 0x00000048e9487209 */ /* 0x010fee0007810000 */
[----:B------:R-:W4:Y:S01]  /*1c1f0*/  MUFU.TANH R173, R96 ;  /* 0x0000006000ad7308 */ /* 0x000f220000002400 */
[----:B--2---:R-:W-:Y:S04]  /*1c200*/  FMNMX.FTZ R0, R40, R0, !PT ;  /* 0x0000000028007209 */ /* 0x004fe80007810000 */
[----:B------:R-:W-:Y:S05]  /*1c210*/  FMNMX.FTZ R0, R41, R0, !PT ;  /* 0x0000000029007209 */ /* 0x000fea0007810000 */
[----:B------:R-:W2:Y:S01]  /*1c220*/  MUFU.TANH R31, R31 ;  /* 0x0000001f001f7308 */ /* 0x000ea20000002400 */
[----:B------:R-:W3:Y:S01]  /*1c230*/  SHFL.BFLY PT, R71, R0, 0x2, 0x1f ;  /* 0x0c401f0000477f89 */ /* 0x000ee200000e0000 */
[----:B-1----:R-:W-:Y:S08]  /*1c240*/  FMNMX.FTZ R4, R30, R4, !PT ;  /* 0x000000041e047209 */ /* 0x002ff00007810000 */
[----:B------:R-:W1:Y:S01]  /*1c250*/  MUFU.TANH R172, R97 ;  /* 0x0000006100ac7308 */ /* 0x000e620000002400 */
[----:B----4-:R-:W-:Y:S09]  /*1c260*/  FMNMX.FTZ R72, R173, R72, !PT ;  /* 0x00000048ad487209 */ /* 0x010ff20007810000 */
[----:B------:R-:W4:Y:S01]  /*1c270*/  MUFU.TANH R204, R42 ;  /* 0x0000002a00cc7308 */ /* 0x000f220000002400 */
[----:B--2---:R-:W-:Y:S02]  /*1c280*/  FMNMX.FTZ R4, R31, R4, !PT ;  /* 0x000000041f047209 */ /* 0x004fe40007810000 */
[----:B---3--:R-:W-:Y:S07]  /*1c290*/  FMNMX.FTZ R71, R0, R71, !PT ;  /* 0x0000004700477209 */ /* 0x008fee0007810000 */
[----:B------:R-:W2:Y:S01]  /*1c2a0*/  MUFU.TANH R57, R57 ;  /* 0x0000003900397308 */ /* 0x000ea20000002400 */
[----:B-1----:R-:W-:Y:S05]  /*1c2b0*/  FMNMX.FTZ R72, R172, R72, !PT ;  /* 0x00000048ac487209 */ /* 0x002fea0007810000 */
[----:B------:R-:W1:Y:S04]  /*1c2c0*/  SHFL.BFLY PT, R5, R72, 0x2, 0x1f ;  /* 0x0c401f0048057f89 */ /* 0x000e6800000e0000 */
[----:B------:R-:W3:Y:S01]  /*1c2d0*/  MUFU.TANH R180, R47 ;  /* 0x0000002f00b47308 */ /* 0x000ee20000002400 */
[----:B----4-:R-:W-:Y:S04]  /*1c2e0*/  FMNMX.FTZ R4, R204, R4, !PT ;  /* 0x00000004cc047209 */ /* 0x010fe80007810000 */
[----:B------:R-:W-:Y:S05]  /*1c2f0*/  FMNMX.FTZ R4, R228, R4, !PT ;  /* 0x00000004e4047209 */ /* 0x000fea0007810000 */
[----:B------:R-:W4:Y:S01]  /*1c300*/  MUFU.TANH R218, R73 ;  /* 0x0000004900da7308 */ /* 0x000f220000002400 */
[----:B------:R-:W-:Y:S02]  /*1c310*/  FMNMX.FTZ R4, R203, R4, !PT ;  /* 0x00000004cb047209 */ /* 0x000fe40007810000 */
[----:B--2---:R-:W-:Y:S04]  /*1c320*/  FMNMX.FTZ R3, R57, R3, !PT ;  /* 0x0000000339037209 */ /* 0x004fe80007810000 */
[----:B------:R-:W-:Y:S03]  /*1c330*/  FMNMX.FTZ R3, R46, R3, !PT ;  /* 0x000000032e037209 */ /* 0x000fe60007810000 */
[----:B------:R-:W2:Y:S01]  /*1c340*/  MUFU.TANH R208, R59 ;  /* 0x0000003b00d07308 */ /* 0x000ea20000002400 */
[----:B------:R-:W-:Y:S02]  /*1c350*/  FMNMX.FTZ R3, R51, R3, !PT ;  /* 0x0000000333037209 */ /* 0x000fe40007810000 */
[----:B---3--:R-:W-:Y:S02]  /*1c360*/  FMNMX.FTZ R4, R180, R4, !PT ;  /* 0x00000004b4047209 */ /* 0x008fe40007810000 */
[----:B------:R-:W-:Y:S02]  /*1c370*/  FMNMX.FTZ R3, R189, R3, !PT ;  /* 0x00000003bd037209 */ /* 0x000fe40007810000 */
[----:B------:R-:W-:Y:S03]  /*1c380*/  FMNMX.FTZ R4, R45, R4, !PT ;  /* 0x000000042d047209 */ /* 0x000fe60007810000 */
[----:B------:R-:W3:Y:S01]  /*1c390*/  MUFU.TANH R215, R76 ;  /* 0x0000004c00d77308 */ /* 0x000ee20000002400 */
[----:B-1----:R-:W-:Y:S02]  /*1c3a0*/  FMNMX.FTZ R72, R72, R5, !PT ;  /* 0x0000000548487209 */ /* 0x002fe40007810000 */
[----:B------:R-:W1:Y:S01]  /*1c3b0*/  SHFL.BFLY PT, R5, R71, 0x1, 0x1f ;  /* 0x0c201f0047057f89 */ /* 0x000e6200000e0000 */
[----:B----4-:R-:W-:Y:S06]  /*1c3c0*/  FMNMX.FTZ R3, R218, R3, !PT ;  /* 0x00000003da037209 */ /* 0x010fec0007810000 */
[----:B------:R-:W4:Y:S01]  /*1c3d0*/  MUFU.TANH R229, R77 ;  /* 0x0000004d00e57308 */ /* 0x000f220000002400 */
[----:B------:R-:W4:Y:S01]  /*1c3e0*/  SHFL.BFLY PT, R7, R72, 0x1, 0x1f ;  /* 0x0c201f0048077f89 */ /* 0x000f2200000e0000 */
[----:B--2---:R-:W-:Y:S04]  /*1c3f0*/  FMNMX.FTZ R4, R208, R4, !PT ;  /* 0x00000004d0047209 */ /* 0x004fe80007810000 */
[----:B------:R-:W-:Y:S04]  /*1c400*/  FMNMX.FTZ R0, R56, R4, !PT ;  /* 0x0000000438007209 */ /* 0x000fe80007810000 */
[----:B------:R-:W2:Y:S01]  /*1c410*/  MUFU.TANH R44, R63 ;  /* 0x0000003f002c7308 */ /* 0x000ea20000002400 */
[----:B---3--:R-:W-:Y:S02]  /*1c420*/  FMNMX.FTZ R3, R215, R3, !PT ;  /* 0x00000003d7037209 */ /* 0x008fe40007810000 */
[----:B-1----:R-:W-:Y:S07]  /*1c430*/  FMNMX.FTZ R71, R71, R5, !PT ;  /* 0x0000000547477209 */ /* 0x002fee0007810000 */
[----:B------:R-:W1:Y:S01]  /*1c440*/  MUFU.TANH R42, R88 ;  /* 0x00000058002a7308 */ /* 0x000e620000002400 */
[----:B----4-:R-:W-:Y:S02]  /*1c450*/  FMNMX.FTZ R3, R229, R3, !PT ;  /* 0x00000003e5037209 */ /* 0x010fe40007810000 */
[----:B------:R-:W-:Y:S07]  /*1c460*/  FMNMX.FTZ R72, R72, R7, !PT ;  /* 0x0000000748487209 */ /* 0x000fee0007810000 */
[----:B------:R3:W4:Y:S01]  /*1c470*/  MUFU.TANH R205, R74 ;  /* 0x0000004a00cd7308 */ /* 0x0007220000002400 */
[----:B------:R-:W-:Y:S01]  /*1c480*/  FMUL.FTZ R96, R72, c[0x0][0x2d0] ;  /* 0x0000b40048607a20 */ /* 0x000fe20000410000 */
[----:B--2---:R-:W-:Y:S03]  /*1c490*/  FMNMX.FTZ R0, R44, R0, !PT ;  /* 0x000000002c007209 */ /* 0x004fe60007810000 */
[--C-:B------:R-:W-:Y:S02]  /*1c4a0*/  FFMA.FTZ R7, R20, c[0x0][0x2d0], -R96.reuse ;  /* 0x0000b40014077a23 */ /* 0x100fe40000010860 */
[----:B------:R-:W-:Y:S03]  /*1c4b0*/  FFMA.FTZ R8, R21, c[0x0][0x2d0], -R96 ;  /* 0x0000b40015087a23 */ /* 0x000fe60000010860 */
[----:B------:R-:W2:Y:S01]  /*1c4c0*/  MUFU.TANH R50, R89 ;  /* 0x0000005900327308 */ /* 0x000ea20000002400 */
[----:B-1----:R-:W-:Y:S09]  /*1c4d0*/  FMNMX.FTZ R3, R42, R3, !PT ;  /* 0x000000032a037209 */ /* 0x002ff20007810000 */
[----:B------:R-:W-:Y:S01]  /*1c4e0*/  MUFU.EX2 R244, R8 ;  /* 0x0000000800f47308 */ /* 0x000fe20000000800 */
[----:B---3--:R-:W-:Y:S01]  /*1c4f0*/  FMUL.FTZ R74, R94, c[0x0][0x320] ;  /* 0x0000c8005e4a7a20 */ /* 0x008fe20000410000 */
[----:B----4-:R-:W-:Y:S01]  /*1c500*/  FMNMX.FTZ R4, R205, R0, !PT ;  /* 0x00000000cd047209 */ /* 0x010fe20007810000 */
[----:B------:R-:W-:Y:S07]  /*1c510*/  FMUL.FTZ R0, R95, c[0x0][0x320] ;  /* 0x0000c8005f007a20 */ /* 0x000fee0000410000 */
[----:B------:R-:W1:Y:S01]  /*1c520*/  MUFU.TANH R47, R92 ;  /* 0x0000005c002f7308 */ /* 0x000e620000002400 */
[----:B--2---:R-:W-:Y:S09]  /*1c530*/  FMNMX.FTZ R3, R50, R3, !PT ;  /* 0x0000000332037209 */ /* 0x004ff20007810000 */
[----:B------:R-:W2:Y:S10]  /*1c540*/  MUFU.TANH R175, R93 ;  /* 0x0000005d00af7308 */ /* 0x000eb40000002400 */
[----:B------:R-:W3:Y:S01]  /*1c550*/  MUFU.TANH R63, R75 ;  /* 0x0000004b003f7308 */ /* 0x000ee20000002400 */
[----:B-1----:R-:W-:Y:S09]  /*1c560*/  FMNMX.FTZ R3, R47, R3, !PT ;  /* 0x000000032f037209 */ /* 0x002ff20007810000 */
[----:B------:R1:W-:Y:S01]  /*1c570*/  MUFU.TANH R75, R0 ;  /* 0x00000000004b7308 */ /* 0x0003e20000002400 */
[----:B--2---:R-:W-:Y:S05]  /*1c580*/  FMNMX.FTZ R3, R175, R3, !PT ;  /* 0x00000003af037209 */ /* 0x004fea0007810000 */
[----:B------:R-:W2:Y:S04]  /*1c590*/  SHFL.BFLY PT, R6, R3, 0x2, 0x1f ;  /* 0x0c401f0003067f89 */ /* 0x000ea800000e0000 */
[----:B------:R-:W4:Y:S01]  /*1c5a0*/  MUFU.TANH R98, R78 ;  /* 0x0000004e00627308 */ /* 0x000f220000002400 */
[----:B---3--:R-:W-:Y:S09]  /*1c5b0*/  FMNMX.FTZ R4, R63, R4, !PT ;  /* 0x000000043f047209 */ /* 0x008ff20007810000 */
[----:B------:R-:W3:Y:S01]  /*1c5c0*/  MUFU.TANH R97, R79 ;  /* 0x0000004f00617308 */ /* 0x000ee20000002400 */
[----:B-1----:R-:W-:Y:S04]  /*1c5d0*/  FADD.FTZ R0, -R72, R2 ;  /* 0x0000000248007221 */ /* 0x002fe80000010100 */
[----:B------:R-:W-:Y:S05]  /*1c5e0*/  FMUL.FTZ R2, R0, c[0x0][0x2d0] ;  /* 0x0000b40000027a20 */ /* 0x000fea0000410000 */
[----:B------:R-:W1:Y:S01]  /*1c5f0*/  MUFU.TANH R59, R90 ;  /* 0x0000005a003b7308 */ /* 0x000e620000002400 */
[----:B--2---:R-:W-:Y:S02]  /*1c600*/  FMNMX.FTZ R3, R3, R6, !PT ;  /* 0x0000000603037209 */ /* 0x004fe40007810000 */
[----:B----4-:R-:W-:Y:S02]  /*1c610*/  FMNMX.FTZ R4, R98, R4, !PT ;  /* 0x0000000462047209 */ /* 0x010fe40007810000 */
[----:B------:R-:W-:Y:S01]  /*1c620*/  @P0 SHF.R.S32.HI R6, RZ, 0x1f, R226 ;  /* 0x0000001fff060819 */ /* 0x000fe200000114e2 */
[----:B------:R-:W2:Y:S04]  /*1c630*/  SHFL.BFLY PT, R70, R3, 0x1, 0x1f ;  /* 0x0c201f0003467f89 */ /* 0x000ea800000e0000 */
[----:B------:R-:W4:Y:S01]  /*1c640*/  MUFU.TANH R174, R91 ;  /* 0x0000005b00ae7308 */ /* 0x000f220000002400 */
[----:B------:R-:W-:Y:S01]  /*1c650*/  @P0 IMAD R6, R6, c[0x0][0x1e0], RZ ;  /* 0x0000780006060a24 */ /* 0x000fe200078e02ff */
[----:B---3--:R-:W-:Y:S03]  /*1c660*/  FMNMX.FTZ R4, R97, R4, !PT ;  /* 0x0000000461047209 */ /* 0x008fe60007810000 */
[----:B------:R-:W-:Y:S05]  /*1c670*/  @P0 IMAD R6, R226, c[0x0][0x1e4], R6 ;  /* 0x00007900e2060a24 */ /* 0x000fea00078e0206 */
[----:B------:R-:W3:Y:S01]  /*1c680*/  MUFU.TANH R74, R74 ;  /* 0x0000004a004a7308 */ /* 0x000ee20000002400 */
[----:B-1----:R-:W-:Y:S09]  /*1c690*/  FMNMX.FTZ R4, R59, R4, !PT ;  /* 0x000000043b047209 */ /* 0x002ff20007810000 */
[----:B------:R1:W1:Y:S01]  /*1c6a0*/  MUFU.EX2 R73, R2 ;  /* 0x0000000200497308 */ /* 0x0002620000000800 */
[----:B--2---:R-:W-:Y:S02]  /*1c6b0*/  FMNMX.FTZ R70, R3, R70, !PT ;  /* 0x0000004603467209 */ /* 0x004fe40007810000 */
[----:B----4-:R-:W-:Y:S01]  /*1c6c0*/  FMNMX.FTZ R0, R174, R4, !PT ;  /* 0x00000004ae007209 */ /* 0x010fe20007810000 */
[--C-:B------:R-:W-:Y:S01]  /*1c6d0*/  FFMA.FTZ R4, R168, c[0x0][0x2d0], -R96.reuse ;  /* 0x0000b400a8047a23 */ /* 0x100fe20000010860 */
[----:B------:R-:W-:Y:S01]  /*1c6e0*/  MOV R168, R40 ;  /* 0x0000002800a87202 */ /* 0x000fe20000000f00 */
[----:B------:R-:W-:Y:S04]  /*1c6f0*/  FFMA.FTZ R40, R185, c[0x0][0x2d0], -R96 ;  /* 0x0000b400b9287a23 */ /* 0x000fe80000010860 */
[----:B------:R-:W-:Y:S01]  /*1c700*/  MUFU.EX2 R249, R4 ;  /* 0x0000000400f97308 */ /* 0x000fe20000000800 */
[----:B---3--:R-:W-:Y:S04]  /*1c710*/  FMNMX.FTZ R0, R74, R0, !PT ;  /* 0x000000004a007209 */ /* 0x008fe80007810000 */
[----:B------:R-:W-:Y:S05]  /*1c720*/  FMNMX.FTZ R0, R75, R0, !PT ;  /* 0x000000004b007209 */ /* 0x000fea0007810000 */
[----:B------:R2:W-:Y:S01]  /*1c730*/  MUFU.EX2 R245, R7 ;  /* 0x0000000700f57308 */ /* 0x0005e20000000800 */
[----:B------:R-:W3:Y:S01]  /*1c740*/  SHFL.BFLY PT, R3, R0, 0x2, 0x1f ;  /* 0x0c401f0000037f89 */ /* 0x000ee200000e0000 */
[C---:B-1----:R-:W-:Y:S02]  /*1c750*/  FADD.FTZ R2, -R71.reuse, R100 ;  /* 0x0000006447027221 */ /* 0x042fe40000010100 */
[----:B------:R-:W-:Y:S02]  /*1c760*/  FMUL.FTZ R100, R71, c[0x0][0x2d0] ;  /* 0x0000b40047647a20 */ /* 0x000fe40000410000 */
[----:B------:R-:W-:Y:S04]  /*1c770*/  FMUL.FTZ R2, R2, c[0x0][0x2d0] ;  /* 0x0000b40002027a20 */ /* 0x000fe80000410000 */
[----:B------:R1:W4:Y:S01]  /*1c780*/  MUFU.EX2 R69, R2 ;  /* 0x0000000200457308 */ /* 0x0003220000000800 */
[----:B--2---:R-:W-:Y:S02]  /*1c790*/  @P0 MOV R7, R55 ;  /* 0x0000003700070202 */ /* 0x004fe40000000f00 */
[----:B---3--:R-:W-:Y:S01]  /*1c7a0*/  FMNMX.FTZ R0, R0, R3, !PT ;  /* 0x0000000300007209 */ /* 0x008fe20007810000 */
[----:B------:R-:W-:Y:S02]  /*1c7b0*/  FFMA.FTZ R3, R17, c[0x0][0x2d0], -R96 ;  /* 0x0000b40011037a23 */ /* 0x000fe40000010860 */
[----:B------:R-:W-:Y:S01]  /*1c7c0*/  FMUL.FTZ R17, R73, R117 ;  /* 0x0000007549117220 */ /* 0x000fe20000410000 */
[----:B------:R-:W-:Y:S03]  /*1c7d0*/  MOV R117, R207 ;  /* 0x000000cf00757202 */ /* 0x000fe60000000f00 */
[----:B------:R2:W-:Y:S01]  /*1c7e0*/  MUFU.EX2 R52, R3 ;  /* 0x0000000300347308 */ /* 0x0005e20000000800 */
[----:B-1----:R-:W-:Y:S01]  /*1c7f0*/  FADD.FTZ R2, -R70, R101 ;  /* 0x0000006546027221 */ /* 0x002fe20000010100 */
[----:B------:R-:W-:Y:S01]  /*1c800*/  MOV R101, R50 ;  /* 0x0000003200657202 */ /* 0x000fe20000000f00 */
[----:B----4-:R-:W-:Y:S02]  /*1c810*/  FMUL.FTZ R50, R69, R150 ;  /* 0x0000009645327220 */ /* 0x010fe40000410000 */
[----:B------:R-:W-:Y:S05]  /*1c820*/  FMUL.FTZ R2, R2, c[0x0][0x2d0] ;  /* 0x0000b40002027a20 */ /* 0x000fea0000410000 */
[----:B------:R1:W3:Y:S01]  /*1c830*/  MUFU.EX2 R68, R2 ;  /* 0x0000000200447308 */ /* 0x0002e20000000800 */
[----:B--2---:R-:W-:Y:S01]  /*1c840*/  FFMA.FTZ R3, R177, c[0x0][0x2d0], -R100 ;  /* 0x0000b400b1037a23 */ /* 0x004fe20000010864 */
[----:B------:R-:W-:Y:S08]  /*1c850*/  MOV R177, R231 ;  /* 0x000000e700b17202 */ /* 0x000ff00000000f00 */
[----:B------:R2:W-:Y:S01]  /*1c860*/  MUFU.EX2 R246, R3 ;  /* 0x0000000300f67308 */ /* 0x0005e20000000800 */
[----:B-1----:R-:W-:Y:S02]  /*1c870*/  FFMA.FTZ R2, R103, c[0x0][0x2d0], -R96 ;  /* 0x0000b40067027a23 */ /* 0x002fe40000010860 */
[----:B------:R-:W-:Y:S07]  /*1c880*/  FMUL.FTZ R103, R70, c[0x0][0x2d0] ;  /* 0x0000b40046677a20 */ /* 0x000fee0000410000 */
[----:B------:R1:W4:Y:S01]  /*1c890*/  MUFU.EX2 R251, R2 ;  /* 0x0000000200fb7308 */ /* 0x0003220000000800 */
[--C-:B------:R-:W-:Y:S02]  /*1c8a0*/  FFMA.FTZ R92, R199, c[0x0][0x2d0], -R103.reuse ;  /* 0x0000b400c75c7a23 */ /* 0x100fe40000010867 */
[--C-:B------:R-:W-:Y:S07]  /*1c8b0*/  FFMA.FTZ R101, R101, c[0x0][0x2d0], -R103.reuse ;  /* 0x0000b40065657a23 */ /* 0x100fee0000010867 */
[----:B------:R-:W-:Y:S01]  /*1c8c0*/  MUFU.EX2 R101, R101 ;  /* 0x0000006500657308 */ /* 0x000fe20000000800 */
[----:B--2---:R-:W-:Y:S01]  /*1c8d0*/  FFMA.FTZ R3, R169, c[0x0][0x2d0], -R100 ;  /* 0x0000b400a9037a23 */ /* 0x004fe20000010864 */
[----:B------:R-:W-:Y:S01]  /*1c8e0*/  MOV R169, R41 ;  /* 0x0000002900a97202 */ /* 0x000fe20000000f00 */
[----:B---3--:R-:W-:Y:S07]  /*1c8f0*/  FMUL.FTZ R41, R68, R141 ;  /* 0x0000008d44297220 */ /* 0x008fee0000410000 */
[----:B------:R2:W3:Y:S01]  /*1c900*/  MUFU.EX2 R247, R3 ;  /* 0x0000000300f77308 */ /* 0x0004e20000000800 */
[----:B-1----:R-:W-:Y:S01]  /*1c910*/  FFMA.FTZ R2, R16, c[0x0][0x2d0], -R96 ;  /* 0x0000b40010027a23 */ /* 0x002fe20000010860 */
[----:B----4-:R-:W-:Y:S01]  /*1c920*/  F2FP.BF16.PACK_AB R76, R251, R249 ;  /* 0x000000f9fb4c723e */ /* 0x010fe200000010ff */
[--C-:B------:R-:W-:Y:S02]  /*1c930*/  FFMA.FTZ R16, R29, c[0x0][0x2d0], -R103.reuse ;  /* 0x0000b4001d107a23 */ /* 0x100fe40000010867 */
[----:B------:R-:W-:Y:S05]  /*1c940*/  FMUL.FTZ R29, R68, R129 ;  /* 0x00000081441d7220 */ /* 0x000fea0000410000 */
[----:B------:R1:W-:Y:S01]  /*1c950*/  MUFU.EX2 R53, R2 ;  /* 0x0000000200357308 */ /* 0x0003e20000000800 */
[----:B--2---:R-:W-:Y:S01]  /*1c960*/  FFMA.FTZ R3, R18, c[0x0][0x2d0], -R100 ;  /* 0x0000b40012037a23 */ /* 0x004fe20000010864 */
[----:B---3--:R-:W-:Y:S01]  /*1c970*/  F2FP.BF16.PACK_AB R77, R247, R246 ;  /* 0x000000f6f74d723e */ /* 0x008fe200000010ff */
[----:B------:R-:W-:Y:S01]  /*1c980*/  FMUL.FTZ R18, R69, R118 ;  /* 0x0000007645127220 */ /* 0x000fe20000410000 */
[----:B------:R-:W-:Y:S06]  /*1c990*/  MOV R118, R44 ;  /* 0x0000002c00767202 */ /* 0x000fec0000000f00 */
[----:B------:R2:W-:Y:S01]  /*1c9a0*/  MUFU.EX2 R252, R3 ;  /* 0x0000000300fc7308 */ /* 0x0005e20000000800 */
[--C-:B------:R-:W-:Y:S02]  /*1c9b0*/  FFMA.FTZ R44, R48, c[0x0][0x2d0], -R96.reuse ;  /* 0x0000b400302c7a23 */ /* 0x100fe40000010860 */
[----:B------:R-:W-:Y:S02]  /*1c9c0*/  FFMA.FTZ R48, R49, c[0x0][0x2d0], -R96 ;  /* 0x0000b40031307a23 */ /* 0x000fe40000010860 */
[----:B------:R-:W-:Y:S01]  /*1c9d0*/  FMUL.FTZ R49, R73, R149 ;  /* 0x0000009549317220 */ /* 0x000fe20000410000 */
[----:B-1----:R-:W2:Y:S02]  /*1c9e0*/  SHFL.BFLY PT, R2, R0, 0x1, 0x1f ;  /* 0x0c201f0000027f89 */ /* 0x002ea400000e0000 */
[----:B--2---:R-:W-:Y:S01]  /*1c9f0*/  FMNMX.FTZ R3, R0, R2, !PT ;  /* 0x0000000200037209 */ /* 0x004fe20007810000 */
[--C-:B------:R-:W-:Y:S01]  /*1ca00*/  FFMA.FTZ R2, R178, c[0x0][0x2d0], -R103.reuse ;  /* 0x0000b400b2027a23 */ /* 0x100fe20000010867 */
[----:B------:R-:W-:Y:S01]  /*1ca10*/  MOV R178, R229 ;  /* 0x000000e500b27202 */ /* 0x000fe20000000f00 */
[----:B------:R-:W-:Y:S01]  /*1ca20*/  FFMA.FTZ R0, R19, c[0x0][0x2d0], -R100 ;  /* 0x0000b40013007a23 */ /* 0x000fe20000010864 */
[----:B------:R1:W-:Y:S01]  /*1ca30*/  MUFU.EX2 R229, R48 ;  /* 0x0000003000e57308 */ /* 0x0003e20000000800 */
[----:B------:R-:W-:Y:S01]  /*1ca40*/  FMUL.FTZ R19, R69, R119 ;  /* 0x0000007745137220 */ /* 0x000fe20000410000 */
[----:B------:R-:W-:Y:S01]  /*1ca50*/  MOV R119, R45 ;  /* 0x0000002d00777202 */ /* 0x000fe20000000f00 */
[----:B------:R-:W-:Y:S07]  /*1ca60*/  FMUL.FTZ R45, R68, R145 ;  /* 0x00000091442d7220 */ /* 0x000fee0000410000 */
[----:B------:R2:W-:Y:S10]  /*1ca70*/  MUFU.EX2 R240, R2 ;  /* 0x0000000200f07308 */ /* 0x0005f40000000800 */
[----:B------:R3:W-:Y:S01]  /*1ca80*/  MUFU.EX2 R36, R0 ;  /* 0x0000000000247308 */ /* 0x0007e20000000800 */
[----:B-1----:R-:W-:Y:S02]  /*1ca90*/  FMUL.FTZ R48, R73, R148 ;  /* 0x0000009449307220 */ /* 0x002fe40000410000 */
[--C-:B--2---:R-:W-:Y:S01]  /*1caa0*/  FFMA.FTZ R2, R170, c[0x0][0x2d0], -R103.reuse ;  /* 0x0000b400aa027a23 */ /* 0x104fe20000010867 */
[----:B------:R-:W-:Y:S06]  /*1cab0*/  MOV R170, R42 ;  /* 0x0000002a00aa7202 */ /* 0x000fec0000000f00 */
[----:B------:R1:W2:Y:S01]  /*1cac0*/  MUFU.EX2 R241, R2 ;  /* 0x0000000200f17308 */ /* 0x0002a20000000800 */
[----:B---3--:R-:W-:Y:S01]  /*1cad0*/  FADD.FTZ R0, -R3, R102 ;  /* 0x0000006603007221 */ /* 0x008fe20000010100 */
[----:B------:R-:W-:Y:S03]  /*1cae0*/  MOV R102, R47 ;  /* 0x0000002f00667202 */ /* 0x000fe60000000f00 */
[----:B------:R-:W-:Y:S02]  /*1caf0*/  FMUL.FTZ R0, R0, c[0x0][0x2d0] ;  /* 0x0000b40000007a20 */ /* 0x000fe40000410000 */
[--C-:B------:R-:W-:Y:S04]  /*1cb00*/  FFMA.FTZ R102, R102, c[0x0][0x2d0], -R103.reuse ;  /* 0x0000b40066667a23 */ /* 0x100fe80000010867 */
[----:B------:R-:W3:Y:S01]  /*1cb10*/  MUFU.EX2 R0, R0 ;  /* 0x0000000000007308 */ /* 0x000ee20000000800 */
[--C-:B-1----:R-:W-:Y:S01]  /*1cb20*/  FFMA.FTZ R2, R12, c[0x0][0x2d0], -R103.reuse ;  /* 0x0000b4000c027a23 */ /* 0x102fe20000010867 */
[----:B--2---:R-:W-:Y:S08]  /*1cb30*/  F2FP.BF16.PACK_AB R64, R241, R240 ;  /* 0x000000f0f140723e */ /* 0x004ff000000010ff */
[----:B------:R-:W-:Y:S10]  /*1cb40*/  MUFU.EX2 R102, R102 ;  /* 0x0000006600667308 */ /* 0x000ff40000000800 */
[----:B------:R1:W-:Y:S01]  /*1cb50*/  MUFU.EX2 R248, R2 ;  /* 0x0000000200f87308 */ /* 0x0003e20000000800 */
[C---:B---3--:R-:W-:Y:S02]  /*1cb60*/  FMUL.FTZ R42, R0.reuse, R142 ;  /* 0x0000008e002a7220 */ /* 0x048fe40000410000 */
[----:B------:R-:W-:Y:S07]  /*1cb70*/  FMUL.FTZ R47, R0, R147 ;  /* 0x00000093002f7220 */ /* 0x000fee0000410000 */
[----:B------:R-:W-:Y:S01]  /*1cb80*/  MUFU.EX2 R142, R92 ;  /* 0x0000005c008e7308 */ /* 0x000fe20000000800 */
[----:B-1----:R-:W-:Y:S01]  /*1cb90*/  FFMA.FTZ R2, R13, c[0x0][0x2d0], -R103 ;  /* 0x0000b4000d027a23 */ /* 0x002fe20000010867 */
[----:B------:R-:W-:Y:S08]  /*1cba0*/  @P0 SHF.L.U32 R13, R37, 0x5, RZ ;  /* 0x00000005250d0819 */ /* 0x000ff000000006ff */
[----:B------:R1:W2:Y:S02]  /*1cbb0*/  MUFU.EX2 R250, R2 ;  /* 0x0000000200fa7308 */ /* 0x0002a40000000800 */
[----:B-1----:R-:W-:Y:S01]  /*1cbc0*/  FMUL.FTZ R2, R3, c[0x0][0x2d0] ;  /* 0x0000b40003027a20 */ /* 0x002fe20000410000 */
[----:B--2---:R-:W-:Y:S03]  /*1cbd0*/  F2FP.BF16.PACK_AB R66, R250, R248 ;  /* 0x000000f8fa42723e */ /* 0x004fe600000010ff */
[--C-:B------:R-:W-:Y:S01]  /*1cbe0*/  FFMA.FTZ R4, R176, c[0x0][0x2d0], -R2.reuse ;  /* 0x0000b400b0047a23 */ /* 0x100fe20000010802 */
[----:B------:R-:W-:Y:S01]  /*1cbf0*/  MOV R176, R233 ;  /* 0x000000e900b07202 */ /* 0x000fe20000000f00 */
[--C-:B------:R-:W-:Y:S02]  /*1cc00*/  FFMA.FTZ R74, R74, c[0x0][0x2d0], -R2.reuse ;  /* 0x0000b4004a4a7a23 */ /* 0x100fe40000010802 */
[----:B------:R1:W-:Y:S02]  /*1cc10*/  MUFU.EX2 R184, R4 ;  /* 0x0000000400b87308 */ /* 0x0003e40000000800 */
[--C-:B-1----:R-:W-:Y:S01]  /*1cc20*/  FFMA.FTZ R4, R171, c[0x0][0x2d0], -R2.reuse ;  /* 0x0000b400ab047a23 */ /* 0x102fe20000010802 */
[----:B------:R-:W-:Y:S07]  /*1cc30*/  MOV R171, R36 ;  /* 0x0000002400ab7202 */ /* 0x000fee0000000f00 */
[----:B------:R1:W2:Y:S01]  /*1cc40*/  MUFU.EX2 R186, R4 ;  /* 0x0000000400ba7308 */ /* 0x0002a20000000800 */
[----:B------:R-:W-:Y:S01]  /*1cc50*/  F2FP.BF16.PACK_AB R79, R171, R252 ;  /* 0x000000fcab4f723e */ /* 0x000fe200000010ff */
[--C-:B-1----:R-:W-:Y:S01]  /*1cc60*/  FFMA.FTZ R4, R14, c[0x0][0x2d0], -R2.reuse ;  /* 0x0000b4000e047a23 */ /* 0x102fe20000010802 */
[----:B--2---:R-:W-:Y:S01]  /*1cc70*/  F2FP.BF16.PACK_AB R65, R186, R184 ;  /* 0x000000b8ba41723e */ /* 0x004fe200000010ff */
[C---:B------:R-:W-:Y:S01]  /*1cc80*/  FMUL.FTZ R14, R0.reuse, R114 ;  /* 0x00000072000e7220 */ /* 0x040fe20000410000 */
[----:B------:R-:W-:Y:S05]  /*1cc90*/  MOV R114, R232 ;  /* 0x000000e800727202 */ /* 0x000fea0000000f00 */
[----:B------:R1:W-:Y:S10]  /*1cca0*/  MUFU.EX2 R188, R4 ;  /* 0x0000000400bc7308 */ /* 0x0003f40000000800 */
[----:B------:R2:W-:Y:S01]  /*1ccb0*/  MUFU.EX2 R232, R16 ;  /* 0x0000001000e87308 */ /* 0x0005e20000000800 */
[----:B-1----:R-:W-:Y:S02]  /*1ccc0*/  FFMA.FTZ R4, R15, c[0x0][0x2d0], -R2 ;  /* 0x0000b4000f047a23 */ /* 0x002fe40000010802 */
[C---:B------:R-:W-:Y:S01]  /*1ccd0*/  FMUL.FTZ R15, R0.reuse, R115 ;  /* 0x00000073000f7220 */ /* 0x040fe20000410000 */
[----:B------:R-:W-:Y:S06]  /*1cce0*/  MOV R115, R43 ;  /* 0x0000002b00737202 */ /* 0x000fec0000000f00 */
[----:B------:R1:W3:Y:S01]  /*1ccf0*/  MUFU.EX2 R190, R4 ;  /* 0x0000000400be7308 */ /* 0x0002e20000000800 */
[C---:B------:R-:W-:Y:S02]  /*1cd00*/  FMUL.FTZ R43, R0.reuse, R143 ;  /* 0x0000008f002b7220 */ /* 0x040fe40000410000 */
[----:B--2---:R-:W-:Y:S01]  /*1cd10*/  FMUL.FTZ R16, R73, R116 ;  /* 0x0000007449107220 */ /* 0x004fe20000410000 */
[----:B------:R-:W-:Y:S01]  /*1cd20*/  MOV R116, R58 ;  /* 0x0000003a00747202 */ /* 0x000fe20000000f00 */
[----:B------:R-:W-:Y:S02]  /*1cd30*/  FMUL.FTZ R58, R0, R158 ;  /* 0x0000009e003a7220 */ /* 0x000fe40000410000 */
[----:B-1----:R-:W-:Y:S01]  /*1cd40*/  @P0 IMAD.WIDE.U32 R4, R226, c[0x0][0x1e0], RZ ;  /* 0x00007800e2040a25 */ /* 0x002fe200078e00ff */
[----:B---3--:R-:W-:Y:S04]  /*1cd50*/  F2FP.BF16.PACK_AB R67, R190, R188 ;  /* 0x000000bcbe43723e */ /* 0x008fe800000010ff */
[----:B------:R-:W-:Y:S02]  /*1cd60*/  @P0 IADD3 R5, R5, R6, RZ ;  /* 0x0000000605050210 */ /* 0x000fe40007ffe0ff */
[----:B------:R-:W-:Y:S02]  /*1cd70*/  @P0 MOV R6, R38 ;  /* 0x0000002600060202 */ /* 0x000fe40000000f00 */
[----:B------:R-:W-:Y:S01]  /*1cd80*/  MOV R38, 0x5 ;  /* 0x0000000500267802 */ /* 0x000fe20000000f00 */
[----:B------:R-:W-:Y:S02]  /*1cd90*/  @P0 IMAD R5, R5, 0x60, RZ ;  /* 0x0000006005050824 */ /* 0x000fe400078e02ff */
[----:B------:R-:W-:Y:S01]  /*1cda0*/  @P0 IMAD.WIDE.U32 R6, R4, 0x60, R6 ;  /* 0x0000006004060825 */ /* 0x000fe200078e0006 */
[----:B------:R-:W-:Y:S04]  /*1cdb0*/  @P0 SHF.L.U64.HI R12, R37, R38, c[0x0][0x1e4] ;  /* 0x00007900250c0619 */ /* 0x000fe80000010226 */
[----:B------:R-:W-:Y:S01]  /*1cdc0*/  @P0 IADD3 R5, R7, R5, RZ ;  /* 0x0000000507050210 */ /* 0x000fe20007ffe0ff */
[----:B------:R-:W-:Y:S01]  /*1cdd0*/  FFMA.FTZ R7, R32, c[0x0][0x2d0], -R96 ;  /* 0x0000b40020077a23 */ /* 0x000fe20000010860 */
[C---:B------:R-:W-:Y:S01]  /*1cde0*/  @P0 LEA R4, P1, R6.reuse, c[0x0][0x1c8], 0x1 ;  /* 0x0000720006040a11 */ /* 0x040fe200078208ff */
[----:B------:R-:W-:Y:S02]  /*1cdf0*/  FFMA.FTZ R32, R31, c[0x0][0x2d0], -R2 ;  /* 0x0000b4001f207a23 */ /* 0x000fe40000010802 */
[----:B------:R1:W-:Y:S01]  /*1ce00*/  MUFU.EX2 R243, R7 ;  /* 0x0000000700f37308 */ /* 0x0003e20000000800 */
[----:B------:R-:W-:Y:S01]  /*1ce10*/  @P0 LEA.HI.X R5, R6, c[0x0][0x1cc], R5, 0x1, P1 ;  /* 0x0000730006050a11 */ /* 0x000fe200008f0c05 */
[----:B------:R-:W-:Y:S01]  /*1ce20*/  FMUL.FTZ R31, R0, R131 ;  /* 0x00000083001f7220 */ /* 0x000fe20000410000 */
[C---:B------:R-:W-:Y:S03]  /*1ce30*/  @P0 IADD3 R10, P2, R13.reuse, R4, RZ ;  /* 0x000000040d0a0210 */ /* 0x040fe60007f5e0ff */
[----:B------:R2:W-:Y:S01]  /*1ce40*/  @P0 LDGSTS.E.BYPASS.LTC128B.128 [R227+0x3100], [R4.64], !P5 ;  /* 0x0310000004e30fae */ /* 0x0005e2000e901d48 */
[C---:B------:R-:W-:Y:S02]  /*1ce50*/  @P0 IADD3.X R11, R12.reuse, R5, RZ, P2, !PT ;  /* 0x000000050c0b0210 */ /* 0x040fe400017fe4ff */
[C---:B------:R-:W-:Y:S04]  /*1ce60*/  @P0 IADD3 R8, P1, R13.reuse, R10, RZ ;  /* 0x0000000a0d080210 */ /* 0x040fe80007f3e0ff */
[----:B------:R-:W-:Y:S01]  /*1ce70*/  @P0 IADD3.X R9, R12, R11, RZ, P1, !PT ;  /* 0x0000000b0c090210 */ /* 0x000fe20000ffe4ff */
[----:B------:R3:W-:Y:S01]  /*1ce80*/  @P0 LDGSTS.E.BYPASS.LTC128B.128 [R227+0x3900], [R10.64], !P5 ;  /* 0x039000000ae30fae */ /* 0x0007e2000e901d48 */
[----:B------:R-:W-:Y:S07]  /*1ce90*/  @P0 IADD3 R6, P3, R13, R8, RZ ;  /* 0x000000080d060210 */ /* 0x000fee0007f7e0ff */
[----:B------:R4:W-:Y:S01]  /*1cea0*/  @P0 LDGSTS.E.BYPASS.LTC128B.128 [R227+0x4100], [R8.64], !P5 ;  /* 0x0410000008e30fae */ /* 0x0009e2000e901d48 */
[----:B-1----:R-:W-:Y:S02]  /*1ceb0*/  FFMA.FTZ R7, R33, c[0x0][0x2d0], -R96 ;  /* 0x0000b40021077a23 */ /* 0x002fe40000010860 */
[----:B------:R-:W-:Y:S02]  /*1cec0*/  FMUL.FTZ R33, R73, R133 ;  /* 0x0000008549217220 */ /* 0x000fe40000410000 */
[----:B------:R1:W-:Y:S01]  /*1ced0*/  MUFU.EX2 R242, R7 ;  /* 0x0000000700f27308 */ /* 0x0003e20000000800 */
[C---:B--2---:R-:W-:Y:S04]  /*1cee0*/  @P0 IADD3 R4, P2, R13.reuse, R6, RZ ;  /* 0x000000060d040210 */ /* 0x044fe80007f5e0ff */
[----:B---3--:R-:W-:Y:S01]  /*1cef0*/  @P0 IADD3 R10, P1, R13, R4, RZ ;  /* 0x000000040d0a0210 */ /* 0x008fe20007f3e0ff */
[----:B------:R-:W-:Y:S02]  /*1cf00*/  FFMA.FTZ R11, R22, c[0x0][0x2d0], -R100 ;  /* 0x0000b400160b7a23 */ /* 0x000fe40000010864 */
[C---:B------:R-:W-:Y:S01]  /*1cf10*/  FMUL.FTZ R13, R68.reuse, R113 ;  /* 0x00000071440d7220 */ /* 0x040fe20000410000 */
[----:B------:R-:W-:Y:S01]  /*1cf20*/  MOV R113, R230 ;  /* 0x000000e600717202 */ /* 0x000fe20000000f00 */
[----:B------:R2:W-:Y:S01]  /*1cf30*/  MUFU.EX2 R239, R11 ;  /* 0x0000000b00ef7308 */ /* 0x0005e20000000800 */
[----:B----4-:R-:W-:Y:S01]  /*1cf40*/  FMUL.FTZ R8, R68, R108 ;  /* 0x0000006c44087220 */ /* 0x010fe20000410000 */
[----:B------:R-:W-:Y:S01]  /*1cf50*/  MOV R108, R63 ;  /* 0x0000003f006c7202 */ /* 0x000fe20000000f00 */
[----:B------:R-:W-:Y:S01]  /*1cf60*/  FMUL.FTZ R63, R0, R163 ;  /* 0x000000a3003f7220 */ /* 0x000fe20000410000 */
[----:B-1----:R-:W-:Y:S01]  /*1cf70*/  @P0 IADD3.X R7, R12, R9, RZ, P3, !PT ;  /* 0x000000090c070210 */ /* 0x002fe20001ffe4ff */
[----:B------:R-:W-:Y:S01]  /*1cf80*/  FMUL.FTZ R9, R68, R109 ;  /* 0x0000006d44097220 */ /* 0x000fe20000410000 */
[----:B------:R-:W-:Y:S02]  /*1cf90*/  MOV R109, R205 ;  /* 0x000000cd006d7202 */ /* 0x000fe40000000f00 */
[C---:B------:R-:W-:Y:S01]  /*1cfa0*/  @P0 IADD3.X R5, R12.reuse, R7, RZ, P2, !PT ;  /* 0x000000070c050210 */ /* 0x040fe200017fe4ff */
[----:B------:R1:W-:Y:S01]  /*1cfb0*/  @P0 LDGSTS.E.BYPASS.LTC128B.128 [R227+0x4900], [R6.64], !P5 ;  /* 0x0490000006e30fae */ /* 0x0003e2000e901d48 */
[----:B------:R3:W-:Y:S07]  /*1cfc0*/  MUFU.EX2 R230, R44 ;  /* 0x0000002c00e67308 */ /* 0x0007ee0000000800 */
[----:B------:R4:W-:Y:S01]  /*1cfd0*/  @P0 LDGSTS.E.BYPASS.LTC128B.128 [R227+0x5100], [R4.64], !P5 ;  /* 0x0510000004e30fae */ /* 0x0009e2000e901d48 */
[----:B--2---:R-:W-:Y:S01]  /*1cfe0*/  @P0 IADD3.X R11, R12, R5, RZ, P1, !PT ;  /* 0x000000050c0b0210 */ /* 0x004fe20000ffe4ff */
[--C-:B------:R-:W-:Y:S02]  /*1cff0*/  FFMA.FTZ R12, R28, c[0x0][0x2d0], -R103.reuse ;  /* 0x0000b4001c0c7a23 */ /* 0x100fe40000010867 */
[----:B------:R-:W-:Y:S04]  /*1d000*/  FFMA.FTZ R28, R30, c[0x0][0x2d0], -R2 ;  /* 0x0000b4001e1c7a23 */ /* 0x000fe80000010802 */
[----:B------:R2:W-:Y:S01]  /*1d010*/  @P0 LDGSTS.E.BYPASS.LTC128B.128 [R227+0x5900], [R10.64], !P5 ;  /* 0x059000000ae30fae */ /* 0x0005e2000e901d48 */
[----:B------:R2:W-:Y:S01]  /*1d020*/  MUFU.EX2 R233, R12 ;  /* 0x0000000c00e97308 */ /* 0x0005e20000000800 */
[----:B------:R-:W-:Y:S02]  /*1d030*/  FMUL.FTZ R30, R0, R130 ;  /* 0x00000082001e7220 */ /* 0x000fe40000410000 */
[----:B---3--:R-:W-:Y:S04]  /*1d040*/  FMUL.FTZ R44, R68, R144 ;  /* 0x00000090442c7220 */ /* 0x008fe80000410000 */
[----:B------:R-:W-:Y:S01]  /*1d050*/  LDSM.16.MT88.4 R36, [R212+0x100] ;  /* 0x00010000d424783b */ /* 0x000fe20000004200 */
[--C-:B-1----:R-:W-:Y:S02]  /*1d060*/  FFMA.FTZ R6, R23, c[0x0][0x2d0], -R100.reuse ;  /* 0x0000b40017067a23 */ /* 0x102fe40000010864 */
[----:B------:R-:W-:Y:S01]  /*1d070*/  FMUL.FTZ R7, R69, R107 ;  /* 0x0000006b45077220 */ /* 0x000fe20000410000 */
[----:B------:R-:W-:Y:S01]  /*1d080*/  MOV R107, R60 ;  /* 0x0000003c006b7202 */ /* 0x000fe20000000f00 */
[----:B------:R1:W-:Y:S01]  /*1d090*/  MUFU.EX2 R236, R6 ;  /* 0x0000000600ec7308 */ /* 0x0003e20000000800 */
[--C-:B------:R-:W-:Y:S02]  /*1d0a0*/  FFMA.FTZ R60, R187, c[0x0][0x2d0], -R100.reuse ;  /* 0x0000b400bb3c7a23 */ /* 0x100fe40000010864 */
[----:B------:R-:W3:Y:S01]  /*1d0b0*/  LDSM.16.MT88.4 R20, [R209+0x100] ;  /* 0x00010000d114783b */ /* 0x000ee20000004200 */
[--C-:B----4-:R-:W-:Y:S02]  /*1d0c0*/  FFMA.FTZ R4, R34, c[0x0][0x2d0], -R100.reuse ;  /* 0x0000b40022047a23 */ /* 0x110fe40000010864 */
[----:B------:R-:W-:Y:S01]  /*1d0d0*/  FMUL.FTZ R5, R73, R105 ;  /* 0x0000006949057220 */ /* 0x000fe20000410000 */
[----:B------:R-:W-:Y:S01]  /*1d0e0*/  MOV R105, R59 ;  /* 0x0000003b00697202 */ /* 0x000fe20000000f00 */
[C---:B------:R-:W-:Y:S02]  /*1d0f0*/  FMUL.FTZ R34, R69.reuse, R134 ;  /* 0x0000008645227220 */ /* 0x040fe40000410000 */
[----:B------:R4:W-:Y:S01]  /*1d100*/  MUFU.EX2 R237, R4 ;  /* 0x0000000400ed7308 */ /* 0x0009e20000000800 */
[----:B------:R-:W-:Y:S01]  /*1d110*/  FMUL.FTZ R59, R0, R159 ;  /* 0x0000009f003b7220 */ /* 0x000fe20000410000 */
[----:B------:R-:W-:Y:S01]  /*1d120*/  LDSM.16.MT88.4 R84, [R209+0x900] ;  /* 0x00090000d154783b */ /* 0x000fe20000004200 */
[----:B--2---:R-:W-:Y:S01]  /*1d130*/  FMUL.FTZ R12, R68, R112 ;  /* 0x00000070440c7220 */ /* 0x004fe20000410000 */
[----:B------:R-:W-:Y:S01]  /*1d140*/  MOV R112, R206 ;  /* 0x000000ce00707202 */ /* 0x000fe20000000f00 */
[C---:B------:R-:W-:Y:S01]  /*1d150*/  FMUL.FTZ R10, R0.reuse, R110 ;  /* 0x0000006e000a7220 */ /* 0x040fe20000410000 */
[----:B------:R-:W-:Y:S01]  /*1d160*/  MOV R110, R62 ;  /* 0x0000003e006e7202 */ /* 0x000fe20000000f00 */
[C---:B------:R-:W-:Y:S01]  /*1d170*/  FMUL.FTZ R11, R0.reuse, R111 ;  /* 0x0000006f000b7220 */ /* 0x040fe20000410000 */
[----:B------:R-:W-:Y:S01]  /*1d180*/  MOV R111, R181 ;  /* 0x000000b5006f7202 */ /* 0x000fe20000000f00 */
[----:B------:R-:W-:Y:S01]  /*1d190*/  FMUL.FTZ R62, R0, R162 ;  /* 0x000000a2003e7220 */ /* 0x000fe20000410000 */
[----:B------:R2:W-:Y:S01]  /*1d1a0*/  MUFU.EX2 R207, R60 ;  /* 0x0000003c00cf7308 */ /* 0x0005e20000000800 */
[----:B------:R-:W-:Y:S01]  /*1d1b0*/  LDSM.16.MT88.4 R88, [R212+0x900] ;  /* 0x00090000d458783b */ /* 0x000fe20000004200 */
[----:B-1----:R-:W-:Y:S01]  /*1d1c0*/  FMUL.FTZ R6, R69, R106 ;  /* 0x0000006a45067220 */ /* 0x002fe20000410000 */
[----:B------:R-:W-:Y:S06]  /*1d1d0*/  MOV R106, R52 ;  /* 0x00000034006a7202 */ /* 0x000fec0000000f00 */
[----:B------:R-:W-:Y:S01]  /*1d1e0*/  LDSM.16.MT88.4 R92, [R210+0x900] ;  /* 0x00090000d25c783b */ /* 0x000fe20000004200 */
[----:B----4-:R-:W-:Y:S02]  /*1d1f0*/  FFMA.FTZ R4, R35, c[0x0][0x2d0], -R100 ;  /* 0x0000b40023047a23 */ /* 0x010fe40000010864 */
[----:B------:R-:W-:Y:S05]  /*1d200*/  FMUL.FTZ R35, R69, R135 ;  /* 0x0000008745237220 */ /* 0x000fea0000410000 */
[----:B------:R-:W0:Y:S01]  /*1d210*/  LDGDEPBAR ;  /* 0x00000000000079af */ /* 0x000e220000000000 */
[----:B------:R1:W-:Y:S01]  /*1d220*/  MUFU.EX2 R238, R4 ;  /* 0x0000000400ee7308 */ /* 0x0003e20000000800 */
[----:B--2---:R-:W-:Y:S02]  /*1d230*/  FMUL.FTZ R60, R68, R160 ;  /* 0x000000a0443c7220 */ /* 0x004fe40000410000 */
[--C-:B-1----:R-:W-:Y:S02]  /*1d240*/  FFMA.FTZ R4, R24, c[0x0][0x2d0], -R103.reuse ;  /* 0x0000b40018047a23 */ /* 0x102fe40000010867 */
[--C-:B------:R-:W-:Y:S05]  /*1d250*/  FFMA.FTZ R24, R27, c[0x0][0x2d0], -R2.reuse ;  /* 0x0000b4001b187a23 */ /* 0x100fea0000010802 */
[----:B------:R1:W-:Y:S01]  /*1d260*/  MUFU.EX2 R234, R4 ;  /* 0x0000000400ea7308 */ /* 0x0003e20000000800 */
[----:B------:R-:W-:Y:S01]  /*1d270*/  FMUL.FTZ R27, R0, R127 ;  /* 0x0000007f001b7220 */ /* 0x000fe20000410000 */
[----:B------:R-:W-:Y:S08]  /*1d280*/  MOV R127, R180 ;  /* 0x000000b4007f7202 */ /* 0x000ff00000000f00 */
[----:B------:R2:W-:Y:S10]  /*1d290*/  MUFU.EX2 R181, R24 ;  /* 0x0000001800b57308 */ /* 0x0005f40000000800 */
[----:B------:R4:W-:Y:S01]  /*1d2a0*/  MUFU.EX2 R180, R32 ;  /* 0x0000002000b47308 */ /* 0x0009e20000000800 */
[--C-:B-1----:R-:W-:Y:S02]  /*1d2b0*/  FFMA.FTZ R4, R25, c[0x0][0x2d0], -R103.reuse ;  /* 0x0000b40019047a23 */ /* 0x102fe40000010867 */
[C---:B------:R-:W-:Y:S01]  /*1d2c0*/  FMUL.FTZ R25, R68.reuse, R125 ;  /* 0x0000007d44197220 */ /* 0x040fe20000410000 */
[----:B------:R-:W-:Y:S02]  /*1d2d0*/  MOV R125, R80 ;  /* 0x00000050007d7202 */ /* 0x000fe40000000f00 */
[----:B------:R-:W-:Y:S04]  /*1d2e0*/  LDSM.16.MT88.4 R80, [R211+0x100] ;  /* 0x00010000d350783b */ /* 0x000fe80000004200 */
[----:B------:R1:W-:Y:S01]  /*1d2f0*/  MUFU.EX2 R235, R4 ;  /* 0x0000000400eb7308 */ /* 0x0003e20000000800 */
[----:B--2---:R-:W-:Y:S01]  /*1d300*/  FMUL.FTZ R24, R68, R124 ;  /* 0x0000007c44187220 */ /* 0x004fe20000410000 */
[----:B------:R-:W-:Y:S08]  /*1d310*/  MOV R124, R179 ;  /* 0x000000b3007c7202 */ /* 0x000ff00000000f00 */
[----:B------:R2:W-:Y:S01]  /*1d320*/  MUFU.EX2 R179, R28 ;  /* 0x0000001c00b37308 */ /* 0x0005e20000000800 */
[C---:B----4-:R-:W-:Y:S02]  /*1d330*/  FMUL.FTZ R32, R73.reuse, R132 ;  /* 0x0000008449207220 */ /* 0x050fe40000410000 */
[----:B------:R-:W-:Y:S01]  /*1d340*/  LDSM.16.MT88.4 R132, [R212+0x2900] ;  /* 0x00290000d484783b */ /* 0x000fe20000004200 */
[C---:B-1----:R-:W-:Y:S01]  /*1d350*/  FMUL.FTZ R4, R73.reuse, R104 ;  /* 0x0000006849047220 */ /* 0x042fe20000410000 */
[----:B------:R-:W-:Y:S06]  /*1d360*/  MOV R104, R53 ;  /* 0x0000003500687202 */ /* 0x000fec0000000f00 */
[----:B------:R-:W1:Y:S01]  /*1d370*/  LDSM.16.MT88.4 R52, [R210+0x100] ;  /* 0x00010000d234783b */ /* 0x000e620000004200 */
[----:B------:R-:W-:Y:S01]  /*1d380*/  F2FP.BF16.PACK_AB R78, R106, R104 ;  /* 0x000000686a4e723e */ /* 0x000fe200000010ff */
[----:B--2---:R-:W-:Y:S01]  /*1d390*/  FMUL.FTZ R28, R68, R128 ;  /* 0x00000080441c7220 */ /* 0x004fe20000410000 */
[----:B------:R-:W-:Y:S05]  /*1d3a0*/  MOV R128, R228 ;  /* 0x000000e400807202 */ /* 0x000fea0000000f00 */
[-C--:B---3--:R-:W-:Y:S08]  /*1d3b0*/  HMMA.16816.F32.BF16 R4, R76, R20.reuse, R4 ;  /* 0x000000144c04723c */ /* 0x088ff00000041804 */
[C---:B------:R-:W-:Y:S07]  /*1d3c0*/  HMMA.16816.F32.BF16 R8, R64.reuse, R20, R8 ;  /* 0x000000144008723c */ /* 0x040fee0000041808 */
[----:B------:R-:W-:Y:S01]  /*1d3d0*/  FFMA.FTZ R20, R26, c[0x0][0x2d0], -R2 ;  /* 0x0000b4001a147a23 */ /* 0x000fe20000010802 */
[-C--:B------:R-:W-:Y:S03]  /*1d3e0*/  HMMA.16816.F32.BF16 R12, R64, R22.reuse, R12 ;  /* 0x00000016400c723c */ /* 0x080fe6000004180c */
[----:B------:R2:W3:Y:S01]  /*1d3f0*/  MUFU.EX2 R183, R20 ;  /* 0x0000001400b77308 */ /* 0x0004e20000000800 */
[----:B------:R-:W-:Y:S01]  /*1d400*/  FMUL.FTZ R21, R73, R121 ;  /* 0x0000007949157220 */ /* 0x000fe20000410000 */
[----:B------:R-:W-:Y:S01]  /*1d410*/  MOV R121, R46 ;  /* 0x0000002e00797202 */ /* 0x000fe20000000f00 */
[C---:B------:R-:W-:Y:S01]  /*1d420*/  FMUL.FTZ R26, R0.reuse, R126 ;  /* 0x0000007e001a7220 */ /* 0x040fe20000410000 */
[----:B------:R-:W-:Y:S01]  /*1d430*/  MOV R126, R61 ;  /* 0x0000003d007e7202 */ /* 0x000fe20000000f00 */
[C---:B------:R-:W-:Y:S04]  /*1d440*/  HMMA.16816.F32.BF16 R16, R76.reuse, R22, R16 ;  /* 0x000000164c10723c */ /* 0x040fe80000041810 */
[----:B------:R-:W-:Y:S02]  /*1d450*/  FMUL.FTZ R46, R0, R146 ;  /* 0x00000092002e7220 */ /* 0x000fe40000410000 */
[C---:B------:R-:W-:Y:S02]  /*1d460*/  FMUL.FTZ R61, R68.reuse, R161 ;  /* 0x000000a1443d7220 */ /* 0x040fe40000410000 */
[C---:B------:R-:W-:Y:S01]  /*1d470*/  FMUL.FTZ R22, R69.reuse, R122 ;  /* 0x0000007a45167220 */ /* 0x040fe20000410000 */
[----:B------:R-:W-:Y:S03]  /*1d480*/  MOV R122, R51 ;  /* 0x00000033007a7202 */ /* 0x000fe60000000f00 */
[C---:B------:R-:W-:Y:S01]  /*1d490*/  FMUL.FTZ R23, R69.reuse, R123 ;  /* 0x0000007b45177220 */ /* 0x040fe20000410000 */
[----:B------:R-:W-:Y:S01]  /*1d4a0*/  MOV R123, R57 ;  /* 0x00000039007b7202 */ /* 0x000fe20000000f00 */
[----:B------:R-:W-:Y:S02]  /*1d4b0*/  FMUL.FTZ R51, R69, R151 ;  /* 0x0000009745337220 */ /* 0x000fe40000410000 */
[----:B------:R-:W-:Y:S01]  /*1d4c0*/  FMUL.FTZ R57, R68, R157 ;  /* 0x0000009d44397220 */ /* 0x000fe20000410000 */
[----:B------:R-:W-:Y:S01]  /*1d4d0*/  LDSM.16.MT88.4 R148, [R210+0x2900] ;  /* 0x00290000d294783b */ /* 0x000fe20000004200 */
[C---:B--2---:R-:W-:Y:S01]  /*1d4e0*/  FMUL.FTZ R20, R73.reuse, R120 ;  /* 0x0000007849147220 */ /* 0x044fe20000410000 */
[----:B------:R-:W-:Y:S01]  /*1d4f0*/  MOV R120, R56 ;  /* 0x0000003800787202 */ /* 0x000fe20000000f00 */
[----:B------:R-:W-:Y:S04]  /*1d500*/  FFMA.FTZ R56, R194, c[0x0][0x2d0], -R100 ;  /* 0x0000b400c2387a23 */ /* 0x000fe80000010864 */
[----:B------:R2:W-:Y:S01]  /*1d510*/  MUFU.EX2 R228, R56 ;  /* 0x0000003800e47308 */ /* 0x0005e20000000800 */
[-C--:B------:R-:W-:Y:S08]  /*1d520*/  HMMA.16816.F32.BF16 R20, R76, R36.reuse, R20 ;  /* 0x000000244c14723c */ /* 0x080ff00000041814 */
[C---:B------:R-:W-:Y:S07]  /*1d530*/  HMMA.16816.F32.BF16 R24, R64.reuse, R36, R24 ;  /* 0x000000244018723c */ /* 0x040fee0000041818 */
[----:B------:R-:W-:Y:S01]  /*1d540*/  FFMA.FTZ R36, R182, c[0x0][0x2d0], -R96 ;  /* 0x0000b400b6247a23 */ /* 0x000fe20000010860 */
[-C--:B------:R-:W-:Y:S03]  /*1d550*/  HMMA.16816.F32.BF16 R28, R64, R38.reuse, R28 ;  /* 0x00000026401c723c */ /* 0x080fe6000004181c */
[----:B------:R4:W-:Y:S01]  /*1d560*/  MUFU.EX2 R231, R36 ;  /* 0x0000002400e77308 */ /* 0x0009e20000000800 */
[----:B------:R-:W-:Y:S02]  /*1d570*/  FMUL.FTZ R37, R73, R137 ;  /* 0x0000008949257220 */ /* 0x000fe40000410000 */
[C---:B--2---:R-:W-:Y:S02]  /*1d580*/  FMUL.FTZ R56, R68.reuse, R156 ;  /* 0x0000009c44387220 */ /* 0x044fe40000410000 */
[C---:B------:R-:W-:Y:S07]  /*1d590*/  HMMA.16816.F32.BF16 R32, R76.reuse, R38, R32 ;  /* 0x000000264c20723c */ /* 0x040fee0000041820 */
[C---:B------:R-:W-:Y:S02]  /*1d5a0*/  FMUL.FTZ R39, R69.reuse, R139 ;  /* 0x0000008b45277220 */ /* 0x040fe40000410000 */
[----:B------:R2:W-:Y:S03]  /*1d5b0*/  MUFU.EX2 R139, R40 ;  /* 0x00000028008b7308 */ /* 0x0005e60000000800 */
[----:B------:R-:W-:Y:S02]  /*1d5c0*/  FMUL.FTZ R38, R69, R138 ;  /* 0x0000008a45267220 */ /* 0x000fe40000410000 */
[----:B----4-:R-:W-:Y:S07]  /*1d5d0*/  FMUL.FTZ R36, R73, R136 ;  /* 0x0000008849247220 */ /* 0x010fee0000410000 */
[-C--:B-1----:R-:W-:Y:S03]  /*1d5e0*/  HMMA.16816.F32.BF16 R36, R76, R52.reuse, R36 ;  /* 0x000000344c24723c */ /* 0x082fe60000041824 */
[----:B--2---:R-:W-:Y:S07]  /*1d5f0*/  FMUL.FTZ R40, R68, R140 ;  /* 0x0000008c44287220 */ /* 0x004fee0000410000 */
[C---:B------:R-:W-:Y:S07]  /*1d600*/  HMMA.16816.F32.BF16 R40, R64.reuse, R52, R40 ;  /* 0x000000344028723c */ /* 0x040fee0000041828 */
[--C-:B------:R-:W-:Y:S01]  /*1d610*/  FFMA.FTZ R52, R193, c[0x0][0x2d0], -R100.reuse ;  /* 0x0000b400c1347a23 */ /* 0x100fe20000010864 */
[-C--:B------:R-:W-:Y:S03]  /*1d620*/  HMMA.16816.F32.BF16 R44, R64, R54.reuse, R44 ;  /* 0x00000036402c723c */ /* 0x080fe6000004182c */
[----:B------:R1:W-:Y:S01]  /*1d630*/  MUFU.EX2 R138, R52 ;  /* 0x00000034008a7308 */ /* 0x0003e20000000800 */
[----:B------:R-:W-:Y:S04]  /*1d640*/  FMUL.FTZ R53, R73, R153 ;  /* 0x0000009949357220 */ /* 0x000fe80000410000 */
        /* <DEDUP_REMOVED lines=8> */
[----:B------:R1:W-:Y:S01]  /*1d6d0*/  MUFU.EX2 R206, R80 ;  /* 0x0000005000ce7308 */ /* 0x0003e20000000800 */
[----:B---3--:R-:W-:Y:S03]  /*1d6e0*/  F2FP.BF16.PACK_AB R81, R181, R183 ;  /* 0x000000b7b551723e */ /* 0x008fe600000010ff */
        /* <DEDUP_REMOVED lines=15> */
[----:B------:R1:W-:Y:S02]  /*1d7e0*/  MUFU.EX2 R143, R80 ;  /* 0x00000050008f7308 */ /* 0x0003e40000000800 */
[----:B-1----:R-:W-:Y:S07]  /*1d7f0*/  F2FP.BF16.PACK_AB R80, R235, R234 ;  /* 0x000000eaeb50723e */ /* 0x002fee00000010ff */
[C---:B------:R-:W-:Y:S07]  /*1d800*/  HMMA.16816.F32.BF16 R8, R80.reuse, R84, R8 ;  /* 0x000000545008723c */ /* 0x040fee0000041808 */
[--C-:B------:R-:W-:Y:S01]  /*1d810*/  FFMA.FTZ R84, R200, c[0x0][0x2d0], -R103.reuse ;  /* 0x0000b400c8547a23 */ /* 0x100fe20000010867 */
[-C--:B------:R-:W-:Y:S03]  /*1d820*/  HMMA.16816.F32.BF16 R12, R80, R86.reuse, R12 ;  /* 0x00000056500c723c */ /* 0x080fe6000004180c */
[----:B------:R1:W2:Y:S05]  /*1d830*/  MUFU.EX2 R205, R84 ;  /* 0x0000005400cd7308 */ /* 0x0002aa0000000800 */
[C---:B------:R-:W-:Y:S08]  /*1d840*/  HMMA.16816.F32.BF16 R16, R76.reuse, R86, R16 ;  /* 0x000000564c10723c */ /* 0x040ff00000041810 */
[-C--:B------:R-:W-:Y:S08]  /*1d850*/  HMMA.16816.F32.BF16 R20, R76, R88.reuse, R20 ;  /* 0x000000584c14723c */ /* 0x080ff00000041814 */
[C---:B------:R-:W-:Y:S04]  /*1d860*/  HMMA.16816.F32.BF16 R24, R80.reuse, R88, R24 ;  /* 0x000000585018723c */ /* 0x040fe80000041818 */
[--C-:B-1----:R-:W-:Y:S04]  /*1d870*/  FFMA.FTZ R84, R204, c[0x0][0x2d0], -R2.reuse ;  /* 0x0000b400cc547a23 */ /* 0x102fe80000010802 */
[-C--:B------:R-:W-:Y:S01]  /*1d880*/  HMMA.16816.F32.BF16 R28, R80, R90.reuse, R28 ;  /* 0x0000005a501c723c */ /* 0x080fe2000004181c */
[----:B------:R1:W-:Y:S07]  /*1d890*/  MUFU.EX2 R136, R84 ;  /* 0x0000005400887308 */ /* 0x0003ee0000000800 */
[C---:B------:R-:W-:Y:S08]  /*1d8a0*/  HMMA.16816.F32.BF16 R32, R76.reuse, R90, R32 ;  /* 0x0000005a4c20723c */ /* 0x040ff00000041820 */
[-C--:B------:R-:W-:Y:S08]  /*1d8b0*/  HMMA.16816.F32.BF16 R36, R76, R92.reuse, R36 ;  /* 0x0000005c4c24723c */ /* 0x080ff00000041824 */
[C---:B------:R-:W-:Y:S04]  /*1d8c0*/  HMMA.16816.F32.BF16 R40, R80.reuse, R92, R40 ;  /* 0x0000005c5028723c */ /* 0x040fe80000041828 */
[--C-:B-1----:R-:W-:Y:S01]  /*1d8d0*/  FFMA.FTZ R84, R128, c[0x0][0x2d0], -R2.reuse ;  /* 0x0000b40080547a23 */ /* 0x102fe20000010802 */
[----:B------:R-:W-:Y:S02]  /*1d8e0*/  MOV R128, R127 ;  /* 0x0000007f00807202 */ /* 0x000fe40000000f00 */
[----:B------:R-:W-:Y:S01]  /*1d8f0*/  MOV R127, R126 ;  /* 0x0000007e007f7202 */ /* 0x000fe20000000f00 */
[-C--:B------:R-:W-:Y:S01]  /*1d900*/  HMMA.16816.F32.BF16 R44, R80, R94.reuse, R44 ;  /* 0x0000005e502c723c */ /* 0x080fe2000004182c */
[----:B------:R1:W3:Y:S03]  /*1d910*/  MUFU.EX2 R141, R84 ;  /* 0x00000054008d7308 */ /* 0x0002e60000000800 */
[----:B------:R-:W-:Y:S01]  /*1d920*/  FFMA.FTZ R88, R128, c[0x0][0x2d0], -R2 ;  /* 0x0000b40080587a23 */ /* 0x000fe20000010802 */
[----:B------:R-:W-:Y:S02]  /*1d930*/  MOV R128, R127 ;  /* 0x0000007f00807202 */ /* 0x000fe40000000f00 */
[----:B------:R-:W-:Y:S01]  /*1d940*/  MOV R126, R125 ;  /* 0x0000007d007e7202 */ /* 0x000fe20000000f00 */
[C---:B------:R-:W-:Y:S03]  /*1d950*/  HMMA.16816.F32.BF16 R48, R76.reuse, R94, R48 ;  /* 0x0000005e4c30723c */ /* 0x040fe60000041830 */
[----:B------:R4:W-:Y:S01]  /*1d960*/  MUFU.EX2 R144, R88 ;  /* 0x0000005800907308 */ /* 0x0009e20000000800 */
[----:B------:R-:W-:Y:S01]  /*1d970*/  FFMA.FTZ R92, R128, c[0x0][0x2d0], -R100 ;  /* 0x0000b400805c7a23 */ /* 0x000fe20000010864 */
[----:B------:R-:W-:Y:S02]  /*1d980*/  MOV R125, R111 ;  /* 0x0000006f007d7202 */ /* 0x000fe40000000f00 */
[----:B------:R-:W-:Y:S02]  /*1d990*/  MOV R127, R126 ;  /* 0x0000007e007f7202 */ /* 0x000fe40000000f00 */
[----:B------:R-:W-:Y:S03]  /*1d9a0*/  MOV R126, R125 ;  /* 0x0000007d007e7202 */ /* 0x000fe60000000f00 */
[----:B------:R-:W-:Y:S01]  /*1d9b0*/  MOV R125, R124 ;  /* 0x0000007c007d7202 */ /* 0x000fe20000000f00 */
[----:B------:R2:W-:Y:S01]  /*1d9c0*/  MUFU.EX2 R146, R92 ;  /* 0x0000005c00927308 */ /* 0x0005e20000000800 */
[----:B------:R-:W-:Y:S02]  /*1d9d0*/  MOV R128, R127 ;  /* 0x0000007f00807202 */ /* 0x000fe40000000f00 */
[----:B------:R-:W-:Y:S01]  /*1d9e0*/  MOV R127, R126 ;  /* 0x0000007e007f7202 */ /* 0x000fe20000000f00 */
[----:B-1----:R-:W-:Y:S01]  /*1d9f0*/  FFMA.FTZ R84, R203, c[0x0][0x2d0], -R2 ;  /* 0x0000b400cb547a23 */ /* 0x002fe20000010802 */
[----:B------:R-:W-:Y:S02]  /*1da00*/  MOV R126, R125 ;  /* 0x0000007d007e7202 */ /* 0x000fe40000000f00 */
[----:B------:R-:W-:Y:S02]  /*1da10*/  MOV R124, R113 ;  /* 0x00000071007c7202 */ /* 0x000fe40000000f00 */
[----:B------:R-:W-:Y:S01]  /*1da20*/  MOV R113, R219 ;  /* 0x000000db00717202 */ /* 0x000fe20000000f00 */
[----:B------:R1:W1:Y:S01]  /*1da30*/  MUFU.EX2 R140, R84 ;  /* 0x00000054008c7308 */ /* 0x0002620000000800 */
[----:B------:R-:W-:Y:S02]  /*1da40*/  MOV R125, R124 ;  /* 0x0000007c007d7202 */ /* 0x000fe40000000f00 */
[----:B------:R-:W-:Y:S01]  /*1da50*/  MOV R124, R123 ;  /* 0x0000007b007c7202 */ /* 0x000fe20000000f00 */
[----:B----4-:R-:W-:Y:S01]  /*1da60*/  FFMA.FTZ R88, R201, c[0x0][0x2d0], -R96 ;  /* 0x0000b400c9587a23 */ /* 0x010fe20000010860 */
[----:B------:R-:W-:Y:S02]  /*1da70*/  MOV R123, R122 ;  /* 0x0000007a007b7202 */ /* 0x000fe40000000f00 */
[----:B------:R-:W-:Y:S02]  /*1da80*/  MOV R122, R121 ;  /* 0x00000079007a7202 */ /* 0x000fe40000000f00 */
[----:B------:R-:W-:Y:S01]  /*1da90*/  MOV R121, R119 ;  /* 0x0000007700797202 */ /* 0x000fe20000000f00 */
[----:B------:R4:W-:Y:S01]  /*1daa0*/  MUFU.EX2 R147, R88 ;  /* 0x0000005800937308 */ /* 0x0009e20000000800 */
[----:B------:R-:W-:Y:S02]  /*1dab0*/  MOV R119, R118 ;  /* 0x0000007600777202 */ /* 0x000fe40000000f00 */
[----:B------:R-:W-:Y:S01]  /*1dac0*/  MOV R118, R117 ;  /* 0x0000007500767202 */ /* 0x000fe20000000f00 */
[----:B--2---:R-:W-:Y:S01]  /*1dad0*/  FFMA.FTZ R92, R128, c[0x0][0x2d0], -R100 ;  /* 0x0000b400805c7a23 */ /* 0x004fe20000010864 */
[----:B------:R-:W-:Y:S02]  /*1dae0*/  MOV R128, R127 ;  /* 0x0000007f00807202 */ /* 0x000fe40000000f00 */
[----:B------:R-:W-:Y:S02]  /*1daf0*/  MOV R127, R126 ;  /* 0x0000007e007f7202 */ /* 0x000fe40000000f00 */
[----:B------:R-:W-:Y:S01]  /*1db00*/  MOV R126, R125 ;  /* 0x0000007d007e7202 */ /* 0x000fe20000000f00 */
[----:B------:R2:W-:Y:S01]  /*1db10*/  MUFU.EX2 R201, R92 ;  /* 0x0000005c00c97308 */ /* 0x0005e20000000800 */
        /* <DEDUP_REMOVED lines=9> */
[--C-:B----4-:R-:W-:Y:S01]  /*1dbb0*/  FFMA.FTZ R88, R202, c[0x0][0x2d0], -R96.reuse ;  /* 0x0000b400ca587a23 */ /* 0x110fe20000010860 */
[----:B------:R-:W-:Y:S01]  /*1dbc0*/  MOV R110, R215 ;  /* 0x000000d7006e7202 */ /* 0x000fe20000000f00 */
[----:B------:R4:W5:Y:S02]  /*1dbd0*/  LDL.LU R219, [R1+0x70] ;  /* 0x0000700001db7983 */ /* 0x0009640000300800 */
[----:B------:R3:W-:Y:S02]  /*1dbe0*/  MUFU.EX2 R204, R88 ;  /* 0x0000005800cc7308 */ /* 0x0007e40000000800 */
[----:B------:R4:W5:Y:S04]  /*1dbf0*/  LDL.LU R208, [R1+0x6c] ;  /* 0x00006c0001d07983 */ /* 0x0009680000300800 */
[----:B------:R4:W5:Y:S01]  /*1dc00*/  LDL.LU R215, [R1+0x68] ;  /* 0x0000680001d77983 */ /* 0x0009620000300800 */
[--C-:B--2---:R-:W-:Y:S02]  /*1dc10*/  FFMA.FTZ R92, R125, c[0x0][0x2d0], -R103.reuse ;  /* 0x0000b4007d5c7a23 */ /* 0x104fe40000010867 */
[----:B---3--:R-:W-:Y:S01]  /*1dc20*/  FFMA.FTZ R88, R195, c[0x0][0x2d0], -R96 ;  /* 0x0000b400c3587a23 */ /* 0x008fe20000010860 */
[-C--:B-1----:R-:W-:Y:S03]  /*1dc30*/  HMMA.16816.F32.BF16 R52, R76, R84.reuse, R52 ;  /* 0x000000544c34723c */ /* 0x082fe60000041834 */
[----:B------:R1:W-:Y:S05]  /*1dc40*/  MUFU.EX2 R203, R88 ;  /* 0x0000005800cb7308 */ /* 0x0003ea0000000800 */
[C---:B------:R-:W-:Y:S07]  /*1dc50*/  HMMA.16816.F32.BF16 R56, R80.reuse, R84, R56 ;  /* 0x000000545038723c */ /* 0x040fee0000041838 */
[--C-:B------:R-:W-:Y:S01]  /*1dc60*/  FFMA.FTZ R84, R128, c[0x0][0x2d0], -R100.reuse ;  /* 0x0000b40080547a23 */ /* 0x100fe20000010864 */
[-C--:B------:R-:W-:Y:S03]  /*1dc70*/  HMMA.16816.F32.BF16 R60, R80, R86.reuse, R60 ;  /* 0x00000056503c723c */ /* 0x080fe6000004183c */
[----:B------:R2:W-:Y:S04]  /*1dc80*/  MUFU.EX2 R200, R84 ;  /* 0x0000005400c87308 */ /* 0x0005e80000000800 */
[----:B------:R-:W-:Y:S01]  /*1dc90*/  FFMA.FTZ R80, R127, c[0x0][0x2d0], -R100 ;  /* 0x0000b4007f507a23 */ /* 0x000fe20000010864 */
[----:B------:R-:W-:Y:S04]  /*1dca0*/  HMMA.16816.F32.BF16 R64, R76, R86, R64 ;  /* 0x000000564c40723c */ /* 0x000fe80000041840 */
[----:B-1----:R-:W-:Y:S01]  /*1dcb0*/  FFMA.FTZ R88, R197, c[0x0][0x2d0], -R96 ;  /* 0x0000b400c5587a23 */ /* 0x002fe20000010860 */
[----:B------:R1:W-:Y:S01]  /*1dcc0*/  MUFU.EX2 R199, R80 ;  /* 0x0000005000c77308 */ /* 0x0003e20000000800 */
[----:B------:R-:W-:Y:S02]  /*1dcd0*/  F2FP.BF16.PACK_AB R82, R205, R142 ;  /* 0x0000008ecd52723e */ /* 0x000fe400000010ff */
[----:B------:R-:W-:Y:S04]  /*1dce0*/  F2FP.BF16.PACK_AB R76, R139, R231 ;  /* 0x000000e78b4c723e */ /* 0x000fe800000010ff */
[----:B------:R-:W-:Y:S02]  /*1dcf0*/  F2FP.BF16.PACK_AB R78, R229, R230 ;  /* 0x000000e6e54e723e */ /* 0x000fe400000010ff */
[----:B------:R-:W-:Y:S01]  /*1dd00*/  F2FP.BF16.PACK_AB R77, R228, R138 ;  /* 0x0000008ae44d723e */ /* 0x000fe200000010ff */
[----:B------:R3:W-:Y:S01]  /*1dd10*/  MUFU.EX2 R202, R88 ;  /* 0x0000005800ca7308 */ /* 0x0007e20000000800 */
[----:B------:R-:W-:Y:S02]  /*1dd20*/  F2FP.BF16.PACK_AB R79, R206, R207 ;  /* 0x000000cfce4f723e */ /* 0x000fe400000010ff */
[----:B------:R-:W-:Y:S01]  /*1dd30*/  F2FP.BF16.PACK_AB R81, R141, R136 ;  /* 0x000000888d51723e */ /* 0x000fe200000010ff */
[----:B--2---:R-:W-:Y:S01]  /*1dd40*/  LDSM.16.MT88.4 R84, [R212+0x1100] ;  /* 0x00110000d454783b */ /* 0x004fe20000004200 */
[----:B------:R-:W-:Y:S05]  /*1dd50*/  F2FP.BF16.PACK_AB R83, R144, R140 ;  /* 0x0000008c9053723e */ /* 0x000fea00000010ff */
[----:B------:R2:W-:Y:S01]  /*1dd60*/  MUFU.EX2 R197, R92 ;  /* 0x0000005c00c57308 */ /* 0x0005e20000000800 */
[--C-:B-1----:R-:W-:Y:S09]  /*1dd70*/  FFMA.FTZ R80, R126, c[0x0][0x2d0], -R103.reuse ;  /* 0x0000b4007e507a23 */ /* 0x102ff20000010867 */
[----:B------:R1:W-:Y:S01]  /*1dd80*/  MUFU.EX2 R145, R80 ;  /* 0x0000005000917308 */ /* 0x0003e20000000800 */
[----:B---3--:R-:W3:Y:S08]  /*1dd90*/  LDSM.16.MT88.4 R88, [R209+0x1100] ;  /* 0x00110000d158783b */ /* 0x008ef00000004200 */
[----:B--2---:R-:W2:Y:S01]  /*1dda0*/  LDSM.16.MT88.4 R92, [R210+0x1100] ;  /* 0x00110000d25c783b */ /* 0x004ea20000004200 */
[----:B-1----:R-:W-:Y:S01]  /*1ddb0*/  F2FP.BF16.PACK_AB R80, R143, R137 ;  /* 0x000000898f50723e */ /* 0x002fe200000010ff */
[-C--:B---3--:R-:W-:Y:S08]  /*1ddc0*/  HMMA.16816.F32.BF16 R4, R76, R88.reuse, R4 ;  /* 0x000000584c04723c */ /* 0x088ff00000041804 */
[C---:B------:R-:W-:Y:S07]  /*1ddd0*/  HMMA.16816.F32.BF16 R8, R80.reuse, R88, R8 ;  /* 0x000000585008723c */ /* 0x040fee0000041808 */
[--C-:B------:R-:W-:Y:S01]  /*1dde0*/  FFMA.FTZ R88, R124, c[0x0][0x2d0], -R103.reuse ;  /* 0x0000b4007c587a23 */ /* 0x100fe20000010867 */
[-C--:B------:R-:W-:Y:S03]  /*1ddf0*/  HMMA.16816.F32.BF16 R12, R80, R90.reuse, R12 ;  /* 0x0000005a500c723c */ /* 0x080fe6000004180c */
[----:B------:R1:W-:Y:S05]  /*1de00*/  MUFU.EX2 R198, R88 ;  /* 0x0000005800c67308 */ /* 0x0003ea0000000800 */
[C---:B------:R-:W-:Y:S08]  /*1de10*/  HMMA.16816.F32.BF16 R16, R76.reuse, R90, R16 ;  /* 0x0000005a4c10723c */ /* 0x040ff00000041810 */
[-C--:B------:R-:W-:Y:S08]  /*1de20*/  HMMA.16816.F32.BF16 R20, R76, R84.reuse, R20 ;  /* 0x000000544c14723c */ /* 0x080ff00000041814 */
[C---:B------:R-:W-:Y:S04]  /*1de30*/  HMMA.16816.F32.BF16 R24, R80.reuse, R84, R24 ;  /* 0x000000545018723c */ /* 0x040fe80000041818 */
[--C-:B-1----:R-:W-:Y:S03]  /*1de40*/  FFMA.FTZ R88, R123, c[0x0][0x2d0], -R103.reuse ;  /* 0x0000b4007b587a23 */ /* 0x102fe60000010867 */
[--C-:B------:R-:W-:Y:S01]  /*1de50*/  FFMA.FTZ R84, R120, c[0x0][0x2d0], -R2.reuse ;  /* 0x0000b40078547a23 */ /* 0x100fe20000010802 */
[-C--:B------:R-:W-:Y:S01]  /*1de60*/  HMMA.16816.F32.BF16 R28, R80, R86.reuse, R28 ;  /* 0x00000056501c723c */ /* 0x080fe2000004181c */
[----:B------:R1:W3:Y:S07]  /*1de70*/  MUFU.EX2 R196, R88 ;  /* 0x0000005800c47308 */ /* 0x0002ee0000000800 */
[C---:B------:R-:W-:Y:S03]  /*1de80*/  HMMA.16816.F32.BF16 R32, R76.reuse, R86, R32 ;  /* 0x000000564c20723c */ /* 0x040fe60000041820 */
[----:B------:R3:W-:Y:S05]  /*1de90*/  MUFU.EX2 R154, R84 ;  /* 0x00000054009a7308 */ /* 0x0007ea0000000800 */
[-C--:B--2---:R-:W-:Y:S08]  /*1dea0*/  HMMA.16816.F32.BF16 R36, R76, R92.reuse, R36 ;  /* 0x0000005c4c24723c */ /* 0x084ff00000041824 */
[C---:B------:R-:W-:Y:S04]  /*1deb0*/  HMMA.16816.F32.BF16 R40, R80.reuse, R92, R40 ;  /* 0x0000005c5028723c */ /* 0x040fe80000041828 */
[----:B-1----:R-:W-:Y:S03]  /*1dec0*/  FFMA.FTZ R88, R122, c[0x0][0x2d0], -R2 ;  /* 0x0000b4007a587a23 */ /* 0x002fe60000010802 */
[----:B------:R-:W-:Y:S01]  /*1ded0*/  FFMA.FTZ R92, R115, c[0x0][0x2d0], -R96 ;  /* 0x0000b400735c7a23 */ /* 0x000fe20000010860 */
[-C--:B------:R-:W-:Y:S01]  /*1dee0*/  HMMA.16816.F32.BF16 R44, R80, R94.reuse, R44 ;  /* 0x0000005e502c723c */ /* 0x080fe2000004182c */
[----:B------:R1:W-:Y:S03]  /*1def0*/  MUFU.EX2 R155, R88 ;  /* 0x00000058009b7308 */ /* 0x0003e60000000800 */
[--C-:B---3--:R-:W-:Y:S04]  /*1df00*/  FFMA.FTZ R84, R119, c[0x0][0x2d0], -R2.reuse ;  /* 0x0000b40077547a23 */ /* 0x108fe80000010802 */
[C---:B------:R-:W-:Y:S03]  /*1df10*/  HMMA.16816.F32.BF16 R48, R76.reuse, R94, R48 ;  /* 0x0000005e4c30723c */ /* 0x040fe60000041830 */
[----:B------:R2:W-:Y:S10]  /*1df20*/  MUFU.EX2 R152, R84 ;  /* 0x0000005400987308 */ /* 0x0005f40000000800 */
[----:B------:R3:W-:Y:S01]  /*1df30*/  MUFU.EX2 R192, R92 ;  /* 0x0000005c00c07308 */ /* 0x0007e20000000800 */
[----:B-1----:R-:W-:Y:S09]  /*1df40*/  FFMA.FTZ R88, R121, c[0x0][0x2d0], -R2 ;  /* 0x0000b40079587a23 */ /* 0x002ff20000010802 */
[----:B------:R1:W1:Y:S01]  /*1df50*/  MUFU.EX2 R153, R88 ;  /* 0x0000005800997308 */ /* 0x0002620000000800 */
[----:B--2---:R-:W-:Y:S09]  /*1df60*/  FFMA.FTZ R84, R118, c[0x0][0x2d0], -R96 ;  /* 0x0000b40076547a23 */ /* 0x004ff20000010860 */
[----:B------:R2:W-:Y:S01]  /*1df70*/  MUFU.EX2 R194, R84 ;  /* 0x0000005400c27308 */ /* 0x0005e20000000800 */
[----:B---3--:R-:W-:Y:S09]  /*1df80*/  FFMA.FTZ R92, R191, c[0x0][0x2d0], -R100 ;  /* 0x0000b400bf5c7a23 */ /* 0x008ff20000010864 */
[----:B------:R-:W-:Y:S01]  /*1df90*/  MUFU.EX2 R191, R92 ;  /* 0x0000005c00bf7308 */ /* 0x000fe20000000800 */
[----:B-1----:R-:W1:Y:S01]  /*1dfa0*/  LDSM.16.MT88.4 R88, [R211+0x1100] ;  /* 0x00110000d358783b */ /* 0x002e620000004200 */
[--C-:B--2---:R-:W-:Y:S08]  /*1dfb0*/  FFMA.FTZ R84, R117, c[0x0][0x2d0], -R96.reuse ;  /* 0x0000b40075547a23 */ /* 0x104ff00000010860 */
[----:B------:R2:W-:Y:S02]  /*1dfc0*/  MUFU.EX2 R195, R84 ;  /* 0x0000005400c37308 */ /* 0x0005e40000000800 */
[----:B--2---:R-:W-:Y:S01]  /*1dfd0*/  FFMA.FTZ R84, R116, c[0x0][0x2d0], -R96 ;  /* 0x0000b40074547a23 */ /* 0x004fe20000010860 */
[-C--:B-1----:R-:W-:Y:S01]  /*1dfe0*/  HMMA.16816.F32.BF16 R52, R76, R88.reuse, R52 ;  /* 0x000000584c34723c */ /* 0x082fe20000041834 */
[----:B------:R-:W-:Y:S06]  /*1dff0*/  LDSM.16.MT88.4 R116, [R209+0x2900] ;  /* 0x00290000d174783b */ /* 0x000fec0000004200 */
[----:B------:R1:W-:Y:S01]  /*1e000*/  MUFU.EX2 R193, R84 ;  /* 0x0000005400c17308 */ /* 0x0003e20000000800 */
[C---:B------:R-:W-:Y:S07]  /*1e010*/  HMMA.16816.F32.BF16 R56, R80.reuse, R88, R56 ;  /* 0x000000585038723c */ /* 0x040fee0000041838 */
[--C-:B------:R-:W-:Y:S01]  /*1e020*/  FFMA.FTZ R88, R112, c[0x0][0x2d0], -R100.reuse ;  /* 0x0000b40070587a23 */ /* 0x100fe20000010864 */
[-C--:B------:R-:W-:Y:S04]  /*1e030*/  HMMA.16816.F32.BF16 R60, R80, R90.reuse, R60 ;  /* 0x0000005a503c723c */ /* 0x080fe8000004183c */
[----:B------:R-:W-:Y:S02]  /*1e040*/  MOV R112, R189 ;  /* 0x000000bd00707202 */ /* 0x000fe40000000f00 */
[----:B------:R2:W-:Y:S01]  /*1e050*/  MUFU.EX2 R189, R88 ;  /* 0x0000005800bd7308 */ /* 0x0005e20000000800 */
[--C-:B------:R-:W-:Y:S01]  /*1e060*/  FFMA.FTZ R80, R114, c[0x0][0x2d0], -R100.reuse ;  /* 0x0000b40072507a23 */ /* 0x100fe20000010864 */
[----:B------:R-:W-:Y:S01]  /*1e070*/  HMMA.16816.F32.BF16 R64, R76, R90, R64 ;  /* 0x0000005a4c40723c */ /* 0x000fe20000041840 */
[----:B-1----:R-:W1:Y:S03]  /*1e080*/  LDSM.16.MT88.4 R84, [R209+0x1900] ;  /* 0x00190000d154783b */ /* 0x002e660000004200 */
[----:B------:R-:W-:Y:S01]  /*1e090*/  F2FP.BF16.PACK_AB R82, R196, R198 ;  /* 0x000000c6c452723e */ /* 0x000fe200000010ff */
[--C-:B------:R-:W-:Y:S01]  /*1e0a0*/  FFMA.FTZ R92, R112, c[0x0][0x2d0], -R103.reuse ;  /* 0x0000b400705c7a23 */ /* 0x100fe20000010867 */
[----:B------:R-:W-:Y:S02]  /*1e0b0*/  F2FP.BF16.PACK_AB R81, R153, R155 ;  /* 0x0000009b9951723e */ /* 0x000fe400000010ff */
[----:B------:R3:W-:Y:S01]  /*1e0c0*/  MUFU.EX2 R187, R80 ;  /* 0x0000005000bb7308 */ /* 0x0007e20000000800 */
[----:B------:R-:W-:Y:S03]  /*1e0d0*/  F2FP.BF16.PACK_AB R76, R204, R147 ;  /* 0x00000093cc4c723e */ /* 0x000fe600000010ff */
[----:B------:R-:W-:Y:S02]  /*1e0e0*/  F2FP.BF16.PACK_AB R78, R202, R203 ;  /* 0x000000cbca4e723e */ /* 0x000fe400000010ff */
[----:B------:R-:W-:Y:S02]  /*1e0f0*/  F2FP.BF16.PACK_AB R77, R201, R146 ;  /* 0x00000092c94d723e */ /* 0x000fe400000010ff */
[----:B------:R-:W-:Y:S02]  /*1e100*/  F2FP.BF16.PACK_AB R79, R199, R200 ;  /* 0x000000c8c74f723e */ /* 0x000fe400000010ff */
[----:B------:R1:W-:Y:S01]  /*1e110*/  MUFU.EX2 R159, R92 ;  /* 0x0000005c009f7308 */ /* 0x0003e20000000800 */
[----:B------:R-:W-:Y:S01]  /*1e120*/  F2FP.BF16.PACK_AB R83, R152, R154 ;  /* 0x0000009a9853723e */ /* 0x000fe200000010ff */
[----:B--2---:R-:W2:Y:S01]  /*1e130*/  LDSM.16.MT88.4 R88, [R212+0x1900] ;  /* 0x00190000d458783b */ /* 0x004ea20000004200 */
[----:B---3--:R-:W-:Y:S07]  /*1e140*/  FFMA.FTZ R80, R113, c[0x0][0x2d0], -R100 ;  /* 0x0000b40071507a23 */ /* 0x008fee0000010864 */
[----:B------:R3:W-:Y:S01]  /*1e150*/  MUFU.EX2 R185, R80 ;  /* 0x0000005000b97308 */ /* 0x0007e20000000800 */
[-C--:B-1----:R-:W-:Y:S01]  /*1e160*/  HMMA.16816.F32.BF16 R4, R76, R84.reuse, R4 ;  /* 0x000000544c04723c */ /* 0x082fe20000041804 */
[----:B------:R-:W1:Y:S02]  /*1e170*/  LDSM.16.MT88.4 R92, [R210+0x1900] ;  /* 0x00190000d25c783b */ /* 0x000e640000004200 */
[----:B---3--:R-:W-:Y:S07]  /*1e180*/  F2FP.BF16.PACK_AB R80, R197, R145 ;  /* 0x00000091c550723e */ /* 0x008fee00000010ff */
[C---:B------:R-:W-:Y:S07]  /*1e190*/  HMMA.16816.F32.BF16 R8, R80.reuse, R84, R8 ;  /* 0x000000545008723c */ /* 0x040fee0000041808 */
[--C-:B------:R-:W-:Y:S01]  /*1e1a0*/  FFMA.FTZ R84, R111, c[0x0][0x2d0], -R103.reuse ;  /* 0x0000b4006f547a23 */ /* 0x100fe20000010867 */
[-C--:B------:R-:W-:Y:S03]  /*1e1b0*/  HMMA.16816.F32.BF16 R12, R80, R86.reuse, R12 ;  /* 0x00000056500c723c */ /* 0x080fe6000004180c */
[----:B------:R3:W-:Y:S01]  /*1e1c0*/  MUFU.EX2 R158, R84 ;  /* 0x00000054009e7308 */ /* 0x0007e20000000800 */
[----:B------:R-:W-:Y:S02]  /*1e1d0*/  MOV R111, R107 ;  /* 0x0000006b006f7202 */ /* 0x000fe40000000f00 */
[----:B------:R-:W-:Y:S02]  /*1e1e0*/  MOV R107, R175 ;  /* 0x000000af006b7202 */ /* 0x000fe40000000f00 */
[C---:B------:R-:W-:Y:S08]  /*1e1f0*/  HMMA.16816.F32.BF16 R16, R76.reuse, R86, R16 ;  /* 0x000000564c10723c */ /* 0x040ff00000041810 */
[-C--:B--2---:R-:W-:Y:S08]  /*1e200*/  HMMA.16816.F32.BF16 R20, R76, R88.reuse, R20 ;  /* 0x000000584c14723c */ /* 0x084ff00000041814 */
[C---:B------:R-:W-:Y:S04]  /*1e210*/  HMMA.16816.F32.BF16 R24, R80.reuse, R88, R24 ;  /* 0x000000585018723c */ /* 0x040fe80000041818 */
[--C-:B---3--:R-:W-:Y:S01]  /*1e220*/  FFMA.FTZ R84, R110, c[0x0][0x2d0], -R103.reuse ;  /* 0x0000b4006e547a23 */ /* 0x108fe20000010867 */
[----:B------:R-:W-:Y:S02]  /*1e230*/  MOV R110, R168 ;  /* 0x000000a8006e7202 */ /* 0x000fe40000000f00 */
[----:B------:R-:W-:Y:S01]  /*1e240*/  FFMA.FTZ R88, R98, c[0x0][0x2d0], -R2 ;  /* 0x0000b40062587a23 */ /* 0x000fe20000010802 */
[-C--:B------:R-:W-:Y:S01]  /*1e250*/  HMMA.16816.F32.BF16 R28, R80, R90.reuse, R28 ;  /* 0x0000005a501c723c */ /* 0x080fe2000004181c */
[----:B------:R2:W-:Y:S07]  /*1e260*/  MUFU.EX2 R182, R84 ;  /* 0x0000005400b67308 */ /* 0x0005ee0000000800 */
[C---:B------:R-:W-:Y:S03]  /*1e270*/  HMMA.16816.F32.BF16 R32, R76.reuse, R90, R32 ;  /* 0x0000005a4c20723c */ /* 0x040fe60000041820 */
[----:B------:R3:W-:Y:S05]  /*1e280*/  MUFU.EX2 R168, R88 ;  /* 0x0000005800a87308 */ /* 0x0007ea0000000800 */
[-C--:B-1----:R-:W-:Y:S08]  /*1e290*/  HMMA.16816.F32.BF16 R36, R76, R92.reuse, R36 ;  /* 0x0000005c4c24723c */ /* 0x082ff00000041824 */
[C---:B------:R-:W-:Y:S04]  /*1e2a0*/  HMMA.16816.F32.BF16 R40, R80.reuse, R92, R40 ;  /* 0x0000005c5028723c */ /* 0x040fe80000041828 */
[--C-:B--2---:R-:W-:Y:S03]  /*1e2b0*/  FFMA.FTZ R84, R178, c[0x0][0x2d0], -R103.reuse ;  /* 0x0000b400b2547a23 */ /* 0x104fe60000010867 */
[----:B------:R-:W-:Y:S01]  /*1e2c0*/  FFMA.FTZ R92, R172, c[0x0][0x2d0], -R96 ;  /* 0x0000b400ac5c7a23 */ /* 0x000fe20000010860 */
[-C--:B------:R-:W-:Y:S01]  /*1e2d0*/  HMMA.16816.F32.BF16 R44, R80, R94.reuse, R44 ;  /* 0x0000005e502c723c */ /* 0x080fe2000004182c */
[----:B------:R1:W-:Y:S03]  /*1e2e0*/  MUFU.EX2 R178, R84 ;  /* 0x0000005400b27308 */ /* 0x0003e60000000800 */
[--C-:B---3--:R-:W-:Y:S04]  /*1e2f0*/  FFMA.FTZ R88, R97, c[0x0][0x2d0], -R2.reuse ;  /* 0x0000b40061587a23 */ /* 0x108fe80000010802 */
[C---:B------:R-:W-:Y:S04]  /*1e300*/  HMMA.16816.F32.BF16 R48, R76.reuse, R94, R48 ;  /* 0x0000005e4c30723c */ /* 0x040fe80000041830 */
[--C-:B-1----:R-:W-:Y:S01]  /*1e310*/  FFMA.FTZ R84, R109, c[0x0][0x2d0], -R2.reuse ;  /* 0x0000b4006d547a23 */ /* 0x102fe20000010802 */
[----:B------:R-:W-:Y:S02]  /*1e320*/  MOV R109, R170 ;  /* 0x000000aa006d7202 */ /* 0x000fe40000000f00 */
[----:B------:R-:W-:Y:S01]  /*1e330*/  MOV R170, R169 ;  /* 0x000000a900aa7202 */ /* 0x000fe20000000f00 */
[----:B------:R1:W-:Y:S10]  /*1e340*/  MUFU.EX2 R157, R84 ;  /* 0x00000054009d7308 */ /* 0x0003f40000000800 */
[----:B------:R2:W-:Y:S01]  /*1e350*/  MUFU.EX2 R169, R88 ;  /* 0x0000005800a97308 */ /* 0x0005e20000000800 */
[----:B-1----:R-:W-:Y:S01]  /*1e360*/  FFMA.FTZ R84, R108, c[0x0][0x2d0], -R2 ;  /* 0x0000b4006c547a23 */ /* 0x002fe20000010802 */
[----:B------:R-:W-:Y:S02]  /*1e370*/  MOV R108, R105 ;  /* 0x00000069006c7202 */ /* 0x000fe40000000f00 */
[----:B------:R-:W-:Y:S06]  /*1e380*/  MOV R105, R174 ;  /* 0x000000ae00697202 */ /* 0x000fec0000000f00 */
[----:B------:R1:W-:Y:S01]  /*1e390*/  MUFU.EX2 R156, R84 ;  /* 0x00000054009c7308 */ /* 0x0003e20000000800 */
[----:B------:R-:W-:Y:S02]  /*1e3a0*/  MOV R113, R108 ;  /* 0x0000006c00717202 */ /* 0x000fe40000000f00 */
[----:B------:R-:W-:Y:S01]  /*1e3b0*/  MOV R112, R105 ;  /* 0x0000006900707202 */ /* 0x000fe20000000f00 */
[----:B--2---:R-:W-:Y:S06]  /*1e3c0*/  FFMA.FTZ R88, R177, c[0x0][0x2d0], -R96 ;  /* 0x0000b400b1587a23 */ /* 0x004fec0000010860 */
[----:B------:R2:W-:Y:S10]  /*1e3d0*/  MUFU.EX2 R174, R92 ;  /* 0x0000005c00ae7308 */ /* 0x0005f40000000800 */
[----:B------:R3:W-:Y:S01]  /*1e3e0*/  MUFU.EX2 R177, R88 ;  /* 0x0000005800b17308 */ /* 0x0007e20000000800 */
[----:B-1----:R-:W1:Y:S01]  /*1e3f0*/  LDSM.16.MT88.4 R84, [R211+0x1900] ;  /* 0x00190000d354783b */ /* 0x002e620000004200 */
[----:B--2---:R-:W-:Y:S01]  /*1e400*/  FFMA.FTZ R92, R111, c[0x0][0x2d0], -R100 ;  /* 0x0000b4006f5c7a23 */ /* 0x004fe20000010864 */
[----:B------:R-:W-:Y:S04]  /*1e410*/  MOV R111, R171 ;  /* 0x000000ab006f7202 */ /* 0x000fe80000000f00 */
[----:B------:R-:W-:Y:S01]  /*1e420*/  MOV R124, R111 ;  /* 0x0000006f007c7202 */ /* 0x000fe20000000f00 */
[--C-:B---3--:R-:W-:Y:S04]  /*1e430*/  FFMA.FTZ R88, R176, c[0x0][0x2d0], -R96.reuse ;  /* 0x0000b400b0587a23 */ /* 0x108fe80000010860 */
[----:B------:R2:W3:Y:S01]  /*1e440*/  MUFU.EX2 R175, R88 ;  /* 0x0000005800af7308 */ /* 0x0004e20000000800 */
[-C--:B-1----:R-:W-:Y:S08]  /*1e450*/  HMMA.16816.F32.BF16 R52, R76, R84.reuse, R52 ;  /* 0x000000544c34723c */ /* 0x082ff00000041834 */
[C---:B------:R-:W-:Y:S04]  /*1e460*/  HMMA.16816.F32.BF16 R56, R80.reuse, R84, R56 ;  /* 0x000000545038723c */ /* 0x040fe80000041838 */
[----:B--2---:R-:W-:Y:S01]  /*1e470*/  FFMA.FTZ R88, R173, c[0x0][0x2d0], -R96 ;  /* 0x0000b400ad587a23 */ /* 0x004fe20000010860 */
[----:B---3--:R-:W-:Y:S01]  /*1e480*/  F2FP.BF16.PACK_AB R164, R175, R177 ;  /* 0x000000b1afa4723e */ /* 0x008fe200000010ff */
[----:B------:R-:W-:Y:S01]  /*1e490*/  MUFU.EX2 R173, R92 ;  /* 0x0000005c00ad7308 */ /* 0x000fe20000000800 */
[--C-:B------:R-:W-:Y:S01]  /*1e4a0*/  FFMA.FTZ R84, R99, c[0x0][0x2d0], -R100.reuse ;  /* 0x0000b40063547a23 */ /* 0x100fe20000010864 */
[-C--:B------:R-:W-:Y:S01]  /*1e4b0*/  HMMA.16816.F32.BF16 R60, R80, R86.reuse, R60 ;  /* 0x00000056503c723c */ /* 0x080fe2000004183c */
[----:B------:R-:W-:Y:S06]  /*1e4c0*/  LDSM.16.MT88.4 R96, [R210+0x2100] ;  /* 0x00210000d260783b */ /* 0x000fec0000004200 */
[--C-:B------:R-:W-:Y:S01]  /*1e4d0*/  FFMA.FTZ R80, R110, c[0x0][0x2d0], -R100.reuse ;  /* 0x0000b4006e507a23 */ /* 0x100fe20000010864 */
[----:B------:R-:W-:Y:S01]  /*1e4e0*/  HMMA.16816.F32.BF16 R64, R76, R86, R64 ;  /* 0x000000564c40723c */ /* 0x000fe20000041840 */
[----:B------:R-:W1:Y:S03]  /*1e4f0*/  MUFU.EX2 R176, R88 ;  /* 0x0000005800b07308 */ /* 0x000e660000000800 */
[----:B------:R-:W-:Y:S01]  /*1e500*/  FFMA.FTZ R81, R170, c[0x0][0x2d0], -R100 ;  /* 0x0000b400aa517a23 */ /* 0x000fe20000010864 */
[----:B------:R-:W-:Y:S01]  /*1e510*/  MOV R110, R106 ;  /* 0x0000006a006e7202 */ /* 0x000fe20000000f00 */
[--C-:B------:R-:W-:Y:S01]  /*1e520*/  FFMA.FTZ R100, R109, c[0x0][0x2d0], -R103.reuse ;  /* 0x0000b4006d647a23 */ /* 0x100fe20000010867 */
[----:B------:R-:W-:Y:S01]  /*1e530*/  F2FP.BF16.PACK_AB R76, R195, R194 ;  /* 0x000000c2c34c723e */ /* 0x000fe200000010ff */
[----:B------:R-:W2:Y:S01]  /*1e540*/  LDL R109, [R1+0x38] ;  /* 0x00003800016d7983 */ /* 0x000ea20000100800 */
[----:B------:R-:W-:Y:S02]  /*1e550*/  FFMA.FTZ R103, R107, c[0x0][0x2d0], -R103 ;  /* 0x0000b4006b677a23 */ /* 0x000fe40000010867 */
[----:B------:R3:W-:Y:S01]  /*1e560*/  MUFU.EX2 R171, R81 ;  /* 0x0000005100ab7308 */ /* 0x0007e20000000800 */
[----:B------:R-:W4:Y:S01]  /*1e570*/  LDL.LU R108, [R1+0x1c] ;  /* 0x00001c00016c7983 */ /* 0x000f220000300800 */
[----:B------:R-:W-:Y:S02]  /*1e580*/  F2FP.BF16.PACK_AB R78, R192, R193 ;  /* 0x000000c1c04e723e */ /* 0x000fe400000010ff */
[----:B------:R-:W-:Y:S01]  /*1e590*/  F2FP.BF16.PACK_AB R77, R189, R191 ;  /* 0x000000bfbd4d723e */ /* 0x000fe200000010ff */
[----:B------:R-:W4:Y:S01]  /*1e5a0*/  LDL.LU R107, [R1+0x20] ;  /* 0x00002000016b7983 */ /* 0x000f220000300800 */
[----:B------:R-:W-:Y:S02]  /*1e5b0*/  F2FP.BF16.PACK_AB R79, R185, R187 ;  /* 0x000000bbb94f723e */ /* 0x000fe400000010ff */
[----:B------:R-:W-:Y:S01]  /*1e5c0*/  F2FP.BF16.PACK_AB R82, R178, R182 ;  /* 0x000000b6b252723e */ /* 0x000fe200000010ff */
[----:B------:R-:W4:Y:S01]  /*1e5d0*/  LDL.LU R106, [R1+0x24] ;  /* 0x00002400016a7983 */ /* 0x000f220000300800 */
[----:B------:R3:W3:Y:S01]  /*1e5e0*/  MUFU.EX2 R170, R80 ;  /* 0x0000005000aa7308 */ /* 0x0006e20000000800 */
[----:B------:R-:W-:Y:S02]  /*1e5f0*/  F2FP.BF16.PACK_AB R83, R169, R168 ;  /* 0x000000a8a953723e */ /* 0x000fe400000010ff */
[----:B------:R-:W4:Y:S01]  /*1e600*/  LDL.LU R105, [R1+0x28] ;  /* 0x0000280001697983 */ /* 0x000f220000300800 */
[----:B-1----:R-:W-:Y:S02]  /*1e610*/  F2FP.BF16.PACK_AB R166, R174, R176 ;  /* 0x000000b0aea6723e */ /* 0x002fe400000010ff */
[----:B------:R-:W-:Y:S01]  /*1e620*/  MOV R125, R110 ;  /* 0x0000006e007d7202 */ /* 0x000fe20000000f00 */
[----:B------:R-:W1:Y:S03]  /*1e630*/  LDSM.16.MT88.4 R88, [R209+0x2100] ;  /* 0x00210000d158783b */ /* 0x000e660000004200 */
[----:B------:R3:W3:Y:S02]  /*1e640*/  MUFU.EX2 R172, R84 ;  /* 0x0000005400ac7308 */ /* 0x0006e40000000800 */
[----:B---3--:R-:W-:Y:S03]  /*1e650*/  F2FP.BF16.PACK_AB R81, R156, R157 ;  /* 0x0000009d9c51723e */ /* 0x008fe600000010ff */
[----:B------:R-:W3:Y:S05]  /*1e660*/  LDSM.16.MT88.4 R92, [R212+0x2100] ;  /* 0x00210000d45c783b */ /* 0x000eea0000004200 */
[----:B------:R-:W1:Y:S01]  /*1e670*/  MUFU.EX2 R103, R103 ;  /* 0x0000006700677308 */ /* 0x000e620000000800 */
[----:B------:R-:W-:Y:S02]  /*1e680*/  F2FP.BF16.PACK_AB R80, R158, R159 ;  /* 0x0000009f9e50723e */ /* 0x000fe400000010ff */
[----:B------:R-:W-:Y:S07]  /*1e690*/  F2FP.BF16.PACK_AB R167, R171, R170 ;  /* 0x000000aaaba7723e */ /* 0x000fee00000010ff */
[----:B------:R-:W3:Y:S01]  /*1e6a0*/  MUFU.EX2 R100, R100 ;  /* 0x0000006400647308 */ /* 0x000ee20000000800 */
[----:B------:R-:W3:Y:S01]  /*1e6b0*/  LDSM.16.MT88.4 R84, [R211+0x2100] ;  /* 0x00210000d354783b */ /* 0x000ee20000004200 */
[----:B------:R-:W-:Y:S02]  /*1e6c0*/  F2FP.BF16.PACK_AB R165, R172, R173 ;  /* 0x000000adaca5723e */ /* 0x000fe400000010ff */
[----:B-1----:R-:W-:Y:S01]  /*1e6d0*/  F2FP.BF16.PACK_AB R162, R103, R102 ;  /* 0x0000006667a2723e */ /* 0x002fe200000010ff */
[-C--:B------:R-:W-:Y:S03]  /*1e6e0*/  HMMA.16816.F32.BF16 R4, R76, R88.reuse, R4 ;  /* 0x000000584c04723c */ /* 0x080fe60000041804 */
[----:B---3--:R-:W-:Y:S05]  /*1e6f0*/  F2FP.BF16.PACK_AB R160, R101, R100 ;  /* 0x0000006465a0723e */ /* 0x008fea00000010ff */
[C---:B------:R-:W-:Y:S07]  /*1e700*/  HMMA.16816.F32.BF16 R8, R80.reuse, R88, R8 ;  /* 0x000000585008723c */ /* 0x040fee0000041808 */
[--C-:B------:R-:W-:Y:S01]  /*1e710*/  FFMA.FTZ R88, R113, c[0x0][0x2d0], -R2.reuse ;  /* 0x0000b40071587a23 */ /* 0x100fe20000010802 */
[-C--:B------:R-:W-:Y:S03]  /*1e720*/  HMMA.16816.F32.BF16 R12, R80, R90.reuse, R12 ;  /* 0x0000005a500c723c */ /* 0x080fe6000004180c */
[----:B------:R1:W-:Y:S05]  /*1e730*/  MUFU.EX2 R89, R88 ;  /* 0x0000005800597308 */ /* 0x0003ea0000000800 */
[C---:B------:R-:W-:Y:S08]  /*1e740*/  HMMA.16816.F32.BF16 R16, R76.reuse, R90, R16 ;  /* 0x0000005a4c10723c */ /* 0x040ff00000041810 */
[-C--:B------:R-:W-:Y:S08]  /*1e750*/  HMMA.16816.F32.BF16 R20, R76, R92.reuse, R20 ;  /* 0x0000005c4c14723c */ /* 0x080ff00000041814 */
[C---:B------:R-:W-:Y:S04]  /*1e760*/  HMMA.16816.F32.BF16 R24, R80.reuse, R92, R24 ;  /* 0x0000005c5018723c */ /* 0x040fe80000041818 */
[--C-:B-1----:R-:W-:Y:S02]  /*1e770*/  FFMA.FTZ R88, R112, c[0x0][0x2d0], -R2.reuse ;  /* 0x0000b40070587a23 */ /* 0x102fe40000010802 */
[----:B------:R-:W-:Y:S02]  /*1e780*/  FFMA.FTZ R2, R75, c[0x0][0x2d0], -R2 ;  /* 0x0000b4004b027a23 */ /* 0x000fe40000010802 */
[-C--:B------:R-:W-:Y:S01]  /*1e790*/  HMMA.16816.F32.BF16 R28, R80, R94.reuse, R28 ;  /* 0x0000005e501c723c */ /* 0x080fe2000004181c */
[----:B------:R-:W1:Y:S07]  /*1e7a0*/  MUFU.EX2 R90, R88 ;  /* 0x00000058005a7308 */ /* 0x000e6e0000000800 */
[C---:B------:R-:W-:Y:S03]  /*1e7b0*/  HMMA.16816.F32.BF16 R32, R76.reuse, R94, R32 ;  /* 0x0000005e4c20723c */ /* 0x040fe60000041820 */
[----:B------:R-:W-:Y:S05]  /*1e7c0*/  MUFU.EX2 R88, R74 ;  /* 0x0000004a00587308 */ /* 0x000fea0000000800 */
[-C--:B------:R-:W-:Y:S05]  /*1e7d0*/  HMMA.16816.F32.BF16 R36, R76, R96.reuse, R36 ;  /* 0x000000604c24723c */ /* 0x080fea0000041824 */
[----:B------:R-:W3:Y:S03]  /*1e7e0*/  MUFU.EX2 R74, R2 ;  /* 0x00000002004a7308 */ /* 0x000ee60000000800 */
[C---:B------:R-:W-:Y:S04]  /*1e7f0*/  HMMA.16816.F32.BF16 R40, R80.reuse, R96, R40 ;  /* 0x000000605028723c */ /* 0x040fe80000041828 */
[----:B-1----:R-:W-:Y:S04]  /*1e800*/  F2FP.BF16.PACK_AB R161, R90, R89 ;  /* 0x000000595aa1723e */ /* 0x002fe800000010ff */
[-C--:B------:R-:W-:Y:S08]  /*1e810*/  HMMA.16816.F32.BF16 R44, R80, R98.reuse, R44 ;  /* 0x00000062502c723c */ /* 0x080ff0000004182c */
[C---:B------:R-:W-:Y:S04]  /*1e820*/  HMMA.16816.F32.BF16 R48, R76.reuse, R98, R48 ;  /* 0x000000624c30723c */ /* 0x040fe80000041830 */
[----:B---3--:R-:W-:Y:S04]  /*1e830*/  F2FP.BF16.PACK_AB R163, R74, R88 ;  /* 0x000000584aa3723e */ /* 0x008fe800000010ff */
[-C--:B------:R-:W-:Y:S08]  /*1e840*/  HMMA.16816.F32.BF16 R52, R76, R84.reuse, R52 ;  /* 0x000000544c34723c */ /* 0x080ff00000041834 */
[C---:B------:R-:W-:Y:S08]  /*1e850*/  HMMA.16816.F32.BF16 R56, R80.reuse, R84, R56 ;  /* 0x000000545038723c */ /* 0x040ff00000041838 */
[-C--:B------:R-:W-:Y:S08]  /*1e860*/  HMMA.16816.F32.BF16 R60, R80, R86.reuse, R60 ;  /* 0x00000056503c723c */ /* 0x080ff0000004183c */
[----:B------:R-:W-:Y:S04]  /*1e870*/  HMMA.16816.F32.BF16 R64, R76, R86, R64 ;  /* 0x000000564c40723c */ /* 0x000fe80000041840 */
[----:B--2---:R-:W-:Y:S02]  /*1e880*/  ISETP.GT.AND P0, PT, R225, R109, PT ;  /* 0x0000006de100720c */ /* 0x004fe40003f04270 */
[----:B------:R-:W-:Y:S01]  /*1e890*/  MOV R225, R226 ;  /* 0x000000e200e17202 */ /* 0x000fe20000000f00 */
[----:B----4-:R-:W-:Y:S05]  /*1e8a0*/  FFMA.FTZ R73, R73, R108, R249 ;  /* 0x0000006c49497223 */ /* 0x010fea00000100f9 */
[----:B------:R-:W-:Y:S02]  /*1e8b0*/  FADD.FTZ R73, R251, R73 ;  /* 0x00000049fb497221 */ /* 0x000fe40000010000 */
[----:B------:R-:W-:Y:S02]  /*1e8c0*/  FFMA.FTZ R69, R69, R107, R246 ;  /* 0x0000006b45457223 */ /* 0x000fe400000100f6 */
[----:B------:R-:W-:Y:S02]  /*1e8d0*/  FFMA.FTZ R68, R68, R106, R240 ;  /* 0x0000006a44447223 */ /* 0x000fe400000100f0 */
[----:B------:R-:W-:Y:S02]  /*1e8e0*/  FADD.FTZ R73, R104, R73 ;  /* 0x0000004968497221 */ /* 0x000fe40000010000 */
[----:B------:R-:W-:Y:S02]  /*1e8f0*/  FFMA.FTZ R0, R0, R105, R184 ;  /* 0x0000006900007223 */ /* 0x000fe400000100b8 */
[----:B------:R-:W-:Y:S01]  /*1e900*/  FADD.FTZ R69, R247, R69 ;  /* 0x00000045f7457221 */ /* 0x000fe20000010000 */
        /* <DEDUP_REMOVED lines=93> */
[----:B------:R-:W-:Y:S01]  /*1eee0*/  FADD.FTZ R8, R100, R8 ;  /* 0x0000000864087221 */ /* 0x000fe20000010000 */
[----:B------:R-:W-:Y:S01]  /*1eef0*/  MOV R100, R71 ;  /* 0x0000004700647202 */ /* 0x000fe20000000f00 */
[----:B------:R-:W-:Y:S02]  /*1ef00*/  FADD.FTZ R4, R89, R4 ;  /* 0x0000000459047221 */ /* 0x000fe40000010000 */
[----:B------:R-:W-:Y:S02]  /*1ef10*/  FADD.FTZ R5, R172, R0 ;  /* 0x00000000ac057221 */ /* 0x000fe40000010000 */
[----:B------:R-:W-:Y:S02]  /*1ef20*/  FADD.FTZ R6, R176, R2 ;  /* 0x00000002b0067221 */ /* 0x000fe40000010000 */
[----:B------:R-:W-:Y:S01]  /*1ef30*/  FADD.FTZ R0, R101, R8 ;  /* 0x0000000865007221 */ /* 0x000fe20000010000 */
[----:B------:R-:W-:Y:S01]  /*1ef40*/  MOV R101, R70 ;  /* 0x0000004600657202 */ /* 0x000fe20000000f00 */
        /* <DEDUP_REMOVED lines=8> */
[----:B------:R-:W-:Y:S02]  /*1efd0*/  FADD.FTZ R2, R103, R2 ;  /* 0x0000000267027221 */ /* 0x000fe40000010000 */
[----:B------:R-:W-:Y:S01]  /*1efe0*/  FADD.FTZ R0, R74, R0 ;  /* 0x000000004a007221 */ /* 0x000fe20000010000 */
[----:B------:R-:W-:Y:S04]  /*1eff0*/  STL [R1+0x20], R4 ;  /* 0x0000200401007387 */ /* 0x000fe80000100800 */
[----:B------:R1:W-:Y:S04]  /*1f000*/  STL [R1+0x24], R2 ;  /* 0x0000240201007387 */ /* 0x0003e80000100800 */
[----:B------:R2:W-:Y:S01]  /*1f010*/  STL [R1+0x28], R0 ;  /* 0x0000280001007387 */ /* 0x0005e20000100800 */
[----:B-1----:R-:W-:Y:S01]  /*1f020*/  MOV R2, R72 ;  /* 0x0000004800027202 */ /* 0x002fe20000000f00 */
[----:B------:R-:W-:-:S05]  /*1f030*/  @P0 BRA `(.L_x_460) ;  /* 0xffffb7a000000947 */ /* 0x000fca000383ffff */
.L_x_459:
[----:B--2---:R-:W2:Y:S02]  /*1f040*/  LDL R0, [R1+0x18] ;  /* 0x0000180001007983 */ /* 0x004ea40000100800 */
[----:B--2---:R-:W-:-:S13]  /*1f050*/  ISETP.GE.AND P0, PT, R226, R0, PT ;  /* 0x00000000e200720c */ /* 0x004fda0003f06270 */
[----:B------:R-:W-:Y:S05]  /*1f060*/  @!P0 BRA `(.L_x_461) ;  /* 0x0000677000008947 */ /* 0x000fea0003800000 */
[----:B------:R-:W2:Y:S01]  /*1f070*/  LDL.LU.64 R6, [R1+0x50] ;  /* 0x0000500001067983 */ /* 0x000ea20000300a00 */
[----:B------:R-:W-:Y:S02]  /*1f080*/  UMOV UR10, 0x60 ;  /* 0x00000060000a7882 */ /* 0x000fe40000000000 */
[----:B------:R-:W-:Y:S01]  /*1f090*/  ULDC.64 UR4, c[0x0][0x208] ;  /* 0x0000820000047ab9 */ /* 0x000fe20000000a00 */
[----:B-1----:R-:W3:Y:S04]  /*1f0a0*/  LDL.LU.64 R4, [R1+0x58] ;  /* 0x0000580001047983 */ /* 0x002ee80000300a00 */
[----:B------:R-:W4:Y:S01]  /*1f0b0*/  LDL R0, [R1+0x60] ;  /* 0x0000600001007983 */ /* 0x000f220000100800 */
[----:B------:R-:W-:Y:S01]  /*1f0c0*/  MOV R8, c[0x0][0x2c4] ;  /* 0x0000b10000087a02 */ /* 0x000fe20000000f00 */
[----:B------:R-:W-:Y:S01]  /*1f0d0*/  UIMAD.WIDE.U32 UR12, UR10, UR4, URZ ;  /* 0x000000040a0c72a5 */ /* 0x000fe2000f8e003f */
[----:B------:R-:W-:Y:S01]  /*1f0e0*/  MOV R103, R3 ;  /* 0x0000000300677202 */ /* 0x000fe20000000f00 */
[----:B------:R-:W-:Y:S01]  /*1f0f0*/  UIMAD UR10, UR10, UR5, URZ ;  /* 0x000000050a0a72a4 */ /* 0x000fe2000f8e023f */
[----:B------:R-:W-:Y:S01]  /*1f100*/  ISETP.NE.AND P1, PT, R8, 0x1, PT ;  /* 0x000000010800780c */ /* 0x000fe20003f25270 */
[----:B------:R-:W-:Y:S01]  /*1f110*/  UMOV UR6, 0x5 ;  /* 0x0000000500067882 */ /* 0x000fe20000000000 */
[----:B------:R-:W-:Y:S01]  /*1f120*/  MOV R101, R71 ;  /* 0x0000004700657202 */ /* 0x000fe20000000f00 */
[----:B------:R-:W-:Y:S01]  /*1f130*/  ULDC.64 UR4, c[0x0][0x1e0] ;  /* 0x0000780000047ab9 */ /* 0x000fe20000000a00 */
[----:B------:R-:W-:Y:S01]  /*1f140*/  IMAD.MOV.U32 R100, RZ, RZ, R72 ;  /* 0x000000ffff647224 */ /* 0x000fe200078e0048 */
[----:B------:R-:W-:Y:S01]  /*1f150*/  USHF.L.U64.HI UR5, UR4, UR6, UR5 ;  /* 0x0000000604057299 */ /* 0x000fe20008010205 */
[----:B------:R-:W-:Y:S01]  /*1f160*/  IMAD.MOV.U32 R102, RZ, RZ, R70 ;  /* 0x000000ffff667224 */ /* 0x000fe200078e0046 */
[----:B------:R-:W-:-:S02]  /*1f170*/  USHF.L.U32 UR4, UR4, 0x5, URZ ;  /* 0x0000000504047899 */ /* 0x000fc4000800063f */
[----:B------:R-:W-:Y:S01]  /*1f180*/  UIADD3 UR10, UR13, UR10, URZ ;  /* 0x0000000a0d0a7290 */ /* 0x000fe2000fffe03f */
[----:B--2---:R-:W-:Y:S01]  /*1f190*/  IMAD.MOV.U32 R3, RZ, RZ, R7 ;  /* 0x000000ffff037224 */ /* 0x004fe200078e0007 */
[----:B---3--:R-:W-:Y:S02]  /*1f1a0*/  MOV R2, R4 ;  /* 0x0000000400027202 */ /* 0x008fe40000000f00 */
[----:B----4-:R-:W-:-:S03]  /*1f1b0*/  @P1 IMAD.HI.U32 R0, R0, c[0x0][0x2c8], RZ ;  /* 0x0000b20000001a27 */ /* 0x010fc600078e00ff */
[----:B------:R1:W-:Y:S04]  /*1f1c0*/  STL.64 [R1], R2 ;  /* 0x0000000201007387 */ /* 0x0003e80000100a00 */
[----:B------:R1:W-:Y:S02]  /*1f1d0*/  @P1 STL [R1+0x8], R0 ;  /* 0x0000080001001387 */ /* 0x0003e40000100800 */
.L_x_478:
[----:B------:R-:W-:Y:S04]  /*1f1e0*/  DEPBAR.LE SB0, 0x0 ;  /* 0x000080000000791a */ /* 0x000fe80000000000 */
[----:B------:R-:W-:Y:S01]  /*1f1f0*/  BAR.SYNC.DEFER_BLOCKING 0x0 ;  /* 0x0000000000007b1d */ /* 0x000fe20000010000 */
[----:B-12---:R-:W-:Y:S01]  /*1f200*/  SHF.R.S32.HI R2, RZ, 0x1f, R226 ;  /* 0x0000001fff027819 */ /* 0x006fe200000114e2 */
[----:B------:R-:W-:Y:S01]  /*1f210*/  IMAD R0, R226, UR10, RZ ;  /* 0x0000000ae2007c24 */ /* 0x000fe2000f8e02ff */
[----:B------:R-:W-:Y:S02]  /*1f220*/  MOV R198, c[0x0][0x208] ;  /* 0x0000820000c67a02 */ /* 0x000fe40000000f00 */
[----:B------:R-:W-:Y:S01]  /*1f230*/  MOV R228, c[0x0][0x2c4] ;  /* 0x0000b10000e47a02 */ /* 0x000fe20000000f00 */
[----:B------:R-:W-:Y:S01]  /*1f240*/  IMAD R0, R2, UR12, R0 ;  /* 0x0000000c02007c24 */ /* 0x000fe2000f8e0200 */
[----:B------:R-:W-:Y:S02]  /*1f250*/  SHF.L.U32 R198, R198, 0x5, RZ ;  /* 0x00000005c6c67819 */ /* 0x000fe400000006ff */
[----:B------:R-:W-:Y:S01]  /*1f260*/  ISETP.NE.AND P3, PT, R228, 0x1, PT ;  /* 0x00000001e400780c */ /* 0x000fe20003f65270 */
        /* <DEDUP_REMOVED lines=16> */
[----:B------:R-:W2:Y:S01]  /*1f370*/  LDL.64 R248, [R1+0x48] ;  /* 0x0000480001f87983 */ /* 0x000ea20000100a00 */
        /* <DEDUP_REMOVED lines=28> */
[-C--:B------:R-:W-:Y:S01]  /*1f540*/  HMMA.16816.F32.BF16 R12, R180, R178.reuse, R12 ;  /* 0x000000b2b40c723c */ /* 0x080fe2000004180c */
[----:B------:R-:W-:Y:S03]  /*1f550*/  MOV R197, 0x5 ;  /* 0x0000000500c57802 */ /* 0x000fe60000000f00 */
[C---:B------:R-:W-:Y:S02]  /*1f560*/  LEA R2, P0, R176.reuse, c[0x0][0x1f8], 0x1 ;  /* 0x00007e00b0027a11 */ /* 0x040fe400078008ff */
[----:B------:R-:W-:Y:S02]  /*1f570*/  IADD3 R0, R177, R0, RZ ;  /* 0x00000000b1007210 */ /* 0x000fe40007ffe0ff */
[C---:B------:R-:W-:Y:S01]  /*1f580*/  HMMA.16816.F32.BF16 R16, R172.reuse, R178, R16 ;  /* 0x000000b2ac10723c */ /* 0x040fe20000041810 */
[----:B------:R-:W-:Y:S03]  /*1f590*/  MOV R196, c[0x0][0x208] ;  /* 0x0000820000c47a02 */ /* 0x000fe60000000f00 */
[----:B------:R-:W-:Y:S02]  /*1f5a0*/  LEA.HI.X R3, R176, c[0x0][0x1fc], R0, 0x1, P0 ;  /* 0x00007f00b0037a11 */ /* 0x000fe400000f0c00 */
[----:B------:R-:W2:Y:S01]  /*1f5b0*/  LDSM.16.M88.4 R176, [R220] ;  /* 0x00000000dcb0783b */ /* 0x000ea20000000200 */
[----:B------:R-:W-:Y:S01]  /*1f5c0*/  SHF.L.U64.HI R196, R196, R197, c[0x0][0x20c] ;  /* 0x00008300c4c47619 */ /* 0x000fe200000102c5 */
        /* <DEDUP_REMOVED lines=10> */
[----:B------:R-:W-:Y:S01]  /*1f670*/  IADD3 R188, P1, R2, R198, RZ ;  /* 0x000000c602bc7210 */ /* 0x000fe20007f3e0ff */
[-C--:B------:R-:W-:Y:S04]  /*1f680*/  HMMA.16816.F32.BF16 R44, R180, R190.reuse, R44 ;  /* 0x000000beb42c723c */ /* 0x080fe8000004182c */
[----:B------:R-:W-:Y:S02]  /*1f690*/  IADD3.X R189, R3, R196, RZ, P1, !PT ;  /* 0x000000c403bd7210 */ /* 0x000fe40000ffe4ff */
[----:B------:R-:W-:Y:S02]  /*1f6a0*/  IADD3 R186, P0, R188, R198, RZ ;  /* 0x000000c6bcba7210 */ /* 0x000fe40007f1e0ff */
[C---:B------:R-:W-:Y:S01]  /*1f6b0*/  HMMA.16816.F32.BF16 R48, R172.reuse, R190, R48 ;  /* 0x000000beac30723c */ /* 0x040fe20000041830 */
[----:B------:R4:W-:Y:S03]  /*1f6c0*/  LDGSTS.E.BYPASS.LTC128B.128 [R227+0x900], [R188.64], !P5 ;  /* 0x00900000bce37fae */ /* 0x0009e6000e901d48 */
[----:B------:R-:W-:Y:S02]  /*1f6d0*/  IADD3.X R187, R189, R196, RZ, P0, !PT ;  /* 0x000000c4bdbb7210 */ /* 0x000fe400007fe4ff */
[----:B------:R-:W-:Y:S02]  /*1f6e0*/  IADD3 R184, P2, R186, R198, RZ ;  /* 0x000000c6bab87210 */ /* 0x000fe40007f5e0ff */
[-C--:B------:R-:W-:Y:S01]  /*1f6f0*/  HMMA.16816.F32.BF16 R52, R172, R192.reuse, R52 ;  /* 0x000000c0ac34723c */ /* 0x080fe20000041834 */
[----:B------:R1:W-:Y:S03]  /*1f700*/  LDGSTS.E.BYPASS.LTC128B.128 [R227+0x1100], [R186.64], !P5 ;  /* 0x01100000bae37fae */ /* 0x0003e6000e901d48 */
[----:B------:R-:W-:Y:S02]  /*1f710*/  IADD3.X R185, R187, R196, RZ, P2, !PT ;  /* 0x000000c4bbb97210 */ /* 0x000fe400017fe4ff */
[----:B---3--:R-:W-:Y:S02]  /*1f720*/  IADD3 R2, P1, R184, R198, RZ ;  /* 0x000000c6b8027210 */ /* 0x008fe40007f3e0ff */
[C---:B------:R-:W-:Y:S01]  /*1f730*/  HMMA.16816.F32.BF16 R56, R180.reuse, R192, R56 ;  /* 0x000000c0b438723c */ /* 0x040fe20000041838 */
[----:B------:R3:W-:Y:S03]  /*1f740*/  LDGSTS.E.BYPASS.LTC128B.128 [R227+0x1900], [R184.64], !P5 ;  /* 0x01900000b8e37fae */ /* 0x0007e6000e901d48 */
[----:B------:R-:W-:Y:S02]  /*1f750*/  IADD3.X R3, R185, R196, RZ, P1, !PT ;  /* 0x000000c4b9037210 */ /* 0x000fe40000ffe4ff */
[----:B------:R-:W-:Y:S02]  /*1f760*/  IADD3 R190, P0, R2, R198, RZ ;  /* 0x000000c602be7210 */ /* 0x000fe40007f1e0ff */
[-C--:B------:R-:W-:Y:S01]  /*1f770*/  HMMA.16816.F32.BF16 R60, R180, R194.reuse, R60 ;  /* 0x000000c2b43c723c */ /* 0x080fe2000004183c */
[----:B------:R2:W-:Y:S03]  /*1f780*/  LDGSTS.E.BYPASS.LTC128B.128 [R227+0x2100], [R2.64], !P5 ;  /* 0x0210000002e37fae */ /* 0x0005e6000e901d48 */
[----:B------:R-:W-:Y:S04]  /*1f790*/  IADD3.X R191, R3, R196, RZ, P0, !PT ;  /* 0x000000c403bf7210 */ /* 0x000fe800007fe4ff */
[C---:B------:R-:W-:Y:S01]  /*1f7a0*/  HMMA.16816.F32.BF16 R64, R172.reuse, R194, R64 ;  /* 0x000000c2ac40723c */ /* 0x040fe20000041840 */
[----:B------:R4:W-:Y:S07]  /*1f7b0*/  LDGSTS.E.BYPASS.LTC128B.128 [R227+0x2900], [R190.64], !P5 ;  /* 0x02900000bee37fae */ /* 0x0009ee000e901d48 */
[-C--:B-1----:R-:W-:Y:S01]  /*1f7c0*/  HMMA.16816.F32.BF16 R68, R172, R168.reuse, R68 ;  /* 0x000000a8ac44723c */ /* 0x082fe20000041844 */
[----:B------:R-:W-:Y:S07]  /*1f7d0*/  LDSM.16.M88.4 R192, [R216+0x8100] ;  /* 0x00810000d8c0783b */ /* 0x000fee0000000200 */
[C---:B------:R-:W-:Y:S01]  /*1f7e0*/  HMMA.16816.F32.BF16 R72, R180.reuse, R168, R72 ;  /* 0x000000a8b448723c */ /* 0x040fe20000041848 */
[----:B---3--:R-:W-:Y:S07]  /*1f7f0*/  LDSM.16.M88.4 R184, [R216+0x6100] ;  /* 0x00610000d8b8783b */ /* 0x008fee0000000200 */
[-C--:B------:R-:W-:Y:S01]  /*1f800*/  HMMA.16816.F32.BF16 R76, R180, R170.reuse, R76 ;  /* 0x000000aab44c723c */ /* 0x080fe2000004184c */
[----:B------:R-:W-:Y:S07]  /*1f810*/  LDSM.16.M88.4 R196, [R214+0x3900] ;  /* 0x00390000d6c4783b */ /* 0x000fee0000000200 */
[C---:B------:R-:W-:Y:S01]  /*1f820*/  HMMA.16816.F32.BF16 R80, R172.reuse, R170, R80 ;  /* 0x000000aaac50723c */ /* 0x040fe20000041850 */
[----:B----4-:R-:W1:Y:S07]  /*1f830*/  LDSM.16.M88.4 R188, [R214+0x3100] ;  /* 0x00310000d6bc783b */ /* 0x010e6e0000000200 */
[-C--:B--2---:R-:W-:Y:S01]  /*1f840*/  HMMA.16816.F32.BF16 R84, R172, R176.reuse, R84 ;  /* 0x000000b0ac54723c */ /* 0x084fe20000041854 */
[----:B------:R-:W2:Y:S07]  /*1f850*/  LDSM.16.M88.4 R200, [R214+0x4100] ;  /* 0x00410000d6c8783b */ /* 0x000eae0000000200 */
[C---:B------:R-:W-:Y:S01]  /*1f860*/  HMMA.16816.F32.BF16 R88, R180.reuse, R176, R88 ;  /* 0x000000b0b458723c */ /* 0x040fe20000041858 */
[----:B------:R-:W3:Y:S07]  /*1f870*/  LDSM.16.M88.4 R168, [R214+0x4900] ;  /* 0x00490000d6a8783b */ /* 0x000eee0000000200 */
[-C--:B------:R-:W-:Y:S01]  /*1f880*/  HMMA.16816.F32.BF16 R92, R180, R178.reuse, R92 ;  /* 0x000000b2b45c723c */ /* 0x080fe2000004185c */
[----:B------:R-:W4:Y:S07]  /*1f890*/  LDSM.16.M88.4 R180, [R214+0x5100] ;  /* 0x00510000d6b4783b */ /* 0x000f2e0000000200 */
[----:B------:R-:W-:Y:S01]  /*1f8a0*/  HMMA.16816.F32.BF16 R96, R172, R178, R96 ;  /* 0x000000b2ac60723c */ /* 0x000fe20000041860 */
[----:B------:R-:W2:Y:S07]  /*1f8b0*/  LDSM.16.M88.4 R204, [R214+0x5900] ;  /* 0x00590000d6cc783b */ /* 0x000eae0000000200 */
[-C--:B-1----:R-:W-:Y:S01]  /*1f8c0*/  HMMA.16816.F32.BF16 R4, R184, R188.reuse, R4 ;  /* 0x000000bcb804723c */ /* 0x082fe20000041804 */
[----:B------:R-:W-:Y:S07]  /*1f8d0*/  LDSM.16.M88.4 R172, [R217+0x6100] ;  /* 0x00610000d9ac783b */ /* 0x000fee0000000200 */
[C---:B------:R-:W-:Y:S01]  /*1f8e0*/  HMMA.16816.F32.BF16 R8, R192.reuse, R188, R8 ;  /* 0x000000bcc008723c */ /* 0x040fe20000041808 */
[----:B------:R-:W1:Y:S07]  /*1f8f0*/  LDSM.16.M88.4 R176, [R213] ;  /* 0x00000000d5b0783b */ /* 0x000e6e0000000200 */
[-C--:B------:R-:W-:Y:S01]  /*1f900*/  HMMA.16816.F32.BF16 R12, R192, R190.reuse, R12 ;  /* 0x000000bec00c723c */ /* 0x080fe2000004180c */
[----:B------:R-:W0:Y:S07]  /*1f910*/  LDGDEPBAR ;  /* 0x00000000000079af */ /* 0x000e2e0000000000 */
[C---:B------:R-:W-:Y:S01]  /*1f920*/  HMMA.16816.F32.BF16 R16, R184.reuse, R190, R16 ;  /* 0x000000beb810723c */ /* 0x040fe20000041810 */
[----:B------:R-:W1:Y:S07]  /*1f930*/  LDSM.16.M88.4 R188, [R217+0x8100] ;  /* 0x00810000d9bc783b */ /* 0x000e6e0000000200 */
[-C--:B------:R-:W-:Y:S08]  /*1f940*/  HMMA.16816.F32.BF16 R20, R184, R196.reuse, R20 ;  /* 0x000000c4b814723c */ /* 0x080ff00000041814 */
[C---:B------:R-:W-:Y:S08]  /*1f950*/  HMMA.16816.F32.BF16 R24, R192.reuse, R196, R24 ;  /* 0x000000c4c018723c */ /* 0x040ff00000041818 */
[-C--:B------:R-:W-:Y:S08]  /*1f960*/  HMMA.16816.F32.BF16 R28, R192, R198.reuse, R28 ;  /* 0x000000c6c01c723c */ /* 0x080ff0000004181c */
[C---:B------:R-:W-:Y:S08]  /*1f970*/  HMMA.16816.F32.BF16 R32, R184.reuse, R198, R32 ;  /* 0x000000c6b820723c */ /* 0x040ff00000041820 */
        /* <DEDUP_REMOVED lines=45> */
[----:B------:R-:W2:Y:S10]  /*1fc50*/  MUFU.TANH R237, R12 ;  /* 0x0000000c00ed7308 */ /* 0x000eb40000002400 */
[----:B------:R-:W2:Y:S01]  /*1fc60*/  MUFU.TANH R230, R13 ;  /* 0x0000000d00e67308 */ /* 0x000ea20000002400 */
[----:B-1----:R-:W1:Y:S01]  /*1fc70*/  LDSM.16.M88.4 R8, [R213+0x1000] ;  /* 0x00100000d508783b */ /* 0x002e620000000200 */
[-C--:B----4-:R-:W-:Y:S08]  /*1fc80*/  HMMA.16816.F32.BF16 R20, R172, R4.reuse, R20 ;  /* 0x00000004ac14723c */ /* 0x090ff00000041814 */
[----:B------:R-:W4:Y:S01]  /*1fc90*/  MUFU.TANH R242, R14 ;  /* 0x0000000e00f27308 */ /* 0x000f220000002400 */
        /* <DEDUP_REMOVED lines=57> */
[----:B------:R-:W3:Y:S03]  /*20030*/  MUFU.TANH R178, R59 ;  /* 0x0000003b00b27308 */ /* 0x000ee60000002400 */
[----:B------:R-:W-:Y:S02]  /*20040*/  FMUL.FTZ R54, R54, c[0x0][0x320] ;  /* 0x0000c80036367a20 */ /* 0x000fe40000410000 */
[----:B------:R-:W-:Y:S02]  /*20050*/  FMUL.FTZ R55, R55, c[0x0][0x320] ;  /* 0x0000c80037377a20 */ /* 0x000fe40000410000 */
[C---:B------:R-:W-:Y:S01]  /*20060*/  HMMA.16816.F32.BF16 R80, R172.reuse, R10, R80 ;  /* 0x0000000aac50723c */ /* 0x040fe20000041850 */
[----:B------:R-:W3:Y:S02]  /*20070*/  LDL R11, [R1+0x8] ;  /* 0x00000800010b7983 */ /* 0x000ee40000100800 */
[----:B------:R4:W3:Y:S01]  /*20080*/  MUFU.TANH R59, R62 ;  /* 0x0000003e003b7308 */ /* 0x0008e20000002400 */
[----:B------:R-:W-:Y:S01]  /*20090*/  FMUL.FTZ R56, R56, c[0x0][0x320] ;  /* 0x0000c80038387a20 */ /* 0x000fe20000410000 */
[----:B------:R-:W3:Y:S01]  /*200a0*/  LDL R10, [R1+0x34] ;  /* 0x00003400010a7983 */ /* 0x000ee20000100800 */
[----:B------:R-:W-:Y:S02]  /*200b0*/  FMUL.FTZ R57, R57, c[0x0][0x320] ;  /* 0x0000c80039397a20 */ /* 0x000fe40000410000 */
[-C--:B--2---:R-:W-:Y:S01]  /*200c0*/  HMMA.16816.F32.BF16 R84, R172, R4.reuse, R84 ;  /* 0x00000004ac54723c */ /* 0x084fe20000041854 */
[----:B-1----:R-:W2:Y:S03]  /*200d0*/  LDL R58, [R1+0x18] ;  /* 0x00001800013a7983 */ /* 0x002ea60000100800 */
[----:B------:R-:W-:Y:S01]  /*200e0*/  FMUL.FTZ R60, R60, c[0x0][0x320] ;  /* 0x0000c8003c3c7a20 */ /* 0x000fe20000410000 */
[----:B------:R-:W1:Y:S01]  /*200f0*/  MUFU.TANH R21, R21 ;  /* 0x0000001500157308 */ /* 0x000e620000002400 */
[----:B------:R-:W-:Y:S02]  /*20100*/  FMUL.FTZ R61, R61, c[0x0][0x320] ;  /* 0x0000c8003d3d7a20 */ /* 0x000fe40000410000 */
[C---:B------:R-:W-:Y:S04]  /*20110*/  HMMA.16816.F32.BF16 R88, R188.reuse, R4, R88 ;  /* 0x00000004bc58723c */ /* 0x040fe80000041858 */
[----:B------:R-:W-:Y:S02]  /*20120*/  FMUL.FTZ R63, R63, c[0x0][0x320] ;  /* 0x0000c8003f3f7a20 */ /* 0x000fe40000410000 */
[----:B------:R-:W-:Y:S01]  /*20130*/  FMUL.FTZ R64, R64, c[0x0][0x320] ;  /* 0x0000c80040407a20 */ /* 0x000fe20000410000 */
[----:B------:R1:W1:Y:S01]  /*20140*/  MUFU.TANH R198, R22 ;  /* 0x0000001600c67308 */ /* 0x0002620000002400 */
[-C--:B------:R-:W-:Y:S01]  /*20150*/  HMMA.16816.F32.BF16 R92, R188, R6.reuse, R92 ;  /* 0x00000006bc5c723c */ /* 0x080fe2000004185c */
[----:B----4-:R-:W3:Y:S03]  /*20160*/  LDL R62, [R1+0x30] ;  /* 0x00003000013e7983 */ /* 0x010ee60000100800 */
[----:B------:R-:W-:Y:S02]  /*20170*/  FMUL.FTZ R65, R65, c[0x0][0x320] ;  /* 0x0000c80041417a20 */ /* 0x000fe40000410000 */
[----:B------:R-:W-:Y:S02]  /*20180*/  FMUL.FTZ R66, R66, c[0x0][0x320] ;  /* 0x0000c80042427a20 */ /* 0x000fe40000410000 */
[----:B------:R-:W-:Y:S01]  /*20190*/  HMMA.16816.F32.BF16 R96, R172, R6, R96 ;  /* 0x00000006ac60723c */ /* 0x000fe20000041860 */
[----:B------:R1:W1:Y:S03]  /*201a0*/  MUFU.TANH R184, R23 ;  /* 0x0000001700b87308 */ /* 0x0002660000002400 */
[----:B------:R-:W-:Y:S02]  /*201b0*/  FMUL.FTZ R67, R67, c[0x0][0x320] ;  /* 0x0000c80043437a20 */ /* 0x000fe40000410000 */
[----:B------:R-:W-:Y:S02]  /*201c0*/  FMUL.FTZ R68, R68, c[0x0][0x320] ;  /* 0x0000c80044447a20 */ /* 0x000fe40000410000 */
[----:B------:R-:W-:Y:S03]  /*201d0*/  FMUL.FTZ R69, R69, c[0x0][0x320] ;  /* 0x0000c80045457a20 */ /* 0x000fe60000410000 */
        /* <DEDUP_REMOVED lines=9> */
[----:B------:R-:W3:Y:S01]  /*20270*/  LDL R96, [R1+0x2c] ;  /* 0x00002c0001607983 */ /* 0x000ee20000100800 */
        /* <DEDUP_REMOVED lines=21> */
[----:B------:R-:W-:Y:S01]  /*203d0*/  FMUL.FTZ R27, R97, c[0x0][0x320] ;  /* 0x0000c800611b7a20 */ /* 0x000fe20000410000 */
[----:B------:R-:W-:Y:S01]  /*203e0*/  MOV R97, c[0x0][0x32c] ;  /* 0x0000cb0000617a02 */ /* 0x000fe20000000f00 */
        /* <DEDUP_REMOVED lines=19> */
[----:B------:R1:W1:Y:S10]  /*20520*/  MUFU.TANH R170, R38 ;  /* 0x0000002600aa7308 */ /* 0x0002740000002400 */
        /* <DEDUP_REMOVED lines=12> */
[----:B------:R1:W1:Y:S10]  /*205f0*/  MUFU.TANH R45, R51 ;  /* 0x00000033002d7308 */ /* 0x0002740000002400 */
[----:B------:R-:W1:Y:S10]  /*20600*/  MUFU.TANH R52, R52 ;  /* 0x0000003400347308 */ /* 0x000e740000002400 */
[----:B------:R-:W1:Y:S10]  /*20610*/  MUFU.TANH R53, R53 ;  /* 0x0000003500357308 */ /* 0x000e740000002400 */
[----:B------:R1:W1:Y:S01]  /*20620*/  MUFU.TANH R36, R54 ;  /* 0x0000003600247308 */ /* 0x0002620000002400 */
[C---:B--2---:R-:W-:Y:S09]  /*20630*/  ISETP.GT.AND P0, PT, R226.reuse, R58, PT ;  /* 0x0000003ae200720c */ /* 0x044ff20003f04270 */
[----:B------:R2:W1:Y:S04]  /*20640*/  MUFU.TANH R35, R55 ;  /* 0x0000003700237308 */ /* 0x0004680000002400 */
[----:B------:R-:W-:Y:S06]  /*20650*/  @P0 IADD3 R0, R226, -0x1, RZ ;  /* 0xffffffffe2000810 */ /* 0x000fec0007ffe0ff */
[----:B------:R2:W1:Y:S01]  /*20660*/  MUFU.TANH R168, R56 ;  /* 0x0000003800a87308 */ /* 0x0004620000002400 */
[----:B------:R-:W-:Y:S02]  /*20670*/  @P0 MOV R3, R251 ;  /* 0x000000fb00030202 */ /* 0x000fe40000000f00 */
[----:B------:R-:W-:Y:S01]  /*20680*/  @P0 SHF.R.S32.HI R2, RZ, 0x1f, R0 ;  /* 0x0000001fff020819 */ /* 0x000fe20000011400 */
[----:B------:R-:W-:Y:S04]  /*20690*/  @P0 IMAD.WIDE.U32 R4, R0, c[0x0][0x1e0], RZ ;  /* 0x0000780000040a25 */ /* 0x000fe800078e00ff */
[----:B------:R-:W-:Y:S02]  /*206a0*/  @P0 IMAD R2, R2, c[0x0][0x1e0], RZ ;  /* 0x0000780002020a24 */ /* 0x000fe400078e02ff */
[----:B------:R2:W1:Y:S02]  /*206b0*/  MUFU.TANH R56, R57 ;  /* 0x0000003900387308 */ /* 0x0004640000002400 */
[----:B------:R-:W-:Y:S05]  /*206c0*/  @P0 IMAD R2, R0, c[0x0][0x1e4], R2 ;  /* 0x0000790000020a24 */ /* 0x000fea00078e0202 */
[----:B------:R-:W-:Y:S02]  /*206d0*/  @P0 IADD3 R0, R5, R2, RZ ;  /* 0x0000000205000210 */ /* 0x000fe40007ffe0ff */
[----:B------:R-:W-:Y:S01]  /*206e0*/  @P0 MOV R2, R248 ;  /* 0x000000f800020202 */ /* 0x000fe20000000f00 */
[----:B------:R-:W1:Y:S02]  /*206f0*/  MUFU.TANH R60, R60 ;  /* 0x0000003c003c7308 */ /* 0x000e640000002400 */
[----:B------:R-:W-:Y:S02]  /*20700*/  @P0 IMAD R0, R0, 0x60, RZ ;  /* 0x0000006000000824 */ /* 0x000fe400078e02ff */
[----:B------:R-:W-:Y:S05]  /*20710*/  @P0 IMAD.WIDE.U32 R2, R4, 0x60, R2 ;  /* 0x0000006004020825 */ /* 0x000fea00078e0002 */
[C---:B------:R-:W-:Y:S01]  /*20720*/  @P0 LEA R4, P1, R2.reuse, c[0x0][0x1c8], 0x1 ;  /* 0x0000720002040a11 */ /* 0x040fe200078208ff */
[----:B------:R-:W1:Y:S01]  /*20730*/  MUFU.TANH R61, R61 ;  /* 0x0000003d003d7308 */ /* 0x000e620000002400 */
[----:B------:R-:W-:Y:S04]  /*20740*/  @P0 IADD3 R0, R3, R0, RZ ;  /* 0x0000000003000210 */ /* 0x000fe80007ffe0ff */
[----:B------:R-:W-:Y:S02]  /*20750*/  @P0 LEA.HI.X R5, R2, c[0x0][0x1cc], R0, 0x1, P1 ;  /* 0x0000730002050a11 */ /* 0x000fe400008f0c00 */
[----:B------:R-:W-:Y:S03]  /*20760*/  @P0 IADD3 R2, P1, R4, UR4, RZ ;  /* 0x0000000404020c10 */ /* 0x000fe6000ff3e0ff */
[----:B------:R-:W1:Y:S01]  /*20770*/  MUFU.TANH R63, R63 ;  /* 0x0000003f003f7308 */ /* 0x000e620000002400 */
[----:B------:R-:W-:Y:S01]  /*20780*/  @!PT LDS RZ, [RZ] ;  /* 0x00000000fffff984 */ /* 0x000fe20000000800 */
[----:B------:R-:W-:Y:S01]  /*20790*/  @!PT LDS RZ, [RZ] ;  /* 0x00000000fffff984 */ /* 0x000fe20000000800 */
[----:B------:R-:W-:Y:S01]  /*207a0*/  @!PT LDS RZ, [RZ] ;  /* 0x00000000fffff984 */ /* 0x000fe20000000800 */
[----:B------:R1:W-:Y:S01]  /*207b0*/  @P0 LDGSTS.E.BYPASS.LTC128B.128 [R227+0x3100], [R4.64], !P5 ;  /* 0x0310000004e30fae */ /* 0x0003e2000e901d48 */
[----:B------:R-:W-:Y:S02]  /*207c0*/  @P0 IADD3.X R3, R5, UR5, RZ, P1, !PT ;  /* 0x0000000505030c10 */ /* 0x000fe40008ffe4ff */
[----:B------:R-:W-:Y:S04]  /*207d0*/  @P0 IADD3 R8, P2, R2, UR4, RZ ;  /* 0x0000000402080c10 */ /* 0x000fe8000ff5e0ff */
[----:B------:R-:W-:Y:S01]  /*207e0*/  @P0 IADD3.X R9, R3, UR5, RZ, P2, !PT ;  /* 0x0000000503090c10 */ /* 0x000fe200097fe4ff */
[----:B------:R2:W-:Y:S01]  /*207f0*/  @P0 LDGSTS.E.BYPASS.LTC128B.128 [R227+0x3900], [R2.64], !P5 ;  /* 0x0390000002e30fae */ /* 0x0005e2000e901d48 */
[----:B------:R-:W2:Y:S01]  /*20800*/  MUFU.TANH R64, R64 ;  /* 0x0000004000407308 */ /* 0x000ea20000002400 */
[----:B------:R-:W-:Y:S04]  /*20810*/  @P0 IADD3 R6, P1, R8, UR4, RZ ;  /* 0x0000000408060c10 */ /* 0x000fe8000ff3e0ff */
[----:B------:R-:W-:Y:S02]  /*20820*/  @P0 IADD3.X R7, R9, UR5, RZ, P1, !PT ;  /* 0x0000000509070c10 */ /* 0x000fe40008ffe4ff */
[----:B------:R3:W-:Y:S03]  /*20830*/  @P0 LDGSTS.E.BYPASS.LTC128B.128 [R227+0x4100], [R8.64], !P5 ;  /* 0x0410000008e30fae */ /* 0x0007e6000e901d48 */
[----:B------:R-:W3:Y:S05]  /*20840*/  MUFU.TANH R65, R65 ;  /* 0x0000004100417308 */ /* 0x000eea0000002400 */
[----:B------:R3:W-:Y:S05]  /*20850*/  @P0 LDGSTS.E.BYPASS.LTC128B.128 [R227+0x4900], [R6.64], !P5 ;  /* 0x0490000006e30fae */ /* 0x0007ea000e901d48 */
[----:B------:R-:W3:Y:S03]  /*20860*/  MUFU.TANH R66, R66 ;  /* 0x0000004200427308 */ /* 0x000ee60000002400 */
[----:B-1----:R1:W4:Y:S01]  /*20870*/  LDL R5, [R1+0x60] ;  /* 0x0000600001057983 */ /* 0x0023220000100800 */
[----:B--2---:R-:W-:Y:S06]  /*20880*/  @P0 IADD3 R2, P2, R6, UR4, RZ ;  /* 0x0000000406020c10 */ /* 0x004fec000ff5e0ff */
[----:B------:R-:W2:Y:S01]  /*20890*/  MUFU.TANH R67, R67 ;  /* 0x0000004300437308 */ /* 0x000ea20000002400 */
[----:B------:R-:W-:Y:S02]  /*208a0*/  @P0 IADD3.X R3, R7, UR5, RZ, P2, !PT ;  /* 0x0000000507030c10 */ /* 0x000fe400097fe4ff */
[----:B---3--:R-:W-:Y:S03]  /*208b0*/  @P0 IADD3 R8, P1, R2, UR4, RZ ;  /* 0x0000000402080c10 */ /* 0x008fe6000ff3e0ff */
[----:B------:R3:W-:Y:S01]  /*208c0*/  @P0 LDGSTS.E.BYPASS.LTC128B.128 [R227+0x5100], [R2.64], !P5 ;  /* 0x0510000002e30fae */ /* 0x0007e2000e901d48 */
[----:B------:R-:W-:Y:S03]  /*208d0*/  @P0 IADD3.X R9, R3, UR5, RZ, P1, !PT ;  /* 0x0000000503090c10 */ /* 0x000fe60008ffe4ff */
[----:B------:R-:W1:Y:S04]  /*208e0*/  MUFU.TANH R68, R68 ;  /* 0x0000004400447308 */ /* 0x000e680000002400 */
[----:B------:R1:W-:Y:S06]  /*208f0*/  @P0 LDGSTS.E.BYPASS.LTC128B.128 [R227+0x5900], [R8.64], !P5 ;  /* 0x0590000008e30fae */ /* 0x0003ec000e901d48 */
[----:B------:R-:W2:Y:S02]  /*20900*/  MUFU.TANH R69, R69 ;  /* 0x0000004500457308 */ /* 0x000ea40000002400 */
[----:B------:R-:W0:Y:S08]  /*20910*/  LDGDEPBAR ;  /* 0x00000000000079af */ /* 0x000e300000000000 */
[----:B------:R-:W2:Y:S01]  /*20920*/  MUFU.TANH R70, R70 ;  /* 0x0000004600467308 */ /* 0x000ea20000002400 */
[----:B---3--:R-:W-:Y:S05]  /*20930*/  IMAD R2, R226, -0x60, RZ ;  /* 0xffffffa0e2027824 */ /* 0x008fea00078e02ff */
[C---:B------:R-:W-:Y:S04]  /*20940*/  IADD3 R7, -R10.reuse, 0x1, R2 ;  /* 0x000000010a077810 */ /* 0x040fe80007ffe102 */
[----:B------:R-:W3:Y:S01]  /*20950*/  MUFU.TANH R71, R71 ;  /* 0x0000004700477308 */ /* 0x000ee20000002400 */
[----:B-1----:R-:W-:Y:S02]  /*20960*/  IADD3 R8, -R10, R2, RZ ;  /* 0x000000020a087210 */ /* 0x002fe40007ffe1ff */
[----:B------:R-:W-:Y:S04]  /*20970*/  IADD3 R7, -R62, R7, R96 ;  /* 0x000000073e077210 */ /* 0x000fe80007ffe160 */
[C---:B------:R-:W-:Y:S02]  /*20980*/  IADD3 R6, R7.reuse, c[0x0][0x328], RZ ;  /* 0x0000ca0007067a10 */ /* 0x040fe40007ffe0ff */
[----:B------:R-:W-:Y:S01]  /*20990*/  IADD3 R7, R7, UR7, RZ ;  /* 0x0000000707077c10 */ /* 0x000fe2000fffe0ff */
        /* <DEDUP_REMOVED lines=24> */
[----:B------:R-:W1:Y:S01]  /*20b20*/  MUFU.TANH R30, R30 ;  /* 0x0000001e001e7308 */ /* 0x000e620000002400 */
[----:B----4-:R-:W-:Y:S02]  /*20b30*/  @P3 SHF.R.U32.HI R5, RZ, c[0x0][0x2cc], R11 ;  /* 0x0000b300ff053a19 */ /* 0x010fe4000001160b */
[----:B------:R-:W-:Y:S03]  /*20b40*/  ISETP.GE.AND P3, PT, R97, 0x1, PT ;  /* 0x000000016100780c */ /* 0x000fe60003f66270 */
[----:B------:R-:W4:Y:S04]  /*20b50*/  SHFL.IDX PT, R4, R5, RZ, 0x1c1f ;  /* 0x001c1fff05047589 */ /* 0x000f2800000e0000 */
[----:B------:R-:W1:Y:S10]  /*20b60*/  MUFU.TANH R27, R27 ;  /* 0x0000001b001b7308 */ /* 0x000e740000002400 */
[----:B------:R-:W1:Y:S10]  /*20b70*/  MUFU.TANH R29, R29 ;  /* 0x0000001d001d7308 */ /* 0x000e740000002400 */
[----:B------:R-:W1:Y:S01]  /*20b80*/  MUFU.TANH R28, R28 ;  /* 0x0000001c001c7308 */ /* 0x000e620000002400 */
[-C--:B----4-:R-:W-:Y:S02]  /*20b90*/  IADD3 R3, R6, R4.reuse, RZ ;  /* 0x0000000406037210 */ /* 0x090fe40007ffe0ff */
[----:B------:R-:W-:Y:S01]  /*20ba0*/  IADD3 R0, R7, R4, RZ ;  /* 0x0000000407007210 */ /* 0x000fe20007ffe0ff */
[----:B------:R-:W-:-:S06]  /*20bb0*/  @!P3 BRA `(.L_x_462) ;  /* 0x000001700000b947 */ /* 0x000fcc0003800000 */
[----:B--23--:R-:W-:Y:S01]  /*20bc0*/  IADD3 R4, -R62, R96, R4 ;  /* 0x000000603e047210 */ /* 0x00cfe20007ffe104 */
        /* <DEDUP_REMOVED lines=12> */
.L_x_464:
[----:B------:R-:W-:Y:S04]  /*20c90*/  MOV R9, c[0x0][0x32c] ;  /* 0x0000cb0000097a02 */ /* 0x000fe80000000f00 */
[----:B------:R-:W-:Y:S11]  /*20ca0*/  ISETP.NE.AND P0, PT, R9, 0x1, PT ;  /* 0x000000010900780c */ /* 0x000ff60003f05270 */
[----:B------:R-:W-:Y:S02]  /*20cb0*/  @!UPT UIADD3 URZ, URZ, URZ, URZ ;  /* 0x0000003f3f3ff290 */ /* 0x000fe4000fffe03f */
[----:B------:R-:W-:Y:S05]  /*20cc0*/  @P0 IMAD.HI.U32 R9, R4, c[0x0][0x330], RZ ;  /* 0x0000cc0004090a27 */ /* 0x000fea00078e00ff */
[----:B------:R-:W-:Y:S02]  /*20cd0*/  @P0 SHF.R.U32.HI R4, RZ, c[0x0][0x334], R9 ;  /* 0x0000cd00ff040a19 */ /* 0x000fe40000011609 */
.L_x_465:
[----:B------:R-:W-:Y:S05]  /*20ce0*/  BSYNC B0 ;  /* 0x0000000000007941 */ /* 0x000fea0003800000 */
.L_x_463:
[----:B------:R-:W-:Y:S05]  /*20cf0*/  IMAD R4, R4, c[0x0][0x32c], R8 ;  /* 0x0000cb0004047a24 */ /* 0x000fea00078e0208 */
[----:B------:R-:W-:Y:S02]  /*20d00*/  IADD3 R9, R4, c[0x0][0x32c], RZ ;  /* 0x0000cb0004097a10 */ /* 0x000fe40007ffe0ff */
[----:B------:R-:W-:Y:S02]  /*20d10*/  IMNMX R0, R0, R4, !PT ;  /* 0x0000000400007217 */ /* 0x000fe40007800200 */
[----:B------:R-:W-:Y:S02]  /*20d20*/  IMNMX R3, R3, R9, PT ;  /* 0x0000000903037217 */ /* 0x000fe40003800200 */
.L_x_462:
[C---:B--23--:R-:W-:Y:S02]  /*20d30*/  ISETP.GE.AND P0, PT, R2.reuse, 0x9, PT ;  /* 0x000000090200780c */ /* 0x04cfe40003f06270 */
[----:B------:R-:W-:Y:S02]  /*20d40*/  ISETP.GE.AND P1, PT, R2, 0x2, PT ;  /* 0x000000020200780c */ /* 0x000fe40003f26270 */
[----:B------:R-:W-:Y:S02]  /*20d50*/  P2R R25, PR, RZ, 0x1 ;  /* 0x00000001ff197803 */ /* 0x000fe40000000000 */
[C---:B------:R-:W-:Y:S02]  /*20d60*/  ISETP.GT.AND P0, PT, R0.reuse, 0x8, !P0 ;  /* 0x000000080000780c */ /* 0x040fe40004704270 */
[----:B------:R-:W-:Y:S02]  /*20d70*/  P2R R26, PR, RZ, 0x2 ;  /* 0x00000002ff1a7803 */ /* 0x000fe40000000000 */
[----:B------:R-:W-:Y:S02]  /*20d80*/  ISETP.GT.AND P1, PT, R0, 0x1, !P1 ;  /* 0x000000010000780c */ /* 0x000fe40004f24270 */
[C---:B------:R-:W-:Y:S02]  /*20d90*/  ISETP.LT.OR P0, PT, R3.reuse, 0x9, P0 ;  /* 0x000000090300780c */ /* 0x040fe40000701670 */
[----:B------:R-:W-:Y:S02]  /*20da0*/  ISETP.GE.AND P2, PT, R2, 0xa, PT ;  /* 0x0000000a0200780c */ /* 0x000fe40003f46270 */
[C---:B------:R-:W-:Y:S02]  /*20db0*/  ISETP.LT.OR P1, PT, R3.reuse, 0x2, P1 ;  /* 0x000000020300780c */ /* 0x040fe40000f21670 */
        /* <DEDUP_REMOVED lines=67> */
[C---:B------:R-:W-:Y:S02]  /*211f0*/  ISETP.GE.AND P6, PT, R2.reuse, 0x42, PT ;  /* 0x000000420200780c */ /* 0x040fe40003fc6270 */
        /* <DEDUP_REMOVED lines=18> */
[----:B------:R-:W-:Y:S04]  /*21320*/  ISETP.GT.AND P0, PT, R0, 0x50, !P2 ;  /* 0x000000500000780c */ /* 0x000fe80005704270 */
[C---:B------:R-:W-:Y:S04]  /*21330*/  ISETP.LT.OR P0, PT, R3.reuse, 0x51, P0 ;  /* 0x000000510300780c */ /* 0x040fe80000701670 */
        /* <DEDUP_REMOVED lines=36> */
.L_x_468:
[----:B------:R-:W-:Y:S04]  /*21580*/  MOV R27, c[0x0][0x32c] ;  /* 0x0000cb00001b7a02 */ /* 0x000fe80000000f00 */
[----:B------:R-:W-:Y:S11]  /*21590*/  ISETP.NE.AND P0, PT, R27, 0x1, PT ;  /* 0x000000011b00780c */ /* 0x000ff60003f05270 */
[----:B------:R-:W-:Y:S02]  /*215a0*/  @!UPT UIADD3 URZ, URZ, URZ, URZ ;  /* 0x0000003f3f3ff290 */ /* 0x000fe4000fffe03f */
[----:B------:R-:W-:Y:S05]  /*215b0*/  @P0 IMAD.HI.U32 R27, R3, c[0x0][0x330], RZ ;  /* 0x0000cc00031b0a27 */ /* 0x000fea00078e00ff */
[----:B------:R-:W-:Y:S02]  /*215c0*/  @P0 SHF.R.U32.HI R3, RZ, c[0x0][0x334], R27 ;  /* 0x0000cd00ff030a19 */ /* 0x000fe4000001161b */
.L_x_469:
[----:B------:R-:W-:Y:S05]  /*215d0*/  BSYNC B0 ;  /* 0x0000000000007941 */ /* 0x000fea0003800000 */
.L_x_467:
[----:B------:R-:W-:Y:S05]  /*215e0*/  IMAD R3, R3, c[0x0][0x32c], R8 ;  /* 0x0000cb0003037a24 */ /* 0x000fea00078e0208 */
[----:B------:R-:W-:Y:S02]  /*215f0*/  IADD3 R27, R3, c[0x0][0x32c], RZ ;  /* 0x0000cb00031b7a10 */ /* 0x000fe40007ffe0ff */
[----:B------:R-:W-:Y:S02]  /*21600*/  IMNMX R0, R0, R3, !PT ;  /* 0x0000000300007217 */ /* 0x000fe40007800200 */
[----:B------:R-:W-:Y:S02]  /*21610*/  IMNMX R2, R2, R27, PT ;  /* 0x0000001b02027217 */ /* 0x000fe40003800200 */
.L_x_466:
        /* <DEDUP_REMOVED lines=110> */
.L_x_472:
[----:B------:R-:W-:Y:S04]  /*21d00*/  MOV R27, c[0x0][0x32c] ;  /* 0x0000cb00001b7a02 */ /* 0x000fe80000000f00 */
[----:B------:R-:W-:Y:S11]  /*21d10*/  ISETP.NE.AND P0, PT, R27, 0x1, PT ;  /* 0x000000011b00780c */ /* 0x000ff60003f05270 */
[----:B------:R-:W-:Y:S02]  /*21d20*/  @!UPT UIADD3 URZ, URZ, URZ, URZ ;  /* 0x0000003f3f3ff290 */ /* 0x000fe4000fffe03f */
[----:B------:R-:W-:Y:S05]  /*21d30*/  @P0 IMAD.HI.U32 R27, R3, c[0x0][0x330], RZ ;  /* 0x0000cc00031b0a27 */ /* 0x000fea00078e00ff */
[----:B------:R-:W-:Y:S02]  /*21d40*/  @P0 SHF.R.U32.HI R3, RZ, c[0x0][0x334], R27 ;  /* 0x0000cd00ff030a19 */ /* 0x000fe4000001161b */
.L_x_473:
[----:B------:R-:W-:Y:S05]  /*21d50*/  BSYNC B0 ;  /* 0x0000000000007941 */ /* 0x000fea0003800000 */
.L_x_471:
[----:B------:R-:W-:Y:S05]  /*21d60*/  IMAD R3, R3, c[0x0][0x32c], R8 ;  /* 0x0000cb0003037a24 */ /* 0x000fea00078e0208 */
[----:B------:R-:W-:Y:S02]  /*21d70*/  IADD3 R27, R3, c[0x0][0x32c], RZ ;  /* 0x0000cb00031b7a10 */ /* 0x000fe40007ffe0ff */
[----:B------:R-:W-:Y:S02]  /*21d80*/  IMNMX R0, R0, R3, !PT ;  /* 0x0000000300007217 */ /* 0x000fe40007800200 */
[----:B------:R-:W-:Y:S02]  /*21d90*/  IMNMX R2, R2, R27, PT ;  /* 0x0000001b02027217 */ /* 0x000fe40003800200 */
.L_x_470:
        /* <DEDUP_REMOVED lines=110> */
.L_x_476:
[----:B------:R-:W-:Y:S04]  /*22480*/  MOV R5, c[0x0][0x32c] ;  /* 0x0000cb0000057a02 */ /* 0x000fe80000000f00 */
[----:B------:R-:W-:Y:S11]  /*22490*/  ISETP.NE.AND P0, PT, R5, 0x1, PT ;  /* 0x000000010500780c */ /* 0x000ff60003f05270 */
[----:B------:R-:W-:Y:S02]  /*224a0*/  @!UPT UIADD3 URZ, URZ, URZ, URZ ;  /* 0x0000003f3f3ff290 */ /* 0x000fe4000fffe03f */
[----:B------:R-:W-:Y:S05]  /*224b0*/  @P0 IMAD.HI.U32 R5, R3, c[0x0][0x330], RZ ;  /* 0x0000cc0003050a27 */ /* 0x000fea00078e00ff */
[----:B------:R-:W-:Y:S02]  /*224c0*/  @P0 SHF.R.U32.HI R3, RZ, c[0x0][0x334], R5 ;  /* 0x0000cd00ff030a19 */ /* 0x000fe40000011605 */
.L_x_477:
[----:B------:R-:W-:Y:S05]  /*224d0*/  BSYNC B0 ;  /* 0x0000000000007941 */ /* 0x000fea0003800000 */
.L_x_475:
[----:B------:R-:W-:Y:S05]  /*224e0*/  IMAD R8, R3, c[0x0][0x32c], R8 ;  /* 0x0000cb0003087a24 */ /* 0x000fea00078e0208 */
[----:B------:R-:W-:Y:S02]  /*224f0*/  IADD3 R3, R8, c[0x0][0x32c], RZ ;  /* 0x0000cb0008037a10 */ /* 0x000fe40007ffe0ff */
[----:B------:R-:W-:Y:S02]  /*22500*/  IMNMX R0, R0, R8, !PT ;  /* 0x0000000800007217 */ /* 0x000fe40007800200 */
[----:B------:R-:W-:Y:S02]  /*22510*/  IMNMX R2, R2, R3, PT ;  /* 0x0000000302027217 */ /* 0x000fe40003800200 */
.L_x_474:
[----:B------:R-:W-:Y:S02]  /*22520*/  ISETP.GT.AND P0, PT, R0, RZ, !P1 ;  /* 0x000000ff0000720c */ /* 0x000fe40004f04270 */
[----:B------:R-:W-:Y:S02]  /*22530*/  ISETP.NE.AND P1, PT, R22, RZ, PT ;  /* 0x000000ff1600720c */ /* 0x000fe40003f25270 */
[----:B------:R-:W-:Y:S02]  /*22540*/  ISETP.LT.OR P0, PT, R2, 0x1, P0 ;  /* 0x000000010200780c */ /* 0x000fe40000701670 */
[----:B------:R-:W-:Y:S02]  /*22550*/  MOV R52, R58 ;  /* 0x0000003a00347202 */ /* 0x000fe40000000f00 */
[----:B------:R-:W-:Y:S02]  /*22560*/  FSEL R8, R247, -INF , !P0 ;  /* 0xff800000f7087808 */ /* 0x000fe40004000000 */
[----:B------:R-:W-:Y:S01]  /*22570*/  ISETP.NE.AND P0, PT, R26, RZ, PT ;  /* 0x000000ff1a00720c */ /* 0x000fe20003f05270 */
[----:B------:R-:W-:Y:S01]  /*22580*/  IMAD.MOV.U32 R82, RZ, RZ, R52 ;  /* 0x000000ffff527224 */ /* 0x000fe200078e0034 */
        /* <DEDUP_REMOVED lines=97> */
[----:B------:R-:W-:Y:S01]  /*22ba0*/  ISETP.LT.OR P0, PT, R2, 0x39, P0 ;  /* 0x000000390200780c */ /* 0x000fe20000701670 */
[----:B------:R-:W1:Y:S01]  /*22bb0*/  SHFL.BFLY PT, R5, R72, 0x2, 0x1f ;  /* 0x0c401f0048057f89 */ /* 0x000e6200000e0000 */
[----:B------:R-:W-:Y:S02]  /*22bc0*/  FMNMX.FTZ R3, R244, R3, !PT ;  /* 0x00000003f4037209 */ /* 0x000fe40007810000 */
[----:B------:R-:W-:Y:S02]  /*22bd0*/  FSEL R183, R59, -INF , !P0 ;  /* 0xff8000003bb77808 */ /* 0x000fe40004000000 */
[----:B------:R-:W-:Y:S02]  /*22be0*/  ISETP.NE.AND P0, PT, R12, RZ, PT ;  /* 0x000000ff0c00720c */ /* 0x000fe40003f05270 */
[----:B------:R-:W-:Y:S02]  /*22bf0*/  FMNMX.FTZ R3, R249, R3, !PT ;  /* 0x00000003f9037209 */ /* 0x000fe40007810000 */
[----:B------:R-:W-:Y:S02]  /*22c00*/  ISETP.GT.AND P0, PT, R0, 0x39, !P0 ;  /* 0x000000390000780c */ /* 0x000fe40004704270 */
[----:B------:R-:W-:Y:S02]  /*22c10*/  FMNMX.FTZ R3, R250, R3, !PT ;  /* 0x00000003fa037209 */ /* 0x000fe40007810000 */
[----:B------:R-:W-:Y:S02]  /*22c20*/  ISETP.LT.OR P0, PT, R2, 0x3a, P0 ;  /* 0x0000003a0200780c */ /* 0x000fe40000701670 */
[----:B------:R-:W-:Y:S01]  /*22c30*/  ISETP.NE.AND P1, PT, R11, RZ, PT ;  /* 0x000000ff0b00720c */ /* 0x000fe20003f25270 */
[----:B------:R-:W2:Y:S01]  /*22c40*/  SHFL.BFLY PT, R6, R3, 0x2, 0x1f ;  /* 0x0c401f0003067f89 */ /* 0x000ea200000e0000 */
[----:B------:R-:W-:Y:S02]  /*22c50*/  FSEL R186, R63, -INF , !P0 ;  /* 0xff8000003fba7808 */ /* 0x000fe40004000000 */
[----:B------:R-:W-:Y:S02]  /*22c60*/  ISETP.GT.AND P0, PT, R0, 0x40, !P1 ;  /* 0x000000400000780c */ /* 0x000fe40004f04270 */
[----:B------:R-:W-:Y:S02]  /*22c70*/  ISETP.NE.AND P1, PT, R10, RZ, PT ;  /* 0x000000ff0a00720c */ /* 0x000fe40003f25270 */
[----:B------:R-:W-:Y:S04]  /*22c80*/  ISETP.LT.OR P0, PT, R2, 0x41, P0 ;  /* 0x000000410200780c */ /* 0x000fe80000701670 */
[----:B------:R-:W-:Y:S02]  /*22c90*/  FSEL R193, R74, -INF , !P0 ;  /* 0xff8000004ac17808 */ /* 0x000fe40004000000 */
[----:B------:R-:W-:Y:S02]  /*22ca0*/  ISETP.GT.AND P0, PT, R0, 0x41, !P6 ;  /* 0x000000410000780c */ /* 0x000fe40007704270 */
[----:B------:R-:W-:Y:S02]  /*22cb0*/  ISETP.NE.AND P6, PT, R4, RZ, PT ;  /* 0x000000ff0400720c */ /* 0x000fe40003fc5270 */
[----:B------:R-:W-:Y:S02]  /*22cc0*/  FMNMX.FTZ R4, R27, R102, !PT ;  /* 0x000000661b047209 */ /* 0x000fe40007810000 */
[----:B------:R-:W-:Y:S02]  /*22cd0*/  ISETP.LT.OR P0, PT, R2, 0x42, P0 ;  /* 0x000000420200780c */ /* 0x000fe40000701670 */
[----:B------:R-:W-:Y:S02]  /*22ce0*/  FMNMX.FTZ R4, R28, R4, !PT ;  /* 0x000000041c047209 */ /* 0x000fe40007810000 */
[----:B------:R-:W-:Y:S02]  /*22cf0*/  FSEL R197, R75, -INF , !P0 ;  /* 0xff8000004bc57808 */ /* 0x000fe40004000000 */
[----:B-1----:R-:W-:Y:S02]  /*22d00*/  FMNMX.FTZ R72, R72, R5, !PT ;  /* 0x0000000548487209 */ /* 0x002fe40007810000 */
[----:B------:R-:W-:Y:S02]  /*22d10*/  FMNMX.FTZ R4, R35, R4, !PT ;  /* 0x0000000423047209 */ /* 0x000fe40007810000 */
[----:B--2---:R-:W-:Y:S01]  /*22d20*/  FMNMX.FTZ R3, R3, R6, !PT ;  /* 0x0000000603037209 */ /* 0x004fe20007810000 */
        /* <DEDUP_REMOVED lines=14> */
[----:B-1----:R-:W-:Y:S02]  /*22e10*/  FMNMX.FTZ R72, R72, R7, !PT ;  /* 0x0000000748487209 */ /* 0x002fe40007810000 */
[----:B------:R-:W-:Y:S02]  /*22e20*/  FMNMX.FTZ R4, R169, R4, !PT ;  /* 0x00000004a9047209 */ /* 0x000fe40007810000 */
[----:B------:R-:W-:Y:S01]  /*22e30*/  ISETP.GT.AND P0, PT, R0, 0x50, !P2 ;  /* 0x000000500000780c */ /* 0x000fe20005704270 */
[C---:B------:R-:W-:Y:S01]  /*22e40*/  FMUL.FTZ R74, R72.reuse, c[0x0][0x2d0] ;  /* 0x0000b400484a7a20 */ /* 0x040fe20000410000 */
[----:B------:R-:W-:Y:S02]  /*22e50*/  FSETP.NEU.FTZ.AND P2, PT, R72, -INF , PT ;  /* 0xff8000004800780b */ /* 0x000fe40003f5d000 */
[----:B------:R-:W-:Y:S02]  /*22e60*/  FMNMX.FTZ R5, R8, R103, !PT ;  /* 0x0000006708057209 */ /* 0x000fe40007810000 */
[----:B------:R-:W-:Y:S02]  /*22e70*/  FMNMX.FTZ R4, R173, R4, !PT ;  /* 0x00000004ad047209 */ /* 0x000fe40007810000 */
[----:B------:R-:W-:Y:S02]  /*22e80*/  FSEL R74, R74, RZ, P2 ;  /* 0x000000ff4a4a7208 */ /* 0x000fe40001000000 */
[----:B------:R-:W-:Y:S02]  /*22e90*/  FMNMX.FTZ R5, R22, R5, !PT ;  /* 0x0000000516057209 */ /* 0x000fe40007810000 */
[----:B------:R-:W-:Y:S01]  /*22ea0*/  FMNMX.FTZ R4, R175, R4, !PT ;  /* 0x00000004af047209 */ /* 0x000fe20007810000 */
[--C-:B------:R-:W-:Y:S01]  /*22eb0*/  FFMA.FTZ R16, R43, c[0x0][0x2d0], -R74.reuse ;  /* 0x0000b4002b107a23 */ /* 0x100fe2000001084a */
[----:B------:R-:W-:Y:S02]  /*22ec0*/  FMNMX.FTZ R5, R25, R5, !PT ;  /* 0x0000000519057209 */ /* 0x000fe40007810000 */
[----:B--2---:R-:W-:Y:S01]  /*22ed0*/  FMNMX.FTZ R71, R3, R71, !PT ;  /* 0x0000004703477209 */ /* 0x004fe20007810000 */
[--C-:B------:R-:W-:Y:S01]  /*22ee0*/  FFMA.FTZ R3, R32, c[0x0][0x2d0], -R74.reuse ;  /* 0x0000b40020037a23 */ /* 0x100fe2000001084a */
[----:B------:R-:W-:Y:S02]  /*22ef0*/  FMNMX.FTZ R4, R182, R4, !PT ;  /* 0x00000004b6047209 */ /* 0x000fe40007810000 */
        /* <DEDUP_REMOVED lines=21> */
[----:B------:R-:W-:Y:S02]  /*23050*/  FSETP.NEU.FTZ.AND P1, PT, R71, -INF , PT ;  /* 0xff8000004700780b */ /* 0x000fe40003f3d000 */
[----:B------:R-:W-:Y:S02]  /*23060*/  ISETP.LT.OR P0, PT, R2, 0x52, P0 ;  /* 0x000000520200780c */ /* 0x000fe40000701670 */
[----:B------:R-:W-:Y:S01]  /*23070*/  FSEL R75, R75, RZ, P1 ;  /* 0x000000ff4b4b7208 */ /* 0x000fe20000800000 */
[----:B------:R2:W3:Y:S01]  /*23080*/  MUFU.EX2 R80, R3 ;  /* 0x0000000300507308 */ /* 0x0004e20000000800 */
[----:B------:R-:W-:Y:S02]  /*23090*/  FMNMX.FTZ R4, R237, R4, !PT ;  /* 0x00000004ed047209 */ /* 0x000fe40007810000 */
[----:B------:R-:W-:Y:S01]  /*230a0*/  FMNMX.FTZ R6, R168, R6, !PT ;  /* 0x00000006a8067209 */ /* 0x000fe20007810000 */
[--C-:B------:R-:W-:Y:S01]  /*230b0*/  FFMA.FTZ R12, R42, c[0x0][0x2d0], -R75.reuse ;  /* 0x0000b4002a0c7a23 */ /* 0x100fe2000001084b */
[----:B------:R-:W-:Y:S02]  /*230c0*/  FMNMX.FTZ R4, R238, R4, !PT ;  /* 0x00000004ee047209 */ /* 0x000fe40007810000 */
[----:B------:R-:W-:Y:S02]  /*230d0*/  ISETP.NE.AND P4, PT, R9, RZ, PT ;  /* 0x000000ff0900720c */ /* 0x000fe40003f85270 */
[----:B------:R-:W-:Y:S02]  /*230e0*/  FMNMX.FTZ R4, R239, R4, !PT ;  /* 0x00000004ef047209 */ /* 0x000fe40007810000 */
[----:B------:R-:W-:Y:S02]  /*230f0*/  FSEL R199, R91, -INF , !P0 ;  /* 0xff8000005bc77808 */ /* 0x000fe40004000000 */
[----:B------:R-:W-:Y:S02]  /*23100*/  FMNMX.FTZ R4, R245, R4, !PT ;  /* 0x00000004f5047209 */ /* 0x000fe40007810000 */
[----:B-1----:R-:W-:Y:S01]  /*23110*/  FMNMX.FTZ R5, R170, R6, !PT ;  /* 0x00000006aa057209 */ /* 0x002fe20007810000 */
[----:B------:R-:W-:Y:S01]  /*23120*/  FFMA.FTZ R6, R31, c[0x0][0x2d0], -R74 ;  /* 0x0000b4001f067a23 */ /* 0x000fe2000001084a */
[----:B------:R-:W-:Y:S01]  /*23130*/  ISETP.GT.AND P3, PT, R0, 0x58, !P4 ;  /* 0x000000580000780c */ /* 0x000fe20006764270 */
[----:B------:R-:W1:Y:S01]  /*23140*/  SHFL.BFLY PT, R7, R4, 0x2, 0x1f ;  /* 0x0c401f0004077f89 */ /* 0x000e6200000e0000 */
[----:B------:R-:W-:Y:S01]  /*23150*/  FMNMX.FTZ R5, R172, R5, !PT ;  /* 0x00000005ac057209 */ /* 0x000fe20007810000 */
[----:B------:R-:W4:Y:S01]  /*23160*/  MUFU.EX2 R247, R6 ;  /* 0x0000000600f77308 */ /* 0x000f220000000800 */
[----:B------:R-:W-:Y:S02]  /*23170*/  ISETP.GT.AND P0, PT, R0, 0x59, !P6 ;  /* 0x000000590000780c */ /* 0x000fe40007704270 */
[----:B------:R-:W-:Y:S01]  /*23180*/  FMNMX.FTZ R5, R179, R5, !PT ;  /* 0x00000005b3057209 */ /* 0x000fe20007810000 */
[--C-:B--2---:R-:W-:Y:S01]  /*23190*/  FFMA.FTZ R3, R29, c[0x0][0x2d0], -R75.reuse ;  /* 0x0000b4001d037a23 */ /* 0x104fe2000001084b */
[----:B---3--:R-:W-:Y:S02]  /*231a0*/  F2FP.BF16.PACK_AB R78, R80, R61 ;  /* 0x0000003d504e723e */ /* 0x008fe400000010ff */
[C---:B------:R-:W-:Y:S02]  /*231b0*/  ISETP.LT.OR P0, PT, R2.reuse, 0x5a, P0 ;  /* 0x0000005a0200780c */ /* 0x040fe40000701670 */
[----:B------:R-:W-:Y:S01]  /*231c0*/  ISETP.LT.OR P3, PT, R2, 0x59, P3 ;  /* 0x000000590200780c */ /* 0x000fe20001f61670 */
[----:B------:R2:W-:Y:S01]  /*231d0*/  MUFU.EX2 R92, R3 ;  /* 0x00000003005c7308 */ /* 0x0005e20000000800 */
[----:B------:R-:W-:Y:S01]  /*231e0*/  FMNMX.FTZ R5, R178, R5, !PT ;  /* 0x00000005b2057209 */ /* 0x000fe20007810000 */
[--C-:B------:R-:W-:Y:S01]  /*231f0*/  FFMA.FTZ R2, R37, c[0x0][0x2d0], -R75.reuse ;  /* 0x0000b40025027a23 */ /* 0x100fe2000001084b */
[----:B------:R-:W-:Y:S02]  /*23200*/  FSEL R73, R54, -INF , !P0 ;  /* 0xff80000036497808 */ /* 0x000fe40004000000 */
[----:B------:R-:W-:Y:S02]  /*23210*/  FMNMX.FTZ R5, R183, R5, !PT ;  /* 0x00000005b7057209 */ /* 0x000fe40007810000 */
[----:B------:R-:W-:Y:S02]  /*23220*/  FSEL R192, R57, -INF , !P3 ;  /* 0xff80000039c07808 */ /* 0x000fe40005800000 */
[----:B------:R-:W-:Y:S01]  /*23230*/  FMNMX.FTZ R5, R186, R5, !PT ;  /* 0x00000005ba057209 */ /* 0x000fe20007810000 */
[----:B------:R3:W-:Y:S01]  /*23240*/  MUFU.EX2 R60, R2 ;  /* 0x00000002003c7308 */ /* 0x0007e20000000800 */
[----:B-1----:R-:W-:Y:S02]  /*23250*/  FMNMX.FTZ R4, R4, R7, !PT ;  /* 0x0000000704047209 */ /* 0x002fe40007810000 */
[----:B------:R-:W-:Y:S02]  /*23260*/  FMNMX.FTZ R5, R193, R5, !PT ;  /* 0x00000005c1057209 */ /* 0x000fe40007810000 */
[----:B----4-:R-:W-:Y:S01]  /*23270*/  F2FP.BF16.PACK_AB R76, R247, R89 ;  /* 0x00000059f74c723e */ /* 0x010fe200000010ff */
[----:B------:R-:W1:Y:S01]  /*23280*/  SHFL.BFLY PT, R70, R4, 0x1, 0x1f ;  /* 0x0c201f0004467f89 */ /* 0x000e6200000e0000 */
[----:B------:R-:W-:Y:S04]  /*23290*/  FMNMX.FTZ R5, R197, R5, !PT ;  /* 0x00000005c5057209 */ /* 0x000fe80007810000 */
[----:B--2---:R-:W-:Y:S01]  /*232a0*/  FMNMX.FTZ R3, R200, R5, !PT ;  /* 0x00000005c8037209 */ /* 0x004fe20007810000 */
[--C-:B------:R-:W-:Y:S02]  /*232b0*/  FFMA.FTZ R5, R33, c[0x0][0x2d0], -R75.reuse ;  /* 0x0000b40021057a23 */ /* 0x100fe4000001084b */
[----:B------:R-:W-:Y:S01]  /*232c0*/  MUFU.EX2 R33, R16 ;  /* 0x0000001000217308 */ /* 0x000fe20000000800 */
[----:B------:R-:W-:Y:S04]  /*232d0*/  FMNMX.FTZ R3, R204, R3, !PT ;  /* 0x00000003cc037209 */ /* 0x000fe80007810000 */
[----:B------:R-:W-:Y:S01]  /*232e0*/  FMNMX.FTZ R0, R205, R3, !PT ;  /* 0x00000003cd007209 */ /* 0x000fe20007810000 */
[--C-:B------:R-:W-:Y:S03]  /*232f0*/  FFMA.FTZ R3, R38, c[0x0][0x2d0], -R75.reuse ;  /* 0x0000b40026037a23 */ /* 0x100fe6000001084b */
[----:B------:R-:W-:Y:S01]  /*23300*/  FMNMX.FTZ R0, R199, R0, !PT ;  /* 0x00000000c7007209 */ /* 0x000fe20007810000 */
[----:B------:R-:W2:Y:S03]  /*23310*/  MUFU.EX2 R81, R3 ;  /* 0x0000000300517308 */ /* 0x000ea60000000800 */
[----:B------:R-:W-:Y:S02]  /*23320*/  FMNMX.FTZ R0, R192, R0, !PT ;  /* 0x00000000c0007209 */ /* 0x000fe40007810000 */
[----:B-1----:R-:W-:Y:S02]  /*23330*/  FMNMX.FTZ R70, R4, R70, !PT ;  /* 0x0000004604467209 */ /* 0x002fe40007810000 */
[----:B------:R-:W-:Y:S02]  /*23340*/  FMNMX.FTZ R0, R73, R0, !PT ;  /* 0x0000000049007209 */ /* 0x000fe40007810000 */
[C---:B------:R-:W-:Y:S01]  /*23350*/  FSETP.NEU.FTZ.AND P0, PT, R70.reuse, -INF , PT ;  /* 0xff8000004600780b */ /* 0x040fe20003f1d000 */
[----:B------:R-:W1:Y:S01]  /*23360*/  MUFU.EX2 R85, R5 ;  /* 0x0000000500557308 */ /* 0x000e620000000800 */
[----:B------:R-:W-:Y:S01]  /*23370*/  FMUL.FTZ R96, R70, c[0x0][0x2d0] ;  /* 0x0000b40046607a20 */ /* 0x000fe20000410000 */
[----:B---3--:R-:W3:Y:S04]  /*23380*/  SHFL.BFLY PT, R2, R0, 0x2, 0x1f ;  /* 0x0c401f0000027f89 */ /* 0x008ee800000e0000 */
[----:B------:R-:W-:Y:S05]  /*23390*/  FSEL R96, R96, RZ, P0 ;  /* 0x000000ff60607208 */ /* 0x000fea0000000000 */
[--C-:B------:R-:W-:Y:S02]  /*233a0*/  FFMA.FTZ R4, R36, c[0x0][0x2d0], -R96.reuse ;  /* 0x0000b40024047a23 */ /* 0x100fe40000010860 */
[--C-:B------:R-:W-:Y:S01]  /*233b0*/  FFMA.FTZ R32, R45, c[0x0][0x2d0], -R96.reuse ;  /* 0x0000b4002d207a23 */ /* 0x100fe20000010860 */
[----:B--2---:R-:W-:Y:S01]  /*233c0*/  F2FP.BF16.PACK_AB R79, R81, R60 ;  /* 0x0000003c514f723e */ /* 0x004fe200000010ff */
[----:B------:R-:W-:Y:S01]  /*233d0*/  MUFU.EX2 R83, R4 ;  /* 0x0000000400537308 */ /* 0x000fe20000000800 */
[--C-:B------:R-:W-:Y:S01]  /*233e0*/  FFMA.FTZ R3, R27, c[0x0][0x2d0], -R96.reuse ;  /* 0x0000b4001b037a23 */ /* 0x100fe20000010860 */
[----:B-1----:R-:W-:Y:S08]  /*233f0*/  F2FP.BF16.PACK_AB R77, R85, R92 ;  /* 0x0000005c554d723e */ /* 0x002ff000000010ff */
[----:B------:R1:W-:Y:S02]  /*23400*/  MUFU.EX2 R93, R3 ;  /* 0x00000003005d7308 */ /* 0x0003e40000000800 */
[--C-:B-1----:R-:W-:Y:S02]  /*23410*/  FFMA.FTZ R3, R28, c[0x0][0x2d0], -R96.reuse ;  /* 0x0000b4001c037a23 */ /* 0x102fe40000010860 */
[----:B------:R-:W-:Y:S06]  /*23420*/  FFMA.FTZ R28, R47, c[0x0][0x2d0], -R75 ;  /* 0x0000b4002f1c7a23 */ /* 0x000fec000001084b */
[----:B------:R1:W-:Y:S02]  /*23430*/  MUFU.EX2 R86, R3 ;  /* 0x0000000300567308 */ /* 0x0003e40000000800 */
[----:B-1----:R-:W-:Y:S08]  /*23440*/  FFMA.FTZ R3, R35, c[0x0][0x2d0], -R96 ;  /* 0x0000b40023037a23 */ /* 0x002ff00000010860 */
[----:B------:R3:W1:Y:S02]  /*23450*/  MUFU.EX2 R84, R3 ;  /* 0x0000000300547308 */ /* 0x0006640000000800 */
[----:B---3--:R-:W-:Y:S01]  /*23460*/  FMNMX.FTZ R3, R0, R2, !PT ;  /* 0x0000000200037209 */ /* 0x008fe20007810000 */
[----:B------:R-:W-:Y:S01]  /*23470*/  FFMA.FTZ R2, R39, c[0x0][0x2d0], -R74 ;  /* 0x0000b40027027a23 */ /* 0x000fe2000001084a */
[----:B------:R-:W-:Y:S01]  /*23480*/  FSEL R0, R72, RZ, P2 ;  /* 0x000000ff48007208 */ /* 0x000fe20001000000 */
[----:B------:R-:W-:Y:S01]  /*23490*/  LDSM.16.MT88.4 R36, [R212+0x100] ;  /* 0x00010000d424783b */ /* 0x000fe20000004200 */
[----:B-1----:R-:W-:Y:S04]  /*234a0*/  F2FP.BF16.PACK_AB R66, R83, R84 ;  /* 0x000000545342723e */ /* 0x002fe800000010ff */
        /* <DEDUP_REMOVED lines=18> */
[----:B------:R-:W-:Y:S01]  /*235d0*/  FMUL.FTZ R17, R69, R117 ;  /* 0x0000007545117220 */ /* 0x000fe20000410000 */
[----:B------:R-:W-:Y:S01]  /*235e0*/  MUFU.EX2 R105, R12 ;  /* 0x0000000c00697308 */ /* 0x000fe20000000800 */
[--C-:B------:R-:W-:Y:S02]  /*235f0*/  FFMA.FTZ R4, R25, c[0x0][0x2d0], -R97.reuse ;  /* 0x0000b40019047a23 */ /* 0x100fe40000010861 */
[--C-:B------:R-:W-:Y:S02]  /*23600*/  FFMA.FTZ R62, R62, c[0x0][0x2d0], -R97.reuse ;  /* 0x0000b4003e3e7a23 */ /* 0x100fe40000010861 */
[--C-:B------:R-:W-:Y:S05]  /*23610*/  FFMA.FTZ R58, R58, c[0x0][0x2d0], -R97.reuse ;  /* 0x0000b4003a3a7a23 */ /* 0x100fea0000010861 */
[----:B------:R2:W3:Y:S01]  /*23620*/  MUFU.EX2 R2, R0 ;  /* 0x0000000000027308 */ /* 0x0004e20000000800 */
[C---:B-1----:R-:W-:Y:S02]  /*23630*/  FMUL.FTZ R18, R68.reuse, R118 ;  /* 0x0000007644127220 */ /* 0x042fe40000410000 */
[C---:B------:R-:W-:Y:S02]  /*23640*/  FMUL.FTZ R19, R68.reuse, R119 ;  /* 0x0000007744137220 */ /* 0x040fe40000410000 */
[----:B------:R-:W-:Y:S01]  /*23650*/  LDSM.16.MT88.4 R116, [R209+0x2900] ;  /* 0x00290000d174783b */ /* 0x000fe20000004200 */
[C---:B------:R-:W-:Y:S04]  /*23660*/  FMUL.FTZ R34, R68.reuse, R134 ;  /* 0x0000008644227220 */ /* 0x040fe80000410000 */
[----:B------:R-:W1:Y:S01]  /*23670*/  MUFU.EX2 R53, R4 ;  /* 0x0000000400357308 */ /* 0x000e620000000800 */
[C---:B------:R-:W-:Y:S02]  /*23680*/  FMUL.FTZ R7, R68.reuse, R107 ;  /* 0x0000006b44077220 */ /* 0x040fe40000410000 */
[C---:B------:R-:W-:Y:S02]  /*23690*/  FMUL.FTZ R6, R68.reuse, R106 ;  /* 0x0000006a44067220 */ /* 0x040fe40000410000 */
[----:B------:R-:W-:Y:S02]  /*236a0*/  FMUL.FTZ R35, R68, R135 ;  /* 0x0000008744237220 */ /* 0x000fe40000410000 */
[----:B--2---:R-:W-:Y:S02]  /*236b0*/  FFMA.FTZ R0, R8, c[0x0][0x2d0], -R97 ;  /* 0x0000b40008007a23 */ /* 0x004fe40000010861 */
[----:B---3--:R-:W-:Y:S02]  /*236c0*/  FMUL.FTZ R12, R2, R112 ;  /* 0x00000070020c7220 */ /* 0x008fe40000410000 */
[----:B------:R2:W-:Y:S01]  /*236d0*/  MUFU.EX2 R196, R0 ;  /* 0x0000000000c47308 */ /* 0x0005e20000000800 */
[----:B------:R-:W-:Y:S02]  /*236e0*/  FFMA.FTZ R8, R40, c[0x0][0x2d0], -R75 ;  /* 0x0000b40028087a23 */ /* 0x000fe4000001084b */
[C---:B------:R-:W-:Y:S01]  /*236f0*/  FMUL.FTZ R13, R2.reuse, R113 ;  /* 0x00000071020d7220 */ /* 0x040fe20000410000 */
[----:B------:R-:W-:Y:S01]  /*23700*/  MOV R113, R83 ;  /* 0x0000005300717202 */ /* 0x000fe20000000f00 */
[----:B------:R-:W-:Y:S01]  /*23710*/  FMUL.FTZ R45, R2, R145 ;  /* 0x00000091022d7220 */ /* 0x000fe20000410000 */
[----:B-1----:R-:W-:Y:S01]  /*23720*/  MOV R107, R53 ;  /* 0x00000035006b7202 */ /* 0x002fe20000000f00 */
[----:B------:R-:W-:Y:S01]  /*23730*/  FFMA.FTZ R4, R24, c[0x0][0x2d0], -R97 ;  /* 0x0000b40018047a23 */ /* 0x000fe20000010861 */
[----:B------:R-:W-:Y:S01]  /*23740*/  LDSM.16.MT88.4 R52, [R210+0x100] ;  /* 0x00010000d234783b */ /* 0x000fe20000004200 */
[C---:B------:R-:W-:Y:S01]  /*23750*/  FMUL.FTZ R9, R2.reuse, R109 ;  /* 0x0000006d02097220 */ /* 0x040fe20000410000 */
[----:B------:R1:W3:Y:S01]  /*23760*/  MUFU.EX2 R31, R8 ;  /* 0x00000008001f7308 */ /* 0x0002e20000000800 */
[C---:B------:R-:W-:Y:S02]  /*23770*/  FMUL.FTZ R25, R2.reuse, R125 ;  /* 0x0000007d02197220 */ /* 0x040fe40000410000 */
[----:B------:R-:W-:Y:S02]  /*23780*/  FMUL.FTZ R29, R2, R129 ;  /* 0x00000081021d7220 */ /* 0x000fe40000410000 */
[----:B------:R-:W-:Y:S02]  /*23790*/  FFMA.FTZ R40, R49, c[0x0][0x2d0], -R96 ;  /* 0x0000b40031287a23 */ /* 0x000fe40000010860 */
[----:B------:R-:W-:Y:S02]  /*237a0*/  FMUL.FTZ R49, R69, R149 ;  /* 0x0000009545317220 */ /* 0x000fe40000410000 */
[----:B------:R-:W-:Y:S01]  /*237b0*/  IMAD.MOV.U32 R149, RZ, RZ, R86 ;  /* 0x000000ffff957224 */ /* 0x000fe200078e0056 */
[----:B------:R4:W-:Y:S01]  /*237c0*/  MUFU.EX2 R64, R4 ;  /* 0x0000000400407308 */ /* 0x0009e20000000800 */
[----:B------:R-:W-:Y:S02]  /*237d0*/  FFMA.FTZ R24, R44, c[0x0][0x2d0], -R75 ;  /* 0x0000b4002c187a23 */ /* 0x000fe4000001084b */
[----:B------:R-:W-:Y:S02]  /*237e0*/  FFMA.FTZ R44, R50, c[0x0][0x2d0], -R96 ;  /* 0x0000b400322c7a23 */ /* 0x000fe40000010860 */
[----:B--2---:R-:W-:Y:S02]  /*237f0*/  FFMA.FTZ R0, R22, c[0x0][0x2d0], -R97 ;  /* 0x0000b40016007a23 */ /* 0x004fe40000010861 */
[----:B------:R-:W2:Y:S01]  /*23800*/  LDSM.16.MT88.4 R20, [R209+0x100] ;  /* 0x00010000d114783b */ /* 0x000ea20000004200 */
[----:B------:R-:W-:Y:S01]  /*23810*/  FMUL.FTZ R50, R68, R150 ;  /* 0x0000009644327220 */ /* 0x000fe20000410000 */
[----:B------:R-:W-:Y:S01]  /*23820*/  MOV R150, R85 ;  /* 0x0000005500967202 */ /* 0x000fe20000000f00 */
[----:B------:R5:W5:Y:S01]  /*23830*/  MUFU.EX2 R87, R0 ;  /* 0x0000000000577308 */ /* 0x000b620000000800 */
[C---:B-1----:R-:W-:Y:S01]  /*23840*/  FMUL.FTZ R8, R2.reuse, R108 ;  /* 0x0000006c02087220 */ /* 0x042fe20000410000 */
[----:B---3--:R-:W-:Y:S08]  /*23850*/  MOV R125, R31 ;  /* 0x0000001f007d7202 */ /* 0x008ff00000000f00 */
[----:B------:R-:W1:Y:S01]  /*23860*/  MUFU.EX2 R30, R24 ;  /* 0x00000018001e7308 */ /* 0x000e620000000800 */
[----:B----4-:R-:W-:Y:S02]  /*23870*/  FFMA.FTZ R4, R41, c[0x0][0x2d0], -R74 ;  /* 0x0000b40029047a23 */ /* 0x010fe4000001084a */
[----:B------:R-:W-:Y:S07]  /*23880*/  FMUL.FTZ R41, R2, R141 ;  /* 0x0000008d02297220 */ /* 0x000fee0000410000 */
[----:B------:R3:W4:Y:S01]  /*23890*/  MUFU.EX2 R246, R4 ;  /* 0x0000000400f67308 */ /* 0x0007220000000800 */
[----:B-----5:R-:W-:Y:S01]  /*238a0*/  FSEL R0, R3, RZ, P0 ;  /* 0x000000ff03007208 */ /* 0x020fe20000000000 */
[----:B------:R-:W-:Y:S01]  /*238b0*/  IMAD.MOV.U32 R112, RZ, RZ, R87 ;  /* 0x000000ffff707224 */ /* 0x000fe200078e0057 */
[----:B------:R-:W-:Y:S03]  /*238c0*/  F2FP.BF16.PACK_AB R65, R87, R196 ;  /* 0x000000c45741723e */ /* 0x000fe600000010ff */
[----:B------:R-:W-:Y:S04]  /*238d0*/  FADD.FTZ R0, -R0, R103 ;  /* 0x0000006700007221 */ /* 0x000fe80000010100 */
[----:B------:R5:W-:Y:S01]  /*238e0*/  MUFU.EX2 R108, R40 ;  /* 0x00000028006c7308 */ /* 0x000be20000000800 */
[----:B------:R-:W-:Y:S01]  /*238f0*/  FMUL.FTZ R0, R0, c[0x0][0x2d0] ;  /* 0x0000b40000007a20 */ /* 0x000fe20000410000 */
[----:B-1----:R-:W-:Y:S01]  /*23900*/  MOV R129, R30 ;  /* 0x0000001e00817202 */ /* 0x002fe20000000f00 */
[----:B------:R-:W-:Y:S07]  /*23910*/  FMUL.FTZ R24, R2, R124 ;  /* 0x0000007c02187220 */ /* 0x000fee0000410000 */
[----:B------:R-:W1:Y:S01]  /*23920*/  MUFU.EX2 R0, R0 ;  /* 0x0000000000007308 */ /* 0x000e620000000800 */
[C---:B---3--:R-:W-:Y:S01]  /*23930*/  FMUL.FTZ R4, R69.reuse, R104 ;  /* 0x0000006845047220 */ /* 0x048fe20000410000 */
[----:B----4-:R-:W-:Y:S01]  /*23940*/  MOV R106, R246 ;  /* 0x000000f6006a7202 */ /* 0x010fe20000000f00 */
[----:B------:R-:W-:Y:S01]  /*23950*/  IMAD.MOV.U32 R104, RZ, RZ, R64 ;  /* 0x000000ffff687224 */ /* 0x000fe200078e0040 */
[----:B------:R-:W-:Y:S06]  /*23960*/  F2FP.BF16.PACK_AB R64, R86, R93 ;  /* 0x0000005d5640723e */ /* 0x000fec00000010ff */
[----:B------:R3:W-:Y:S01]  /*23970*/  MUFU.EX2 R124, R32 ;  /* 0x00000020007c7308 */ /* 0x0007e20000000800 */
[-C--:B--2---:R-:W-:Y:S05]  /*23980*/  HMMA.16816.F32.BF16 R4, R76, R20.reuse, R4 ;  /* 0x000000144c04723c */ /* 0x084fea0000041804 */
[----:B------:R-:W-:Y:S01]  /*23990*/  F2FP.BF16.PACK_AB R67, R104, R107 ;  /* 0x0000006b6843723e */ /* 0x000fe200000010ff */
[----:B-----5:R-:W-:Y:S03]  /*239a0*/  FMUL.FTZ R40, R2, R140 ;  /* 0x0000008c02287220 */ /* 0x020fe60000410000 */
[----:B------:R-:W-:Y:S03]  /*239b0*/  MUFU.EX2 R59, R44 ;  /* 0x0000002c003b7308 */ /* 0x000fe60000000800 */
[C---:B-1----:R-:W-:Y:S02]  /*239c0*/  FMUL.FTZ R10, R0.reuse, R110 ;  /* 0x0000006e000a7220 */ /* 0x042fe40000410000 */
[C---:B------:R-:W-:Y:S02]  /*239d0*/  FMUL.FTZ R11, R0.reuse, R111 ;  /* 0x0000006f000b7220 */ /* 0x040fe40000410000 */
[C---:B------:R-:W-:Y:S02]  /*239e0*/  FMUL.FTZ R14, R0.reuse, R114 ;  /* 0x00000072000e7220 */ /* 0x040fe40000410000 */
[----:B------:R-:W-:Y:S01]  /*239f0*/  IMAD.MOV.U32 R114, RZ, RZ, R82 ;  /* 0x000000ffff727224 */ /* 0x000fe200078e0052 */
[----:B------:R-:W-:Y:S01]  /*23a00*/  MUFU.EX2 R103, R58 ;  /* 0x0000003a00677308 */ /* 0x000fe20000000800 */
[C---:B------:R-:W-:Y:S01]  /*23a10*/  FMUL.FTZ R27, R0.reuse, R127 ;  /* 0x0000007f001b7220 */ /* 0x040fe20000410000 */
[C---:B------:R-:W-:Y:S04]  /*23a20*/  HMMA.16816.F32.BF16 R8, R64.reuse, R20, R8 ;  /* 0x000000144008723c */ /* 0x040fe80000041808 */
[----:B------:R-:W-:Y:S01]  /*23a30*/  FMUL.FTZ R15, R0, R115 ;  /* 0x00000073000f7220 */ /* 0x000fe20000410000 */
[----:B------:R-:W-:Y:S01]  /*23a40*/  MOV R127, R81 ;  /* 0x00000051007f7202 */ /* 0x000fe20000000f00 */
[C---:B---3--:R-:W-:Y:S02]  /*23a50*/  FMUL.FTZ R32, R69.reuse, R132 ;  /* 0x0000008445207220 */ /* 0x048fe40000410000 */
[----:B------:R-:W-:Y:S01]  /*23a60*/  FFMA.FTZ R20, R46, c[0x0][0x2d0], -R74 ;  /* 0x0000b4002e147a23 */ /* 0x000fe2000001084a */
[----:B------:R1:W-:Y:S02]  /*23a70*/  MUFU.EX2 R111, R28 ;  /* 0x0000001c006f7308 */ /* 0x0003e40000000800 */
[-C--:B------:R-:W-:Y:S03]  /*23a80*/  HMMA.16816.F32.BF16 R12, R64, R22.reuse, R12 ;  /* 0x00000016400c723c */ /* 0x080fe6000004180c */
[C---:B------:R-:W-:Y:S02]  /*23a90*/  FMUL.FTZ R31, R0.reuse, R131 ;  /* 0x00000083001f7220 */ /* 0x040fe40000410000 */
[----:B------:R-:W-:Y:S02]  /*23aa0*/  IMAD.MOV.U32 R131, RZ, RZ, R80 ;  /* 0x000000ffff837224 */ /* 0x000fe400078e0050 */
[----:B------:R-:W2:Y:S01]  /*23ab0*/  LDSM.16.MT88.4 R80, [R211+0x100] ;  /* 0x00010000d350783b */ /* 0x000ea20000004200 */
[C---:B------:R-:W-:Y:S01]  /*23ac0*/  HMMA.16816.F32.BF16 R16, R76.reuse, R22, R16 ;  /* 0x000000164c10723c */ /* 0x040fe20000041810 */
[----:B------:R3:W-:Y:S03]  /*23ad0*/  MUFU.EX2 R110, R20 ;  /* 0x00000014006e7308 */ /* 0x0007e60000000800 */
[C---:B------:R-:W-:Y:S02]  /*23ae0*/  FMUL.FTZ R21, R69.reuse, R121 ;  /* 0x0000007945157220 */ /* 0x040fe40000410000 */
[----:B------:R-:W-:Y:S02]  /*23af0*/  FMUL.FTZ R26, R0, R126 ;  /* 0x0000007e001a7220 */ /* 0x000fe40000410000 */
[C---:B------:R-:W-:Y:S04]  /*23b00*/  FMUL.FTZ R22, R68.reuse, R122 ;  /* 0x0000007a44167220 */ /* 0x040fe80000410000 */
[----:B------:R-:W-:Y:S01]  /*23b10*/  FMUL.FTZ R23, R68, R123 ;  /* 0x0000007b44177220 */ /* 0x000fe20000410000 */
[----:B------:R-:W-:Y:S01]  /*23b20*/  MOV R123, R60 ;  /* 0x0000003c007b7202 */ /* 0x000fe20000000f00 */
[----:B-1----:R-:W-:Y:S02]  /*23b30*/  FMUL.FTZ R28, R2, R128 ;  /* 0x00000080021c7220 */ /* 0x002fe40000410000 */
[C---:B------:R-:W-:Y:S02]  /*23b40*/  FMUL.FTZ R30, R0.reuse, R130 ;  /* 0x00000082001e7220 */ /* 0x040fe40000410000 */
[----:B------:R-:W-:Y:S02]  /*23b50*/  IMAD.MOV.U32 R130, RZ, RZ, R33 ;  /* 0x000000ffff827224 */ /* 0x000fe400078e0021 */
[C---:B------:R-:W-:Y:S02]  /*23b60*/  FMUL.FTZ R33, R69.reuse, R133 ;  /* 0x0000008545217220 */ /* 0x040fe40000410000 */
[C---:B------:R-:W-:Y:S01]  /*23b70*/  FMUL.FTZ R42, R0.reuse, R142 ;  /* 0x0000008e002a7220 */ /* 0x040fe20000410000 */
[----:B------:R-:W-:Y:S01]  /*23b80*/  LDSM.16.MT88.4 R132, [R212+0x2900] ;  /* 0x00290000d484783b */ /* 0x000fe20000004200 */
[C---:B------:R-:W-:Y:S02]  /*23b90*/  FMUL.FTZ R43, R0.reuse, R143 ;  /* 0x0000008f002b7220 */ /* 0x040fe40000410000 */
[C---:B---3--:R-:W-:Y:S02]  /*23ba0*/  FMUL.FTZ R20, R69.reuse, R120 ;  /* 0x0000007845147220 */ /* 0x048fe40000410000 */
[----:B------:R-:W-:Y:S01]  /*23bb0*/  IMAD.MOV.U32 R122, RZ, RZ, R84 ;  /* 0x000000ffff7a7224 */ /* 0x000fe200078e0054 */
[----:B------:R1:W-:Y:S01]  /*23bc0*/  MUFU.EX2 R120, R62 ;  /* 0x0000003e00787308 */ /* 0x0003e20000000800 */
[----:B------:R-:W-:Y:S01]  /*23bd0*/  FMUL.FTZ R63, R0, R163 ;  /* 0x000000a3003f7220 */ /* 0x000fe20000410000 */
[----:B------:R-:W3:Y:S01]  /*23be0*/  LDSM.16.MT88.4 R84, [R209+0x900] ;  /* 0x00090000d154783b */ /* 0x000ee20000004200 */
[----:B------:R-:W-:Y:S01]  /*23bf0*/  MOV R163, R93 ;  /* 0x0000005d00a37202 */ /* 0x000fe20000000f00 */
[-C--:B------:R-:W-:Y:S03]  /*23c00*/  HMMA.16816.F32.BF16 R20, R76, R36.reuse, R20 ;  /* 0x000000244c14723c */ /* 0x080fe60000041814 */
[----:B------:R-:W-:Y:S02]  /*23c10*/  FMUL.FTZ R44, R2, R144 ;  /* 0x00000090022c7220 */ /* 0x000fe40000410000 */
[C---:B------:R-:W-:Y:S02]  /*23c20*/  FMUL.FTZ R46, R0.reuse, R146 ;  /* 0x00000092002e7220 */ /* 0x040fe40000410000 */
[C---:B------:R-:W-:Y:S01]  /*23c30*/  FMUL.FTZ R47, R0.reuse, R147 ;  /* 0x00000093002f7220 */ /* 0x040fe20000410000 */
[C---:B------:R-:W-:Y:S04]  /*23c40*/  HMMA.16816.F32.BF16 R24, R64.reuse, R36, R24 ;  /* 0x000000244018723c */ /* 0x040fe80000041818 */
[----:B------:R-:W-:Y:S02]  /*23c50*/  FMUL.FTZ R58, R0, R158 ;  /* 0x0000009e003a7220 */ /* 0x000fe40000410000 */
[----:B------:R-:W-:Y:S02]  /*23c60*/  FMUL.FTZ R60, R2, R160 ;  /* 0x000000a0023c7220 */ /* 0x000fe40000410000 */
[-C--:B------:R-:W-:Y:S04]  /*23c70*/  HMMA.16816.F32.BF16 R28, R64, R38.reuse, R28 ;  /* 0x00000026401c723c */ /* 0x080fe8000004181c */
[----:B------:R-:W-:Y:S02]  /*23c80*/  FFMA.FTZ R36, R48, c[0x0][0x2d0], -R96 ;  /* 0x0000b40030247a23 */ /* 0x000fe40000010860 */
[----:B-1----:R-:W-:Y:S02]  /*23c90*/  FMUL.FTZ R62, R0, R162 ;  /* 0x000000a2003e7220 */ /* 0x002fe40000410000 */
[C---:B------:R-:W-:Y:S01]  /*23ca0*/  HMMA.16816.F32.BF16 R32, R76.reuse, R38, R32 ;  /* 0x000000264c20723c */ /* 0x040fe20000041820 */
[----:B------:R1:W-:Y:S01]  /*23cb0*/  MUFU.EX2 R128, R36 ;  /* 0x0000002400807308 */ /* 0x0003e20000000800 */
[----:B------:R-:W4:Y:S02]  /*23cc0*/  LDL.LU R162, [R1+0x24] ;  /* 0x0000240001a27983 */ /* 0x000f240000300800 */
[----:B------:R-:W-:Y:S02]  /*23cd0*/  FMUL.FTZ R37, R69, R137 ;  /* 0x0000008945257220 */ /* 0x000fe40000410000 */
[----:B------:R-:W-:Y:S02]  /*23ce0*/  FFMA.FTZ R48, R51, c[0x0][0x2d0], -R74 ;  /* 0x0000b40033307a23 */ /* 0x000fe4000001084a */
[C---:B------:R-:W-:Y:S03]  /*23cf0*/  FMUL.FTZ R38, R68.reuse, R138 ;  /* 0x0000008a44267220 */ /* 0x040fe60000410000 */
[----:B------:R-:W5:Y:S01]  /*23d00*/  MUFU.EX2 R57, R48 ;  /* 0x0000003000397308 */ /* 0x000f620000000800 */
[C---:B------:R-:W-:Y:S02]  /*23d10*/  FMUL.FTZ R39, R68.reuse, R139 ;  /* 0x0000008b44277220 */ /* 0x040fe40000410000 */
[----:B------:R-:W-:Y:S02]  /*23d20*/  FMUL.FTZ R51, R68, R151 ;  /* 0x0000009744337220 */ /* 0x000fe40000410000 */
[----:B------:R-:W-:Y:S02]  /*23d30*/  IMAD.MOV.U32 R160, RZ, RZ, R61 ;  /* 0x000000ffffa07224 */ /* 0x000fe400078e003d */
[----:B------:R-:W-:Y:S01]  /*23d40*/  FMUL.FTZ R61, R2, R161 ;  /* 0x000000a1023d7220 */ /* 0x000fe20000410000 */
[----:B------:R-:W-:Y:S01]  /*23d50*/  MOV R161, R247 ;  /* 0x000000f700a17202 */ /* 0x000fe20000000f00 */
[----:B------:R-:W-:Y:S02]  /*23d60*/  IMAD.MOV.U32 R126, RZ, RZ, R242 ;  /* 0x000000ffff7e7224 */ /* 0x000fe400078e00f2 */
[C---:B-1----:R-:W-:Y:S07]  /*23d70*/  FMUL.FTZ R36, R69.reuse, R136 ;  /* 0x0000008845247220 */ /* 0x042fee0000410000 */
[-C--:B------:R-:W-:Y:S03]  /*23d80*/  HMMA.16816.F32.BF16 R36, R76, R52.reuse, R36 ;  /* 0x000000344c24723c */ /* 0x080fe60000041824 */
[----:B-----5:R-:W-:Y:S01]  /*23d90*/  MOV R151, R57 ;  /* 0x0000003900977202 */ /* 0x020fe20000000f00 */
[C---:B------:R-:W-:Y:S01]  /*23da0*/  FMUL.FTZ R48, R69.reuse, R148 ;  /* 0x0000009445307220 */ /* 0x040fe20000410000 */
[----:B------:R-:W-:Y:S01]  /*23db0*/  MOV R148, R59 ;  /* 0x0000003b00947202 */ /* 0x000fe20000000f00 */
[----:B------:R-:W-:Y:S02]  /*23dc0*/  FMUL.FTZ R59, R0, R159 ;  /* 0x0000009f003b7220 */ /* 0x000fe40000410000 */
[C---:B------:R-:W-:Y:S04]  /*23dd0*/  HMMA.16816.F32.BF16 R40, R64.reuse, R52, R40 ;  /* 0x000000344028723c */ /* 0x040fe80000041828 */
[----:B------:R-:W-:Y:S03]  /*23de0*/  FMUL.FTZ R57, R2, R157 ;  /* 0x0000009d02397220 */ /* 0x000fe60000410000 */
[--C-:B------:R-:W-:Y:S01]  /*23df0*/  FFMA.FTZ R52, R56, c[0x0][0x2d0], -R97.reuse ;  /* 0x0000b40038347a23 */ /* 0x100fe20000010861 */
[-C--:B------:R-:W-:Y:S03]  /*23e00*/  HMMA.16816.F32.BF16 R44, R64, R54.reuse, R44 ;  /* 0x00000036402c723c */ /* 0x080fe6000004182c */
[----:B------:R1:W5:Y:S01]  /*23e10*/  MUFU.EX2 R109, R52 ;  /* 0x00000034006d7308 */ /* 0x0003620000000800 */
[C---:B------:R-:W-:Y:S02]  /*23e20*/  FMUL.FTZ R53, R69.reuse, R153 ;  /* 0x0000009945357220 */ /* 0x040fe40000410000 */
[----:B------:R-:W-:Y:S02]  /*23e30*/  FMUL.FTZ R56, R2, R156 ;  /* 0x0000009c02387220 */ /* 0x000fe40000410000 */
[C---:B------:R-:W-:Y:S07]  /*23e40*/  HMMA.16816.F32.BF16 R48, R76.reuse, R54, R48 ;  /* 0x000000364c30723c */ /* 0x040fee0000041830 */
[C---:B------:R-:W-:Y:S02]  /*23e50*/  FMUL.FTZ R54, R68.reuse, R154 ;  /* 0x0000009a44367220 */ /* 0x040fe40000410000 */
[----:B------:R-:W-:Y:S03]  /*23e60*/  FMUL.FTZ R55, R68, R155 ;  /* 0x0000009b44377220 */ /* 0x000fe60000410000 */
[----:B-1----:R-:W-:Y:S07]  /*23e70*/  FMUL.FTZ R52, R69, R152 ;  /* 0x0000009845347220 */ /* 0x002fee0000410000 */
[-C--:B--2---:R-:W-:Y:S08]  /*23e80*/  HMMA.16816.F32.BF16 R52, R76, R80.reuse, R52 ;  /* 0x000000504c34723c */ /* 0x084ff00000041834 */
[C---:B------:R-:W-:Y:S07]  /*23e90*/  HMMA.16816.F32.BF16 R56, R64.reuse, R80, R56 ;  /* 0x000000504038723c */ /* 0x040fee0000041838 */
[----:B------:R-:W-:Y:S01]  /*23ea0*/  FFMA.FTZ R80, R88, c[0x0][0x2d0], -R97 ;  /* 0x0000b40058507a23 */ /* 0x000fe20000010861 */
[-C--:B------:R-:W-:Y:S03]  /*23eb0*/  HMMA.16816.F32.BF16 R60, R64, R82.reuse, R60 ;  /* 0x00000052403c723c */ /* 0x080fe6000004183c */
[----:B------:R1:W2:Y:S01]  /*23ec0*/  MUFU.EX2 R115, R80 ;  /* 0x0000005000737308 */ /* 0x0002a20000000800 */
[----:B-----5:R-:W-:Y:S03]  /*23ed0*/  F2FP.BF16.PACK_AB R81, R103, R109 ;  /* 0x0000006d6751723e */ /* 0x020fe600000010ff */
[C---:B------:R-:W-:Y:S02]  /*23ee0*/  FMUL.FTZ R64, R69.reuse, R164 ;  /* 0x000000a445407220 */ /* 0x040fe40000410000 */
[C---:B------:R-:W-:Y:S01]  /*23ef0*/  FMUL.FTZ R66, R68.reuse, R166 ;  /* 0x000000a644427220 */ /* 0x040fe20000410000 */
[----:B------:R-:W5:Y:S02]  /*23f00*/  LDL.LU R164, [R1+0x20] ;  /* 0x0000200001a47983 */ /* 0x000f640000300800 */
[----:B------:R-:W-:Y:S01]  /*23f10*/  FMUL.FTZ R67, R68, R167 ;  /* 0x000000a744437220 */ /* 0x000fe20000410000 */
[----:B------:R-:W-:Y:S01]  /*23f20*/  MOV R167, R89 ;  /* 0x0000005900a77202 */ /* 0x000fe20000000f00 */
[----:B------:R-:W-:Y:S01]  /*23f30*/  FMUL.FTZ R65, R69, R165 ;  /* 0x000000a545417220 */ /* 0x000fe20000410000 */
[----:B------:R-:W5:Y:S01]  /*23f40*/  LDL.LU R166, [R1+0x1c] ;  /* 0x00001c0001a67983 */ /* 0x000f620000300800 */
        /* <DEDUP_REMOVED lines=12> */
[----:B--2---:R-:W-:Y:S03]  /*24010*/  F2FP.BF16.PACK_AB R83, R115, R120 ;  /* 0x000000787353723e */ /* 0x004fe600000010ff */
[-C--:B---3--:R-:W-:Y:S03]  /*24020*/  HMMA.16816.F32.BF16 R4, R76, R84.reuse, R4 ;  /* 0x000000544c04723c */ /* 0x088fe60000041804 */
[--C-:B-1----:R-:W-:Y:S02]  /*24030*/  FFMA.FTZ R80, R94, c[0x0][0x2d0], -R75.reuse ;  /* 0x0000b4005e507a23 */ /* 0x102fe4000001084b */
[----:B------:R-:W1:Y:S02]  /*24040*/  LDSM.16.MT88.4 R92, [R210+0x900] ;  /* 0x00090000d25c783b */ /* 0x000e640000004200 */
[----:B------:R2:W-:Y:S02]  /*24050*/  MUFU.EX2 R139, R80 ;  /* 0x00000050008b7308 */ /* 0x0005e40000000800 */
        /* <DEDUP_REMOVED lines=8> */
[----:B--2---:R-:W-:Y:S03]  /*240e0*/  FFMA.FTZ R84, R177, c[0x0][0x2d0], -R74 ;  /* 0x0000b400b1547a23 */ /* 0x004fe6000001084a */
[--C-:B------:R-:W-:Y:S01]  /*240f0*/  FFMA.FTZ R88, R169, c[0x0][0x2d0], -R96.reuse ;  /* 0x0000b400a9587a23 */ /* 0x100fe20000010860 */
        /* <DEDUP_REMOVED lines=17> */
[----:B------:R2:W2:Y:S01]  /*24210*/  MUFU.EX2 R141, R88 ;  /* 0x00000058008d7308 */ /* 0x0004a20000000800 */
[----:B----4-:R-:W-:Y:S02]  /*24220*/  FFMA.FTZ R2, R2, R162, R163 ;  /* 0x000000a202027223 */ /* 0x010fe400000100a3 */
[----:B---3--:R-:W-:Y:S07]  /*24230*/  FFMA.FTZ R92, R170, c[0x0][0x2d0], -R97 ;  /* 0x0000b400aa5c7a23 */ /* 0x008fee0000010861 */
        /* <DEDUP_REMOVED lines=9> */
[----:B------:R2:W4:Y:S01]  /*242d0*/  MUFU.EX2 R140, R88 ;  /* 0x00000058008c7308 */ /* 0x0005220000000800 */
        /* <DEDUP_REMOVED lines=9> */
[----:B------:R-:W-:Y:S01]  /*24370*/  F2FP.BF16.PACK_AB R82, R141, R142 ;  /* 0x0000008e8d52723e */ /* 0x000fe200000010ff */
[----:B------:R2:W-:Y:S01]  /*24380*/  MUFU.EX2 R147, R80 ;  /* 0x0000005000937308 */ /* 0x0005e20000000800 */
[----:B----4-:R-:W-:Y:S01]  /*24390*/  F2FP.BF16.PACK_AB R81, R234, R140 ;  /* 0x0000008cea51723e */ /* 0x010fe200000010ff */
[----:B-----5:R-:W-:Y:S01]  /*243a0*/  FFMA.FTZ R69, R69, R166, R167 ;  /* 0x000000a645457223 */ /* 0x020fe200000100a7 */
[----:B------:R-:W-:Y:S01]  /*243b0*/  F2FP.BF16.PACK_AB R76, R121, R151 ;  /* 0x00000097794c723e */ /* 0x000fe200000010ff */
[----:B------:R-:W-:Y:S03]  /*243c0*/  FFMA.FTZ R68, R68, R164, R165 ;  /* 0x000000a444447223 */ /* 0x000fe600000100a5 */
[----:B------:R-:W-:Y:S02]  /*243d0*/  F2FP.BF16.PACK_AB R77, R138, R139 ;  /* 0x0000008b8a4d723e */ /* 0x000fe400000010ff */
[----:B------:R-:W-:Y:S02]  /*243e0*/  F2FP.BF16.PACK_AB R78, R246, R247 ;  /* 0x000000f7f64e723e */ /* 0x000fe400000010ff */
[----:B------:R-:W-:Y:S01]  /*243f0*/  F2FP.BF16.PACK_AB R79, R143, R242 ;  /* 0x000000f28f4f723e */ /* 0x000fe200000010ff */
[----:B-1----:R-:W1:Y:S01]  /*24400*/  LDSM.16.MT88.4 R84, [R212+0x1100] ;  /* 0x00110000d454783b */ /* 0x002e620000004200 */
[----:B---3--:R-:W-:Y:S05]  /*24410*/  F2FP.BF16.PACK_AB R83, R207, R233 ;  /* 0x000000e9cf53723e */ /* 0x008fea00000010ff */
[-C--:B--2---:R-:W-:Y:S03]  /*24420*/  HMMA.16816.F32.BF16 R4, R76, R88.reuse, R4 ;  /* 0x000000584c04723c */ /* 0x084fe60000041804 */
[--C-:B------:R-:W-:Y:S04]  /*24430*/  FFMA.FTZ R80, R181, c[0x0][0x2d0], -R75.reuse ;  /* 0x0000b400b5507a23 */ /* 0x100fe8000001084b */
        /* <DEDUP_REMOVED lines=9> */
[----:B--2---:R-:W-:Y:S03]  /*244d0*/  FFMA.FTZ R88, R195, c[0x0][0x2d0], -R74 ;  /* 0x0000b400c3587a23 */ /* 0x004fe6000001084a */
        /* <DEDUP_REMOVED lines=17> */
[--C-:B--2---:R-:W-:Y:S01]  /*245f0*/  FFMA.FTZ R84, R188, c[0x0][0x2d0], -R96.reuse ;  /* 0x0000b400bc547a23 */ /* 0x104fe20000010860 */
[----:B------:R-:W-:Y:S04]  /*24600*/  MOV R188, R114 ;  /* 0x0000007200bc7202 */ /* 0x000fe80000000f00 */
[----:B------:R-:W-:Y:S04]  /*24610*/  ISETP.GT.AND P0, PT, R226, R188, PT ;  /* 0x000000bce200720c */ /* 0x000fe80003f04270 */
[----:B------:R2:W-:Y:S01]  /*24620*/  MUFU.EX2 R185, R84 ;  /* 0x0000005400b97308 */ /* 0x0005e20000000800 */
[----:B---3--:R-:W-:Y:S01]  /*24630*/  FFMA.FTZ R92, R183, c[0x0][0x2d0], -R97 ;  /* 0x0000b400b75c7a23 */ /* 0x008fe20000010861 */
[----:B------:R-:W-:Y:S08]  /*24640*/  MOV R183, R160 ;  /* 0x000000a000b77202 */ /* 0x000ff00000000f00 */
[----:B------:R3:W-:Y:S01]  /*24650*/  MUFU.EX2 R154, R92 ;  /* 0x0000005c009a7308 */ /* 0x0007e20000000800 */
[----:B-1----:R-:W1:Y:S01]  /*24660*/  LDSM.16.MT88.4 R88, [R211+0x1100] ;  /* 0x00110000d358783b */ /* 0x002e620000004200 */
[----:B--2---:R-:W-:Y:S01]  /*24670*/  FFMA.FTZ R84, R190, c[0x0][0x2d0], -R96 ;  /* 0x0000b400be547a23 */ /* 0x004fe20000010860 */
[----:B------:R-:W-:Y:S07]  /*24680*/  MOV R190, R115 ;  /* 0x0000007300be7202 */ /* 0x000fee0000000f00 */
[----:B------:R2:W4:Y:S01]  /*24690*/  MUFU.EX2 R187, R84 ;  /* 0x0000005400bb7308 */ /* 0x0005220000000800 */
[----:B---3--:R-:W-:Y:S02]  /*246a0*/  FFMA.FTZ R92, R202, c[0x0][0x2d0], -R75 ;  /* 0x0000b400ca5c7a23 */ /* 0x008fe4000001084b */
[----:B------:R-:W-:Y:S07]  /*246b0*/  IMAD.MOV.U32 R202, RZ, RZ, R110 ;  /* 0x000000ffffca7224 */ /* 0x000fee00078e006e */
[----:B------:R3:W-:Y:S01]  /*246c0*/  MUFU.EX2 R159, R92 ;  /* 0x0000005c009f7308 */ /* 0x0007e20000000800 */
[--C-:B--2---:R-:W-:Y:S01]  /*246d0*/  FFMA.FTZ R84, R201, c[0x0][0x2d0], -R74.reuse ;  /* 0x0000b400c9547a23 */ /* 0x104fe2000001084a */
[-C--:B-1----:R-:W-:Y:S08]  /*246e0*/  HMMA.16816.F32.BF16 R52, R76, R88.reuse, R52 ;  /* 0x000000584c34723c */ /* 0x082ff00000041834 */
[----:B------:R1:W-:Y:S01]  /*246f0*/  MUFU.EX2 R184, R84 ;  /* 0x0000005400b87308 */ /* 0x0003e20000000800 */
[----:B------:R-:W-:Y:S01]  /*24700*/  IMAD.MOV.U32 R201, RZ, RZ, R151 ;  /* 0x000000ffffc97224 */ /* 0x000fe200078e0097 */
[C---:B------:R-:W-:Y:S01]  /*24710*/  HMMA.16816.F32.BF16 R56, R80.reuse, R88, R56 ;  /* 0x000000585038723c */ /* 0x040fe20000041838 */
[----:B---3--:R-:W-:Y:S06]  /*24720*/  LDSM.16.MT88.4 R92, [R210+0x1900] ;  /* 0x00190000d25c783b */ /* 0x008fec0000004200 */
[--C-:B------:R-:W-:Y:S01]  /*24730*/  FFMA.FTZ R88, R186, c[0x0][0x2d0], -R97.reuse ;  /* 0x0000b400ba587a23 */ /* 0x100fe20000010861 */
[-C--:B------:R-:W-:Y:S03]  /*24740*/  HMMA.16816.F32.BF16 R60, R80, R90.reuse, R60 ;  /* 0x0000005a503c723c */ /* 0x080fe6000004183c */
[----:B------:R2:W3:Y:S01]  /*24750*/  MUFU.EX2 R102, R88 ;  /* 0x0000005800667308 */ /* 0x0004e20000000800 */
[----:B------:R-:W-:Y:S02]  /*24760*/  MOV R186, R201 ;  /* 0x000000c900ba7202 */ /* 0x000fe40000000f00 */
[----:B------:R-:W-:Y:S01]  /*24770*/  MOV R201, R121 ;  /* 0x0000007900c97202 */ /* 0x000fe20000000f00 */
[--C-:B------:R-:W-:Y:S01]  /*24780*/  FFMA.FTZ R80, R228, c[0x0][0x2d0], -R74.reuse ;  /* 0x0000b400e4507a23 */ /* 0x100fe2000001084a */
[----:B------:R-:W-:Y:S04]  /*24790*/  HMMA.16816.F32.BF16 R64, R76, R90, R64 ;  /* 0x0000005a4c40723c */ /* 0x000fe80000041840 */
[----:B-1----:R-:W-:Y:S01]  /*247a0*/  FFMA.FTZ R84, R179, c[0x0][0x2d0], -R97 ;  /* 0x0000b400b3547a23 */ /* 0x002fe20000010861 */
[----:B------:R1:W-:Y:S01]  /*247b0*/  MUFU.EX2 R181, R80 ;  /* 0x0000005000b57308 */ /* 0x0003e20000000800 */
[----:B----4-:R-:W-:Y:S02]  /*247c0*/  F2FP.BF16.PACK_AB R82, R187, R185 ;  /* 0x000000b9bb52723e */ /* 0x010fe400000010ff */
        /* <DEDUP_REMOVED lines=25> */
[--C-:B------:R-:W-:Y:S01]  /*24960*/  FFMA.FTZ R88, R225, c[0x0][0x2d0], -R96.reuse ;  /* 0x0000b400e1587a23 */ /* 0x100fe20000010860 */
[-C--:B------:R-:W-:Y:S01]  /*24970*/  HMMA.16816.F32.BF16 R28, R80, R90.reuse, R28 ;  /* 0x0000005a501c723c */ /* 0x080fe2000004181c */
[----:B------:R1:W-:Y:S03]  /*24980*/  MUFU.EX2 R180, R84 ;  /* 0x0000005400b47308 */ /* 0x0003e60000000800 */
[----:B------:R-:W-:Y:S04]  /*24990*/  IMAD.MOV.U32 R225, RZ, RZ, R113 ;  /* 0x000000ffffe17224 */ /* 0x000fe800078e0071 */
        /* <DEDUP_REMOVED lines=9> */
[--C-:B--2---:R-:W-:Y:S02]  /*24a30*/  FFMA.FTZ R88, R229, c[0x0][0x2d0], -R96.reuse ;  /* 0x0000b400e5587a23 */ /* 0x104fe40000010860 */
[----:B------:R-:W-:Y:S01]  /*24a40*/  IMAD.MOV.U32 R229, RZ, RZ, R127 ;  /* 0x000000ffffe57224 */ /* 0x000fe200078e007f */
        /* <DEDUP_REMOVED lines=8> */
[----:B------:R-:W-:Y:S01]  /*24ad0*/  MOV R230, R131 ;  /* 0x0000008300e67202 */ /* 0x000fe20000000f00 */
[----:B------:R-:W-:Y:S07]  /*24ae0*/  IMAD.MOV.U32 R131, RZ, RZ, R104 ;  /* 0x000000ffff837224 */ /* 0x000fee00078e0068 */
[----:B------:R2:W4:Y:S01]  /*24af0*/  MUFU.EX2 R177, R88 ;  /* 0x0000005800b17308 */ /* 0x0005220000000800 */
[----:B---3--:R-:W-:Y:S09]  /*24b00*/  FFMA.FTZ R92, R200, c[0x0][0x2d0], -R97 ;  /* 0x0000b400c85c7a23 */ /* 0x008ff20000010861 */
[----:B------:R3:W-:Y:S01]  /*24b10*/  MUFU.EX2 R99, R92 ;  /* 0x0000005c00637308 */ /* 0x0007e20000000800 */
[----:B-1----:R-:W-:Y:S02]  /*24b20*/  FFMA.FTZ R84, R203, c[0x0][0x2d0], -R96 ;  /* 0x0000b400cb547a23 */ /* 0x002fe40000010860 */
[----:B------:R-:W-:Y:S07]  /*24b30*/  IMAD.MOV.U32 R203, RZ, RZ, R107 ;  /* 0x000000ffffcb7224 */ /* 0x000fee00078e006b */
        /* <DEDUP_REMOVED lines=36> */
[----:B------:R-:W-:Y:S04]  /*24d80*/  FFMA.FTZ R74, R252, c[0x0][0x2d0], -R74 ;  /* 0x0000b400fc4a7a23 */ /* 0x000fe8000001084a */
[C---:B------:R-:W-:Y:S05]  /*24d90*/  HMMA.16816.F32.BF16 R16, R76.reuse, R90, R16 ;  /* 0x0000005a4c10723c */ /* 0x040fea0000041810 */
[----:B------:R3:W4:Y:S03]  /*24da0*/  MUFU.EX2 R171, R74 ;  /* 0x0000004a00ab7308 */ /* 0x0007260000000800 */
[-C--:B-1----:R-:W-:Y:S08]  /*24db0*/  HMMA.16816.F32.BF16 R20, R76, R84.reuse, R20 ;  /* 0x000000544c14723c */ /* 0x082ff00000041814 */
        /* <DEDUP_REMOVED lines=13> */
[C---:B------:R-:W-:Y:S01]  /*24e90*/  HMMA.16816.F32.BF16 R48, R76.reuse, R94, R48 ;  /* 0x0000005e4c30723c */ /* 0x040fe20000041830 */
[----:B------:R2:W-:Y:S03]  /*24ea0*/  MUFU.EX2 R168, R74 ;  /* 0x0000004a00a87308 */ /* 0x0005e60000000800 */
[----:B---3--:R-:W-:Y:S04]  /*24eb0*/  F2FP.BF16.PACK_AB R167, R169, R170 ;  /* 0x000000aaa9a7723e */ /* 0x008fe800000010ff */
[-C--:B-1----:R-:W-:Y:S08]  /*24ec0*/  HMMA.16816.F32.BF16 R52, R76, R88.reuse, R52 ;  /* 0x000000584c34723c */ /* 0x082ff00000041834 */
[C---:B------:R-:W-:Y:S08]  /*24ed0*/  HMMA.16816.F32.BF16 R56, R80.reuse, R88, R56 ;  /* 0x000000585038723c */ /* 0x040ff00000041838 */
[-C--:B------:R-:W-:Y:S04]  /*24ee0*/  HMMA.16816.F32.BF16 R60, R80, R90.reuse, R60 ;  /* 0x0000005a503c723c */ /* 0x080fe8000004183c */
[--C-:B--2---:R-:W-:Y:S04]  /*24ef0*/  FFMA.FTZ R74, R238, c[0x0][0x2d0], -R96.reuse ;  /* 0x0000b400ee4a7a23 */ /* 0x104fe80000010860 */
[----:B------:R-:W-:Y:S01]  /*24f00*/  HMMA.16816.F32.BF16 R64, R76, R90, R64 ;  /* 0x0000005a4c40723c */ /* 0x000fe20000041840 */
[----:B------:R-:W2:Y:S01]  /*24f10*/  LDL.LU R76, [R1+0x28] ;  /* 0x00002800014c7983 */ /* 0x000ea20000300800 */
[----:B------:R1:W3:Y:S06]  /*24f20*/  MUFU.EX2 R85, R74 ;  /* 0x0000004a00557308 */ /* 0x0002ec0000000800 */
[-C--:B------:R-:W-:Y:S05]  /*24f30*/  HMMA.16816.F32.BF16 R104, R164, R116.reuse, R4 ;  /* 0x00000074a468723c */ /* 0x080fea0000041804 */
[--C-:B-1----:R-:W-:Y:S01]  /*24f40*/  FFMA.FTZ R74, R239, c[0x0][0x2d0], -R96.reuse ;  /* 0x0000b400ef4a7a23 */ /* 0x102fe20000010860 */
[----:B---3--:R-:W-:Y:S01]  /*24f50*/  F2FP.BF16.PACK_AB R160, R85, R168 ;  /* 0x000000a855a0723e */ /* 0x008fe200000010ff */
[----:B------:R-:W-:Y:S02]  /*24f60*/  FFMA.FTZ R96, R245, c[0x0][0x2d0], -R96 ;  /* 0x0000b400f5607a23 */ /* 0x000fe40000010860 */
[----:B------:R1:W-:Y:S10]  /*24f70*/  MUFU.EX2 R86, R74 ;  /* 0x0000004a00567308 */ /* 0x0003f40000000800 */
[----:B------:R-:W3:Y:S01]  /*24f80*/  MUFU.EX2 R96, R96 ;  /* 0x0000006000607308 */ /* 0x000ee20000000800 */
[--C-:B-1----:R-:W-:Y:S09]  /*24f90*/  FFMA.FTZ R74, R205, c[0x0][0x2d0], -R97.reuse ;  /* 0x0000b400cd4a7a23 */ /* 0x102ff20000010861 */
[----:B------:R1:W-:Y:S01]  /*24fa0*/  MUFU.EX2 R75, R74 ;  /* 0x0000004a004b7308 */ /* 0x0003e20000000800 */
[----:B---3--:R-:W-:Y:S01]  /*24fb0*/  F2FP.BF16.PACK_AB R162, R96, R86 ;  /* 0x0000005660a2723e */ /* 0x008fe200000010ff */
[--C-:B-1----:R-:W-:Y:S08]  /*24fc0*/  FFMA.FTZ R74, R199, c[0x0][0x2d0], -R97.reuse ;  /* 0x0000b400c74a7a23 */ /* 0x102ff00000010861 */
[----:B------:R1:W3:Y:S02]  /*24fd0*/  MUFU.EX2 R84, R74 ;  /* 0x0000004a00547308 */ /* 0x0002e40000000800 */
[--C-:B-1----:R-:W-:Y:S02]  /*24fe0*/  FFMA.FTZ R74, R192, c[0x0][0x2d0], -R97.reuse ;  /* 0x0000b400c04a7a23 */ /* 0x102fe40000010861 */
[----:B------:R-:W-:Y:S02]  /*24ff0*/  FFMA.FTZ R97, R73, c[0x0][0x2d0], -R97 ;  /* 0x0000b40049617a23 */ /* 0x000fe40000010861 */
[----:B------:R-:W-:Y:S01]  /*25000*/  FADD.FTZ R73, R161, R69 ;  /* 0x00000045a1497221 */ /* 0x000fe20000010000 */
[----:B---3--:R-:W-:Y:S01]  /*25010*/  F2FP.BF16.PACK_AB R161, R84, R75 ;  /* 0x0000004b54a1723e */ /* 0x008fe200000010ff */
[----:B------:R-:W-:Y:S02]  /*25020*/  FADD.FTZ R69, R150, R68 ;  /* 0x0000004496457221 */ /* 0x000fe40000010000 */
[----:B------:R-:W-:Y:S01]  /*25030*/  MUFU.EX2 R74, R74 ;  /* 0x0000004a004a7308 */ /* 0x000fe20000000800 */
[----:B------:R-:W-:Y:S02]  /*25040*/  FADD.FTZ R68, R149, R2 ;  /* 0x0000000295447221 */ /* 0x000fe40000010000 */
[----:B------:R-:W-:Y:S01]  /*25050*/  FADD.FTZ R4, R183, R73 ;  /* 0x00000049b7047221 */ /* 0x000fe20000010000 */
[----:B------:R-:W1:Y:S01]  /*25060*/  LDSM.16.MT88.4 R148, [R210+0x2900] ;  /* 0x00290000d294783b */ /* 0x000e620000004200 */
[----:B------:R-:W-:Y:S02]  /*25070*/  FADD.FTZ R2, R123, R69 ;  /* 0x000000457b027221 */ /* 0x000fe40000010000 */
[----:B------:R-:W-:Y:S02]  /*25080*/  FADD.FTZ R5, R122, R68 ;  /* 0x000000447a057221 */ /* 0x000fe40000010000 */
[----:B------:R-:W-:Y:S01]  /*25090*/  FADD.FTZ R4, R230, R4 ;  /* 0x00000004e6047221 */ /* 0x000fe20000010000 */
[----:B------:R-:W3:Y:S01]  /*250a0*/  MUFU.EX2 R97, R97 ;  /* 0x0000006100617308 */ /* 0x000ee20000000800 */
[----:B------:R-:W-:Y:S02]  /*250b0*/  FADD.FTZ R2, R229, R2 ;  /* 0x00000002e5027221 */ /* 0x000fe40000010000 */
[----:B------:R-:W-:Y:S02]  /*250c0*/  FADD.FTZ R6, R126, R4 ;  /* 0x000000047e067221 */ /* 0x000fe40000010000 */
[----:B------:R-:W-:Y:S01]  /*250d0*/  IMAD.MOV.U32 R183, RZ, RZ, R120 ;  /* 0x000000ffffb77224 */ /* 0x000fe200078e0078 */
[----:B---3--:R-:W-:Y:S07]  /*250e0*/  F2FP.BF16.PACK_AB R163, R97, R74 ;  /* 0x0000004a61a3723e */ /* 0x008fee00000010ff */
[C---:B------:R-:W-:Y:S08]  /*250f0*/  HMMA.16816.F32.BF16 R108, R160.reuse, R116, R8 ;  /* 0x00000074a06c723c */ /* 0x040ff00000041808 */
[-C--:B------:R-:W-:Y:S08]  /*25100*/  HMMA.16816.F32.BF16 R112, R160, R118.reuse, R12 ;  /* 0x00000076a070723c */ /* 0x080ff0000004180c */
[C---:B------:R-:W-:Y:S08]  /*25110*/  HMMA.16816.F32.BF16 R116, R164.reuse, R118, R16 ;  /* 0x00000076a474723c */ /* 0x040ff00000041810 */
[-C--:B------:R-:W-:Y:S04]  /*25120*/  HMMA.16816.F32.BF16 R120, R164, R132.reuse, R20 ;  /* 0x00000084a478723c */ /* 0x080fe80000041814 */
[----:B--2---:R-:W-:Y:S02]  /*25130*/  FFMA.FTZ R8, R0, R76, R196 ;  /* 0x0000004c00087223 */ /* 0x004fe400000100c4 */
        /* <DEDUP_REMOVED lines=18> */
[----:B------:R-:W-:Y:S01]  /*25260*/  FADD.FTZ R11, R103, R4 ;  /* 0x00000004670b7221 */ /* 0x000fe20000010000 */
[----:B------:R-:W-:Y:S01]  /*25270*/  MOV R103, R3 ;  /* 0x0000000300677202 */ /* 0x000fe20000000f00 */
[----:B------:R-:W-:Y:S01]  /*25280*/  FADD.FTZ R8, R228, R2 ;  /* 0x00000002e4087221 */ /* 0x000fe20000010000 */
[----:B------:R-:W2:Y:S01]  /*25290*/  LDSM.16.MT88.4 R4, [R211+0x2900] ;  /* 0x00290000d304783b */ /* 0x000ea20000004200 */
        /* <DEDUP_REMOVED lines=84> */
.L_x_461:
[----:B------:R-:W3:Y:S04]  /*257e0*/  LDL.LU R0, [R1+0x1c] ;  /* 0x00001c0001007983 */ /* 0x000ee80000300800 */
[----:B-12---:R-:W2:Y:S04]  /*257f0*/  LDL.LU R4, [R1+0x20] ;  /* 0x0000200001047983 */ /* 0x006ea80000300800 */
[----:B------:R-:W4:Y:S04]  /*25800*/  LDL.LU R9, [R1+0x24] ;  /* 0x0000240001097983 */ /* 0x000f280000300800 */
[----:B------:R-:W4:Y:S01]  /*25810*/  LDL.LU R2, [R1+0x28] ;  /* 0x0000280001027983 */ /* 0x000f220000300800 */
[----:B------:R-:W-:-:S02]  /*25820*/  MOV R37, 0xff800000 ;  /* 0xff80000000257802 */ /* 0x000fc40000000f00 */
[----:B------:R-:W-:Y:S02]  /*25830*/  MOV R38, 0xff800000 ;  /* 0xff80000000267802 */ /* 0x000fe40000000f00 */
[----:B------:R-:W-:Y:S02]  /*25840*/  MOV R39, 0xff800000 ;  /* 0xff80000000277802 */ /* 0x000fe40000000f00 */
[----:B------:R-:W-:Y:S02]  /*25850*/  MOV R40, 0xff800000 ;  /* 0xff80000000287802 */ /* 0x000fe40000000f00 */
[----:B------:R-:W-:Y:S01]  /*25860*/  PLOP3.LUT P4, PT, PT, PT, PT, 0x8, 0x0 ;  /* 0x000000000000781c */ /* 0x000fe20003f8e170 */
[----:B---3--:R-:W1:Y:S04]  /*25870*/  SHFL.BFLY PT, R5, R0, 0x2, 0x1f ;  /* 0x0c401f0000057f89 */ /* 0x008e6800000e0000 */
[----:B--2---:R-:W2:Y:S04]  /*25880*/  SHFL.BFLY PT, R6, R4, 0x2, 0x1f ;  /* 0x0c401f0004067f89 */ /* 0x004ea800000e0000 */
        /* <DEDUP_REMOVED lines=110> */
.L_x_367:
[----:B--2---:R-:W2:Y:S02]  /*25f70*/  S2R R55, SR_CTAID.Y ;  /* 0x0000000000377919 */ /* 0x004ea40000002600 */
[----:B--2---:R-:W-:Y:S01]  /*25f80*/  SHF.R.S32.HI R43, RZ, 0x1f, R55 ;  /* 0x0000001fff2b7819 */ /* 0x004fe20000011437 */
[----:B------:R-:W-:Y:S05]  /*25f90*/  @P4 BRA `(.L_x_479) ;  /* 0x0000130000004947 */ /* 0x000fea0003800000 */
[----:B------:R-:W2:Y:S01]  /*25fa0*/  LDL R44, [R1+0x64] ;  /* 0x00006400012c7983 */ /* 0x000ea20000100800 */
[----:B------:R-:W-:Y:S01]  /*25fb0*/  IMAD.MOV.U32 R6, RZ, RZ, -0x10 ;  /* 0xfffffff0ff067424 */ /* 0x000fe200078e00ff */
[----:B------:R-:W-:Y:S02]  /*25fc0*/  F2FP.BF16.PACK_AB R5, R105, R104 ;  /* 0x000000686905723e */ /* 0x000fe400000010ff */
[----:B------:R-:W3:Y:S01]  /*25fd0*/  S2R R41, SR_TID.X ;  /* 0x0000000000297919 */ /* 0x000ee20000002100 */
        /* <DEDUP_REMOVED lines=12> */
[----:B---3--:R-:W-:Y:S02]  /*260a0*/  SHF.R.S32.HI R42, RZ, 0x1f, R41 ;  /* 0x0000001fff2a7819 */ /* 0x008fe40000011429 */
        /* <DEDUP_REMOVED lines=29> */
[----:B------:R-:W-:Y:S02]  /*26280*/  R2P PR, R3, 0x6 ;  /* 0x0000000603007804 */ /* 0x000fe40000000000 */
[----:B------:R-:W-:Y:S02]  /*26290*/  SEL R6, R6, 0x10, !P0 ;  /* 0x0000001006067807 */ /* 0x000fe40004000000 */
[C---:B------:R-:W-:Y:S02]  /*262a0*/  IADD3 R4, R2.reuse, 0x80, RZ ;  /* 0x0000008002047810 */ /* 0x040fe40007ffe0ff */
[C---:B------:R-:W-:Y:S01]  /*262b0*/  IADD3 R0, R2.reuse, 0xc0, RZ ;  /* 0x000000c002007810 */ /* 0x040fe20007ffe0ff */
[----:B------:R-:W-:Y:S01]  /*262c0*/  IMAD.IADD R3, R2, 0x1, R6 ;  /* 0x0000000102037824 */ /* 0x000fe200078e0206 */
[----:B------:R-:W-:-:S02]  /*262d0*/  F2FP.BF16.PACK_AB R26, R26, R146 ;  /* 0x000000921a1a723e */ /* 0x000fc400000010ff */
[----:B------:R-:W-:Y:S02]  /*262e0*/  F2FP.BF16.PACK_AB R18, R18, R152 ;  /* 0x000000981212723e */ /* 0x000fe400000010ff */
[----:B------:R-:W-:Y:S02]  /*262f0*/  F2FP.BF16.PACK_AB R16, R16, R154 ;  /* 0x0000009a1010723e */ /* 0x000fe400000010ff */
[----:B------:R-:W-:Y:S02]  /*26300*/  @P2 IADD3 R0, R4, -0x40, RZ ;  /* 0xffffffc004002810 */ /* 0x000fe40007ffe0ff */
[----:B------:R-:W-:Y:S02]  /*26310*/  F2FP.BF16.PACK_AB R12, R12, R164 ;  /* 0x000000a40c0c723e */ /* 0x000fe400000010ff */
[----:B------:R-:W-:Y:S02]  /*26320*/  F2FP.BF16.PACK_AB R11, R167, R166 ;  /* 0x000000a6a70b723e */ /* 0x000fe400000010ff */
[----:B------:R-:W-:-:S02]  /*26330*/  F2FP.BF16.PACK_AB R13, R13, R156 ;  /* 0x0000009c0d0d723e */ /* 0x000fc400000010ff */
[----:B------:R-:W-:Y:S01]  /*26340*/  F2FP.BF16.PACK_AB R15, R15, R158 ;  /* 0x0000009e0f0f723e */ /* 0x000fe200000010ff */
[----:B------:R3:W-:Y:S01]  /*26350*/  STS [R2+0x80], R5 ;  /* 0x0000800502007388 */ /* 0x0007e20000000800 */
[----:B------:R-:W-:Y:S02]  /*26360*/  F2FP.BF16.PACK_AB R10, R161, R160 ;  /* 0x000000a0a10a723e */ /* 0x000fe400000010ff */
[----:B-1----:R-:W-:Y:S01]  /*26370*/  F2FP.BF16.PACK_AB R9, R163, R162 ;  /* 0x000000a2a309723e */ /* 0x002fe200000010ff */
[----:B------:R-:W-:Y:S01]  /*26380*/  STS [R2+0x480], R7 ;  /* 0x0004800702007388 */ /* 0x000fe20000000800 */
[----:B------:R-:W-:-:S03]  /*26390*/  ISETP.NE.U32.AND P0, PT, RZ, c[0x0][0x500], PT ;  /* 0x00014000ff007a0c */ /* 0x000fc60003f05070 */
[----:B------:R1:W-:Y:S04]  /*263a0*/  STS [R3+0x80], R8 ;  /* 0x0000800803007388 */ /* 0x0003e80000000800 */
[----:B------:R-:W-:Y:S04]  /*263b0*/  STS [R3+0x480], R30 ;  /* 0x0004801e03007388 */ /* 0x000fe80000000800 */
[----:B------:R-:W-:Y:S04]  /*263c0*/  STS [R2+0x2080], R34 ;  /* 0x0020802202007388 */ /* 0x000fe80000000800 */
[----:B------:R4:W-:Y:S04]  /*263d0*/  STS [R2+0x2480], R110 ;  /* 0x0024806e02007388 */ /* 0x0009e80000000800 */
[----:B------:R-:W-:Y:S01]  /*263e0*/  STS [R3+0x2080], R33 ;  /* 0x0020802103007388 */ /* 0x000fe20000000800 */
[----:B---3--:R-:W-:-:S03]  /*263f0*/  IMAD.MOV.U32 R5, RZ, RZ, 0x20 ;  /* 0x00000020ff057424 */ /* 0x008fc600078e00ff */
[----:B------:R3:W-:Y:S02]  /*26400*/  STS [R3+0x2480], R114 ;  /* 0x0024807203007388 */ /* 0x0007e40000000800 */
[----:B-1----:R-:W-:Y:S02]  /*26410*/  SEL R8, R5, 0xffffffe0, !P1 ;  /* 0xffffffe005087807 */ /* 0x002fe40004800000 */
[----:B------:R-:W-:Y:S02]  /*26420*/  ISETP.NE.AND.EX P1, PT, RZ, c[0x0][0x504], PT, P0 ;  /* 0x00014100ff007a0c */ /* 0x000fe40003f25300 */
[----:B------:R-:W-:Y:S01]  /*26430*/  ISETP.NE.U32.AND P0, PT, RZ, c[0x0][0x508], PT ;  /* 0x00014200ff007a0c */ /* 0x000fe20003f05070 */
[----:B------:R-:W-:Y:S02]  /*26440*/  IMAD.IADD R5, R2, 0x1, R8 ;  /* 0x0000000102057824 */ /* 0x000fe400078e0208 */
[----:B------:R-:W-:Y:S01]  /*26450*/  IMAD.IADD R4, R8, 0x1, R3 ;  /* 0x0000000108047824 */ /* 0x000fe200078e0203 */
[----:B------:R-:W-:-:S02]  /*26460*/  ISETP.NE.AND.EX P0, PT, RZ, c[0x0][0x50c], PT, P0 ;  /* 0x00014300ff007a0c */ /* 0x000fc40003f05300 */
[----:B------:R-:W-:Y:S01]  /*26470*/  STS [R5+0x80], R29 ;  /* 0x0000801d05007388 */ /* 0x000fe20000000800 */
[----:B----4-:R-:W-:-:S03]  /*26480*/  IADD3 R2, R8, 0x400, R0 ;  /* 0x0000040008027810 */ /* 0x010fc60007ffe000 */
[----:B------:R-:W-:Y:S02]  /*26490*/  STS [R5+0x480], R28 ;  /* 0x0004801c05007388 */ /* 0x000fe40000000800 */
[C---:B------:R-:W-:Y:S02]  /*264a0*/  IMAD.IADD R7, R6.reuse, 0x1, R2 ;  /* 0x0000000106077824 */ /* 0x040fe400078e0202 */
[----:B------:R-:W-:Y:S01]  /*264b0*/  STS [R4+0x80], R14 ;  /* 0x0000800e04007388 */ /* 0x000fe20000000800 */
[----:B------:R-:W-:-:S03]  /*264c0*/  IMAD.IADD R2, R6, 0x1, R0 ;  /* 0x0000000106027824 */ /* 0x000fc600078e0200 */
[----:B------:R-:W-:Y:S01]  /*264d0*/  STS [R4+0x480], R25 ;  /* 0x0004801904007388 */ /* 0x000fe20000000800 */
[----:B---3--:R-:W-:-:S03]  /*264e0*/  IMAD.IADD R3, R8, 0x1, R2 ;  /* 0x0000000108037824 */ /* 0x008fc600078e0202 */
        /* <DEDUP_REMOVED lines=36> */
.L_x_480:
        /* <DEDUP_REMOVED lines=11> */
[C---:B------:R-:W-:Y:S01]  /*267e0*/  LOP3.LUT R6, R4.reuse, 0x1ffffffe, RZ, 0xc0, !PT ;  /* 0x1ffffffe04067812 */ /* 0x040fe200078ec0ff */
[----:B------:R-:W-:Y:S01]  /*267f0*/  IMAD.SHL.U32 R4, R4, 0x20, RZ ;  /* 0x0000002004047824 */ /* 0x000fe200078e00ff */
        /* <DEDUP_REMOVED lines=19> */
[----:B------:R-:W-:Y:S02]  /*26930*/  IMAD R6, R55, c[0x0][0x494], R6 ;  /* 0x0001250037067a24 */ /* 0x000fe400078e0206 */
[----:B------:R-:W-:Y:S02]  /*26940*/  IMAD.IADD R3, R3, 0x1, R0 ;  /* 0x0000000103037824 */ /* 0x000fe400078e0200 */
[----:B------:R-:W-:Y:S02]  /*26950*/  IMAD.IADD R8, R16, 0x1, R7 ;  /* 0x0000000110087824 */ /* 0x000fe400078e0207 */
[----:B------:R-:W-:Y:S02]  /*26960*/  IMAD.IADD R9, R41, 0x1, -R9 ;  /* 0x0000000129097824 */ /* 0x000fe400078e0a09 */
[----:B------:R-:W-:Y:S02]  /*26970*/  IMAD.SHL.U32 R0, R21, 0x40, RZ ;  /* 0x0000004015007824 */ /* 0x000fe400078e00ff */
[----:B------:R-:W-:-:S02]  /*26980*/  IMAD.IADD R5, R5, 0x1, R6 ;  /* 0x0000000105057824 */ /* 0x000fc400078e0206 */
[----:B-1----:R-:W-:Y:S01]  /*26990*/  IMAD R8, R24, 0x80, R8 ;  /* 0x0000008018087824 */ /* 0x002fe200078e0208 */
[----:B------:R-:W-:Y:S01]  /*269a0*/  LOP3.LUT R0, R0, 0x1c0, RZ, 0xc0, !PT ;  /* 0x000001c000007812 */ /* 0x000fe200078ec0ff */
[----:B------:R-:W-:Y:S02]  /*269b0*/  IMAD.SHL.U32 R6, R9, 0x8, RZ ;  /* 0x0000000809067824 */ /* 0x000fe400078e00ff */
[----:B------:R-:W-:-:S03]  /*269c0*/  @P2 IMAD.HI.U32 R10, R8, c[0x0][0x4ec], RZ ;  /* 0x00013b00080a2a27 */ /* 0x000fc600078e00ff */
[----:B------:R-:W-:Y:S01]  /*269d0*/  LOP3.LUT R11, R0, 0x38, R6, 0xf8, !PT ;  /* 0x00000038000b7812 */ /* 0x000fe200078ef806 */
[----:B------:R-:W-:Y:S01]  /*269e0*/  IMAD.MOV.U32 R7, RZ, RZ, R8 ;  /* 0x000000ffff077224 */ /* 0x000fe200078e0008 */
[----:B------:R-:W-:Y:S01]  /*269f0*/  SHF.R.U32.HI R0, RZ, 0x3, R0 ;  /* 0x00000003ff007819 */ /* 0x000fe20000011600 */
[----:B------:R-:W-:Y:S01]  /*26a00*/  IMAD R9, R9, 0x10, R21 ;  /* 0x0000001009097824 */ /* 0x000fe200078e0215 */
[----:B------:R-:W-:Y:S01]  /*26a10*/  @P2 SHF.R.U32.HI R7, RZ, c[0x0][0x4f0], R10 ;  /* 0x00013c00ff072a19 */ /* 0x000fe2000001160a */
[----:B------:R-:W-:Y:S01]  /*26a20*/  IMAD.WIDE.U32 R2, R55, c[0x0][0x3e8], R2 ;  /* 0x0000fa0037027a25 */ /* 0x000fe200078e0002 */
[----:B------:R-:W-:Y:S02]  /*26a30*/  LOP3.LUT R22, R11, R0, RZ, 0x3c, !PT ;  /* 0x000000000b167212 */ /* 0x000fe400078e3cff */
[----:B------:R-:W-:Y:S01]  /*26a40*/  SEL R11, R12, RZ, !P1 ;  /* 0x000000ff0c0b7207 */ /* 0x000fe20004800000 */
[----:B------:R-:W-:Y:S01]  /*26a50*/  IMAD R12, R24, 0x80, R9 ;  /* 0x00000080180c7824 */ /* 0x000fe200078e0209 */
[----:B------:R-:W-:Y:S01]  /*26a60*/  SEL R10, R44, RZ, !P1 ;  /* 0x000000ff2c0a7207 */ /* 0x000fe20004800000 */
[----:B------:R-:W-:Y:S01]  /*26a70*/  IMAD.MOV R0, RZ, RZ, -R7 ;  /* 0x000000ffff007224 */ /* 0x000fe200078e0a07 */
[----:B------:R-:W-:Y:S01]  /*26a80*/  SHF.R.S32.HI R53, RZ, 0x1f, R6 ;  /* 0x0000001fff357819 */ /* 0x000fe20000011406 */
[----:B------:R-:W-:-:S02]  /*26a90*/  IMAD.IADD R3, R3, 0x1, R13 ;  /* 0x0000000103037824 */ /* 0x000fc400078e020d */
        /* <DEDUP_REMOVED lines=11> */
[C---:B------:R-:W-:Y:S01]  /*26b50*/  IMAD.WIDE.U32 R2, R10.reuse, c[0x0][0x3f0], R2 ;  /* 0x0000fc000a027a25 */ /* 0x040fe200078e0002 */
        /* <DEDUP_REMOVED lines=9> */
[----:B------:R-:W-:Y:S01]  /*26bf0*/  IMAD R18, R10, c[0x0][0x4e8], R12 ;  /* 0x00013a000a127a24 */ /* 0x000fe200078e020c */
[----:B------:R-:W-:Y:S01]  /*26c00*/  SHFL.IDX PT, R14, R7, 0x1, 0x1c1f ;  /* 0x003c1f00070e7f89 */ /* 0x000fe200000e0000 */
[----:B------:R-:W-:Y:S01]  /*26c10*/  IMAD.IADD R3, R3, 0x1, R11 ;  /* 0x0000000103037824 */ /* 0x000fe200078e020b */
[----:B------:R-:W-:Y:S01]  /*26c20*/  LEA.HI.X R4, R4, c[0x0][0x454], R9, 0x2, P1 ;  /* 0x0001150004047a11 */ /* 0x000fe200008f1409 */
[----:B------:R-:W-:Y:S01]  /*26c30*/  IMAD R8, R13, c[0x0][0x3e0], RZ ;  /* 0x0000f8000d087a24 */ /* 0x000fe200078e02ff */
[----:B------:R-:W-:Y:S01]  /*26c40*/  SHF.R.S32.HI R9, RZ, 0x1f, R18 ;  /* 0x0000001fff097819 */ /* 0x000fe20000011412 */
[C---:B------:R-:W-:Y:S01]  /*26c50*/  IMAD.WIDE.U32 R2, R0.reuse, c[0x0][0x3e0], R2 ;  /* 0x0000f80000027a25 */ /* 0x040fe200078e0002 */
[----:B------:R-:W-:Y:S03]  /*26c60*/  SHFL.IDX PT, R12, R7, 0x2, 0x1c1f ;  /* 0x005c1f00070c7f89 */ /* 0x000fe600000e0000 */
[----:B------:R-:W-:Y:S01]  /*26c70*/  IMAD R8, R0, c[0x0][0x3e4], R8 ;  /* 0x0000f90000087a24 */ /* 0x000fe200078e0208 */
[----:B------:R-:W-:Y:S01]  /*26c80*/  SHFL.IDX PT, R17, R4, RZ, 0x1c1f ;  /* 0x001c1fff04117589 */ /* 0x000fe200000e0000 */
[----:B------:R-:W-:-:S02]  /*26c90*/  IMAD R5, R24, 0x80, R16 ;  /* 0x0000008018057824 */ /* 0x000fc400078e0210 */
[----:B-----5:R-:W-:Y:S01]  /*26ca0*/  IMAD R0, R15, c[0x0][0x4e8], RZ ;  /* 0x00013a000f007a24 */ /* 0x020fe200078e02ff */
[----:B------:R-:W1:Y:S01]  /*26cb0*/  SHFL.IDX PT, R16, R7, RZ, 0x1c1f ;  /* 0x001c1fff07107589 */ /* 0x000e6200000e0000 */
[----:B------:R-:W-:Y:S01]  /*26cc0*/  IMAD.IADD R3, R3, 0x1, R8 ;  /* 0x0000000103037824 */ /* 0x000fe200078e0208 */
[----:B------:R-:W-:Y:S01]  /*26cd0*/  IADD3 R20, R5, 0x8, RZ ;  /* 0x0000000805147810 */ /* 0x000fe20007ffe0ff */
[----:B------:R-:W-:Y:S01]  /*26ce0*/  IMAD R8, R9, c[0x0][0x3d8], RZ ;  /* 0x0000f60009087a24 */ /* 0x000fe200078e02ff */
[----:B------:R-:W2:Y:S01]  /*26cf0*/  SHFL.IDX PT, R15, R4, 0x1, 0x1c1f ;  /* 0x003c1f00040f7f89 */ /* 0x000ea200000e0000 */
[C---:B------:R-:W-:Y:S02]  /*26d00*/  ISETP.GE.OR P4, PT, R5.reuse, R0, P0 ;  /* 0x000000000500720c */ /* 0x040fe40000786670 */
[C---:B------:R-:W-:Y:S01]  /*26d10*/  IMAD R19, R18.reuse, c[0x0][0x3dc], R8 ;  /* 0x0000f70012137a24 */ /* 0x040fe200078e0208 */
[----:B------:R-:W3:Y:S01]  /*26d20*/  SHFL.IDX PT, R13, R4, 0x2, 0x1c1f ;  /* 0x005c1f00040d7f89 */ /* 0x000ee200000e0000 */
[----:B------:R-:W-:Y:S01]  /*26d30*/  IMAD.WIDE.U32 R8, R18, c[0x0][0x3d8], R2 ;  /* 0x0000f60012087a25 */ /* 0x000fe200078e0002 */
[----:B------:R-:W-:-:S02]  /*26d40*/  IADD3 R18, R5, 0x48, RZ ;  /* 0x0000004805127810 */ /* 0x000fc40007ffe0ff */
[----:B------:R4:W-:Y:S01]  /*26d50*/  SHFL.IDX PT, R10, R7, 0x3, 0x1c1f ;  /* 0x007c1f00070a7f89 */ /* 0x0009e200000e0000 */
[----:B------:R-:W-:Y:S01]  /*26d60*/  ISETP.GE.OR P3, PT, R20, R0, P0 ;  /* 0x000000001400720c */ /* 0x000fe20000766670 */
[----:B------:R-:W-:Y:S02]  /*26d70*/  IMAD.IADD R3, R9, 0x1, R19 ;  /* 0x0000000109037824 */ /* 0x000fe400078e0213 */
[----:B------:R3:W3:Y:S01]  /*26d80*/  SHFL.IDX PT, R11, R4, 0x3, 0x1c1f ;  /* 0x007c1f00040b7f89 */ /* 0x0006e200000e0000 */
[----:B------:R-:W-:-:S05]  /*26d90*/  IMAD R2, R24, 0x80, R21 ;  /* 0x0000008018027824 */ /* 0x000fca00078e0215 */
[C---:B------:R-:W-:Y:S01]  /*26da0*/  IADD3 R32, R2.reuse, 0x40, RZ ;  /* 0x0000004002207810 */ /* 0x040fe20007ffe0ff */
[----:B-1----:R-:W-:Y:S01]  /*26db0*/  @!P4 ST.E [R16.64], R37 ;  /* 0x000000251000c985 */ /* 0x002fe2000c101908 */
[----:B------:R-:W-:-:S03]  /*26dc0*/  IADD3 R54, R2, 0x60, RZ ;  /* 0x0000006002367810 */ /* 0x000fc60007ffe0ff */
[----:B--2---:R-:W-:Y:S01]  /*26dd0*/  @!P3 ST.E [R14.64], R38 ;  /* 0x000000260e00b985 */ /* 0x004fe2000c101908 */
[----:B----4-:R-:W-:Y:S01]  /*26de0*/  IMAD.SHL.U32 R7, R23, 0x8, RZ ;  /* 0x0000000817077824 */ /* 0x010fe200078e00ff */
[----:B---3--:R-:W-:-:S04]  /*26df0*/  IADD3 R4, R5, 0x40, RZ ;  /* 0x0000004005047810 */ /* 0x008fc80007ffe0ff */
[----:B------:R-:W-:Y:S02]  /*26e00*/  LOP3.LUT R5, R22, 0x7ffffe00, R7, 0xf8, !PT ;  /* 0x7ffffe0016057812 */ /* 0x000fe400078ef807 */
[-C--:B------:R-:W-:Y:S02]  /*26e10*/  ISETP.GE.OR P2, PT, R4, R0.reuse, P0 ;  /* 0x000000000400720c */ /* 0x080fe40000746670 */
[----:B------:R-:W-:Y:S01]  /*26e20*/  ISETP.GE.OR P0, PT, R18, R0, P0 ;  /* 0x000000001200720c */ /* 0x000fe20000706670 */
[----:B------:R-:W-:Y:S01]  /*26e30*/  IMAD.SHL.U32 R5, R5, 0x2, RZ ;  /* 0x0000000205057824 */ /* 0x000fe200078e00ff */
[----:B------:R-:W-:Y:S02]  /*26e40*/  LEA R4, P1, R8, c[0x0][0x380], 0x1 ;  /* 0x0000e00008047a11 */ /* 0x000fe400078208ff */
[----:B------:R-:W-:Y:S02]  /*26e50*/  IADD3 R7, R2, 0x10, RZ ;  /* 0x0000001002077810 */ /* 0x000fe40007ffe0ff */
[----:B------:R-:W-:Y:S01]  /*26e60*/  LEA.HI.X R3, R8, c[0x0][0x384], R3, 0x1, P1 ;  /* 0x0000e10008037a11 */ /* 0x000fe200008f0c03 */
[----:B------:R-:W-:Y:S04]  /*26e70*/  SHFL.IDX PT, R14, R4, 0x2, 0x181f ;  /* 0x00581f00040e7f89 */ /* 0x000fe800000e0000 */
[----:B------:R-:W1:Y:S04]  /*26e80*/  SHFL.IDX PT, R8, R4, 0x1, 0x181f ;  /* 0x00381f0004087f89 */ /* 0x000e6800000e0000 */
[----:B------:R-:W-:Y:S04]  /*26e90*/  @!P2 ST.E [R12.64], R39 ;  /* 0x000000270c00a985 */ /* 0x000fe8000c101908 */
[----:B------:R1:W-:Y:S01]  /*26ea0*/  @!P0 ST.E [R10.64], R40 ;  /* 0x000000280a008985 */ /* 0x0003e2000c101908 */
[----:B------:R-:W-:-:S03]  /*26eb0*/  ISETP.GE.AND P0, PT, R6, c[0x0][0x3c8], PT ;  /* 0x0000f20006007a0c */ /* 0x000fc60003f06270 */
[----:B------:R-:W2:Y:S01]  /*26ec0*/  SHFL.IDX PT, R12, R4, RZ, 0x181f ;  /* 0x00181fff040c7589 */ /* 0x000ea200000e0000 */
[-C--:B------:R-:W-:Y:S02]  /*26ed0*/  ISETP.GE.OR P4, PT, R7, R0.reuse, P0 ;  /* 0x000000000700720c */ /* 0x080fe40000786670 */
[C---:B------:R-:W-:Y:S01]  /*26ee0*/  ISETP.GE.OR P1, PT, R2.reuse, R0, P0 ;  /* 0x000000000200720c */ /* 0x040fe20000726670 */
[----:B------:R-:W3:Y:S01]  /*26ef0*/  SHFL.IDX PT, R9, R3, RZ, 0x181f ;  /* 0x00181fff03097589 */ /* 0x000ee200000e0000 */
[----:B------:R-:W-:-:S03]  /*26f00*/  IADD3 R7, R2, 0x20, RZ ;  /* 0x0000002002077810 */ /* 0x000fc60007ffe0ff */
[----:B------:R-:W-:Y:S01]  /*26f10*/  LDS.128 R24, [R5+0x80] ;  /* 0x0000800005187984 */ /* 0x000fe20000000c00 */
[-C--:B------:R-:W-:Y:S02]  /*26f20*/  ISETP.GE.OR P3, PT, R7, R0.reuse, P0 ;  /* 0x000000000700720c */ /* 0x080fe40000766670 */
[----:B------:R-:W-:Y:S01]  /*26f30*/  IADD3 R7, R2, 0x30, RZ ;  /* 0x0000003002077810 */ /* 0x000fe20007ffe0ff */
[----:B------:R-:W4:Y:S03]  /*26f40*/  SHFL.IDX PT, R11, R3, 0x1, 0x181f ;  /* 0x00381f00030b7f89 */ /* 0x000f2600000e0000 */
[----:B------:R-:W-:Y:S01]  /*26f50*/  ISETP.GE.OR P2, PT, R7, R0, P0 ;  /* 0x000000000700720c */ /* 0x000fe20000746670 */
[----:B------:R-:W4:Y:S04]  /*26f60*/  SHFL.IDX PT, R44, R3, 0x2, 0x181f ;  /* 0x00581f00032c7f89 */ /* 0x000f2800000e0000 */
[----:B------:R-:W4:Y:S01]  /*26f70*/  SHFL.IDX PT, R15, R4, 0x3, 0x181f ;  /* 0x00781f00040f7f89 */ /* 0x000f2200000e0000 */
[----:B-1----:R-:W-:-:S03]  /*26f80*/  @!P4 LEA R10, P6, R6, R8, 0x1 ;  /* 0x00000008060ac211 */ /* 0x002fc600078c08ff */
[----:B------:R-:W-:Y:S01]  /*26f90*/  LDS.128 R20, [R5+0x880] ;  /* 0x0008800005147984 */ /* 0x000fe20000000c00 */
[----:B--2---:R-:W-:-:S03]  /*26fa0*/  @!P1 LEA R12, P5, R6, R12, 0x1 ;  /* 0x0000000c060c9211 */ /* 0x004fc600078a08ff */
[----:B------:R-:W-:Y:S01]  /*26fb0*/  LDS.128 R16, [R5+0x1080] ;  /* 0x0010800005107984 */ /* 0x000fe20000000c00 */
[----:B---3--:R-:W-:-:S03]  /*26fc0*/  @!P1 LEA.HI.X R13, R6, R9, R53, 0x1, P5 ;  /* 0x00000009060d9211 */ /* 0x008fc600028f0c35 */
[----:B------:R-:W1:Y:S04]  /*26fd0*/  SHFL.IDX PT, R45, R3, 0x3, 0x181f ;  /* 0x00781f00032d7f89 */ /* 0x000e6800000e0000 */
[----:B------:R-:W2:Y:S01]  /*26fe0*/  LDS.128 R28, [R5+0x1880] ;  /* 0x00188000051c7984 */ /* 0x000ea20000000c00 */
[----:B------:R-:W-:Y:S02]  /*26ff0*/  P2R R7, PR, RZ, 0x40 ;  /* 0x00000040ff077803 */ /* 0x000fe40000000000 */
[----:B------:R-:W-:Y:S01]  /*27000*/  ISETP.GE.OR P6, PT, R32, R0, P0 ;  /* 0x000000002000720c */ /* 0x000fe200007c6670 */
[----:B------:R-:W-:Y:S01]  /*27010*/  LDS.128 R36, [R5+0x2880] ;  /* 0x0028800005247984 */ /* 0x000fe20000000c00 */
[----:B------:R-:W-:-:S03]  /*27020*/  ISETP.NE.AND P5, PT, R7, RZ, PT ;  /* 0x000000ff0700720c */ /* 0x000fc60003fa5270 */
[----:B------:R-:W-:Y:S01]  /*27030*/  LDS.128 R32, [R5+0x2080] ;  /* 0x0020800005207984 */ /* 0x000fe20000000c00 */
[C-C-:B----4-:R-:W-:Y:S02]  /*27040*/  @!P4 LEA.HI.X R11, R6.reuse, R11, R53.reuse, 0x1, P5 ;  /* 0x0000000b060bc211 */ /* 0x150fe400028f0c35 */
[C---:B------:R-:W-:Y:S01]  /*27050*/  @!P3 LEA R8, P5, R6.reuse, R14, 0x1 ;  /* 0x0000000e0608b211 */ /* 0x040fe200078a08ff */
[----:B------:R-:W-:Y:S03]  /*27060*/  LDS.128 R40, [R5+0x3080] ;  /* 0x0030800005287984 */ /* 0x000fe60000000c00 */
[C-C-:B------:R-:W-:Y:S01]  /*27070*/  @!P3 LEA.HI.X R9, R6.reuse, R44, R53.reuse, 0x1, P5 ;  /* 0x0000002c0609b211 */ /* 0x140fe200028f0c35 */
[----:B------:R-:W3:Y:S01]  /*27080*/  SHFL.IDX PT, R48, R4, 0x4, 0x181f ;  /* 0x00981f0004307f89 */ /* 0x000ee200000e0000 */
[----:B------:R-:W-:Y:S02]  /*27090*/  @!P2 LEA R14, P5, R6, R15, 0x1 ;  /* 0x0000000f060ea211 */ /* 0x000fe400078a08ff */
[----:B------:R-:W-:Y:S01]  /*270a0*/  IADD3 R44, R2, 0x50, RZ ;  /* 0x00000050022c7810 */ /* 0x000fe20007ffe0ff */
[----:B------:R-:W4:Y:S01]  /*270b0*/  SHFL.IDX PT, R7, R4, 0x5, 0x181f ;  /* 0x00b81f0004077f89 */ /* 0x000f2200000e0000 */
[----:B-1----:R-:W-:-:S02]  /*270c0*/  @!P2 LEA.HI.X R15, R6, R45, R53, 0x1, P5 ;  /* 0x0000002d060fa211 */ /* 0x002fc400028f0c35 */
[----:B------:R-:W-:Y:S01]  /*270d0*/  ISETP.GE.OR P5, PT, R44, R0, P0 ;  /* 0x000000002c00720c */ /* 0x000fe200007a6670 */
[----:B------:R-:W-:Y:S01]  /*270e0*/  SHFL.IDX PT, R49, R4, 0x6, 0x181f ;  /* 0x00d81f0004317f89 */ /* 0x000fe200000e0000 */
[----:B------:R-:W-:-:S03]  /*270f0*/  IADD3 R2, R2, 0x70, RZ ;  /* 0x0000007002027810 */ /* 0x000fc60007ffe0ff */
        /* <DEDUP_REMOVED lines=26> */
.L_x_479:
        /* <DEDUP_REMOVED lines=15> */
[----:B---3--:R-:W-:Y:S05]  /*27390*/  @!P0 BRA `(.L_x_481) ;  /* 0x0000003000008947 */ /* 0x008fea0003800000 */
[----:B------:R2:W3:Y:S04]  /*273a0*/  LDG.E R0, [R6.64] ;  /* 0x0000000806007981 */ /* 0x0004e8000c1e1900 */
[----:B--2---:R-:W3:Y:S02]  /*273b0*/  LDG.E R6, [R6.64+0x4] ;  /* 0x0000040806067981 */ /* 0x004ee4000c1e1900 */
[----:B---3-5:R-:W-:-:S02]  /*273c0*/  IADD3 R19, -R0, R6, RZ ;  /* 0x0000000600137210 */ /* 0x028fc40007ffe1ff */
.L_x_481:
[----:B---3--:R-:W2:Y:S01]  /*273d0*/  S2R R10, SR_TID.X ;  /* 0x00000000000a7919 */ /* 0x008ea20000002100 */
[----:B------:R-:W-:Y:S01]  /*273e0*/  SHF.R.S32.HI R0, RZ, 0x1f, R8 ;  /* 0x0000001fff007819 */ /* 0x000fe20000011408 */
[----:B------:R-:W-:Y:S01]  /*273f0*/  BSSY B0, `(.L_x_482) ;  /* 0x0000026000007945 */ /* 0x000fe20003800000 */
[----:B-1----:R-:W-:-:S02]  /*27400*/  SEL R9, R8, RZ, !P0 ;  /* 0x000000ff08097207 */ /* 0x002fc40004000000 */
[----:B------:R-:W-:Y:S02]  /*27410*/  SEL R11, R0, RZ, !P0 ;  /* 0x000000ff000b7207 */ /* 0x000fe40004000000 */
[----:B--2---:R-:W-:-:S13]  /*27420*/  ISETP.GT.AND P1, PT, R10, 0x7f, PT ;  /* 0x0000007f0a00780c */ /* 0x004fda0003f24270 */
        /* <DEDUP_REMOVED lines=34> */
.L_x_483:
[----:B------:R-:W-:Y:S05]  /*27650*/  BSYNC B0 ;  /* 0x0000000000007941 */ /* 0x000fea0003800000 */
.L_x_482:
        /* <DEDUP_REMOVED lines=103> */
.L_x_484:
        /* <DEDUP_REMOVED lines=11> */
.L_x_740:


//--------------------- .text._ZN7cutlass13device_kernelIN5flash19enable_sm80_to_sm89INS1_16FlashAttnFwdSm80INS1_25CollectiveMainloopFwdSm80ILi4ELi1ELb0EN4cute5tupleIJNS5_1CILi128EEENS7_ILi112EEENS7_ILi64EEEEEELi64ENS_10bfloat16_tEfNS_4arch4Sm80ELb1ELb0ELb1ELb0ELb0ELb0ELb1ELb0EEENS1_21CollectiveEpilogueFwdINS6_IJS8_SA_S9_EEENS6_IJNS7_ILi1EEESI_SI_EEESC_SE_Li128ELb0ELb1ELb0ELb0EEENS1_30DynamicPersistentTileSchedulerILi128ELi128ELb0ELb1ELb0EEEEEEEEEvNT_6ParamsE --------------------------
	.section	.text._ZN7cutlass13device_kernelIN5flash19enable_sm80_to_sm89INS1_16FlashAttnFwdSm80INS1_25CollectiveMainloopFwdSm80ILi4ELi1ELb0EN4cute5tupleIJNS5_1CILi128EEENS7_ILi112EEENS7_ILi64EEEEEELi64ENS_10bfloat16_tEfNS_4arch4Sm80ELb1ELb0ELb1ELb0ELb0ELb0ELb1ELb0EEENS1_21CollectiveEpilogueFwdINS6_IJS8_SA_S9_EEENS6_IJNS7_ILi1EEESI_SI_EEESC_SE_Li128ELb0ELb1ELb0ELb0EEENS1_30DynamicPersistentTileSchedulerILi128ELi128ELb0ELb1ELb0EEEEEEEEEvNT_6ParamsE,"ax",@progbits
	.sectioninfo	@"SHI_REGISTERS=255"
	.align	128
.text._ZN7cutlass13device_kernelIN5flash19enable_sm80_to_sm89INS1_16FlashAttnFwdSm80INS1_25CollectiveMainloopFwdSm80ILi4ELi1ELb0EN4cute5tupleIJNS5_1CILi128EEENS7_ILi112EEENS7_ILi64EEEEEELi64ENS_10bfloat16_tEfNS_4arch4Sm80ELb1ELb0ELb1ELb0ELb0ELb0ELb1ELb0EEENS1_21CollectiveEpilogueFwdINS6_IJS8_SA_S9_EEENS6_IJNS7_ILi1EEESI_SI_EEESC_SE_Li128ELb0ELb1ELb0ELb0EEENS1_30DynamicPersistentTileSchedulerILi128ELi128ELb0ELb1ELb0EEEEEEEEEvNT_6ParamsE:
        .type           _ZN7cutlass13device_kernelIN5flash19enable_sm80_to_sm89INS1_16FlashAttnFwdSm80INS1_25CollectiveMainloopFwdSm80ILi4ELi1ELb0EN4cute5tupleIJNS5_1CILi128EEENS7_ILi112EEENS7_ILi64EEEEEELi64ENS_10bfloat16_tEfNS_4arch4Sm80ELb1ELb0ELb1ELb0ELb0ELb0ELb1ELb0EEENS1_21CollectiveEpilogueFwdINS6_IJS8_SA_S9_EEENS6_IJNS7_ILi1EEESI_SI_EEESC_SE_Li128ELb0ELb1ELb0ELb0EEENS1_30DynamicPersistentTileSchedulerILi128ELi128ELb0ELb1ELb0EEEEEEEEEvNT_6ParamsE,@function
        .size           _ZN7cutlass13device_kernelIN5flash19enable_sm80_to_sm89INS1_16FlashAttnFwdSm80INS1_25CollectiveMainloopFwdSm80ILi4ELi1ELb0EN4cute5tupleIJNS5_1CILi128EEENS7_ILi112EEENS7_ILi64EEEEEELi64ENS_10bfloat16_tEfNS_4arch4Sm80ELb1ELb0ELb1ELb0ELb0ELb0ELb1ELb0EEENS1_21CollectiveEpilogueFwdINS6_IJS8_SA_S9_EEENS6_IJNS7_ILi1EEESI_SI_EEESC_SE_Li128ELb0ELb1ELb0ELb0EEENS1_30DynamicPersistentTileSchedulerILi128ELi128ELb0ELb1ELb0EEEEEEEEEvNT_6ParamsE,(.L_x_741 - _ZN7cutlass13device_kernelIN5flash19enable_sm80_to_sm89INS1_16FlashAttnFwdSm80INS1_25CollectiveMainloopFwdSm80ILi4ELi1ELb0EN4cute5tupleIJNS5_1CILi128EEENS7_ILi112EEENS7_ILi64EEEEEELi64ENS_10bfloat16_tEfNS_4arch4Sm80ELb1ELb0ELb1ELb0ELb0ELb0ELb1ELb0EEENS1_21CollectiveEpilogueFwdINS6_IJS8_SA_S9_EEENS6_IJNS7_ILi1EEESI_SI_EEESC_SE_Li128ELb0ELb1ELb0ELb0EEENS1_30DynamicPersistentTileSchedulerILi128ELi128ELb0ELb1ELb0EEEEEEEEEvNT_6ParamsE)
        .other          _ZN7cutlass13device_kernelIN5flash19enable_sm80_to_sm89INS1_16FlashAttnFwdSm80INS1_25CollectiveMainloopFwdSm80ILi4ELi1ELb0EN4cute5tupleIJNS5_1CILi128EEENS7_ILi112EEENS7_ILi64EEEEEELi64ENS_10bfloat16_tEfNS_4arch4Sm80ELb1ELb0ELb1ELb0ELb0ELb0ELb1ELb0EEENS1_21CollectiveEpilogueFwdINS6_IJS8_SA_S9_EEENS6_IJNS7_ILi1EEESI_SI_EEESC_SE_Li128ELb0ELb1ELb0ELb0EEENS1_30DynamicPersistentTileSchedulerILi128ELi128ELb0ELb1ELb0EEEEEEEEEvNT_6ParamsE,@"STO_CUDA_ENTRY STV_DEFAULT"
_ZN7cutlass13device_kernelIN5flash19enable_sm80_to_sm89INS1_16FlashAttnFwdSm80INS1_25CollectiveMainloopFwdSm80ILi4ELi1ELb0EN4cute5tupleIJNS5_1CILi128EEENS7_ILi112EEENS7_ILi64EEEEEELi64ENS_10bfloat16_tEfNS_4arch4Sm80ELb1ELb0ELb1ELb0ELb0ELb0ELb1ELb0EEENS1_21CollectiveEpilogueFwdINS6_IJS8_SA_S9_EEENS6_IJNS7_ILi1EEESI_SI_EEESC_SE_Li128ELb0ELb1ELb0ELb0EEENS1_30DynamicPersistentTileSchedulerILi128ELi128ELb0ELb1ELb0EEEEEEEEEvNT_6ParamsE:
[----:B------:R-:W-:-:S03]  /*0000*/  MOV R1, c[0x0][0x28] ;  /* 0x00000a0000017a02 */ /* 0x000fc60000000f00 */
[----:B------:R-:W1:Y:S01]  /*0010*/  S2R R16, SR_TID.X ;  /* 0x0000000000107919 */ /* 0x000e620000002100 */
[----:B------:R-:W-:-:S03]  /*0020*/  IADD3 R1, R1, -0xb0, RZ ;  /* 0xffffff5001017810 */ /* 0x000fc60007ffe0ff */
[----:B------:R-:W2:Y:S01]  /*0030*/  S2R R15, SR_CTAID.X ;  /* 0x00000000000f7919 */ /* 0x000ea20000002500 */
[----:B-1----:R-:W-:-:S05]  /*0040*/  SHF.R.U32.HI R2, RZ, 0x5, R16 ;  /* 0x00000005ff027819 */ /* 0x002fca0000011610 */
[----:B------:R-:W1:Y:S02]  /*0050*/  SHFL.IDX PT, R0, R2, RZ, 0x1f ;  /* 0x00001fff02007589 */ /* 0x000e6400000e0000 */
[----:B-1----:R-:W-:Y:S02]  /*0060*/  ISETP.GE.AND P0, PT, R0, 0x1, PT ;  /* 0x000000010000780c */ /* 0x002fe40003f06270 */
[----:B------:R1:W-:Y:S11]  /*0070*/  STL [R1+0x84], R0 ;  /* 0x0000840001007387 */ /* 0x0003f60000100800 */
[----:B------:R-:W-:Y:S06]  /*0080*/  @P0 BAR.ARV 0x4, 0x80 ;  /* 0x0102000000000b1d */ /* 0x000fec0000002000 */
[----:B--2---:R-:W-:-:S13]  /*0090*/  ISETP.GE.AND P0, PT, R15, c[0x0][0x538], PT ;  /* 0x00014e000f007a0c */ /* 0x004fda0003f06270 */
[----:B------:R-:W-:Y:S05]  /*00a0*/  @P0 EXIT ;  /* 0x000000000000094d */ /* 0x000fea0003800000 */
[----:B-1----:R-:W-:Y:S01]  /*00b0*/  SHF.R.S32.HI R14, RZ, 0x1f, R16 ;  /* 0x0000001fff0e7819 */ /* 0x002fe20000011410 */
[----:B------:R-:W-:Y:S01]  /*00c0*/  IMAD.MOV.U32 R227, RZ, RZ, 0x20 ;  /* 0x00000020ffe37424 */ /* 0x000fe200078e00ff */
[----:B------:R-:W-:Y:S01]  /*00d0*/  ULDC.64 UR8, c[0x0][0x118] ;  /* 0x0000460000087ab9 */ /* 0x000fe20000000a00 */
[----:B------:R-:W-:Y:S01]  /*00e0*/  IMAD.MOV.U32 R225, RZ, RZ, 0x40 ;  /* 0x00000040ffe17424 */ /* 0x000fe200078e00ff */
[CC--:B------:R-:W-:Y:S02]  /*00f0*/  LEA.HI R2, R14.reuse, R16.reuse, RZ, 0x4 ;  /* 0x000000100e027211 */ /* 0x0c0fe400078f20ff */
[CC--:B------:R-:W-:Y:S02]  /*0100*/  LEA.HI R10, R14.reuse, R16.reuse, RZ, 0x3 ;  /* 0x000000100e0a7211 */ /* 0x0c0fe400078f18ff */
[----:B------:R-:W-:Y:S02]  /*0110*/  SHF.R.S32.HI R3, RZ, 0x4, R2 ;  /* 0x00000004ff037819 */ /* 0x000fe40000011402 */
[----:B------:R-:W-:-:S02]  /*0120*/  LEA.HI R12, R14, R16, RZ, 0x2 ;  /* 0x000000100e0c7211 */ /* 0x000fc400078f10ff */
[----:B------:R-:W-:Y:S02]  /*0130*/  LEA.HI R0, R2, R3, RZ, 0x1 ;  /* 0x0000000302007211 */ /* 0x000fe400078f08ff */
[----:B------:R-:W-:Y:S02]  /*0140*/  LOP3.LUT R5, R10, 0xfffffff8, RZ, 0xc0, !PT ;  /* 0xfffffff80a057812 */ /* 0x000fe400078ec0ff */
[----:B------:R-:W-:Y:S02]  /*0150*/  LOP3.LUT R0, R0, 0xfffffffe, RZ, 0xc0, !PT ;  /* 0xfffffffe00007812 */ /* 0x000fe400078ec0ff */
[----:B------:R-:W-:Y:S01]  /*0160*/  SHF.R.S32.HI R20, RZ, 0x3, R10 ;  /* 0x00000003ff147819 */ /* 0x000fe2000001140a */
[----:B------:R-:W-:Y:S01]  /*0170*/  IMAD.IADD R8, R16, 0x1, -R5 ;  /* 0x0000000110087824 */ /* 0x000fe200078e0a05 */
[----:B------:R-:W-:Y:S01]  /*0180*/  SHF.R.S32.HI R7, RZ, 0x2, R12 ;  /* 0x00000002ff077819 */ /* 0x000fe2000001140c */
[----:B------:R-:W-:Y:S01]  /*0190*/  IMAD.IADD R13, R3, 0x1, -R0 ;  /* 0x00000001030d7824 */ /* 0x000fe200078e0a00 */
[----:B------:R-:W-:Y:S01]  /*01a0*/  LOP3.LUT R0, R2, 0xfffffff0, RZ, 0xc0, !PT ;  /* 0xfffffff002007812 */ /* 0x000fe200078ec0ff */
[----:B------:R-:W-:Y:S01]  /*01b0*/  IMAD.SHL.U32 R4, R20, 0x40, RZ ;  /* 0x0000004014047824 */ /* 0x000fe200078e00ff */
[----:B------:R-:W-:Y:S01]  /*01c0*/  SHF.R.S32.HI R3, RZ, 0x1f, R12 ;  /* 0x0000001fff037819 */ /* 0x000fe2000001140c */
[----:B------:R-:W-:-:S02]  /*01d0*/  IMAD.SHL.U32 R18, R8, 0x8, RZ ;  /* 0x0000000808127824 */ /* 0x000fc400078e00ff */
[----:B------:R-:W-:Y:S01]  /*01e0*/  IMAD.IADD R2, R16, 0x1, -R0 ;  /* 0x0000000110027824 */ /* 0x000fe200078e0a00 */
[----:B------:R-:W-:Y:S01]  /*01f0*/  LEA.HI R3, R3, R7, RZ, 0x3 ;  /* 0x0000000703037211 */ /* 0x000fe200078f18ff */
[----:B------:R-:W-:Y:S01]  /*0200*/  IMAD.SHL.U32 R9, R8, 0x40, RZ ;  /* 0x0000004008097824 */ /* 0x000fe200078e00ff */
[----:B------:R-:W-:Y:S02]  /*0210*/  LOP3.LUT R0, R4, 0x1c0, RZ, 0xc0, !PT ;  /* 0x000001c004007812 */ /* 0x000fe400078ec0ff */
[----:B------:R-:W-:Y:S02]  /*0220*/  SHF.R.S32.HI R6, RZ, 0x1f, R2 ;  /* 0x0000001fff067819 */ /* 0x000fe40000011402 */
[----:B------:R-:W-:Y:S02]  /*0230*/  LOP3.LUT R3, R3, 0xfffffff8, RZ, 0xc0, !PT ;  /* 0xfffffff803037812 */ /* 0x000fe400078ec0ff */
[----:B------:R-:W-:Y:S02]  /*0240*/  LEA.HI R11, R6, R2, RZ, 0x3 ;  /* 0x00000002060b7211 */ /* 0x000fe400078f18ff */
[----:B------:R-:W-:Y:S01]  /*0250*/  LOP3.LUT R5, R0, 0x38, R18, 0xf8, !PT ;  /* 0x0000003800057812 */ /* 0x000fe200078ef812 */
[----:B------:R-:W-:Y:S01]  /*0260*/  IMAD.IADD R7, R7, 0x1, -R3 ;  /* 0x0000000107077824 */ /* 0x000fe200078e0a03 */
[----:B------:R-:W-:-:S02]  /*0270*/  SHF.R.U32.HI R4, RZ, 0x3, R0 ;  /* 0x00000003ff047819 */ /* 0x000fc40000011600 */
[----:B------:R-:W-:Y:S02]  /*0280*/  LOP3.LUT R0, R9, 0x1c0, RZ, 0xc0, !PT ;  /* 0x000001c009007812 */ /* 0x000fe400078ec0ff */
[----:B------:R-:W-:Y:S02]  /*0290*/  LOP3.LUT R3, R11, 0xfffffff8, RZ, 0xc0, !PT ;  /* 0xfffffff80b037812 */ /* 0x000fe400078ec0ff */
[----:B------:R-:W-:Y:S02]  /*02a0*/  LEA.HI R6, R14, R16, RZ, 0x6 ;  /* 0x000000100e067211 */ /* 0x000fe400078f30ff */
[----:B------:R-:W-:Y:S01]  /*02b0*/  LOP3.LUT R5, R5, R4, RZ, 0x3c, !PT ;  /* 0x0000000405057212 */ /* 0x000fe200078e3cff */
[----:B------:R-:W-:Y:S01]  /*02c0*/  IMAD.IADD R9, R2, 0x1, -R3 ;  /* 0x0000000102097824 */ /* 0x000fe200078e0a03 */
[----:B------:R-:W-:Y:S01]  /*02d0*/  LOP3.LUT R4, R0, 0x8, R10, 0xf8, !PT ;  /* 0x0000000800047812 */ /* 0x000fe200078ef80a */
[----:B------:R-:W-:Y:S01]  /*02e0*/  IMAD.SHL.U32 R3, R6, 0x8, RZ ;  /* 0x0000000806037824 */ /* 0x000fe200078e00ff */
[----:B------:R-:W-:-:S02]  /*02f0*/  SHF.R.U32.HI R0, RZ, 0x3, R0 ;  /* 0x00000003ff007819 */ /* 0x000fc40000011600 */
[----:B------:R-:W-:Y:S02]  /*0300*/  LEA.HI R10, R14, R16, RZ, 0x5 ;  /* 0x000000100e0a7211 */ /* 0x000fe400078f28ff */
[----:B------:R-:W-:Y:S02]  /*0310*/  LOP3.LUT R2, R12, 0xfffffffc, RZ, 0xc0, !PT ;  /* 0xfffffffc0c027812 */ /* 0x000fe400078ec0ff */
[----:B------:R-:W-:Y:S02]  /*0320*/  LOP3.LUT R14, R4, R0, RZ, 0x3c, !PT ;  /* 0x00000000040e7212 */ /* 0x000fe400078e3cff */
[----:B------:R-:W-:Y:S01]  /*0330*/  LOP3.LUT R0, R10, 0xffffffe0, RZ, 0xc0, !PT ;  /* 0xffffffe00a007812 */ /* 0x000fe200078ec0ff */
[C---:B------:R-:W-:Y:S01]  /*0340*/  IMAD.IADD R6, R16.reuse, 0x1, -R2 ;  /* 0x0000000110067824 */ /* 0x040fe200078e0a02 */
[----:B------:R-:W-:Y:S02]  /*0350*/  LOP3.LUT R241, R5, 0x7ffffe00, R3, 0xf8, !PT ;  /* 0x7ffffe0005f17812 */ /* 0x000fe400078ef803 */
[----:B------:R-:W-:Y:S01]  /*0360*/  LOP3.LUT R3, R7, 0x1, RZ, 0xc0, !PT ;  /* 0x0000000107037812 */ /* 0x000fe200078ec0ff */
[----:B------:R-:W-:Y:S01]  /*0370*/  IMAD.IADD R17, R16, 0x1, -R0 ;  /* 0x0000000110117824 */ /* 0x000fe200078e0a00 */
[--C-:B------:R-:W-:Y:S01]  /*0380*/  SHF.R.S32.HI R230, RZ, 0x5, R10.reuse ;  /* 0x00000005ffe67819 */ /* 0x100fe2000001140a */
[----:B------:R-:W-:Y:S01]  /*0390*/  IMAD.SHL.U32 R241, R241, 0x2, RZ ;  /* 0x00000002f1f17824 */ /* 0x000fe200078e00ff */
[----:B------:R-:W-:-:S02]  /*03a0*/  SHF.R.S32.HI R2, RZ, 0x1f, R10 ;  /* 0x0000001fff027819 */ /* 0x000fc4000001140a */
[----:B------:R-:W-:Y:S02]  /*03b0*/  LEA.HI R0, R6, R6, RZ, 0x1 ;  /* 0x0000000606007211 */ /* 0x000fe400078f08ff */
[----:B------:R-:W-:Y:S02]  /*03c0*/  ISETP.NE.U32.AND P0, PT, R3, 0x1, PT ;  /* 0x000000010300780c */ /* 0x000fe40003f05070 */
[----:B------:R-:W-:Y:S02]  /*03d0*/  LEA.HI R3, R2, R230, RZ, 0x2 ;  /* 0x000000e602037211 */ /* 0x000fe400078f10ff */
[C---:B------:R-:W-:Y:S01]  /*03e0*/  LOP3.LUT R2, R0.reuse, 0x1ffffffe, RZ, 0xc0, !PT ;  /* 0x1ffffffe00027812 */ /* 0x040fe200078ec0ff */
[----:B------:R-:W-:Y:S01]  /*03f0*/  IMAD.SHL.U32 R0, R0, 0x20, RZ ;  /* 0x0000002000007824 */ /* 0x000fe200078e00ff */
[----:B------:R-:W-:Y:S02]  /*0400*/  LOP3.LUT R3, R3, 0xffffffc, RZ, 0xc0, !PT ;  /* 0x0ffffffc03037812 */ /* 0x000fe400078ec0ff */
[----:B------:R-:W-:Y:S01]  /*0410*/  SHF.R.S32.HI R10, RZ, 0x1f, R17 ;  /* 0x0000001fff0a7819 */ /* 0x000fe20000011411 */
[----:B------:R-:W-:Y:S01]  /*0420*/  IMAD.IADD R2, R6, 0x1, -R2 ;  /* 0x0000000106027824 */ /* 0x000fe200078e0a02 */
[----:B------:R-:W-:Y:S01]  /*0430*/  LOP3.LUT R0, R0, 0xffffffc0, RZ, 0xc0, !PT ;  /* 0xffffffc000007812 */ /* 0x000fe200078ec0ff */
[----:B------:R-:W-:Y:S01]  /*0440*/  IMAD.IADD R5, R230, 0x1, -R3 ;  /* 0x00000001e6057824 */ /* 0x000fe200078e0a03 */
[----:B------:R-:W-:Y:S01]  /*0450*/  LEA.HI R10, R10, R17, RZ, 0x2 ;  /* 0x000000110a0a7211 */ /* 0x000fe200078f10ff */
[----:B------:R-:W-:Y:S01]  /*0460*/  IMAD.SHL.U32 R3, R9, 0x40, RZ ;  /* 0x0000004009037824 */ /* 0x000fe200078e00ff */
[----:B------:R-:W-:Y:S01]  /*0470*/  R2P PR, R7, 0x6 ;  /* 0x0000000607007804 */ /* 0x000fe20000000000 */
[----:B------:R-:W-:Y:S01]  /*0480*/  IMAD R12, R2, 0x8, R0 ;  /* 0x00000008020c7824 */ /* 0x000fe200078e0200 */
[----:B------:R-:W-:Y:S01]  /*0490*/  SHF.R.S32.HI R4, RZ, 0x2, R10 ;  /* 0x00000002ff047819 */ /* 0x000fe2000001140a */
[----:B------:R-:W-:Y:S01]  /*04a0*/  IMAD.SHL.U32 R2, R13, 0x8, RZ ;  /* 0x000000080d027824 */ /* 0x000fe200078e00ff */
[----:B------:R-:W-:Y:S01]  /*04b0*/  LOP3.LUT R0, R3, 0x1c0, RZ, 0xc0, !PT ;  /* 0x000001c003007812 */ /* 0x000fe200078ec0ff */
[----:B------:R-:W-:Y:S01]  /*04c0*/  IMAD.SHL.U32 R3, R7, 0x40, RZ ;  /* 0x0000004007037824 */ /* 0x000fe200078e00ff */
[----:B------:R-:W-:Y:S01]  /*04d0*/  SHF.R.S32.HI R19, RZ, 0x1f, R18 ;  /* 0x0000001fff137819 */ /* 0x000fe20000011412 */
[----:B------:R-:W-:Y:S01]  /*04e0*/  IMAD R16, R5, 0x10, R4 ;  /* 0x0000001005107824 */ /* 0x000fe200078e0204 */
[----:B------:R-:W-:Y:S01]  /*04f0*/  LOP3.LUT R2, R0, 0x8, R2, 0xf8, !PT ;  /* 0x0000000800027812 */ /* 0x000fe200078ef802 */
[----:B------:R-:W-:Y:S01]  /*0500*/  IMAD.SHL.U32 R5, R11, 0x40, RZ ;  /* 0x000000400b057824 */ /* 0x000fe200078e00ff */
[----:B------:R-:W-:Y:S01]  /*0510*/  SHF.R.U32.HI R0, RZ, 0x3, R0 ;  /* 0x00000003ff007819 */ /* 0x000fe20000011600 */
[----:B------:R-:W-:Y:S01]  /*0520*/  IMAD.SHL.U32 R230, R230, 0x400, RZ ;  /* 0x00000400e6e67824 */ /* 0x000fe200078e00ff */
[----:B------:R-:W-:Y:S01]  /*0530*/  LOP3.LUT R3, R3, 0x1c0, RZ, 0xc0, !PT ;  /* 0x000001c003037812 */ /* 0x000fe200078ec0ff */
[----:B------:R-:W-:Y:S01]  /*0540*/  STL [R1+0x88], R16 ;  /* 0x0000881001007387 */ /* 0x000fe20000100800 */
[----:B------:R-:W-:Y:S01]  /*0550*/  LOP3.LUT R224, R2, R0, RZ, 0x3c, !PT ;  /* 0x0000000002e07212 */ /* 0x000fe200078e3cff */
[----:B------:R-:W-:Y:S01]  /*0560*/  IMAD R4, R6, 0x2, R230 ;  /* 0x0000000206047824 */ /* 0x000fe200078e02e6 */
[----:B------:R-:W-:Y:S01]  /*0570*/  LOP3.LUT R2, R5, 0xfffffe00, RZ, 0xc0, !PT ;  /* 0xfffffe0005027812 */ /* 0x000fe200078ec0ff */
[----:B------:R-:W-:Y:S01]  /*0580*/  IMAD R0, R13, 0x200, R14 ;  /* 0x000002000d007824 */ /* 0x000fe200078e020e */
[----:B------:R-:W-:Y:S01]  /*0590*/  LEA.HI R3, R3, R3, RZ, 0x1d ;  /* 0x0000000303037211 */ /* 0x000fe200078fe8ff */
[----:B------:R-:W-:Y:S01]  /*05a0*/  IMAD.MOV.U32 R5, RZ, RZ, -0x10 ;  /* 0xfffffff0ff057424 */ /* 0x000fe200078e00ff */
[CC--:B------:R-:W-:Y:S01]  /*05b0*/  IADD3 R230, R224.reuse, R2.reuse, R230 ;  /* 0x00000002e0e67210 */ /* 0x0c0fe20007ffe0e6 */
[----:B------:R-:W-:Y:S01]  /*05c0*/  STL [R1+0x54], R15 ;  /* 0x0000540f01007387 */ /* 0x000fe20000100800 */
[----:B------:R-:W-:Y:S01]  /*05d0*/  LOP3.LUT R224, R224, R2, RZ, 0xfc, !PT ;  /* 0x00000002e0e07212 */ /* 0x000fe200078efcff */
[----:B------:R-:W-:Y:S01]  /*05e0*/  IMAD.IADD R4, R4, 0x1, R3 ;  /* 0x0000000104047824 */ /* 0x000fe200078e0203 */
[----:B------:R-:W-:Y:S01]  /*05f0*/  LOP3.LUT R2, R10, 0x7ffffffc, RZ, 0xc0, !PT ;  /* 0x7ffffffc0a027812 */ /* 0x000fe200078ec0ff */
[----:B------:R-:W-:Y:S01]  /*0600*/  IMAD R3, R8, 0x10, R20 ;  /* 0x0000001008037824 */ /* 0x000fe200078e0214 */
[----:B------:R-:W-:Y:S01]  /*0610*/  LEA R119, R0, 0x3900, 0x1 ;  /* 0x0000390000777811 */ /* 0x000fe200078e08ff */
[----:B------:R-:W-:Y:S01]  /*0620*/  IMAD.IADD R6, R16, 0x1, R12 ;  /* 0x0000000110067824 */ /* 0x000fe200078e020c */
[----:B------:R-:W-:Y:S01]  /*0630*/  LEA R4, R4, 0x80, 0x1 ;  /* 0x0000008004047811 */ /* 0x000fe200078e08ff */
[----:B------:R-:W-:Y:S01]  /*0640*/  IMAD.IADD R2, R17, 0x1, -R2 ;  /* 0x0000000111027824 */ /* 0x000fe200078e0a02 */
[----:B------:R1:W-:Y:S01]  /*0650*/  STL [R1+0x78], R3 ;  /* 0x0000780301007387 */ /* 0x0003e20000100800 */
[----:B------:R-:W-:-:S02]  /*0660*/  SEL R0, R5, 0x10, !P0 ;  /* 0x0000001005007807 */ /* 0x000fc40004000000 */
[----:B------:R-:W-:Y:S01]  /*0670*/  IMAD.SHL.U32 R2, R2, 0x2, RZ ;  /* 0x0000000202027824 */ /* 0x000fe200078e00ff */
[----:B------:R-:W-:Y:S01]  /*0680*/  STL.64 [R1+0x28], R18 ;  /* 0x0000281201007387 */ /* 0x000fe20000100a00 */
[----:B------:R-:W-:Y:S01]  /*0690*/  LOP3.LUT P4, RZ, R8, 0x2, RZ, 0xc0, !PT ;  /* 0x0000000208ff7812 */ /* 0x000fe2000788c0ff */
[----:B------:R-:W-:Y:S01]  /*06a0*/  IMAD.IADD R7, R4, 0x1, R0 ;  /* 0x0000000104077824 */ /* 0x000fe200078e0200 */
[----:B------:R-:W-:Y:S01]  /*06b0*/  LOP3.LUT P3, RZ, R8, 0x4, RZ, 0xc0, !PT ;  /* 0x0000000408ff7812 */ /* 0x000fe2000786c0ff */
[----:B------:R2:W-:Y:S01]  /*06c0*/  STL [R1+0x74], R6 ;  /* 0x0000740601007387 */ /* 0x0005e20000100800 */
[----:B------:R-:W-:Y:S02]  /*06d0*/  LOP3.LUT P5, RZ, R9, 0x4, RZ, 0xc0, !PT ;  /* 0x0000000409ff7812 */ /* 0x000fe400078ac0ff */
[----:B------:R-:W-:Y:S01]  /*06e0*/  SEL R226, R225, 0xffffffc0, !P3 ;  /* 0xffffffc0e1e27807 */ /* 0x000fe20005800000 */
[----:B------:R3:W-:Y:S01]  /*06f0*/  STL [R1+0x4c], R2 ;  /* 0x00004c0201007387 */ /* 0x0007e20000100800 */
[----:B------:R-:W-:-:S02]  /*0700*/  LOP3.LUT P6, RZ, R9, 0x2, RZ, 0xc0, !PT ;  /* 0x0000000209ff7812 */ /* 0x000fc400078cc0ff */
[----:B------:R-:W-:Y:S01]  /*0710*/  SEL R225, R225, 0xffffffc0, !P5 ;  /* 0xffffffc0e1e17807 */ /* 0x000fe20006800000 */
[----:B------:R4:W-:Y:S01]  /*0720*/  STL [R1+0x58], R4 ;  /* 0x0000580401007387 */ /* 0x0009e20000100800 */
[----:B------:R-:W-:Y:S01]  /*0730*/  LEA R230, R230, 0x7100, 0x1 ;  /* 0x00007100e6e67811 */ /* 0x000fe200078e08ff */
[C---:B------:R-:W-:Y:S01]  /*0740*/  IMAD.IADD R229, R119.reuse, 0x1, R226 ;  /* 0x0000000177e57824 */ /* 0x040fe200078e02e2 */
[----:B------:R-:W-:Y:S02]  /*0750*/  LEA R224, R224, 0x100, 0x1 ;  /* 0x00000100e0e07811 */ /* 0x000fe400078e08ff */
[C---:B------:R-:W-:Y:S01]  /*0760*/  IADD3 R234, R119.reuse, 0x20, RZ ;  /* 0x0000002077ea7810 */ /* 0x040fe20007ffe0ff */
[----:B------:R-:W-:Y:S01]  /*0770*/  IMAD.IADD R231, R230, 0x1, R225 ;  /* 0x00000001e6e77824 */ /* 0x000fe200078e02e1 */
[----:B------:R-:W-:Y:S01]  /*0780*/  @P4 IADD3 R234, R119, -0x20, RZ ;  /* 0xffffffe077ea4810 */ /* 0x000fe20007ffe0ff */
[----:B------:R-:W-:Y:S01]  /*0790*/  IMAD.IADD R225, R225, 0x1, R224 ;  /* 0x00000001e1e17824 */ /* 0x000fe200078e02e0 */
[----:B-1----:R-:W-:-:S02]  /*07a0*/  SEL R3, R227, 0xffffffe0, !P1 ;  /* 0xffffffe0e3037807 */ /* 0x002fc40004800000 */
[----:B------:R-:W-:Y:S01]  /*07b0*/  SEL R227, R227, 0xffffffe0, !P6 ;  /* 0xffffffe0e3e37807 */ /* 0x000fe20007000000 */
[----:B------:R-:W-:Y:S01]  /*07c0*/  IMAD.IADD R226, R226, 0x1, R234 ;  /* 0x00000001e2e27824 */ /* 0x000fe200078e02ea */
[C---:B------:R-:W-:Y:S02]  /*07d0*/  IADD3 R240, R234.reuse, 0x800, RZ ;  /* 0x00000800eaf07810 */ /* 0x040fe40007ffe0ff */
[----:B------:R-:W-:Y:S01]  /*07e0*/  IADD3 R239, R234, 0x1000, RZ ;  /* 0x00001000eaef7810 */ /* 0x000fe20007ffe0ff */
[----:B------:R-:W-:Y:S01]  /*07f0*/  IMAD.IADD R233, R230, 0x1, R227 ;  /* 0x00000001e6e97824 */ /* 0x000fe200078e02e3 */
[C---:B--2---:R-:W-:Y:S01]  /*0800*/  IADD3 R6, R4.reuse, 0x40, RZ ;  /* 0x0000004004067810 */ /* 0x044fe20007ffe0ff */
[C---:B------:R-:W-:Y:S01]  /*0810*/  IMAD.IADD R228, R227.reuse, 0x1, R224 ;  /* 0x00000001e3e47824 */ /* 0x040fe200078e02e0 */
[----:B------:R-:W-:Y:S01]  /*0820*/  @P2 IADD3 R6, R4, -0x40, RZ ;  /* 0xffffffc004062810 */ /* 0x000fe20007ffe0ff */
[C---:B------:R-:W-:Y:S01]  /*0830*/  IMAD.IADD R232, R227.reuse, 0x1, R231 ;  /* 0x00000001e3e87824 */ /* 0x040fe200078e02e7 */
[----:B------:R-:W-:Y:S01]  /*0840*/  IADD3 R238, R234, 0x1800, RZ ;  /* 0x00001800eaee7810 */ /* 0x000fe20007ffe0ff */
[----:B---3--:R-:W-:Y:S01]  /*0850*/  IMAD.IADD R2, R4, 0x1, R3 ;  /* 0x0000000104027824 */ /* 0x008fe200078e0203 */
[C---:B------:R-:W-:Y:S01]  /*0860*/  IADD3 R237, R234.reuse, 0x2000, RZ ;  /* 0x00002000eaed7810 */ /* 0x040fe20007ffe0ff */
[----:B------:R-:W-:Y:S01]  /*0870*/  IMAD.IADD R227, R227, 0x1, R225 ;  /* 0x00000001e3e37824 */ /* 0x000fe200078e02e1 */
[C---:B------:R-:W-:Y:S01]  /*0880*/  IADD3 R236, R234.reuse, 0x2800, RZ ;  /* 0x00002800eaec7810 */ /* 0x040fe20007ffe0ff */
[----:B----4-:R-:W-:Y:S01]  /*0890*/  IMAD.IADD R4, R3, 0x1, R6 ;  /* 0x0000000103047824 */ /* 0x010fe200078e0206 */
[----:B------:R1:W-:Y:S01]  /*08a0*/  STL [R1+0x70], R2 ;  /* 0x0000700201007387 */ /* 0x0003e20000100800 */
[----:B------:R-:W-:-:S03]  /*08b0*/  IADD3 R235, R234, 0x3000, RZ ;  /* 0x00003000eaeb7810 */ /* 0x000fc60007ffe0ff */
[----:B------:R-:W-:Y:S01]  /*08c0*/  STL [R1+0x68], R7 ;  /* 0x0000680701007387 */ /* 0x000fe20000100800 */
[----:B-1----:R-:W-:-:S05]  /*08d0*/  IMAD.IADD R2, R7, 0x1, R3 ;  /* 0x0000000107027824 */ /* 0x002fca00078e0203 */
[----:B------:R1:W-:Y:S04]  /*08e0*/  STL [R1+0x6c], R2 ;  /* 0x00006c0201007387 */ /* 0x0003e80000100800 */
[----:B------:R-:W-:Y:S04]  /*08f0*/  STL [R1+0x5c], R6 ;  /* 0x00005c0601007387 */ /* 0x000fe80000100800 */
[----:B------:R2:W-:Y:S01]  /*0900*/  STL [R1+0x60], R4 ;  /* 0x0000600401007387 */ /* 0x0005e20000100800 */
[----:B-1----:R-:W-:-:S05]  /*0910*/  IMAD.IADD R2, R0, 0x1, R6 ;  /* 0x0000000100027824 */ /* 0x002fca00078e0206 */
[----:B------:R1:W-:Y:S01]  /*0920*/  STL [R1+0x64], R2 ;  /* 0x0000640201007387 */ /* 0x0003e20000100800 */
[----:B--2---:R-:W-:Y:S02]  /*0930*/  IMAD.IADD R4, R0, 0x1, R4 ;  /* 0x0000000100047824 */ /* 0x004fe400078e0204 */
[----:B------:R-:W-:-:S03]  /*0940*/  IMAD.IADD R0, R3, 0x1, R2 ;  /* 0x0000000103007824 */ /* 0x000fc600078e0202 */
[----:B------:R1:W-:Y:S04]  /*0950*/  STL [R1+0x80], R4 ;  /* 0x0000800401007387 */ /* 0x0003e80000100800 */
[----:B------:R1:W-:Y:S02]  /*0960*/  STL [R1+0x7c], R0 ;  /* 0x00007c0001007387 */ /* 0x0003e40000100800 */
.L_x_546:
[----:B-1----:R-:W2:Y:S01]  /*0970*/  LDL R4, [R1+0x54] ;  /* 0x0000540001047983 */ /* 0x002ea20000100800 */
[----:B------:R-:W-:Y:S01]  /*0980*/  IMAD.MOV.U32 R0, RZ, RZ, c[0x0][0x560] ;  /* 0x00015800ff007624 */ /* 0x000fe200078e00ff */
[----:B------:R-:W-:Y:S01]  /*0990*/  YIELD ;  /* 0x0000000000007946 */ /* 0x000fe20003800000 */
[----:B------:R-:W-:Y:S03]  /*09a0*/  BSSY B0, `(.L_x_485) ;  /* 0x0000016000007945 */ /* 0x000fe60003800000 */
[----:B------:R-:W-:-:S13]  /*09b0*/  ISETP.NE.AND P0, PT, R0, 0x1, PT ;  /* 0x000000010000780c */ /* 0x000fda0003f05270 */
[----:B--2---:R-:W-:Y:S01]  /*09c0*/  @P0 IMAD.HI.U32 R0, R4, c[0x0][0x564], RZ ;  /* 0x0001590004000a27 */ /* 0x004fe200078e00ff */
[----:B------:R-:W-:-:S04]  /*09d0*/  MOV R3, R4 ;  /* 0x0000000400037202 */ /* 0x000fc80000000f00 */
[----:B------:R-:W-:-:S04]  /*09e0*/  @P0 SHF.R.U32.HI R3, RZ, c[0x0][0x568], R0 ;  /* 0x00015a00ff030a19 */ /* 0x000fc80000011600 */
[----:B------:R-:W-:Y:S01]  /*09f0*/  ISETP.GE.AND P0, PT, R3, c[0x0][0x578], PT ;  /* 0x00015e0003007a0c */ /* 0x000fe20003f06270 */
[----:B------:R-:W-:-:S04]  /*0a00*/  IMAD.MOV R2, RZ, RZ, -R3 ;  /* 0x000000ffff027224 */ /* 0x000fc800078e0a03 */
[----:B------:R-:W-:-:S08]  /*0a10*/  IMAD R2, R2, c[0x0][0x560], R4 ;  /* 0x0001580002027a24 */ /* 0x000fd000078e0204 */
[----:B------:R-:W-:Y:S05]  /*0a20*/  @!P0 BRA `(.L_x_486) ;  /* 0x0000007000008947 */ /* 0x000fea0003800000 */
[----:B------:R-:W-:-:S04]  /*0a30*/  MOV R0, c[0x0][0x56c] ;  /* 0x00015b0000007a02 */ /* 0x000fc80000000f00 */
[----:B------:R-:W-:Y:S02]  /*0a40*/  ISETP.NE.AND P0, PT, R0, 0x1, PT ;  /* 0x000000010000780c */ /* 0x000fe40003f05270 */
[----:B------:R-:W-:-:S11]  /*0a50*/  MOV R0, R2 ;  /* 0x0000000200007202 */ /* 0x000fd60000000f00 */
[----:B------:R-:W-:-:S05]  /*0a60*/  @P0 IMAD.HI.U32 R4, R2, c[0x0][0x570], RZ ;  /* 0x00015c0002040a27 */ /* 0x000fca00078e00ff */
[----:B------:R-:W-:-:S05]  /*0a70*/  @P0 SHF.R.U32.HI R0, RZ, c[0x0][0x574], R4 ;  /* 0x00015d00ff000a19 */ /* 0x000fca0000011604 */
[----:B------:R-:W-:Y:S01]  /*0a80*/  IMAD R4, R0, c[0x0][0x56c], RZ ;  /* 0x00015b0000047a24 */ /* 0x000fe200078e02ff */
[----:B------:R-:W-:Y:S05]  /*0a90*/  BRA `(.L_x_487) ;  /* 0x0000006000007947 */ /* 0x000fea0003800000 */
.L_x_486:
[----:B------:R-:W-:-:S04]  /*0aa0*/  MOV R0, c[0x0][0x554] ;  /* 0x0001550000007a02 */ /* 0x000fc80000000f00 */
[----:B------:R-:W-:Y:S02]  /*0ab0*/  ISETP.NE.AND P0, PT, R0, 0x1, PT ;  /* 0x000000010000780c */ /* 0x000fe40003f05270 */
[----:B------:R-:W-:-:S11]  /*0ac0*/  MOV R0, R2 ;  /* 0x0000000200007202 */ /* 0x000fd60000000f00 */
[----:B------:R-:W-:-:S05]  /*0ad0*/  @P0 IMAD.HI.U32 R4, R2, c[0x0][0x558], RZ ;  /* 0x0001560002040a27 */ /* 0x000fca00078e00ff */
[----:B------:R-:W-:-:S05]  /*0ae0*/  @P0 SHF.R.U32.HI R0, RZ, c[0x0][0x55c], R4 ;  /* 0x00015700ff000a19 */ /* 0x000fca0000011604 */
[----:B------:R-:W-:Y:S02]  /*0af0*/  IMAD R4, R0, c[0x0][0x554], RZ ;  /* 0x0001550000047a24 */ /* 0x000fe400078e02ff */
.L_x_487:
[----:B------:R-:W-:Y:S05]  /*0b00*/  BSYNC B0 ;  /* 0x0000000000007941 */ /* 0x000fea0003800000 */
.L_x_485:
[----:B------:R-:W-:Y:S01]  /*0b10*/  LOP3.LUT R0, RZ, R0, RZ, 0x33, !PT ;  /* 0x00000000ff007212 */ /* 0x000fe200078e33ff */
[----:B------:R-:W-:Y:S01]  /*0b20*/  IMAD.MOV.U32 R5, RZ, RZ, c[0x0][0x2c4] ;  /* 0x0000b100ff057624 */ /* 0x000fe200078e00ff */
[----:B------:R-:W-:Y:S01]  /*0b30*/  MOV R6, c[0x0][0x168] ;  /* 0x00005a0000067a02 */ /* 0x000fe20000000f00 */
[----:B------:R-:W-:Y:S01]  /*0b40*/  IMAD.IADD R4, R2, 0x1, -R4 ;  /* 0x0000000102047824 */ /* 0x000fe200078e0a04 */
[----:B------:R-:W-:Y:S01]  /*0b50*/  IADD3 R0, R0, c[0x0][0x53c], RZ ;  /* 0x00014f0000007a10 */ /* 0x000fe20007ffe0ff */
[----:B------:R-:W-:Y:S01]  /*0b60*/  ULDC UR4, c[0x0][0x1d0] ;  /* 0x0000740000047ab9 */ /* 0x000fe20000000800 */
[----:B------:R-:W-:Y:S01]  /*0b70*/  ISETP.NE.AND P4, PT, R5, 0x1, PT ;  /* 0x000000010500780c */ /* 0x000fe20003f85270 */
[----:B------:R-:W-:Y:S01]  /*0b80*/  UIADD3 UR5, UR4, 0x6f, URZ ;  /* 0x0000006f04057890 */ /* 0x000fe2000fffe03f */
[----:B------:R-:W-:Y:S01]  /*0b90*/  MOV R5, c[0x0][0x548] ;  /* 0x0001520000057a02 */ /* 0x000fe20000000f00 */
[----:B------:R-:W-:Y:S01]  /*0ba0*/  IMAD.SHL.U32 R36, R0, 0x80, RZ ;  /* 0x0000008000247824 */ /* 0x000fe200078e00ff */
[----:B------:R-:W-:Y:S01]  /*0bb0*/  UMOV UR4, URZ ;  /* 0x0000003f00047c82 */ /* 0x000fe20008000000 */
[----:B------:R-:W-:Y:S01]  /*0bc0*/  CS2R R178, SRZ ;  /* 0x0000000000b27805 */ /* 0x000fe2000001ff00 */
[----:B------:R-:W-:Y:S01]  /*0bd0*/  ISETP.NE.AND P0, PT, R5, 0x1, PT ;  /* 0x000000010500780c */ /* 0x000fe20003f05270 */
[----:B------:R-:W-:Y:S01]  /*0be0*/  UIMAD.WIDE UR4, UR5, -0x6db6db6d, UR4 ;  /* 0x92492493050478a5 */ /* 0x000fe2000f8e0204 */
[----:B------:R-:W-:Y:S01]  /*0bf0*/  IADD3 R0, R36, 0x7f, RZ ;  /* 0x0000007f24007810 */ /* 0x000fe20007ffe0ff */
[----:B------:R-:W-:Y:S01]  /*0c00*/  STL [R1+0x50], R36 ;  /* 0x0000502401007387 */ /* 0x000fe20000100800 */
[----:B------:R-:W-:Y:S01]  /*0c10*/  CS2R R176, SRZ ;  /* 0x0000000000b07805 */ /* 0x000fe2000001ff00 */
[----:B------:R-:W-:Y:S01]  /*0c20*/  USHF.R.U32.HI UR4, URZ, 0x1f, UR5 ;  /* 0x0000001f3f047899 */ /* 0x000fe20008011605 */
[----:B------:R-:W-:Y:S01]  /*0c30*/  CS2R R182, SRZ ;  /* 0x0000000000b67805 */ /* 0x000fe2000001ff00 */
[----:B------:R-:W-:Y:S01]  /*0c40*/  @P4 IMAD.HI.U32 R5, R0, c[0x0][0x2c8], RZ ;  /* 0x0000b20000054a27 */ /* 0x000fe200078e00ff */
[----:B------:R-:W-:Y:S01]  /*0c50*/  CS2R R180, SRZ ;  /* 0x0000000000b47805 */ /* 0x000fe2000001ff00 */
[----:B------:R-:W-:Y:S01]  /*0c60*/  ULEA.HI.SX32 UR4, UR5, UR4, 0x1a ;  /* 0x0000000405047291 */ /* 0x000fe2000f8fd23f */
[----:B------:R-:W-:Y:S01]  /*0c70*/  CS2R R172, SRZ ;  /* 0x0000000000ac7805 */ /* 0x000fe2000001ff00 */
[----:B------:R-:W-:Y:S01]  /*0c80*/  IMAD.MOV.U32 R2, RZ, RZ, R0 ;  /* 0x000000ffff027224 */ /* 0x000fe200078e0000 */
[----:B------:R-:W-:Y:S01]  /*0c90*/  @P4 SHF.R.U32.HI R2, RZ, c[0x0][0x2cc], R5 ;  /* 0x0000b300ff024a19 */ /* 0x000fe20000011605 */
[----:B------:R-:W-:Y:S01]  /*0ca0*/  IMAD R0, R3, c[0x0][0x554], R4 ;  /* 0x0001550003007a24 */ /* 0x000fe200078e0204 */
[----:B------:R-:W-:Y:S01]  /*0cb0*/  IADD3 R3, -R6, 0x70, RZ ;  /* 0x0000007006037810 */ /* 0x000fe20007ffe1ff */
[----:B------:R-:W-:Y:S01]  /*0cc0*/  IMAD.MOV.U32 R5, RZ, RZ, RZ ;  /* 0x000000ffff057224 */ /* 0x000fe200078e00ff */
[----:B------:R-:W-:Y:S01]  /*0cd0*/  MOV R7, RZ ;  /* 0x000000ff00077202 */ /* 0x000fe20000000f00 */
[----:B------:R-:W-:Y:S01]  /*0ce0*/  @P0 IMAD.HI.U32 R4, R0, c[0x0][0x54c], RZ ;  /* 0x0001530000040a27 */ /* 0x000fe200078e00ff */
[----:B------:R-:W-:Y:S01]  /*0cf0*/  IADD3 R3, R2, c[0x0][0x1d0], R3 ;  /* 0x0000740002037a10 */ /* 0x000fe20007ffe003 */
[----:B------:R-:W-:Y:S01]  /*0d00*/  CS2R R8, SRZ ;  /* 0x0000000000087805 */ /* 0x000fe2000001ff00 */
[----:B------:R-:W-:Y:S01]  /*0d10*/  MOV R162, RZ ;  /* 0x000000ff00a27202 */ /* 0x000fe20000000f00 */
[----:B------:R-:W-:Y:S01]  /*0d20*/  IMAD.MOV.U32 R2, RZ, RZ, RZ ;  /* 0x000000ffff027224 */ /* 0x000fe200078e00ff */
[----:B------:R-:W-:Y:S01]  /*0d30*/  CS2R R10, SRZ ;  /* 0x00000000000a7805 */ /* 0x000fe2000001ff00 */
[----:B------:R-:W-:Y:S01]  /*0d40*/  IMAD.MOV.U32 R37, RZ, RZ, R0 ;  /* 0x000000ffff257224 */ /* 0x000fe200078e0000 */
[----:B------:R-:W-:Y:S01]  /*0d50*/  @P0 SHF.R.U32.HI R37, RZ, c[0x0][0x550], R4 ;  /* 0x00015400ff250a19 */ /* 0x000fe20000011604 */
[----:B------:R-:W-:Y:S01]  /*0d60*/  IMAD.HI R2, R3, -0x6db6db6d, R2 ;  /* 0x9249249303027827 */ /* 0x000fe200078e0202 */
[----:B------:R-:W-:Y:S01]  /*0d70*/  CS2R R12, SRZ ;  /* 0x00000000000c7805 */ /* 0x000fe2000001ff00 */
[----:B------:R-:W-:Y:S01]  /*0d80*/  MOV R164, RZ ;  /* 0x000000ff00a47202 */ /* 0x000fe20000000f00 */
[----:B------:R-:W-:Y:S01]  /*0d90*/  CS2R R14, SRZ ;  /* 0x00000000000e7805 */ /* 0x000fe2000001ff00 */
[----:B------:R-:W-:Y:S01]  /*0da0*/  IADD3 R3, -R37, RZ, RZ ;  /* 0x000000ff25037210 */ /* 0x000fe20007ffe1ff */
[----:B------:R-:W-:Y:S01]  /*0db0*/  STL [R1+0x48], R37 ;  /* 0x0000482501007387 */ /* 0x000fe20000100800 */
[----:B------:R-:W-:Y:S01]  /*0dc0*/  SHF.R.U32.HI R4, RZ, 0x1f, R2 ;  /* 0x0000001fff047819 */ /* 0x000fe20000011602 */
[----:B------:R-:W-:Y:S01]  /*0dd0*/  IMAD.MOV.U32 R174, RZ, RZ, RZ ;  /* 0x000000ffffae7224 */ /* 0x000fe200078e00ff */
[----:B------:R-:W-:Y:S01]  /*0de0*/  MOV R154, RZ ;  /* 0x000000ff009a7202 */ /* 0x000fe20000000f00 */
[--C-:B------:R-:W-:Y:S01]  /*0df0*/  IMAD R40, R3, c[0x0][0x548], R0.reuse ;  /* 0x0001520003287a24 */ /* 0x100fe200078e0200 */
[----:B------:R-:W-:Y:S01]  /*0e00*/  LEA.HI.SX32 R2, R2, R4, 0x1a ;  /* 0x0000000402027211 */ /* 0x000fe200078fd2ff */
[----:B------:R-:W-:Y:S01]  /*0e10*/  IMAD.MOV.U32 R170, RZ, RZ, RZ ;  /* 0x000000ffffaa7224 */ /* 0x000fe200078e00ff */
[----:B------:R-:W-:Y:S01]  /*0e20*/  PRMT R0, RZ, 0x7610, R0 ;  /* 0x00007610ff007816 */ /* 0x000fe20000000000 */
[----:B------:R-:W-:Y:S01]  /*0e30*/  IMAD.MOV.U32 R168, RZ, RZ, RZ ;  /* 0x000000ffffa87224 */ /* 0x000fe200078e00ff */
[----:B------:R-:W-:Y:S01]  /*0e40*/  IMNMX R31, R2, UR4, PT ;  /* 0x00000004021f7c17 */ /* 0x000fe2000b800200 */
[----:B------:R-:W-:Y:S01]  /*0e50*/  STL [R1+0x44], R40 ;  /* 0x0000442801007387 */ /* 0x000fe20000100800 */
[----:B------:R-:W-:Y:S01]  /*0e60*/  IMAD.MOV.U32 R160, RZ, RZ, RZ ;  /* 0x000000ffffa07224 */ /* 0x000fe200078e00ff */
[----:B------:R-:W-:Y:S01]  /*0e70*/  CS2R R16, SRZ ;  /* 0x0000000000107805 */ /* 0x000fe2000001ff00 */
[----:B------:R-:W-:Y:S01]  /*0e80*/  ISETP.GE.AND P0, PT, R31, 0x1, PT ;  /* 0x000000011f00780c */ /* 0x000fe20003f06270 */
[----:B------:R1:W-:Y:S01]  /*0e90*/  STL [R1], R31 ;  /* 0x0000001f01007387 */ /* 0x0003e20000100800 */
[----:B------:R-:W-:Y:S01]  /*0ea0*/  IMAD.MOV.U32 R166, RZ, RZ, RZ ;  /* 0x000000ffffa67224 */ /* 0x000fe200078e00ff */
[----:B------:R-:W-:Y:S01]  /*0eb0*/  MOV R146, RZ ;  /* 0x000000ff00927202 */ /* 0x000fe20000000f00 */
[----:B------:R-:W-:Y:S01]  /*0ec0*/  IMAD.MOV.U32 R158, RZ, RZ, RZ ;  /* 0x000000ffff9e7224 */ /* 0x000fe200078e00ff */
[----:B------:R-:W-:Y:S01]  /*0ed0*/  CS2R R18, SRZ ;  /* 0x0000000000127805 */ /* 0x000fe2000001ff00 */
        /* <DEDUP_REMOVED lines=10> */
[----:B------:R-:W-:Y:S01]  /*0f80*/  CS2R R24, SRZ ;  /* 0x0000000000187805 */ /* 0x000fe2000001ff00 */
[----:B------:R-:W-:Y:S01]  /*0f90*/  IMAD.MOV.U32 R136, RZ, RZ, RZ ;  /* 0x000000ffff887224 */ /* 0x000fe200078e00ff */
[----:B------:R-:W-:Y:S01]  /*0fa0*/  CS2R R130, SRZ ;  /* 0x0000000000827805 */ /* 0x000fe2000001ff00 */
        /* <DEDUP_REMOVED lines=9> */
[----:B-1----:R-:W-:Y:S01]  /*1040*/  CS2R R30, SRZ ;  /* 0x00000000001e7805 */ /* 0x002fe2000001ff00 */
[----:B------:R-:W-:Y:S01]  /*1050*/  MOV R34, RZ ;  /* 0x000000ff00227202 */ /* 0x000fe20000000f00 */
[----:B------:R-:W-:Y:S01]  /*1060*/  CS2R R32, SRZ ;  /* 0x0000000000207805 */ /* 0x000fe2000001ff00 */
[----:B------:R-:W-:Y:S05]  /*1070*/  @!P0 BRA `(.L_x_488) ;  /* 0x0001321000008947 */ /* 0x000fea0003800000 */
[----:B------:R-:W2:Y:S01]  /*1080*/  LDL R35, [R1+0x78] ;  /* 0x0000780001237983 */ /* 0x000ea20000100800 */
[----:B------:R-:W-:-:S03]  /*1090*/  ISETP.NE.U32.AND P0, PT, RZ, c[0x0][0x340], PT ;  /* 0x0000d000ff007a0c */ /* 0x000fc60003f05070 */
[----:B------:R-:W3:Y:S01]  /*10a0*/  LDL.64 R38, [R1+0x28] ;  /* 0x0000280001267983 */ /* 0x000ee20000100a00 */
[----:B------:R-:W-:-:S13]  /*10b0*/  ISETP.NE.AND.EX P0, PT, RZ, c[0x0][0x344], PT, P0 ;  /* 0x0000d100ff007a0c */ /* 0x000fda0003f05300 */
[----:B------:R-:W-:-:S05]  /*10c0*/  @P0 MOV R2, 0x4 ;  /* 0x0000000400020802 */ /* 0x000fca0000000f00 */
[----:B------:R-:W-:-:S05]  /*10d0*/  @P0 IMAD.WIDE R2, R37, R2, c[0x0][0x340] ;  /* 0x0000d00025020625 */ /* 0x000fca00078e0202 */
[----:B------:R1:W4:Y:S01]  /*10e0*/  @P0 LDG.E R14, [R2.64] ;  /* 0x00000008020e0981 */ /* 0x000322000c1e1900 */
[----:B------:R-:W-:Y:S02]  /*10f0*/  SHF.R.S32.HI R12, RZ, 0x1f, R40 ;  /* 0x0000001fff0c7819 */ /* 0x000fe40000011428 */
[----:B------:R-:W-:Y:S01]  /*1100*/  SHF.R.S32.HI R13, RZ, 0x1f, R37 ;  /* 0x0000001fff0d7819 */ /* 0x000fe20000011425 */
[----:B------:R-:W5:Y:S02]  /*1110*/  S2R R41, SR_TID.X ;  /* 0x0000000000297919 */ /* 0x000f640000002100 */
[----:B------:R-:W-:Y:S02]  /*1120*/  IMAD R4, R12, c[0x0][0x1b8], RZ ;  /* 0x00006e000c047a24 */ /* 0x000fe400078e02ff */
[----:B------:R-:W-:Y:S02]  /*1130*/  IMAD R10, R13, c[0x0][0x1c0], RZ ;  /* 0x000070000d0a7a24 */ /* 0x000fe400078e02ff */
[----:B------:R-:W-:Y:S01]  /*1140*/  IMAD R4, R40, c[0x0][0x1bc], R4 ;  /* 0x00006f0028047a24 */ /* 0x000fe200078e0204 */
[----:B--2---:R-:W-:-:S02]  /*1150*/  IADD3 R8, R35, R36, RZ ;  /* 0x0000002423087210 */ /* 0x004fc40007ffe0ff */
[----:B-----5:R-:W-:Y:S02]  /*1160*/  SHF.R.S32.HI R35, RZ, 0x1f, R41 ;  /* 0x0000001fff237819 */ /* 0x020fe40000011429 */
[----:B------:R-:W-:Y:S01]  /*1170*/  MOV R0, R8 ;  /* 0x0000000800007202 */ /* 0x000fe20000000f00 */
[----:B-1----:R-:W-:Y:S01]  /*1180*/  @P4 IMAD.HI.U32 R2, R8, c[0x0][0x2c8], RZ ;  /* 0x0000b20008024a27 */ /* 0x002fe200078e00ff */
[----:B------:R-:W-:Y:S02]  /*1190*/  LEA.HI R35, R35, R41, RZ, 0x3 ;  /* 0x0000002923237211 */ /* 0x000fe400078f18ff */
[----:B---3--:R-:W-:Y:S02]  /*11a0*/  ISETP.GE.AND P2, PT, R38, c[0x0][0x198], PT ;  /* 0x0000660026007a0c */ /* 0x008fe40003f46270 */
[----:B------:R-:W-:Y:S02]  /*11b0*/  SHF.R.S32.HI R35, RZ, 0x3, R35 ;  /* 0x00000003ff237819 */ /* 0x000fe40000011423 */
[----:B------:R-:W-:Y:S01]  /*11c0*/  @P4 SHF.R.U32.HI R0, RZ, c[0x0][0x2cc], R2 ;  /* 0x0000b300ff004a19 */ /* 0x000fe20000011602 */
[----:B------:R-:W-:Y:S01]  /*11d0*/  IMAD.WIDE.U32 R2, R40, c[0x0][0x1b8], RZ ;  /* 0x00006e0028027a25 */ /* 0x000fe200078e00ff */
[----:B------:R-:W-:-:S03]  /*11e0*/  SHF.R.S32.HI R11, RZ, 0x1f, R35 ;  /* 0x0000001fff0b7819 */ /* 0x000fc60000011423 */
[----:B------:R-:W-:Y:S01]  /*11f0*/  IMAD.WIDE.U32 R6, R35, c[0x0][0x1e0], R38 ;  /* 0x0000780023067a25 */ /* 0x000fe200078e0026 */
[----:B------:R-:W-:-:S03]  /*1200*/  IADD3 R3, R3, R4, RZ ;  /* 0x0000000403037210 */ /* 0x000fc60007ffe0ff */
[C---:B------:R-:W-:Y:S02]  /*1210*/  IMAD R5, R11.reuse, c[0x0][0x1e0], RZ ;  /* 0x000078000b057a24 */ /* 0x040fe400078e02ff */
[----:B------:R-:W-:Y:S02]  /*1220*/  IMAD R11, R11, c[0x0][0x208], RZ ;  /* 0x000082000b0b7a24 */ /* 0x000fe400078e02ff */
[----:B------:R-:W-:Y:S02]  /*1230*/  IMAD R9, R35, c[0x0][0x1e4], R5 ;  /* 0x0000790023097a24 */ /* 0x000fe400078e0205 */
[----:B------:R-:W-:-:S03]  /*1240*/  IMAD.WIDE.U32 R2, R37, c[0x0][0x1c0], R2 ;  /* 0x0000700025027a25 */ /* 0x000fc600078e0002 */
[----:B------:R-:W-:Y:S01]  /*1250*/  IADD3 R7, R7, R9, RZ ;  /* 0x0000000907077210 */ /* 0x000fe20007ffe0ff */
[----:B------:R-:W-:Y:S01]  /*1260*/  IMAD R9, R37, c[0x0][0x1c4], R10 ;  /* 0x0000710025097a24 */ /* 0x000fe200078e020a */
[----:B------:R-:W-:Y:S01]  /*1270*/  IADD3 R10, -R0, RZ, RZ ;  /* 0x000000ff000a7210 */ /* 0x000fe20007ffe1ff */
[----:B------:R-:W-:-:S03]  /*1280*/  IMAD.WIDE.U32 R4, R35, c[0x0][0x208], R38 ;  /* 0x0000820023047a25 */ /* 0x000fc600078e0026 */
[----:B------:R-:W-:Y:S01]  /*1290*/  IADD3 R3, R3, R9, RZ ;  /* 0x0000000903037210 */ /* 0x000fe20007ffe0ff */
[----:B------:R-:W-:Y:S01]  /*12a0*/  IMAD R11, R35, c[0x0][0x20c], R11 ;  /* 0x00008300230b7a24 */ /* 0x000fe200078e020b */
[----:B------:R-:W-:Y:S01]  /*12b0*/  SHF.R.S32.HI R9, RZ, 0x1f, R0 ;  /* 0x0000001fff097819 */ /* 0x000fe20000011400 */
[----:B------:R-:W-:-:S03]  /*12c0*/  IMAD.WIDE.U32 R6, R40, c[0x0][0x1e8], R6 ;  /* 0x00007a0028067a25 */ /* 0x000fc600078e0006 */
[----:B------:R-:W-:Y:S01]  /*12d0*/  IADD3 R5, R5, R11, RZ ;  /* 0x0000000b05057210 */ /* 0x000fe20007ffe0ff */
[C---:B------:R-:W-:Y:S02]  /*12e0*/  IMAD R11, R12.reuse, c[0x0][0x1e8], RZ ;  /* 0x00007a000c0b7a24 */ /* 0x040fe400078e02ff */
[----:B------:R-:W-:Y:S02]  /*12f0*/  IMAD R12, R12, c[0x0][0x210], RZ ;  /* 0x000084000c0c7a24 */ /* 0x000fe400078e02ff */
[----:B------:R-:W-:Y:S02]  /*1300*/  IMAD R9, R9, c[0x0][0x1b0], RZ ;  /* 0x00006c0009097a24 */ /* 0x000fe400078e02ff */
[----:B------:R-:W-:Y:S02]  /*1310*/  IMAD R11, R40, c[0x0][0x1ec], R11 ;  /* 0x00007b00280b7a24 */ /* 0x000fe400078e020b */
[----:B------:R-:W-:Y:S02]  /*1320*/  IMAD R10, R10, c[0x0][0x2c4], R8 ;  /* 0x0000b1000a0a7a24 */ /* 0x000fe400078e0208 */
[----:B------:R-:W-:-:S02]  /*1330*/  IMAD R12, R40, c[0x0][0x214], R12 ;  /* 0x00008500280c7a24 */ /* 0x000fc400078e020c */
[----:B------:R-:W-:-:S04]  /*1340*/  IMAD.WIDE.U32 R4, R40, c[0x0][0x210], R4 ;  /* 0x0000840028047a25 */ /* 0x000fc800078e0004 */
[C---:B------:R-:W-:Y:S01]  /*1350*/  IMAD R8, R0.reuse, c[0x0][0x1b4], R9 ;  /* 0x00006d0000087a24 */ /* 0x040fe200078e0209 */
[----:B------:R-:W-:Y:S01]  /*1360*/  IADD3 R9, R7, R11, RZ ;  /* 0x0000000b07097210 */ /* 0x000fe20007ffe0ff */
[----:B------:R-:W-:Y:S01]  /*1370*/  IMAD.WIDE.U32 R2, R0, c[0x0][0x1b0], R2 ;  /* 0x00006c0000027a25 */ /* 0x000fe200078e0002 */
[----:B------:R-:W-:Y:S02]  /*1380*/  SHF.R.S32.HI R11, RZ, 0x1f, R10 ;  /* 0x0000001fff0b7819 */ /* 0x000fe4000001140a */
[----:B------:R-:W-:Y:S02]  /*1390*/  IADD3 R7, R5, R12, RZ ;  /* 0x0000000c05077210 */ /* 0x000fe40007ffe0ff */
[----:B------:R-:W-:Y:S01]  /*13a0*/  IADD3 R5, R3, R8, RZ ;  /* 0x0000000803057210 */ /* 0x000fe20007ffe0ff */
[----:B------:R-:W-:Y:S01]  /*13b0*/  IMAD R11, R11, c[0x0][0x1a8], RZ ;  /* 0x00006a000b0b7a24 */ /* 0x000fe200078e02ff */
[----:B------:R-:W-:Y:S02]  /*13c0*/  MOV R8, R6 ;  /* 0x0000000600087202 */ /* 0x000fe40000000f00 */
[----:B------:R-:W-:Y:S01]  /*13d0*/  MOV R6, R4 ;  /* 0x0000000400067202 */ /* 0x000fe20000000f00 */
[----:B------:R-:W-:Y:S01]  /*13e0*/  IMAD R11, R10, c[0x0][0x1ac], R11 ;  /* 0x00006b000a0b7a24 */ /* 0x000fe200078e020b */
[----:B------:R-:W-:-:S02]  /*13f0*/  MOV R4, R2 ;  /* 0x0000000200047202 */ /* 0x000fc40000000f00 */
[----:B----4-:R-:W-:Y:S02]  /*1400*/  @P0 SHF.R.S32.HI R3, RZ, 0x1f, R14 ;  /* 0x0000001fff030819 */ /* 0x010fe4000001140e */
[----:B------:R-:W-:Y:S01]  /*1410*/  @P0 MOV R2, R14 ;  /* 0x0000000e00020202 */ /* 0x000fe20000000f00 */
[----:B------:R-:W-:Y:S01]  /*1420*/  IMAD.WIDE.U32 R4, R10, c[0x0][0x1a8], R4 ;  /* 0x00006a000a047a25 */ /* 0x000fe200078e0004 */
[----:B------:R-:W-:Y:S02]  /*1430*/  @!P0 MOV R2, R37 ;  /* 0x0000002500028202 */ /* 0x000fe40000000f00 */
[----:B------:R-:W-:-:S03]  /*1440*/  @!P0 MOV R3, R13 ;  /* 0x0000000d00038202 */ /* 0x000fc60000000f00 */
[----:B------:R-:W-:Y:S01]  /*1450*/  IMAD.WIDE.U32 R12, R2, c[0x0][0x218], R6 ;  /* 0x00008600020c7a25 */ /* 0x000fe200078e0006 */
[----:B------:R-:W-:-:S03]  /*1460*/  IADD3 R7, R5, R11, RZ ;  /* 0x0000000b05077210 */ /* 0x000fc60007ffe0ff */
[C---:B------:R-:W-:Y:S02]  /*1470*/  IMAD R0, R3.reuse, c[0x0][0x218], RZ ;  /* 0x0000860003007a24 */ /* 0x040fe400078e02ff */
[----:B------:R-:W-:Y:S01]  /*1480*/  IMAD R6, R3, c[0x0][0x1f0], RZ ;  /* 0x00007c0003067a24 */ /* 0x000fe200078e02ff */
[----:B------:R-:W-:Y:S01]  /*1490*/  LEA R3, P0, R4, c[0x0][0x160], 0x1 ;  /* 0x0000580004037a11 */ /* 0x000fe200078008ff */
[C---:B------:R-:W-:Y:S01]  /*14a0*/  IMAD R5, R2.reuse, c[0x0][0x21c], R0 ;  /* 0x0000870002057a24 */ /* 0x040fe200078e0200 */
[----:B------:R-:W-:Y:S01]  /*14b0*/  IADD3 R0, R35, R36, RZ ;  /* 0x0000002423007210 */ /* 0x000fe20007ffe0ff */
[----:B------:R-:W-:-:S04]  /*14c0*/  IMAD.WIDE.U32 R8, R2, c[0x0][0x1f0], R8 ;  /* 0x00007c0002087a25 */ /* 0x000fc800078e0008 */
[----:B------:R-:W-:Y:S01]  /*14d0*/  IMAD R6, R2, c[0x0][0x1f4], R6 ;  /* 0x00007d0002067a24 */ /* 0x000fe200078e0206 */
[----:B------:R-:W-:Y:S01]  /*14e0*/  LEA.HI.X R2, R4, c[0x0][0x164], R7, 0x1, P0 ;  /* 0x0000590004027a11 */ /* 0x000fe200000f0c07 */
[----:B------:R1:W-:Y:S01]  /*14f0*/  STL.64 [R1+0x30], R8 ;  /* 0x0000300801007387 */ /* 0x0003e20000100a00 */
[----:B------:R-:W-:Y:S02]  /*1500*/  IADD3 R4, R13, R5, RZ ;  /* 0x000000050d047210 */ /* 0x000fe40007ffe0ff */
[----:B------:R-:W-:Y:S01]  /*1510*/  IADD3 R6, R9, R6, RZ ;  /* 0x0000000609067210 */ /* 0x000fe20007ffe0ff */
[----:B------:R1:W-:Y:S04]  /*1520*/  STL.64 [R1+0x38], R12 ;  /* 0x0000380c01007387 */ /* 0x0003e80000100a00 */
[----:B------:R1:W-:Y:S04]  /*1530*/  STL [R1+0x40], R4 ;  /* 0x0000400401007387 */ /* 0x0003e80000100800 */
[----:B------:R1:W-:Y:S01]  /*1540*/  STL [R1+0x20], R6 ;  /* 0x0000200601007387 */ /* 0x0003e20000100800 */
[----:B------:R-:W-:Y:S05]  /*1550*/  BRA.DIV ~URZ, `(.L_x_489) ;  /* 0x000149027f007947 */ /* 0x000fea000b800000 */
[----:B------:R2:W3:Y:S02]  /*1560*/  SHFL.IDX PT, R5, R2, RZ, 0x181f ;  /* 0x00181fff02057589 */ /* 0x0004e400000e0000 */
.L_x_547:
[----:B------:R-:W-:Y:S05]  /*1570*/  BRA.DIV ~URZ, `(.L_x_490) ;  /* 0x000149527f007947 */ /* 0x000fea000b800000 */
[----:B-1----:R1:W4:Y:S02]  /*1580*/  SHFL.IDX PT, R4, R3, RZ, 0x181f ;  /* 0x00181fff03047589 */ /* 0x00232400000e0000 */
.L_x_548:
[----:B------:R-:W-:Y:S01]  /*1590*/  MOV R11, c[0x0][0x168] ;  /* 0x00005a00000b7a02 */ /* 0x000fe20000000f00 */
[----:B------:R-:W-:Y:S04]  /*15a0*/  BSSY B0, `(.L_x_491) ;  /* 0x000000b000007945 */ /* 0x000fe80003800000 */
[----:B------:R-:W-:-:S05]  /*15b0*/  IMAD R11, R11, c[0x0][0x2c4], RZ ;  /* 0x0000b1000b0b7a24 */ /* 0x000fca00078e02ff */
[----:B------:R-:W-:-:S13]  /*15c0*/  ISETP.GE.AND P0, PT, R0, R11, PT ;  /* 0x0000000b0000720c */ /* 0x000fda0003f06270 */
[----:B------:R-:W-:Y:S05]  /*15d0*/  @P0 BRA `(.L_x_492) ;  /* 0x0000007000000947 */ /* 0x000fea0003800000 */
[----:B------:R-:W5:Y:S02]  /*15e0*/  LDL.64 R6, [R1+0x28] ;  /* 0x0000280001067983 */ /* 0x000f640000100a00 */
[----:B----45:R-:W-:-:S04]  /*15f0*/  LEA R4, P0, R6, R4, 0x1 ;  /* 0x0000000406047211 */ /* 0x030fc800078008ff */
[----:B---3--:R-:W-:-:S05]  /*1600*/  LEA.HI.X R5, R6, R5, R7, 0x1, P0 ;  /* 0x0000000506057211 */ /* 0x008fca00000f0c07 */
[----:B------:R-:W-:Y:S01]  /*1610*/  @!PT LDS RZ, [RZ] ;  /* 0x00000000fffff984 */ /* 0x000fe20000000800 */
[----:B------:R-:W-:Y:S01]  /*1620*/  @!PT LDS RZ, [RZ] ;  /* 0x00000000fffff984 */ /* 0x000fe20000000800 */
[----:B------:R-:W-:Y:S01]  /*1630*/  @!PT LDS RZ, [RZ] ;  /* 0x00000000fffff984 */ /* 0x000fe20000000800 */
[----:B------:R3:W-:Y:S04]  /*1640*/  LDGSTS.E.BYPASS.LTC128B.128 [R241+0x7100], [R4.64], !P2 ;  /* 0x0710000004f17fae */ /* 0x0007e8000d101d48 */
.L_x_492:
[----:B------:R-:W-:Y:S05]  /*1650*/  BSYNC B0 ;  /* 0x0000000000007941 */ /* 0x000fea0003800000 */
.L_x_491:
[----:B------:R-:W-:Y:S05]  /*1660*/  BRA.DIV ~URZ, `(.L_x_493) ;  /* 0x000148d27f007947 */ /* 0x000fea000b800000 */
[----:B------:R1:W2:Y:S04]  /*1670*/  SHFL.IDX PT, R6, R2, 0x1, 0x181f ;  /* 0x00381f0002067f89 */ /* 0x0002a800000e0000 */
[----:B---34-:R1:W3:Y:S02]  /*1680*/  SHFL.IDX PT, R4, R3, 0x1, 0x181f ;  /* 0x00381f0003047f89 */ /* 0x0182e400000e0000 */
.L_x_549:
[----:B------:R-:W-:Y:S01]  /*1690*/  IADD3 R5, R0, 0x10, RZ ;  /* 0x0000001000057810 */ /* 0x000fe20007ffe0ff */
[----:B------:R-:W-:Y:S03]  /*16a0*/  BSSY B0, `(.L_x_494) ;  /* 0x000000a000007945 */ /* 0x000fe60003800000 */
[----:B------:R-:W-:-:S13]  /*16b0*/  ISETP.GE.AND P0, PT, R5, R11, PT ;  /* 0x0000000b0500720c */ /* 0x000fda0003f06270 */
[----:B------:R-:W-:Y:S05]  /*16c0*/  @P0 BRA `(.L_x_495) ;  /* 0x0000007000000947 */ /* 0x000fea0003800000 */
[----:B------:R-:W4:Y:S02]  /*16d0*/  LDL.64 R8, [R1+0x28] ;  /* 0x0000280001087983 */ /* 0x000f240000100a00 */
[----:B---34-:R-:W-:-:S04]  /*16e0*/  LEA R4, P0, R8, R4, 0x1 ;  /* 0x0000000408047211 */ /* 0x018fc800078008ff */
[----:B--2---:R-:W-:-:S05]  /*16f0*/  LEA.HI.X R5, R8, R6, R9, 0x1, P0 ;  /* 0x0000000608057211 */ /* 0x004fca00000f0c09 */
[----:B------:R-:W-:Y:S01]  /*1700*/  @!PT LDS RZ, [RZ] ;  /* 0x00000000fffff984 */ /* 0x000fe20000000800 */
[----:B------:R-:W-:Y:S01]  /*1710*/  @!PT LDS RZ, [RZ] ;  /* 0x00000000fffff984 */ /* 0x000fe20000000800 */
[----:B------:R-:W-:Y:S01]  /*1720*/  @!PT LDS RZ, [RZ] ;  /* 0x00000000fffff984 */ /* 0x000fe20000000800 */
[----:B------:R2:W-:Y:S04]  /*1730*/  LDGSTS.E.BYPASS.LTC128B.128 [R241+0x7900], [R4.64], !P2 ;  /* 0x0790000004f17fae */ /* 0x0005e8000d101d48 */
.L_x_495:
[----:B------:R-:W-:Y:S05]  /*1740*/  BSYNC B0 ;  /* 0x0000000000007941 */ /* 0x000fea0003800000 */
.L_x_494:
[----:B------:R-:W-:Y:S05]  /*1750*/  BRA.DIV ~URZ, `(.L_x_496) ;  /* 0x000148b27f007947 */ /* 0x000fea000b800000 */
[----:B--2---:R2:W4:Y:S02]  /*1760*/  SHFL.IDX PT, R6, R2, 0x2, 0x181f ;  /* 0x00581f0002067f89 */ /* 0x00452400000e0000 */
.L_x_550:
[----:B------:R-:W-:Y:S05]  /*1770*/  BRA.DIV ~URZ, `(.L_x_497) ;  /* 0x000149027f007947 */ /* 0x000fea000b800000 */
[----:B---3--:R3:W1:Y:S02]  /*1780*/  SHFL.IDX PT, R4, R3, 0x2, 0x181f ;  /* 0x00581f0003047f89 */ /* 0x00866400000e0000 */
.L_x_551:
[----:B------:R-:W-:Y:S01]  /*1790*/  IADD3 R5, R0, 0x20, RZ ;  /* 0x0000002000057810 */ /* 0x000fe20007ffe0ff */
[----:B------:R-:W-:Y:S03]  /*17a0*/  BSSY B0, `(.L_x_498) ;  /* 0x000000a000007945 */ /* 0x000fe60003800000 */
[----:B------:R-:W-:-:S13]  /*17b0*/  ISETP.GE.AND P0, PT, R5, R11, PT ;  /* 0x0000000b0500720c */ /* 0x000fda0003f06270 */
[----:B------:R-:W-:Y:S05]  /*17c0*/  @P0 BRA `(.L_x_499) ;  /* 0x0000007000000947 */ /* 0x000fea0003800000 */
[----:B------:R-:W5:Y:S02]  /*17d0*/  LDL.64 R8, [R1+0x28] ;  /* 0x0000280001087983 */ /* 0x000f640000100a00 */
[----:B-1---5:R-:W-:-:S04]  /*17e0*/  LEA R4, P0, R8, R4, 0x1 ;  /* 0x0000000408047211 */ /* 0x022fc800078008ff */
[----:B----4-:R-:W-:-:S05]  /*17f0*/  LEA.HI.X R5, R8, R6, R9, 0x1, P0 ;  /* 0x0000000608057211 */ /* 0x010fca00000f0c09 */
[----:B------:R-:W-:Y:S01]  /*1800*/  @!PT LDS RZ, [RZ] ;  /* 0x00000000fffff984 */ /* 0x000fe20000000800 */
[----:B------:R-:W-:Y:S01]  /*1810*/  @!PT LDS RZ, [RZ] ;  /* 0x00000000fffff984 */ /* 0x000fe20000000800 */
[----:B------:R-:W-:Y:S01]  /*1820*/  @!PT LDS RZ, [RZ] ;  /* 0x00000000fffff984 */ /* 0x000fe20000000800 */
[----:B------:R1:W-:Y:S04]  /*1830*/  LDGSTS.E.BYPASS.LTC128B.128 [R241+0x8100], [R4.64], !P2 ;  /* 0x0810000004f17fae */ /* 0x0003e8000d101d48 */
.L_x_499:
[----:B------:R-:W-:Y:S05]  /*1840*/  BSYNC B0 ;  /* 0x0000000000007941 */ /* 0x000fea0003800000 */
.L_x_498:
[----:B------:R-:W-:Y:S05]  /*1850*/  BRA.DIV ~URZ, `(.L_x_500) ;  /* 0x000148927f007947 */ /* 0x000fea000b800000 */
[----:B----4-:R4:W2:Y:S04]  /*1860*/  SHFL.IDX PT, R6, R2, 0x3, 0x181f ;  /* 0x00781f0002067f89 */ /* 0x0108a800000e0000 */
[----:B-1----:R4:W1:Y:S02]  /*1870*/  SHFL.IDX PT, R4, R3, 0x3, 0x181f ;  /* 0x00781f0003047f89 */ /* 0x00286400000e0000 */
.L_x_552:
[----:B------:R-:W-:Y:S01]  /*1880*/  IADD3 R5, R0, 0x30, RZ ;  /* 0x0000003000057810 */ /* 0x000fe20007ffe0ff */
[----:B------:R-:W-:Y:S03]  /*1890*/  BSSY B0, `(.L_x_501) ;  /* 0x000000a000007945 */ /* 0x000fe60003800000 */
[----:B------:R-:W-:-:S13]  /*18a0*/  ISETP.GE.AND P0, PT, R5, R11, PT ;  /* 0x0000000b0500720c */ /* 0x000fda0003f06270 */
[----:B------:R-:W-:Y:S05]  /*18b0*/  @P0 BRA `(.L_x_502) ;  /* 0x0000007000000947 */ /* 0x000fea0003800000 */
[----:B------:R-:W5:Y:S02]  /*18c0*/  LDL.64 R8, [R1+0x28] ;  /* 0x0000280001087983 */ /* 0x000f640000100a00 */
[----:B-1---5:R-:W-:-:S04]  /*18d0*/  LEA R4, P0, R8, R4, 0x1 ;  /* 0x0000000408047211 */ /* 0x022fc800078008ff */
[----:B--2---:R-:W-:-:S05]  /*18e0*/  LEA.HI.X R5, R8, R6, R9, 0x1, P0 ;  /* 0x0000000608057211 */ /* 0x004fca00000f0c09 */
[----:B------:R-:W-:Y:S01]  /*18f0*/  @!PT LDS RZ, [RZ] ;  /* 0x00000000fffff984 */ /* 0x000fe20000000800 */
[----:B------:R-:W-:Y:S01]  /*1900*/  @!PT LDS RZ, [RZ] ;  /* 0x00000000fffff984 */ /* 0x000fe20000000800 */
[----:B------:R-:W-:Y:S01]  /*1910*/  @!PT LDS RZ, [RZ] ;  /* 0x00000000fffff984 */ /* 0x000fe20000000800 */
[----:B------:R1:W-:Y:S04]  /*1920*/  LDGSTS.E.BYPASS.LTC128B.128 [R241+0x8900], [R4.64], !P2 ;  /* 0x0890000004f17fae */ /* 0x0003e8000d101d48 */
.L_x_502:
[----:B------:R-:W-:Y:S05]  /*1930*/  BSYNC B0 ;  /* 0x0000000000007941 */ /* 0x000fea0003800000 */
.L_x_501:
[----:B------:R-:W-:Y:S05]  /*1940*/  BRA.DIV ~URZ, `(.L_x_503) ;  /* 0x000148727f007947 */ /* 0x000fea000b800000 */
[----:B--2---:R2:W3:Y:S02]  /*1950*/  SHFL.IDX PT, R6, R2, 0x4, 0x181f ;  /* 0x00981f0002067f89 */ /* 0x0044e400000e0000 */
.L_x_553:
[----:B------:R-:W-:Y:S05]  /*1960*/  BRA.DIV ~URZ, `(.L_x_504) ;  /* 0x000148c27f007947 */ /* 0x000fea000b800000 */
[----:B-1----:R1:W2:Y:S02]  /*1970*/  SHFL.IDX PT, R4, R3, 0x4, 0x181f ;  /* 0x00981f0003047f89 */ /* 0x0022a400000e0000 */
.L_x_554:
[----:B------:R-:W-:Y:S01]  /*1980*/  IADD3 R5, R0, 0x40, RZ ;  /* 0x0000004000057810 */ /* 0x000fe20007ffe0ff */
[----:B------:R-:W-:Y:S03]  /*1990*/  BSSY B0, `(.L_x_505) ;  /* 0x000000a000007945 */ /* 0x000fe60003800000 */
[----:B------:R-:W-:-:S13]  /*19a0*/  ISETP.GE.AND P0, PT, R5, R11, PT ;  /* 0x0000000b0500720c */ /* 0x000fda0003f06270 */
[----:B------:R-:W-:Y:S05]  /*19b0*/  @P0 BRA `(.L_x_506) ;  /* 0x0000007000000947 */ /* 0x000fea0003800000 */
[----:B------:R-:W5:Y:S02]  /*19c0*/  LDL.64 R8, [R1+0x28] ;  /* 0x0000280001087983 */ /* 0x000f640000100a00 */
[----:B--2--5:R-:W-:-:S04]  /*19d0*/  LEA R4, P0, R8, R4, 0x1 ;  /* 0x0000000408047211 */ /* 0x024fc800078008ff */
[----:B---3--:R-:W-:-:S05]  /*19e0*/  LEA.HI.X R5, R8, R6, R9, 0x1, P0 ;  /* 0x0000000608057211 */ /* 0x008fca00000f0c09 */
[----:B------:R-:W-:Y:S01]  /*19f0*/  @!PT LDS RZ, [RZ] ;  /* 0x00000000fffff984 */ /* 0x000fe20000000800 */
[----:B------:R-:W-:Y:S01]  /*1a00*/  @!PT LDS RZ, [RZ] ;  /* 0x00000000fffff984 */ /* 0x000fe20000000800 */
[----:B------:R-:W-:Y:S01]  /*1a10*/  @!PT LDS RZ, [RZ] ;  /* 0x00000000fffff984 */ /* 0x000fe20000000800 */
[----:B------:R2:W-:Y:S04]  /*1a20*/  LDGSTS.E.BYPASS.LTC128B.128 [R241+0x9100], [R4.64], !P2 ;  /* 0x0910000004f17fae */ /* 0x0005e8000d101d48 */
.L_x_506:
[----:B------:R-:W-:Y:S05]  /*1a30*/  BSYNC B0 ;  /* 0x0000000000007941 */ /* 0x000fea0003800000 */
.L_x_505:
[----:B------:R-:W-:Y:S05]  /*1a40*/  BRA.DIV ~URZ, `(.L_x_507) ;  /* 0x000148527f007947 */ /* 0x000fea000b800000 */
[----:B---3--:R3:W1:Y:S04]  /*1a50*/  SHFL.IDX PT, R6, R2, 0x5, 0x181f ;  /* 0x00b81f0002067f89 */ /* 0x00866800000e0000 */
[----:B--2---:R3:W2:Y:S02]  /*1a60*/  SHFL.IDX PT, R4, R3, 0x5, 0x181f ;  /* 0x00b81f0003047f89 */ /* 0x0046a400000e0000 */
.L_x_555:
[----:B------:R-:W-:Y:S01]  /*1a70*/  IADD3 R5, R0, 0x50, RZ ;  /* 0x0000005000057810 */ /* 0x000fe20007ffe0ff */
[----:B------:R-:W-:Y:S03]  /*1a80*/  BSSY B0, `(.L_x_508) ;  /* 0x000000a000007945 */ /* 0x000fe60003800000 */
[----:B------:R-:W-:-:S13]  /*1a90*/  ISETP.GE.AND P0, PT, R5, R11, PT ;  /* 0x0000000b0500720c */ /* 0x000fda0003f06270 */
[----:B------:R-:W-:Y:S05]  /*1aa0*/  @P0 BRA `(.L_x_509) ;  /* 0x0000007000000947 */ /* 0x000fea0003800000 */
[----:B------:R-:W5:Y:S02]  /*1ab0*/  LDL.64 R8, [R1+0x28] ;  /* 0x0000280001087983 */ /* 0x000f640000100a00 */
[----:B--2--5:R-:W-:-:S04]  /*1ac0*/  LEA R4, P0, R8, R4, 0x1 ;  /* 0x0000000408047211 */ /* 0x024fc800078008ff */
[----:B-1----:R-:W-:-:S05]  /*1ad0*/  LEA.HI.X R5, R8, R6, R9, 0x1, P0 ;  /* 0x0000000608057211 */ /* 0x002fca00000f0c09 */
[----:B------:R-:W-:Y:S01]  /*1ae0*/  @!PT LDS RZ, [RZ] ;  /* 0x00000000fffff984 */ /* 0x000fe20000000800 */
[----:B------:R-:W-:Y:S01]  /*1af0*/  @!PT LDS RZ, [RZ] ;  /* 0x00000000fffff984 */ /* 0x000fe20000000800 */
[----:B------:R-:W-:Y:S01]  /*1b00*/  @!PT LDS RZ, [RZ] ;  /* 0x00000000fffff984 */ /* 0x000fe20000000800 */
[----:B------:R1:W-:Y:S04]  /*1b10*/  LDGSTS.E.BYPASS.LTC128B.128 [R241+0x9900], [R4.64], !P2 ;  /* 0x0990000004f17fae */ /* 0x0003e8000d101d48 */
.L_x_509:
[----:B------:R-:W-:Y:S05]  /*1b20*/  BSYNC B0 ;  /* 0x0000000000007941 */ /* 0x000fea0003800000 */
.L_x_508:
[----:B------:R-:W-:Y:S05]  /*1b30*/  BRA.DIV ~URZ, `(.L_x_510) ;  /* 0x000148327f007947 */ /* 0x000fea000b800000 */
[----:B-1----:R1:W3:Y:S02]  /*1b40*/  SHFL.IDX PT, R6, R2, 0x6, 0x181f ;  /* 0x00d81f0002067f89 */ /* 0x0022e400000e0000 */
.L_x_556:
[----:B------:R-:W-:Y:S05]  /*1b50*/  BRA.DIV ~URZ, `(.L_x_511) ;  /* 0x000148827f007947 */ /* 0x000fea000b800000 */
[----:B--2---:R2:W1:Y:S02]  /*1b60*/  SHFL.IDX PT, R4, R3, 0x6, 0x181f ;  /* 0x00d81f0003047f89 */ /* 0x00446400000e0000 */
.L_x_557:
[----:B------:R-:W-:Y:S01]  /*1b70*/  IADD3 R5, R0, 0x60, RZ ;  /* 0x0000006000057810 */ /* 0x000fe20007ffe0ff */
[----:B------:R-:W-:Y:S03]  /*1b80*/  BSSY B0, `(.L_x_512) ;  /* 0x000000a000007945 */ /* 0x000fe60003800000 */
[----:B------:R-:W-:-:S13]  /*1b90*/  ISETP.GE.AND P0, PT, R5, R11, PT ;  /* 0x0000000b0500720c */ /* 0x000fda0003f06270 */
[----:B------:R-:W-:Y:S05]  /*1ba0*/  @P0 BRA `(.L_x_513) ;  /* 0x0000007000000947 */ /* 0x000fea0003800000 */
[----:B------:R-:W5:Y:S02]  /*1bb0*/  LDL.64 R8, [R1+0x28] ;  /* 0x0000280001087983 */ /* 0x000f640000100a00 */
[----:B-1---5:R-:W-:-:S04]  /*1bc0*/  LEA R4, P0, R8, R4, 0x1 ;  /* 0x0000000408047211 */ /* 0x022fc800078008ff */
[----:B---3--:R-:W-:-:S05]  /*1bd0*/  LEA.HI.X R5, R8, R6, R9, 0x1, P0 ;  /* 0x0000000608057211 */ /* 0x008fca00000f0c09 */
[----:B------:R-:W-:Y:S01]  /*1be0*/  @!PT LDS RZ, [RZ] ;  /* 0x00000000fffff984 */ /* 0x000fe20000000800 */
[----:B------:R-:W-:Y:S01]  /*1bf0*/  @!PT LDS RZ, [RZ] ;  /* 0x00000000fffff984 */ /* 0x000fe20000000800 */
[----:B------:R-:W-:Y:S01]  /*1c00*/  @!PT LDS RZ, [RZ] ;  /* 0x00000000fffff984 */ /* 0x000fe20000000800 */
[----:B------:R1:W-:Y:S04]  /*1c10*/  LDGSTS.E.BYPASS.LTC128B.128 [R241+0xa100], [R4.64], !P2 ;  /* 0x0a10000004f17fae */ /* 0x0003e8000d101d48 */
.L_x_513:
[----:B------:R-:W-:Y:S05]  /*1c20*/  BSYNC B0 ;  /* 0x0000000000007941 */ /* 0x000fea0003800000 */
.L_x_512:
[----:B------:R-:W-:Y:S05]  /*1c30*/  BRA.DIV ~URZ, `(.L_x_514) ;  /* 0x000148127f007947 */ /* 0x000fea000b800000 */
[----:B-1----:R1:W2:Y:S04]  /*1c40*/  SHFL.IDX PT, R4, R2, 0x7, 0x181f ;  /* 0x00f81f0002047f89 */ /* 0x0022a800000e0000 */
[----:B--234-:R-:W2:Y:S02]  /*1c50*/  SHFL.IDX PT, R3, R3, 0x7, 0x181f ;  /* 0x00f81f0003037f89 */ /* 0x01cea400000e0000 */
.L_x_558:
[----:B------:R-:W3:Y:S04]  /*1c60*/  LDL.64 R18, [R1+0x28] ;  /* 0x0000280001127983 */ /* 0x000ee80000100a00 */
[----:B------:R-:W4:Y:S01]  /*1c70*/  LDL R217, [R1] ;  /* 0x0000000001d97983 */ /* 0x000f220000100800 */
[----:B------:R-:W-:-:S04]  /*1c80*/  IADD3 R0, R0, 0x70, RZ ;  /* 0x0000007000007810 */ /* 0x000fc80007ffe0ff */
[----:B------:R-:W-:-:S13]  /*1c90*/  ISETP.GE.AND P1, PT, R0, R11, PT ;  /* 0x0000000b0000720c */ /* 0x000fda0003f26270 */
[C---:B-123--:R-:W-:Y:S02]  /*1ca0*/  @!P1 LEA R2, P0, R18.reuse, R3, 0x1 ;  /* 0x0000000312029211 */ /* 0x04efe400078008ff */
[C---:B------:R-:W-:Y:S02]  /*1cb0*/  ISETP.GE.AND P6, PT, R18.reuse, c[0x0][0x1d4], PT ;  /* 0x0000750012007a0c */ /* 0x040fe40003fc6270 */
[----:B------:R-:W-:Y:S02]  /*1cc0*/  @!P1 LEA.HI.X R3, R18, R4, R19, 0x1, P0 ;  /* 0x0000000412039211 */ /* 0x000fe400000f0c13 */
[----:B----4-:R-:W-:-:S03]  /*1cd0*/  IADD3 R15, R217, -0x1, RZ ;  /* 0xffffffffd90f7810 */ /* 0x010fc60007ffe0ff */
[----:B------:R-:W-:Y:S01]  /*1ce0*/  @!PT LDS RZ, [RZ] ;  /* 0x00000000fffff984 */ /* 0x000fe20000000800 */
[----:B------:R-:W-:Y:S01]  /*1cf0*/  @!PT LDS RZ, [RZ] ;  /* 0x00000000fffff984 */ /* 0x000fe20000000800 */
[----:B------:R-:W-:Y:S01]  /*1d00*/  @!PT LDS RZ, [RZ] ;  /* 0x00000000fffff984 */ /* 0x000fe20000000800 */
[----:B------:R1:W-:Y:S04]  /*1d10*/  @!P1 LDGSTS.E.BYPASS.LTC128B.128 [R241+0xa900], [R2.64], !P2 ;  /* 0x0a90000002f19fae */ /* 0x0003e8000d101d48 */
[----:B------:R-:W0:Y:S01]  /*1d20*/  LDGDEPBAR ;  /* 0x00000000000079af */ /* 0x000e220000000000 */
[----:B------:R-:W-:Y:S02]  /*1d30*/  WARPSYNC 0xffffffff ;  /* 0xffffffff00007948 */ /* 0x000fe40003800000 */
[----:B------:R-:W2:Y:S04]  /*1d40*/  LDL R5, [R1+0x20] ;  /* 0x0000200001057983 */ /* 0x000ea80000100800 */
[----:B------:R-:W3:Y:S04]  /*1d50*/  LDL.64 R6, [R1+0x30] ;  /* 0x0000300001067983 */ /* 0x000ee80000100a00 */
[----:B------:R-:W4:Y:S04]  /*1d60*/  LDL R22, [R1+0x40] ;  /* 0x0000400001167983 */ /* 0x000f280000100800 */
[----:B------:R-:W5:Y:S04]  /*1d70*/  LDL.64 R20, [R1+0x38] ;  /* 0x0000380001147983 */ /* 0x000f680000100a00 */
[----:B------:R-:W1:Y:S01]  /*1d80*/  S2R R9, SR_TID.X ;  /* 0x0000000000097919 */ /* 0x000e620000002100 */
[----:B------:R-:W-:-:S02]  /*1d90*/  MOV R116, 0xffffff90 ;  /* 0xffffff9000747802 */ /* 0x000fc40000000f00 */
[----:B------:R-:W-:Y:S01]  /*1da0*/  SHF.R.S32.HI R16, RZ, 0x1f, R15 ;  /* 0x0000001fff107819 */ /* 0x000fe2000001140f */
[----:B-1----:R-:W-:Y:S01]  /*1db0*/  IMAD.WIDE.U32 R2, R15, c[0x0][0x1e0], RZ ;  /* 0x000078000f027a25 */ /* 0x002fe200078e00ff */
[----:B------:R-:W-:Y:S01]  /*1dc0*/  MOV R164, c[0x0][0x1e0] ;  /* 0x0000780000a47a02 */ /* 0x000fe20000000f00 */
[----:B------:R-:W-:Y:S02]  /*1dd0*/  ULDC.64 UR4, c[0x0][0x208] ;  /* 0x0000820000047ab9 */ /* 0x000fe40000000a00 */
[----:B------:R-:W-:Y:S02]  /*1de0*/  IMAD R116, R217, R116, 0x70 ;  /* 0x00000070d9747424 */ /* 0x000fe400078e0274 */
[----:B------:R-:W-:Y:S01]  /*1df0*/  IMAD R0, R16, c[0x0][0x1e0], RZ ;  /* 0x0000780010007a24 */ /* 0x000fe200078e02ff */
[----:B------:R-:W-:-:S04]  /*1e00*/  SHF.R.S32.HI R8, RZ, 0x1f, R9 ;  /* 0x0000001fff087819 */ /* 0x000fc80000011409 */
[----:B------:R-:W-:-:S04]  /*1e10*/  LEA.HI R8, R8, R9, RZ, 0x3 ;  /* 0x0000000908087211 */ /* 0x000fc800078f18ff */
[----:B------:R-:W-:Y:S01]  /*1e20*/  SHF.R.S32.HI R8, RZ, 0x3, R8 ;  /* 0x00000003ff087819 */ /* 0x000fe20000011408 */
[----:B------:R-:W-:-:S03]  /*1e30*/  IMAD R0, R15, c[0x0][0x1e4], R0 ;  /* 0x000079000f007a24 */ /* 0x000fc600078e0200 */
[----:B------:R-:W-:-:S04]  /*1e40*/  IADD3 R14, R116, c[0x0][0x1d0], -R8 ;  /* 0x00007400740e7a10 */ /* 0x000fc80007ffe808 */
[C---:B------:R-:W-:Y:S02]  /*1e50*/  ISETP.GE.AND P3, PT, R14.reuse, 0x1, PT ;  /* 0x000000010e00780c */ /* 0x040fe40003f66270 */
[----:B------:R-:W-:Y:S02]  /*1e60*/  ISETP.GE.AND P2, PT, R14, 0x11, PT ;  /* 0x000000110e00780c */ /* 0x000fe40003f46270 */
[----:B------:R-:W-:-:S05]  /*1e70*/  IADD3 R0, R3, R0, RZ ;  /* 0x0000000003007210 */ /* 0x000fca0007ffe0ff */
[----:B------:R-:W-:Y:S01]  /*1e80*/  IMAD R0, R0, 0x70, RZ ;  /* 0x0000007000007824 */ /* 0x000fe200078e02ff */
[----:B------:R-:W-:Y:S02]  /*1e90*/  ISETP.GE.AND P0, PT, R14, 0x21, PT ;  /* 0x000000210e00780c */ /* 0x000fe40003f06270 */
[----:B------:R-:W-:Y:S01]  /*1ea0*/  MOV R165, c[0x0][0x1e4] ;  /* 0x0000790000a57a02 */ /* 0x000fe20000000f00 */
[----:B------:R-:W-:-:S03]  /*1eb0*/  IMAD.WIDE.U32 R10, R164, 0x20, RZ ;  /* 0x00000020a40a7825 */ /* 0x000fc600078e00ff */
[----:B------:R-:W-:Y:S01]  /*1ec0*/  SHF.L.U32 R8, R165, 0x5, RZ ;  /* 0x00000005a5087819 */ /* 0x000fe200000006ff */
[----:B------:R-:W-:Y:S02]  /*1ed0*/  USHF.L.U32 UR7, UR4, 0x5, URZ ;  /* 0x0000000504077899 */ /* 0x000fe4000800063f */
[----:B------:R-:W-:Y:S02]  /*1ee0*/  UMOV UR6, 0x5 ;  /* 0x0000000500067882 */ /* 0x000fe40000000000 */
[----:B------:R-:W-:Y:S01]  /*1ef0*/  USHF.L.U64.HI UR5, UR4, UR6, UR5 ;  /* 0x0000000604057299 */ /* 0x000fe20008010205 */
[----:B------:R-:W-:Y:S01]  /*1f00*/  BAR.SYNC.DEFER_BLOCKING 0x0 ;  /* 0x0000000000007b1d */ /* 0x000fe20000010000 */
[----:B--2---:R-:W-:Y:S02]  /*1f10*/  MOV R129, R5 ;  /* 0x0000000500817202 */ /* 0x004fe40000000f00 */
[----:B---3--:R-:W-:-:S05]  /*1f20*/  MOV R128, R6 ;  /* 0x0000000600807202 */ /* 0x008fca0000000f00 */
[----:B------:R-:W-:-:S05]  /*1f30*/  IMAD.WIDE.U32 R2, R2, 0x70, R128 ;  /* 0x0000007002027825 */ /* 0x000fca00078e0080 */
[----:B------:R-:W-:Y:S02]  /*1f40*/  @P3 LEA R6, P5, R2, c[0x0][0x1c8], 0x1 ;  /* 0x0000720002063a11 */ /* 0x000fe400078a08ff */
[----:B------:R-:W-:Y:S02]  /*1f50*/  IADD3 R3, R3, R0, RZ ;  /* 0x0000000003037210 */ /* 0x000fe40007ffe0ff */
[----:B------:R-:W-:Y:S02]  /*1f60*/  @P2 LEA R0, P1, R164, R2, 0x4 ;  /* 0x00000002a4002211 */ /* 0x000fe400078220ff */
[----:B------:R-:W-:Y:S02]  /*1f70*/  @P3 LEA.HI.X R7, R2, c[0x0][0x1cc], R3, 0x1, P5 ;  /* 0x0000730002073a11 */ /* 0x000fe400028f0c03 */
[----:B------:R-:W-:Y:S02]  /*1f80*/  @P2 LEA R4, P5, R0, c[0x0][0x1c8], 0x1 ;  /* 0x0000720000042a11 */ /* 0x000fe400078a08ff */
[----:B------:R-:W-:Y:S01]  /*1f90*/  @P2 LEA.HI.X R5, R164, R3, R165, 0x4, P1 ;  /* 0x00000003a4052211 */ /* 0x000fe200008f24a5 */
[----:B------:R-:W-:Y:S01]  /*1fa0*/  @!PT LDS RZ, [RZ] ;  /* 0x00000000fffff984 */ /* 0x000fe20000000800 */
[----:B------:R-:W-:Y:S01]  /*1fb0*/  @!PT LDS RZ, [RZ] ;  /* 0x00000000fffff984 */ /* 0x000fe20000000800 */
[----:B------:R-:W-:Y:S01]  /*1fc0*/  @!PT LDS RZ, [RZ] ;  /* 0x00000000fffff984 */ /* 0x000fe20000000800 */
[----:B------:R1:W-:Y:S03]  /*1fd0*/  @P3 LDGSTS.E.BYPASS.LTC128B.128 [R241+0x3900], [R6.64], !P6 ;  /* 0x0390000006f13fae */ /* 0x0003e6000f101d48 */
[----:B------:R-:W-:-:S02]  /*1fe0*/  @P2 LEA.HI.X R5, R0, c[0x0][0x1cc], R5, 0x1, P5 ;  /* 0x0000730000052a11 */ /* 0x000fc400028f0c05 */
[----:B------:R-:W-:Y:S02]  /*1ff0*/  ISETP.GE.AND P5, PT, R14, 0x31, PT ;  /* 0x000000310e00780c */ /* 0x000fe40003fa6270 */
[----:B------:R-:W-:Y:S01]  /*2000*/  @P0 IADD3 R9, P1, R2, R10, RZ ;  /* 0x0000000a02090210 */ /* 0x000fe20007f3e0ff */
[----:B------:R2:W-:Y:S03]  /*2010*/  @P2 LDGSTS.E.BYPASS.LTC128B.128 [R241+0x4100], [R4.64], !P6 ;  /* 0x0410000004f12fae */ /* 0x0005e6000f101d48 */
[----:B------:R-:W-:Y:S02]  /*2020*/  @P0 IADD3.X R0, R3, R11, R8, P1, !PT ;  /* 0x0000000b03000210 */ /* 0x000fe40000ffe408 */
[----:B------:R-:W-:Y:S02]  /*2030*/  @P0 LEA R8, P1, R9, c[0x0][0x1c8], 0x1 ;  /* 0x0000720009080a11 */ /* 0x000fe400078208ff */
[----:B------:R-:W-:-:S02]  /*2040*/  ISETP.GE.AND P3, PT, R14, 0x41, PT ;  /* 0x000000410e00780c */ /* 0x000fc40003f66270 */
[----:B------:R-:W-:Y:S01]  /*2050*/  @P0 LEA.HI.X R9, R9, c[0x0][0x1cc], R0, 0x1, P1 ;  /* 0x0000730009090a11 */ /* 0x000fe200008f0c00 */
[----:B------:R-:W-:Y:S01]  /*2060*/  @P5 IMAD R0, R165, 0x30, RZ ;  /* 0x00000030a5005824 */ /* 0x000fe200078e02ff */
[C---:B------:R-:W-:Y:S02]  /*2070*/  ISETP.GE.AND P1, PT, R14.reuse, 0x61, PT ;  /* 0x000000610e00780c */ /* 0x040fe40003f26270 */
[----:B------:R-:W-:Y:S01]  /*2080*/  ISETP.GE.AND P2, PT, R14, 0x51, PT ;  /* 0x000000510e00780c */ /* 0x000fe20003f46270 */
[----:B------:R3:W-:Y:S01]  /*2090*/  @P0 LDGSTS.E.BYPASS.LTC128B.128 [R241+0x4900], [R8.64], !P6 ;  /* 0x0490000008f10fae */ /* 0x0007e2000f101d48 */
[----:B--2---:R-:W-:-:S05]  /*20a0*/  @P5 IMAD.WIDE.U32 R4, R164, 0x30, R2 ;  /* 0x00000030a4045825 */ /* 0x004fca00078e0002 */
[----:B------:R-:W-:Y:S02]  /*20b0*/  @P5 IADD3 R0, R5, R0, RZ ;  /* 0x0000000005005210 */ /* 0x000fe40007ffe0ff */
[----:B------:R-:W-:-:S04]  /*20c0*/  @P5 LEA R12, P0, R4, c[0x0][0x1c8], 0x1 ;  /* 0x00007200040c5a11 */ /* 0x000fc800078008ff */
[----:B------:R-:W-:Y:S02]  /*20d0*/  @P5 LEA.HI.X R13, R4, c[0x0][0x1cc], R0, 0x1, P0 ;  /* 0x00007300040d5a11 */ /* 0x000fe400000f0c00 */
[-C--:B------:R-:W-:Y:S01]  /*20e0*/  @P3 LEA R0, P0, R164, R2.reuse, 0x6 ;  /* 0x00000002a4003211 */ /* 0x080fe200078030ff */
[----:B-1----:R-:W-:Y:S01]  /*20f0*/  @P2 IMAD R7, R165, 0x50, RZ ;  /* 0x00000050a5072824 */ /* 0x002fe200078e02ff */
[----:B------:R-:W-:Y:S01]  /*2100*/  @P1 MOV R4, R2 ;  /* 0x0000000200041202 */ /* 0x000fe20000000f00 */
[----:B---3--:R-:W-:Y:S01]  /*2110*/  IMAD R9, R16, c[0x0][0x208], RZ ;  /* 0x0000820010097a24 */ /* 0x008fe200078e02ff */
[-C--:B------:R-:W-:Y:S01]  /*2120*/  @P3 LEA.HI.X R6, R164, R3.reuse, R165, 0x6, P0 ;  /* 0x00000003a4063211 */ /* 0x080fe200000f34a5 */
[----:B------:R1:W-:Y:S01]  /*2130*/  @P5 LDGSTS.E.BYPASS.LTC128B.128 [R241+0x5100], [R12.64], !P6 ;  /* 0x051000000cf15fae */ /* 0x0003e2000f101d48 */
[----:B------:R-:W-:Y:S02]  /*2140*/  @P3 LEA R10, P0, R0, c[0x0][0x1c8], 0x1 ;  /* 0x00007200000a3a11 */ /* 0x000fe400078008ff */
[----:B------:R-:W-:Y:S01]  /*2150*/  @P1 MOV R5, R3 ;  /* 0x0000000300051202 */ /* 0x000fe20000000f00 */
[----:B------:R-:W-:Y:S01]  /*2160*/  @P2 IMAD.WIDE.U32 R2, R164, 0x50, R2 ;  /* 0x00000050a4022825 */ /* 0x000fe200078e0002 */
[----:B------:R-:W-:-:S03]  /*2170*/  @P3 LEA.HI.X R11, R0, c[0x0][0x1cc], R6, 0x1, P0 ;  /* 0x00007300000b3a11 */ /* 0x000fc600000f0c06 */
[----:B------:R-:W-:Y:S01]  /*2180*/  @P1 IMAD R6, R165, 0x60, RZ ;  /* 0x00000060a5061824 */ /* 0x000fe200078e02ff */
[----:B------:R-:W-:Y:S01]  /*2190*/  @P2 IADD3 R0, R3, R7, RZ ;  /* 0x0000000703002210 */ /* 0x000fe20007ffe0ff */
[----:B------:R-:W-:Y:S01]  /*21a0*/  @P1 IMAD.WIDE.U32 R4, R164, 0x60, R4 ;  /* 0x00000060a4041825 */ /* 0x000fe200078e0004 */
[----:B------:R-:W-:Y:S01]  /*21b0*/  @P2 LEA R8, P0, R2, c[0x0][0x1c8], 0x1 ;  /* 0x0000720002082a11 */ /* 0x000fe200078008ff */
[----:B------:R2:W-:Y:S02]  /*21c0*/  @P3 LDGSTS.E.BYPASS.LTC128B.128 [R241+0x5900], [R10.64], !P6 ;  /* 0x059000000af13fae */ /* 0x0005e4000f101d48 */
[----:B------:R-:W-:Y:S01]  /*21d0*/  IMAD.WIDE.U32 R16, R15, c[0x0][0x208], RZ ;  /* 0x000082000f107a25 */ /* 0x000fe200078e00ff */
[----:B------:R-:W-:-:S03]  /*21e0*/  @P1 IADD3 R5, R5, R6, RZ ;  /* 0x0000000605051210 */ /* 0x000fc60007ffe0ff */
[----:B------:R-:W-:Y:S01]  /*21f0*/  IMAD R7, R15, c[0x0][0x20c], R9 ;  /* 0x000083000f077a24 */ /* 0x000fe200078e0209 */
[----:B------:R-:W-:Y:S02]  /*2200*/  @P2 LEA.HI.X R9, R2, c[0x0][0x1cc], R0, 0x1, P0 ;  /* 0x0000730002092a11 */ /* 0x000fe400000f0c00 */
[C---:B------:R-:W-:Y:S02]  /*2210*/  @P1 LEA R6, P0, R4.reuse, c[0x0][0x1c8], 0x1 ;  /* 0x0000720004061a11 */ /* 0x040fe400078008ff */
[----:B------:R-:W-:Y:S01]  /*2220*/  IADD3 R0, R17, R7, RZ ;  /* 0x0000000711007210 */ /* 0x000fe20007ffe0ff */
[----:B------:R3:W-:Y:S01]  /*2230*/  @P2 LDGSTS.E.BYPASS.LTC128B.128 [R241+0x6100], [R8.64], !P6 ;  /* 0x0610000008f12fae */ /* 0x0007e2000f101d48 */
[----:B------:R-:W-:-:S05]  /*2240*/  @P1 LEA.HI.X R7, R4, c[0x0][0x1cc], R5, 0x1, P0 ;  /* 0x0000730004071a11 */ /* 0x000fca00000f0c05 */
[----:B------:R1:W-:Y:S04]  /*2250*/  @P1 LDGSTS.E.BYPASS.LTC128B.128 [R241+0x6900], [R6.64], !P6 ;  /* 0x0690000006f11fae */ /* 0x0003e8000f101d48 */
[----:B------:R-:W0:Y:S01]  /*2260*/  LDGDEPBAR ;  /* 0x00000000000079af */ /* 0x000e220000000000 */
[----:B-----5:R-:W-:Y:S02]  /*2270*/  MOV R2, R20 ;  /* 0x0000001400027202 */ /* 0x020fe40000000f00 */
[----:B----4-:R-:W-:Y:S01]  /*2280*/  MOV R3, R22 ;  /* 0x0000001600037202 */ /* 0x010fe20000000f00 */
[----:B------:R-:W-:Y:S01]  /*2290*/  IMAD R0, R0, 0x70, RZ ;  /* 0x0000007000007824 */ /* 0x000fe200078e02ff */
[----:B------:R-:W-:-:S04]  /*22a0*/  DEPBAR.LE SB0, 0x1 ;  /* 0x000080400000791a */ /* 0x000fc80000000000 */
[----:B------:R-:W-:-:S04]  /*22b0*/  DEPBAR.LE SB0, 0x0 ;  /* 0x000080000000791a */ /* 0x000fc80000000000 */
[----:B------:R-:W-:Y:S01]  /*22c0*/  BAR.SYNC.DEFER_BLOCKING 0x0 ;  /* 0x0000000000007b1d */ /* 0x000fe20000010000 */
[----:B------:R-:W-:-:S05]  /*22d0*/  IMAD.WIDE.U32 R2, R16, 0x70, R2 ;  /* 0x0000007010027825 */ /* 0x000fca00078e0002 */
[----:B-1----:R-:W-:Y:S02]  /*22e0*/  LEA R12, P1, R2, c[0x0][0x1f8], 0x1 ;  /* 0x00007e00020c7a11 */ /* 0x002fe400078208ff */
[----:B------:R-:W-:Y:S02]  /*22f0*/  IADD3 R0, R3, R0, RZ ;  /* 0x0000000003007210 */ /* 0x000fe40007ffe0ff */
[----:B--2---:R-:W-:Y:S02]  /*2300*/  IADD3 R10, P0, R12, UR7, RZ ;  /* 0x000000070c0a7c10 */ /* 0x004fe4000ff1e0ff */
[----:B------:R-:W-:Y:S02]  /*2310*/  LEA.HI.X R13, R2, c[0x0][0x1fc], R0, 0x1, P1 ;  /* 0x00007f00020d7a11 */ /* 0x000fe400008f0c00 */
[----:B---3--:R-:W-:Y:S02]  /*2320*/  IADD3 R8, P2, R10, UR7, RZ ;  /* 0x000000070a087c10 */ /* 0x008fe4000ff5e0ff */
[----:B------:R-:W-:Y:S01]  /*2330*/  IADD3.X R11, R13, UR5, RZ, P0, !PT ;  /* 0x000000050d0b7c10 */ /* 0x000fe200087fe4ff */
[----:B------:R-:W-:Y:S04]  /*2340*/  LDSM.16.M88.4 R32, [R230] ;  /* 0x00000000e620783b */ /* 0x000fe80000000200 */
[----:B------:R-:W1:Y:S01]  /*2350*/  LDSM.16.M88.4 R44, [R119] ;  /* 0x00000000772c783b */ /* 0x000e620000000200 */
[----:B------:R-:W-:-:S02]  /*2360*/  IADD3 R6, P1, R8, UR7, RZ ;  /* 0x0000000708067c10 */ /* 0x000fc4000ff3e0ff */
[----:B------:R-:W-:Y:S01]  /*2370*/  IADD3.X R9, R11, UR5, RZ, P2, !PT ;  /* 0x000000050b097c10 */ /* 0x000fe200097fe4ff */
[----:B------:R-:W2:Y:S03]  /*2380*/  LDSM.16.M88.4 R28, [R230+0x2000] ;  /* 0x00200000e61c783b */ /* 0x000ea60000000200 */
[----:B------:R-:W-:Y:S01]  /*2390*/  IADD3.X R7, R9, UR5, RZ, P1, !PT ;  /* 0x0000000509077c10 */ /* 0x000fe20008ffe4ff */
[----:B------:R-:W-:Y:S01]  /*23a0*/  LDSM.16.M88.4 R24, [R233] ;  /* 0x00000000e918783b */ /* 0x000fe20000000200 */
[----:B------:R-:W-:Y:S02]  /*23b0*/  ISETP.GE.AND P1, PT, R18, c[0x0][0x1d4], PT ;  /* 0x0000750012007a0c */ /* 0x000fe40003f26270 */
[----:B------:R-:W-:Y:S01]  /*23c0*/  IADD3 R4, P0, R6, UR7, RZ ;  /* 0x0000000706047c10 */ /* 0x000fe2000ff1e0ff */
[----:B------:R-:W3:Y:S01]  /*23d0*/  LDSM.16.M88.4 R48, [R234] ;  /* 0x00000000ea30783b */ /* 0x000ee20000000200 */
[----:B------:R-:W-:-:S02]  /*23e0*/  ISETP.LT.OR P3, PT, R14, 0x1, P1 ;  /* 0x000000010e00780c */ /* 0x000fc40000f61670 */
[C---:B------:R-:W-:Y:S01]  /*23f0*/  ISETP.LT.OR P2, PT, R14.reuse, 0x11, P1 ;  /* 0x000000110e00780c */ /* 0x040fe20000f41670 */
[----:B------:R-:W-:Y:S01]  /*2400*/  LDSM.16.M88.4 R72, [R119+0x800] ;  /* 0x000800007748783b */ /* 0x000fe20000000200 */
[----:B------:R-:W-:Y:S02]  /*2410*/  IADD3.X R5, R7, UR5, RZ, P0, !PT ;  /* 0x0000000507057c10 */ /* 0x000fe400087fe4ff */
[----:B------:R-:W-:Y:S01]  /*2420*/  ISETP.LT.OR P0, PT, R14, 0x21, P1 ;  /* 0x000000210e00780c */ /* 0x000fe20000f01670 */
[----:B------:R-:W-:Y:S01]  /*2430*/  LDSM.16.M88.4 R84, [R119+0x1000] ;  /* 0x001000007754783b */ /* 0x000fe20000000200 */
[----:B------:R-:W-:-:S03]  /*2440*/  IADD3 R2, P5, R4, UR7, RZ ;  /* 0x0000000704027c10 */ /* 0x000fc6000ffbe0ff */
[----:B------:R-:W-:Y:S01]  /*2450*/  LDSM.16.M88.4 R92, [R119+0x1800] ;  /* 0x00180000775c783b */ /* 0x000fe20000000200 */
[----:B------:R-:W-:Y:S02]  /*2460*/  IADD3.X R3, R5, UR5, RZ, P5, !PT ;  /* 0x0000000505037c10 */ /* 0x000fe4000affe4ff */
[C---:B------:R-:W-:Y:S01]  /*2470*/  ISETP.LT.OR P5, PT, R14.reuse, 0x31, P1 ;  /* 0x000000310e00780c */ /* 0x040fe20000fa1670 */
[----:B------:R-:W-:Y:S04]  /*2480*/  LDSM.16.M88.4 R100, [R119+0x2000] ;  /* 0x002000007764783b */ /* 0x000fe80000000200 */
[----:B------:R-:W-:Y:S04]  /*2490*/  LDSM.16.M88.4 R108, [R119+0x2800] ;  /* 0x00280000776c783b */ /* 0x000fe80000000200 */
[----:B------:R-:W-:Y:S04]  /*24a0*/  LDSM.16.M88.4 R120, [R119+0x3000] ;  /* 0x003000007778783b */ /* 0x000fe80000000200 */
[----:B------:R-:W4:Y:S04]  /*24b0*/  LDSM.16.M88.4 R20, [R233+0x2000] ;  /* 0x00200000e914783b */ /* 0x000f280000000200 */
[----:B------:R-:W-:Y:S04]  /*24c0*/  LDSM.16.M88.4 R80, [R240] ;  /* 0x00000000f050783b */ /* 0x000fe80000000200 */
[----:B------:R-:W-:Y:S04]  /*24d0*/  LDSM.16.M88.4 R88, [R239] ;  /* 0x00000000ef58783b */ /* 0x000fe80000000200 */
[----:B------:R-:W-:Y:S04]  /*24e0*/  LDSM.16.M88.4 R96, [R238] ;  /* 0x00000000ee60783b */ /* 0x000fe80000000200 */
[----:B------:R-:W-:Y:S04]  /*24f0*/  LDSM.16.M88.4 R104, [R237] ;  /* 0x00000000ed68783b */ /* 0x000fe80000000200 */
[----:B------:R-:W-:Y:S04]  /*2500*/  LDSM.16.M88.4 R112, [R236] ;  /* 0x00000000ec70783b */ /* 0x000fe80000000200 */
[----:B------:R-:W-:Y:S04]  /*2510*/  LDSM.16.M88.4 R124, [R235] ;  /* 0x00000000eb7c783b */ /* 0x000fe80000000200 */
        /* <DEDUP_REMOVED lines=8> */
[----:B------:R2:W-:Y:S04]  /*25a0*/  LDGSTS.E.BYPASS.LTC128B.128 [R241+0x1100], [R8.64], !P0 ;  /* 0x0110000008f17fae */ /* 0x0005e8000c101d48 */
[----:B------:R3:W-:Y:S04]  /*25b0*/  LDGSTS.E.BYPASS.LTC128B.128 [R241+0x1900], [R6.64], !P5 ;  /* 0x0190000006f17fae */ /* 0x0007e8000e901d48 */
[----:B------:R3:W-:Y:S04]  /*25c0*/  LDGSTS.E.BYPASS.LTC128B.128 [R241+0x2100], [R4.64], !P3 ;  /* 0x0210000004f17fae */ /* 0x0007e8000d901d48 */
[----:B------:R3:W-:Y:S01]  /*25d0*/  LDGSTS.E.BYPASS.LTC128B.128 [R241+0x2900], [R2.64], !P2 ;  /* 0x0290000002f17fae */ /* 0x0007e2000d101d48 */
[----:B-1----:R-:W-:Y:S01]  /*25e0*/  HMMA.16816.F32.BF16 R12, R32, R44, RZ ;  /* 0x0000002c200c723c */ /* 0x002fe200000418ff */
[----:B--2---:R-:W-:-:S04]  /*25f0*/  IADD3 R8, P0, R2, UR7, RZ ;  /* 0x0000000702087c10 */ /* 0x004fc8000ff1e0ff */
[----:B------:R-:W-:-:S05]  /*2600*/  IADD3.X R9, R3, UR5, RZ, P0, !PT ;  /* 0x0000000503097c10 */ /* 0x000fca00087fe4ff */
[----:B------:R5:W-:Y:S04]  /*2610*/  LDGSTS.E.BYPASS.LTC128B.128 [R241+0x3100], [R8.64], !P1 ;  /* 0x0310000008f17fae */ /* 0x000be8000c901d48 */
[----:B------:R-:W-:Y:S04]  /*2620*/  LDSM.16.M88.4 R36, [R229] ;  /* 0x00000000e524783b */ /* 0x000fe80000000200 */
[----:B------:R-:W1:Y:S01]  /*2630*/  LDSM.16.M88.4 R16, [R231] ;  /* 0x00000000e710783b */ /* 0x000e620000000200 */
[----:B------:R-:W-:Y:S03]  /*2640*/  HMMA.16816.F32.BF16 R52, R28, R44, RZ ;  /* 0x0000002c1c34723c */ /* 0x000fe600000418ff */
[----:B------:R-:W-:Y:S04]  /*2650*/  LDSM.16.M88.4 R40, [R226] ;  /* 0x00000000e228783b */ /* 0x000fe80000000200 */
[----:B---3--:R-:W-:Y:S01]  /*2660*/  LDSM.16.M88.4 R4, [R232+0x2000] ;  /* 0x00200000e804783b */ /* 0x008fe20000000200 */
[----:B------:R-:W-:Y:S03]  /*2670*/  HMMA.16816.F32.BF16 R56, R24, R48, R12 ;  /* 0x000000301838723c */ /* 0x000fe6000004180c */
[----:B------:R-:W2:Y:S04]  /*2680*/  LDSM.16.M88.4 R12, [R231+0x2000] ;  /* 0x00200000e70c783b */ /* 0x000ea80000000200 */
[----:B------:R-:W0:Y:S04]  /*2690*/  LDGDEPBAR ;  /* 0x00000000000079af */ /* 0x000e280000000000 */
[----:B-----5:R-:W3:Y:S01]  /*26a0*/  LDSM.16.M88.4 R8, [R232] ;  /* 0x00000000e808783b */ /* 0x020ee20000000200 */
[----:B------:R-:W-:Y:S08]  /*26b0*/  HMMA.16816.F32.BF16 R64, R32, R46, RZ ;  /* 0x0000002e2040723c */ /* 0x000ff000000418ff */
[----:B----4-:R-:W-:Y:S08]  /*26c0*/  HMMA.16816.F32.BF16 R52, R20, R48, R52 ;  /* 0x000000301434723c */ /* 0x010ff00000041834 */
[----:B-1----:R-:W-:Y:S08]  /*26d0*/  HMMA.16816.F32.BF16 R60, R16, R36, R56 ;  /* 0x00000024103c723c */ /* 0x002ff00000041838 */
[----:B------:R-:W-:Y:S08]  /*26e0*/  HMMA.16816.F32.BF16 R56, R28, R46, RZ ;  /* 0x0000002e1c38723c */ /* 0x000ff000000418ff */
[----:B--2---:R-:W-:Y:S08]  /*26f0*/  HMMA.16816.F32.BF16 R44, R12, R36, R52 ;  /* 0x000000240c2c723c */ /* 0x004ff00000041834 */
[----:B------:R-:W-:Y:S08]  /*2700*/  HMMA.16816.F32.BF16 R52, R24, R50, R64 ;  /* 0x000000321834723c */ /* 0x000ff00000041840 */
[----:B---3--:R-:W-:Y:S08]  /*2710*/  HMMA.16816.F32.BF16 R64, R8, R40, R60 ;  /* 0x000000280840723c */ /* 0x008ff0000004183c */
[----:B------:R-:W-:Y:S08]  /*2720*/  HMMA.16816.F32.BF16 R60, R20, R50, R56 ;  /* 0x00000032143c723c */ /* 0x000ff00000041838 */
[----:B------:R-:W-:Y:S08]  /*2730*/  HMMA.16816.F32.BF16 R56, R32, R72, RZ ;  /* 0x000000482038723c */ /* 0x000ff000000418ff */
[----:B------:R-:W-:Y:S01]  /*2740*/  HMMA.16816.F32.BF16 R76, R4, R40, R44 ;  /* 0x00000028044c723c */ /* 0x000fe2000004182c */
[----:B------:R-:W1:Y:S07]  /*2750*/  LDSM.16.M88.4 R44, [R229+0x800] ;  /* 0x00080000e52c783b */ /* 0x000e6e0000000200 */
[----:B------:R-:W-:Y:S01]  /*2760*/  HMMA.16816.F32.BF16 R48, R16, R38, R52 ;  /* 0x000000261030723c */ /* 0x000fe20000041834 */
[----:B------:R-:W-:-:S07]  /*2770*/  FMUL.FTZ R0, R64, c[0x0][0x320] ;  /* 0x0000c80040007a20 */ /* 0x000fce0000410000 */
[----:B------:R-:W-:Y:S01]  /*2780*/  HMMA.16816.F32.BF16 R52, R28, R72, RZ ;  /* 0x000000481c34723c */ /* 0x000fe200000418ff */
[----:B------:R2:W3:Y:S07]  /*2790*/  MUFU.TANH R214, R0 ;  /* 0x0000000000d67308 */ /* 0x0004ee0000002400 */
[----:B------:R-:W-:Y:S01]  /*27a0*/  HMMA.16816.F32.BF16 R56, R24, R80, R56 ;  /* 0x000000501838723c */ /* 0x000fe20000041838 */
[----:B--2---:R-:W-:-:S07]  /*27b0*/  FMUL.FTZ R0, R65, c[0x0][0x320] ;  /* 0x0000c80041007a20 */ /* 0x004fce0000410000 */
[----:B------:R-:W-:Y:S01]  /*27c0*/  HMMA.16816.F32.BF16 R60, R12, R38, R60 ;  /* 0x000000260c3c723c */ /* 0x000fe2000004183c */
[----:B------:R-:W2:Y:S01]  /*27d0*/  LDSM.16.M88.4 R36, [R226+0x800] ;  /* 0x00080000e224783b */ /* 0x000ea20000000200 */
[----:B------:R4:W1:Y:S02]  /*27e0*/  MUFU.TANH R213, R0 ;  /* 0x0000000000d57308 */ /* 0x0008640000002400 */
[----:B----4-:R-:W-:-:S06]  /*27f0*/  FMUL.FTZ R0, R66, c[0x0][0x320] ;  /* 0x0000c80042007a20 */ /* 0x010fcc0000410000 */
[----:B------:R4:W1:Y:S02]  /*2800*/  MUFU.TANH R216, R0 ;  /* 0x0000000000d87308 */ /* 0x0008640000002400 */
[----:B----4-:R-:W-:Y:S02]  /*2810*/  FMUL.FTZ R0, R67, c[0x0][0x320] ;  /* 0x0000c80043007a20 */ /* 0x010fe40000410000 */
[----:B------:R-:W-:Y:S04]  /*2820*/  HMMA.16816.F32.BF16 R64, R8, R42, R48 ;  /* 0x0000002a0840723c */ /* 0x000fe80000041830 */
[----:B------:R4:W1:Y:S04]  /*2830*/  MUFU.TANH R215, R0 ;  /* 0x0000000000d77308 */ /* 0x0008680000002400 */
[----:B------:R-:W-:Y:S01]  /*2840*/  HMMA.16816.F32.BF16 R48, R20, R80, R52 ;  /* 0x000000501430723c */ /* 0x000fe20000041834 */
[----:B----4-:R-:W-:-:S07]  /*2850*/  FMUL.FTZ R0, R76, c[0x0][0x320] ;  /* 0x0000c8004c007a20 */ /* 0x010fce0000410000 */
[----:B------:R-:W-:Y:S01]  /*2860*/  HMMA.16816.F32.BF16 R52, R32, R74, RZ ;  /* 0x0000004a2034723c */ /* 0x000fe200000418ff */
[----:B------:R4:W2:Y:S07]  /*2870*/  MUFU.TANH R157, R0 ;  /* 0x00000000009d7308 */ /* 0x0008ae0000002400 */
[----:B-1----:R-:W-:Y:S01]  /*2880*/  HMMA.16816.F32.BF16 R56, R16, R44, R56 ;  /* 0x0000002c1038723c */ /* 0x002fe20000041838 */
[----:B----4-:R-:W-:-:S04]  /*2890*/  FMUL.FTZ R0, R77, c[0x0][0x320] ;  /* 0x0000c8004d007a20 */ /* 0x010fc80000410000 */
[----:B------:R1:W4:Y:S03]  /*28a0*/  MUFU.TANH R139, R0 ;  /* 0x00000000008b7308 */ /* 0x0003260000002400 */
[----:B------:R-:W-:Y:S01]  /*28b0*/  HMMA.16816.F32.BF16 R68, R4, R42, R60 ;  /* 0x0000002a0444723c */ /* 0x000fe2000004183c */
[----:B-1----:R-:W-:-:S04]  /*28c0*/  FMUL.FTZ R0, R78, c[0x0][0x320] ;  /* 0x0000c8004e007a20 */ /* 0x002fc80000410000 */
[----:B------:R1:W1:Y:S03]  /*28d0*/  MUFU.TANH R162, R0 ;  /* 0x0000000000a27308 */ /* 0x0002660000002400 */
[----:B------:R-:W-:Y:S01]  /*28e0*/  HMMA.16816.F32.BF16 R60, R28, R74, RZ ;  /* 0x0000004a1c3c723c */ /* 0x000fe200000418ff */
[----:B-1----:R-:W-:-:S04]  /*28f0*/  FMUL.FTZ R0, R79, c[0x0][0x320] ;  /* 0x0000c8004f007a20 */ /* 0x002fc80000410000 */
[----:B------:R1:W1:Y:S03]  /*2900*/  MUFU.TANH R161, R0 ;  /* 0x0000000000a17308 */ /* 0x0002660000002400 */
[----:B------:R-:W-:Y:S01]  /*2910*/  HMMA.16816.F32.BF16 R40, R12, R44, R48 ;  /* 0x0000002c0c28723c */ /* 0x000fe20000041830 */
[----:B-1----:R-:W-:-:S04]  /*2920*/  FMUL.FTZ R0, R64, c[0x0][0x320] ;  /* 0x0000c80040007a20 */ /* 0x002fc80000410000 */
[----:B------:R1:W1:Y:S03]  /*2930*/  MUFU.TANH R210, R0 ;  /* 0x0000000000d27308 */ /* 0x0002660000002400 */
[----:B------:R-:W-:Y:S01]  /*2940*/  HMMA.16816.F32.BF16 R48, R24, R82, R52 ;  /* 0x000000521830723c */ /* 0x000fe20000041834 */
[----:B-1----:R-:W-:-:S04]  /*2950*/  FMUL.FTZ R0, R65, c[0x0][0x320] ;  /* 0x0000c80041007a20 */ /* 0x002fc80000410000 */
[----:B------:R1:W1:Y:S03]  /*2960*/  MUFU.TANH R209, R0 ;  /* 0x0000000000d17308 */ /* 0x0002660000002400 */
[----:B------:R-:W-:Y:S01]  /*2970*/  HMMA.16816.F32.BF16 R60, R20, R82, R60 ;  /* 0x00000052143c723c */ /* 0x000fe2000004183c */
[----:B-1----:R-:W-:-:S04]  /*2980*/  FMUL.FTZ R0, R66, c[0x0][0x320] ;  /* 0x0000c80042007a20 */ /* 0x002fc80000410000 */
[----:B------:R1:W1:Y:S02]  /*2990*/  MUFU.TANH R212, R0 ;  /* 0x0000000000d47308 */ /* 0x0002640000002400 */
[----:B-1----:R-:W-:Y:S02]  /*29a0*/  FMUL.FTZ R0, R67, c[0x0][0x320] ;  /* 0x0000c80043007a20 */ /* 0x002fe40000410000 */
[----:B--2---:R-:W-:Y:S04]  /*29b0*/  HMMA.16816.F32.BF16 R64, R8, R36, R56 ;  /* 0x000000240840723c */ /* 0x004fe80000041838 */
[----:B------:R1:W2:Y:S04]  /*29c0*/  MUFU.TANH R211, R0 ;  /* 0x0000000000d37308 */ /* 0x0002a80000002400 */
[----:B------:R-:W-:Y:S01]  /*29d0*/  HMMA.16816.F32.BF16 R56, R32, R84, RZ ;  /* 0x000000542038723c */ /* 0x000fe200000418ff */
[----:B-1----:R-:W-:-:S04]  /*29e0*/  FMUL.FTZ R0, R68, c[0x0][0x320] ;  /* 0x0000c80044007a20 */ /* 0x002fc80000410000 */
[----:B------:R1:W1:Y:S03]  /*29f0*/  MUFU.TANH R138, R0 ;  /* 0x00000000008a7308 */ /* 0x0002660000002400 */
[----:B------:R-:W-:Y:S01]  /*2a00*/  HMMA.16816.F32.BF16 R72, R4, R36, R40 ;  /* 0x000000240448723c */ /* 0x000fe20000041828 */
[----:B------:R-:W5:Y:S07]  /*2a10*/  LDSM.16.M88.4 R40, [R229+0x1000] ;  /* 0x00100000e528783b */ /* 0x000f6e0000000200 */
[----:B------:R-:W-:Y:S01]  /*2a20*/  HMMA.16816.F32.BF16 R48, R16, R46, R48 ;  /* 0x0000002e1030723c */ /* 0x000fe20000041830 */
[----:B-1----:R-:W-:-:S04]  /*2a30*/  FMUL.FTZ R0, R69, c[0x0][0x320] ;  /* 0x0000c80045007a20 */ /* 0x002fc80000410000 */
[----:B------:R1:W1:Y:S03]  /*2a40*/  MUFU.TANH R137, R0 ;  /* 0x0000000000897308 */ /* 0x0002660000002400 */
[----:B------:R-:W-:Y:S01]  /*2a50*/  HMMA.16816.F32.BF16 R52, R28, R84, RZ ;  /* 0x000000541c34723c */ /* 0x000fe200000418ff */
[----:B-1----:R-:W-:-:S04]  /*2a60*/  FMUL.FTZ R0, R70, c[0x0][0x320] ;  /* 0x0000c80046007a20 */ /* 0x002fc80000410000 */
[----:B------:R1:W1:Y:S03]  /*2a70*/  MUFU.TANH R142, R0 ;  /* 0x00000000008e7308 */ /* 0x0002660000002400 */
[----:B------:R-:W-:Y:S01]  /*2a80*/  HMMA.16816.F32.BF16 R60, R12, R46, R60 ;  /* 0x0000002e0c3c723c */ /* 0x000fe2000004183c */
[----:B------:R-:W2:Y:S01]  /*2a90*/  LDSM.16.M88.4 R44, [R226+0x1000] ;  /* 0x00100000e22c783b */ /* 0x000ea20000000200 */
[----:B-1----:R-:W-:-:S04]  /*2aa0*/  FMUL.FTZ R0, R71, c[0x0][0x320] ;  /* 0x0000c80047007a20 */ /* 0x002fc80000410000 */
[----:B------:R1:W1:Y:S02]  /*2ab0*/  MUFU.TANH R143, R0 ;  /* 0x00000000008f7308 */ /* 0x0002640000002400 */
[----:B------:R-:W-:Y:S01]  /*2ac0*/  HMMA.16816.F32.BF16 R56, R24, R88, R56 ;  /* 0x000000581838723c */ /* 0x000fe20000041838 */
[----:B-1----:R-:W-:-:S05]  /*2ad0*/  FMUL.FTZ R0, R64, c[0x0][0x320] ;  /* 0x0000c80040007a20 */ /* 0x002fca0000410000 */
[----:B------:R1:W1:Y:S02]  /*2ae0*/  MUFU.TANH R206, R0 ;  /* 0x0000000000ce7308 */ /* 0x0002640000002400 */
[----:B-1----:R-:W-:-:S06]  /*2af0*/  FMUL.FTZ R0, R65, c[0x0][0x320] ;  /* 0x0000c80041007a20 */ /* 0x002fcc0000410000 */
[----:B------:R1:W1:Y:S02]  /*2b00*/  MUFU.TANH R205, R0 ;  /* 0x0000000000cd7308 */ /* 0x0002640000002400 */
[----:B-1----:R-:W-:-:S06]  /*2b10*/  FMUL.FTZ R0, R66, c[0x0][0x320] ;  /* 0x0000c80042007a20 */ /* 0x002fcc0000410000 */
[----:B------:R1:W1:Y:S02]  /*2b20*/  MUFU.TANH R208, R0 ;  /* 0x0000000000d07308 */ /* 0x0002640000002400 */
[----:B-1----:R-:W-:Y:S02]  /*2b30*/  FMUL.FTZ R0, R67, c[0x0][0x320] ;  /* 0x0000c80043007a20 */ /* 0x002fe40000410000 */
[----:B------:R-:W-:Y:S04]  /*2b40*/  HMMA.16816.F32.BF16 R64, R8, R38, R48 ;  /* 0x000000260840723c */ /* 0x000fe80000041830 */
[----:B------:R1:W1:Y:S04]  /*2b50*/  MUFU.TANH R207, R0 ;  /* 0x0000000000cf7308 */ /* 0x0002680000002400 */
[----:B------:R-:W-:Y:S01]  /*2b60*/  HMMA.16816.F32.BF16 R48, R20, R88, R52 ;  /* 0x000000581430723c */ /* 0x000fe20000041834 */
[----:B-1----:R-:W-:-:S07]  /*2b70*/  FMUL.FTZ R0, R72, c[0x0][0x320] ;  /* 0x0000c80048007a20 */ /* 0x002fce0000410000 */
[----:B------:R-:W-:Y:S01]  /*2b80*/  HMMA.16816.F32.BF16 R52, R32, R86, RZ ;  /* 0x000000562034723c */ /* 0x000fe200000418ff */
[----:B------:R1:W1:Y:S07]  /*2b90*/  MUFU.TANH R136, R0 ;  /* 0x0000000000887308 */ /* 0x00026e0000002400 */
[----:B------:R-:W-:Y:S01]  /*2ba0*/  HMMA.16816.F32.BF16 R68, R4, R38, R60 ;  /* 0x000000260444723c */ /* 0x000fe2000004183c */
[----:B-1----:R-:W-:-:S07]  /*2bb0*/  FMUL.FTZ R0, R73, c[0x0][0x320] ;  /* 0x0000c80049007a20 */ /* 0x002fce0000410000 */
[----:B-----5:R-:W-:Y:S01]  /*2bc0*/  HMMA.16816.F32.BF16 R56, R16, R40, R56 ;  /* 0x000000281038723c */ /* 0x020fe20000041838 */
[----:B------:R1:W1:Y:S07]  /*2bd0*/  MUFU.TANH R135, R0 ;  /* 0x0000000000877308 */ /* 0x00026e0000002400 */
        /* <DEDUP_REMOVED lines=12> */
[----:B-1----:R-:W-:-:S06]  /*2ca0*/  FMUL.FTZ R0, R66, c[0x0][0x320] ;  /* 0x0000c80042007a20 */ /* 0x002fcc0000410000 */
[----:B------:R1:W1:Y:S02]  /*2cb0*/  MUFU.TANH R204, R0 ;  /* 0x0000000000cc7308 */ /* 0x0002640000002400 */
[----:B-1----:R-:W-:Y:S02]  /*2cc0*/  FMUL.FTZ R0, R67, c[0x0][0x320] ;  /* 0x0000c80043007a20 */ /* 0x002fe40000410000 */
[----:B--2---:R-:W-:Y:S04]  /*2cd0*/  HMMA.16816.F32.BF16 R64, R8, R44, R56 ;  /* 0x0000002c0840723c */ /* 0x004fe80000041838 */
[----:B------:R1:W2:Y:S04]  /*2ce0*/  MUFU.TANH R203, R0 ;  /* 0x0000000000cb7308 */ /* 0x0002a80000002400 */
[----:B------:R-:W-:Y:S01]  /*2cf0*/  HMMA.16816.F32.BF16 R56, R32, R92, RZ ;  /* 0x0000005c2038723c */ /* 0x000fe200000418ff */
[----:B-1----:R-:W-:-:S04]  /*2d00*/  FMUL.FTZ R0, R68, c[0x0][0x320] ;  /* 0x0000c80044007a20 */ /* 0x002fc80000410000 */
[----:B------:R1:W1:Y:S03]  /*2d10*/  MUFU.TANH R132, R0 ;  /* 0x0000000000847308 */ /* 0x0002660000002400 */
[----:B------:R-:W-:Y:S08]  /*2d20*/  HMMA.16816.F32.BF16 R72, R4, R44, R36 ;  /* 0x0000002c0448723c */ /* 0x000ff00000041824 */
[----:B------:R-:W-:Y:S01]  /*2d30*/  HMMA.16816.F32.BF16 R36, R16, R42, R48 ;  /* 0x0000002a1024723c */ /* 0x000fe20000041830 */
[----:B------:R-:W5:Y:S01]  /*2d40*/  LDSM.16.M88.4 R48, [R229+0x1800] ;  /* 0x00180000e530783b */ /* 0x000f620000000200 */
[----:B-1----:R-:W-:-:S04]  /*2d50*/  FMUL.FTZ R0, R69, c[0x0][0x320] ;  /* 0x0000c80045007a20 */ /* 0x002fc80000410000 */
[----:B------:R1:W1:Y:S02]  /*2d60*/  MUFU.TANH R118, R0 ;  /* 0x0000000000767308 */ /* 0x0002640000002400 */
[----:B------:R-:W-:Y:S01]  /*2d70*/  HMMA.16816.F32.BF16 R60, R12, R42, R60 ;  /* 0x0000002a0c3c723c */ /* 0x000fe2000004183c */
[----:B-1----:R-:W-:-:S05]  /*2d80*/  FMUL.FTZ R0, R70, c[0x0][0x320] ;  /* 0x0000c80046007a20 */ /* 0x002fca0000410000 */
[----:B------:R1:W1:Y:S02]  /*2d90*/  MUFU.TANH R133, R0 ;  /* 0x0000000000857308 */ /* 0x0002640000002400 */
[----:B------:R-:W-:Y:S01]  /*2da0*/  HMMA.16816.F32.BF16 R52, R28, R92, RZ ;  /* 0x0000005c1c34723c */ /* 0x000fe200000418ff */
[----:B-1----:R-:W-:-:S05]  /*2db0*/  FMUL.FTZ R0, R71, c[0x0][0x320] ;  /* 0x0000c80047007a20 */ /* 0x002fca0000410000 */
[----:B------:R1:W1:Y:S02]  /*2dc0*/  MUFU.TANH R134, R0 ;  /* 0x0000000000867308 */ /* 0x0002640000002400 */
[----:B------:R-:W-:Y:S01]  /*2dd0*/  HMMA.16816.F32.BF16 R56, R24, R96, R56 ;  /* 0x000000601838723c */ /* 0x000fe20000041838 */
[----:B-1----:R-:W-:-:S05]  /*2de0*/  FMUL.FTZ R0, R64, c[0x0][0x320] ;  /* 0x0000c80040007a20 */ /* 0x002fca0000410000 */
[----:B------:R1:W1:Y:S02]  /*2df0*/  MUFU.TANH R198, R0 ;  /* 0x0000000000c67308 */ /* 0x0002640000002400 */
[----:B-1----:R-:W-:-:S06]  /*2e00*/  FMUL.FTZ R0, R65, c[0x0][0x320] ;  /* 0x0000c80041007a20 */ /* 0x002fcc0000410000 */
[----:B------:R1:W1:Y:S01]  /*2e10*/  MUFU.TANH R197, R0 ;  /* 0x0000000000c57308 */ /* 0x0002620000002400 */
[----:B------:R-:W-:Y:S01]  /*2e20*/  HMMA.16816.F32.BF16 R68, R4, R46, R60 ;  /* 0x0000002e0444723c */ /* 0x000fe2000004183c */
[----:B-1----:R-:W-:-:S06]  /*2e30*/  FMUL.FTZ R0, R66, c[0x0][0x320] ;  /* 0x0000c80042007a20 */ /* 0x002fcc0000410000 */
[----:B------:R1:W1:Y:S01]  /*2e40*/  MUFU.TANH R200, R0 ;  /* 0x0000000000c87308 */ /* 0x0002620000002400 */
[----:B------:R-:W-:Y:S01]  /*2e50*/  HMMA.16816.F32.BF16 R40, R20, R96, R52 ;  /* 0x000000601428723c */ /* 0x000fe20000041834 */
[----:B-1----:R-:W-:-:S07]  /*2e60*/  FMUL.FTZ R0, R67, c[0x0][0x320] ;  /* 0x0000c80043007a20 */ /* 0x002fce0000410000 */
[----:B------:R-:W-:Y:S01]  /*2e70*/  HMMA.16816.F32.BF16 R64, R8, R46, R36 ;  /* 0x0000002e0840723c */ /* 0x000fe20000041824 */
[----:B------:R-:W1:Y:S01]  /*2e80*/  LDSM.16.M88.4 R36, [R226+0x1800] ;  /* 0x00180000e224783b */ /* 0x000e620000000200 */
[----:B------:R2:W1:Y:S06]  /*2e90*/  MUFU.TANH R199, R0 ;  /* 0x0000000000c77308 */ /* 0x00046c0000002400 */
[----:B------:R-:W-:Y:S01]  /*2ea0*/  HMMA.16816.F32.BF16 R44, R32, R94, RZ ;  /* 0x0000005e202c723c */ /* 0x000fe200000418ff */
[----:B--2---:R-:W-:-:S04]  /*2eb0*/  FMUL.FTZ R0, R72, c[0x0][0x320] ;  /* 0x0000c80048007a20 */ /* 0x004fc80000410000 */
[----:B------:R2:W1:Y:S03]  /*2ec0*/  MUFU.TANH R117, R0 ;  /* 0x0000000000757308 */ /* 0x0004660000002400 */
[----:B-----5:R-:W-:Y:S01]  /*2ed0*/  HMMA.16816.F32.BF16 R52, R16, R48, R56 ;  /* 0x000000301034723c */ /* 0x020fe20000041838 */
[----:B--2---:R-:W-:-:S04]  /*2ee0*/  FMUL.FTZ R0, R73, c[0x0][0x320] ;  /* 0x0000c80049007a20 */ /* 0x004fc80000410000 */
[----:B------:R2:W1:Y:S03]  /*2ef0*/  MUFU.TANH R93, R0 ;  /* 0x00000000005d7308 */ /* 0x0004660000002400 */
[----:B------:R-:W-:Y:S01]  /*2f00*/  HMMA.16816.F32.BF16 R56, R28, R94, RZ ;  /* 0x0000005e1c38723c */ /* 0x000fe200000418ff */
[----:B--2---:R-:W-:-:S04]  /*2f10*/  FMUL.FTZ R0, R74, c[0x0][0x320] ;  /* 0x0000c8004a007a20 */ /* 0x004fc80000410000 */
[----:B------:R2:W1:Y:S03]  /*2f20*/  MUFU.TANH R96, R0 ;  /* 0x0000000000607308 */ /* 0x0004660000002400 */
[----:B------:R-:W-:Y:S01]  /*2f30*/  HMMA.16816.F32.BF16 R40, R12, R48, R40 ;  /* 0x000000300c28723c */ /* 0x000fe20000041828 */
[----:B--2---:R-:W-:-:S04]  /*2f40*/  FMUL.FTZ R0, R75, c[0x0][0x320] ;  /* 0x0000c8004b007a20 */ /* 0x004fc80000410000 */
[----:B------:R2:W1:Y:S03]  /*2f50*/  MUFU.TANH R97, R0 ;  /* 0x0000000000617308 */ /* 0x0004660000002400 */
[----:B------:R-:W-:Y:S01]  /*2f60*/  HMMA.16816.F32.BF16 R44, R24, R98, R44 ;  /* 0x00000062182c723c */ /* 0x000fe2000004182c */
[----:B--2---:R-:W-:-:S04]  /*2f70*/  FMUL.FTZ R0, R64, c[0x0][0x320] ;  /* 0x0000c80040007a20 */ /* 0x004fc80000410000 */
[----:B------:R2:W1:Y:S02]  /*2f80*/  MUFU.TANH R194, R0 ;  /* 0x0000000000c27308 */ /* 0x0004640000002400 */
[----:B--2---:R-:W-:-:S06]  /*2f90*/  FMUL.FTZ R0, R65, c[0x0][0x320] ;  /* 0x0000c80041007a20 */ /* 0x004fcc0000410000 */
[----:B------:R2:W1:Y:S01]  /*2fa0*/  MUFU.TANH R192, R0 ;  /* 0x0000000000c07308 */ /* 0x0004620000002400 */
[----:B------:R-:W-:Y:S01]  /*2fb0*/  HMMA.16816.F32.BF16 R60, R20, R98, R56 ;  /* 0x00000062143c723c */ /* 0x000fe20000041838 */
[----:B--2---:R-:W-:-:S06]  /*2fc0*/  FMUL.FTZ R0, R66, c[0x0][0x320] ;  /* 0x0000c80042007a20 */ /* 0x004fcc0000410000 */
[----:B------:R2:W1:Y:S01]  /*2fd0*/  MUFU.TANH R196, R0 ;  /* 0x0000000000c47308 */ /* 0x0004620000002400 */
[----:B------:R-:W-:Y:S01]  /*2fe0*/  HMMA.16816.F32.BF16 R56, R32, R100, RZ ;  /* 0x000000642038723c */ /* 0x000fe200000418ff */
[----:B--2---:R-:W-:-:S07]  /*2ff0*/  FMUL.FTZ R0, R67, c[0x0][0x320] ;  /* 0x0000c80043007a20 */ /* 0x004fce0000410000 */
[----:B-1----:R-:W-:Y:S01]  /*3000*/  HMMA.16816.F32.BF16 R64, R8, R36, R52 ;  /* 0x000000240840723c */ /* 0x002fe20000041834 */
[----:B------:R1:W2:Y:S02]  /*3010*/  MUFU.TANH R195, R0 ;  /* 0x0000000000c37308 */ /* 0x0002a40000002400 */
[----:B-1----:R-:W-:-:S06]  /*3020*/  FMUL.FTZ R0, R68, c[0x0][0x320] ;  /* 0x0000c80044007a20 */ /* 0x002fcc0000410000 */
[----:B------:R1:W1:Y:S01]  /*3030*/  MUFU.TANH R89, R0 ;  /* 0x0000000000597308 */ /* 0x0002620000002400 */
[----:B------:R-:W-:Y:S01]  /*3040*/  HMMA.16816.F32.BF16 R72, R4, R36, R40 ;  /* 0x000000240448723c */ /* 0x000fe20000041828 */
[----:B------:R-:W5:Y:S07]  /*3050*/  LDSM.16.M88.4 R40, [R229+0x2000] ;  /* 0x00200000e528783b */ /* 0x000f6e0000000200 */
[----:B------:R-:W-:Y:S01]  /*3060*/  HMMA.16816.F32.BF16 R44, R16, R50, R44 ;  /* 0x00000032102c723c */ /* 0x000fe2000004182c */
[----:B-1----:R-:W-:-:S07]  /*3070*/  FMUL.FTZ R0, R69, c[0x0][0x320] ;  /* 0x0000c80045007a20 */ /* 0x002fce0000410000 */
[----:B------:R-:W-:Y:S01]  /*3080*/  HMMA.16816.F32.BF16 R52, R28, R100, RZ ;  /* 0x000000641c34723c */ /* 0x000fe200000418ff */
[----:B------:R1:W1:Y:S02]  /*3090*/  MUFU.TANH R88, R0 ;  /* 0x0000000000587308 */ /* 0x0002640000002400 */
[----:B-1----:R-:W-:-:S06]  /*30a0*/  FMUL.FTZ R0, R70, c[0x0][0x320] ;  /* 0x0000c80046007a20 */ /* 0x002fcc0000410000 */
[----:B------:R1:W1:Y:S01]  /*30b0*/  MUFU.TANH R90, R0 ;  /* 0x00000000005a7308 */ /* 0x0002620000002400 */
[----:B------:R-:W-:Y:S01]  /*30c0*/  HMMA.16816.F32.BF16 R60, R12, R50, R60 ;  /* 0x000000320c3c723c */ /* 0x000fe2000004183c */
        /* <DEDUP_REMOVED lines=8> */
[----:B------:R-:W-:Y:S01]  /*3150*/  HMMA.16816.F32.BF16 R52, R32, R102, RZ ;  /* 0x000000662034723c */ /* 0x000fe200000418ff */
[----:B-1----:R-:W-:-:S06]  /*3160*/  FMUL.FTZ R0, R66, c[0x0][0x320] ;  /* 0x0000c80042007a20 */ /* 0x002fcc0000410000 */
[----:B------:R1:W1:Y:S02]  /*3170*/  MUFU.TANH R193, R0 ;  /* 0x0000000000c17308 */ /* 0x0002640000002400 */
[----:B-1----:R-:W-:Y:S02]  /*3180*/  FMUL.FTZ R0, R67, c[0x0][0x320] ;  /* 0x0000c80043007a20 */ /* 0x002fe40000410000 */
[----:B------:R-:W-:Y:S01]  /*3190*/  HMMA.16816.F32.BF16 R64, R8, R38, R44 ;  /* 0x000000260840723c */ /* 0x000fe2000004182c */
[----:B------:R-:W1:Y:S03]  /*31a0*/  LDSM.16.M88.4 R44, [R226+0x2000] ;  /* 0x00200000e22c783b */ /* 0x000e660000000200 */
[----:B------:R2:W1:Y:S02]  /*31b0*/  MUFU.TANH R191, R0 ;  /* 0x0000000000bf7308 */ /* 0x0004640000002400 */
[----:B--2---:R-:W-:-:S06]  /*31c0*/  FMUL.FTZ R0, R72, c[0x0][0x320] ;  /* 0x0000c80048007a20 */ /* 0x004fcc0000410000 */
[----:B------:R2:W1:Y:S01]  /*31d0*/  MUFU.TANH R87, R0 ;  /* 0x0000000000577308 */ /* 0x0004620000002400 */
[----:B------:R-:W-:Y:S08]  /*31e0*/  HMMA.16816.F32.BF16 R68, R4, R38, R60 ;  /* 0x000000260444723c */ /* 0x000ff0000004183c */
[----:B-----5:R-:W-:Y:S01]  /*31f0*/  HMMA.16816.F32.BF16 R56, R16, R40, R56 ;  /* 0x000000281038723c */ /* 0x020fe20000041838 */
[----:B--2---:R-:W-:-:S07]  /*3200*/  FMUL.FTZ R0, R73, c[0x0][0x320] ;  /* 0x0000c80049007a20 */ /* 0x004fce0000410000 */
[----:B------:R-:W-:Y:S01]  /*3210*/  HMMA.16816.F32.BF16 R60, R28, R102, RZ ;  /* 0x000000661c3c723c */ /* 0x000fe200000418ff */
[----:B------:R2:W1:Y:S07]  /*3220*/  MUFU.TANH R86, R0 ;  /* 0x0000000000567308 */ /* 0x00046e0000002400 */
        /* <DEDUP_REMOVED lines=10> */
[----:B------:R2:W2:Y:S01]  /*32d0*/  MUFU.TANH R152, R0 ;  /* 0x0000000000987308 */ /* 0x0004a20000002400 */
[----:B-1----:R-:W-:Y:S01]  /*32e0*/  HMMA.16816.F32.BF16 R72, R4, R44, R36 ;  /* 0x0000002c0448723c */ /* 0x002fe20000041824 */
[----:B--2---:R-:W-:-:S06]  /*32f0*/  FMUL.FTZ R0, R66, c[0x0][0x320] ;  /* 0x0000c80042007a20 */ /* 0x004fcc0000410000 */
[----:B------:R1:W2:Y:S01]  /*3300*/  MUFU.TANH R163, R0 ;  /* 0x0000000000a37308 */ /* 0x0002a20000002400 */
[----:B------:R-:W-:Y:S01]  /*3310*/  HMMA.16816.F32.BF16 R36, R16, R42, R48 ;  /* 0x0000002a1024723c */ /* 0x000fe20000041830 */
[----:B------:R-:W5:Y:S01]  /*3320*/  LDSM.16.M88.4 R48, [R229+0x2800] ;  /* 0x00280000e530783b */ /* 0x000f620000000200 */
[----:B-1----:R-:W-:-:S06]  /*3330*/  FMUL.FTZ R0, R67, c[0x0][0x320] ;  /* 0x0000c80043007a20 */ /* 0x002fcc0000410000 */
[----:B------:R-:W-:Y:S08]  /*3340*/  HMMA.16816.F32.BF16 R64, R8, R44, R56 ;  /* 0x0000002c0840723c */ /* 0x000ff00000041838 */
[----:B------:R-:W-:Y:S01]  /*3350*/  HMMA.16816.F32.BF16 R56, R32, R108, RZ ;  /* 0x0000006c2038723c */ /* 0x000fe200000418ff */
[----:B------:R1:W1:Y:S02]  /*3360*/  MUFU.TANH R160, R0 ;  /* 0x0000000000a07308 */ /* 0x0002640000002400 */
[----:B-1----:R-:W-:-:S06]  /*3370*/  FMUL.FTZ R0, R68, c[0x0][0x320] ;  /* 0x0000c80044007a20 */ /* 0x002fcc0000410000 */
[----:B------:R1:W1:Y:S01]  /*3380*/  MUFU.TANH R83, R0 ;  /* 0x0000000000537308 */ /* 0x0002620000002400 */
[----:B------:R-:W-:Y:S08]  /*3390*/  HMMA.16816.F32.BF16 R52, R28, R108, RZ ;  /* 0x0000006c1c34723c */ /* 0x000ff000000418ff */
        /* <DEDUP_REMOVED lines=8> */
[----:B-1----:R-:W-:-:S06]  /*3420*/  FMUL.FTZ R0, R64, c[0x0][0x320] ;  /* 0x0000c80040007a20 */ /* 0x002fcc0000410000 */
[----:B------:R1:W1:Y:S01]  /*3430*/  MUFU.TANH R99, R0 ;  /* 0x0000000000637308 */ /* 0x0002620000002400 */
[----:B------:R-:W-:Y:S01]  /*3440*/  HMMA.16816.F32.BF16 R40, R20, R112, R52 ;  /* 0x000000701428723c */ /* 0x000fe20000041834 */
[----:B-1----:R-:W-:-:S06]  /*3450*/  FMUL.FTZ R0, R65, c[0x0][0x320] ;  /* 0x0000c80041007a20 */ /* 0x002fcc0000410000 */
[----:B------:R1:W1:Y:S01]  /*3460*/  MUFU.TANH R98, R0 ;  /* 0x0000000000627308 */ /* 0x0002620000002400 */
[----:B------:R-:W-:Y:S08]  /*3470*/  HMMA.16816.F32.BF16 R68, R4, R46, R60 ;  /* 0x0000002e0444723c */ /* 0x000ff0000004183c */
[----:B-----5:R-:W-:Y:S01]  /*3480*/  HMMA.16816.F32.BF16 R52, R16, R48, R56 ;  /* 0x000000301034723c */ /* 0x020fe20000041838 */
[----:B-1----:R-:W-:-:S04]  /*3490*/  FMUL.FTZ R0, R66, c[0x0][0x320] ;  /* 0x0000c80042007a20 */ /* 0x002fc80000410000 */
[----:B------:R1:W1:Y:S03]  /*34a0*/  MUFU.TANH R156, R0 ;  /* 0x00000000009c7308 */ /* 0x0002660000002400 */
[----:B------:R-:W-:Y:S01]  /*34b0*/  HMMA.16816.F32.BF16 R56, R28, R110, RZ ;  /* 0x0000006e1c38723c */ /* 0x000fe200000418ff */
[----:B-1----:R-:W-:-:S07]  /*34c0*/  FMUL.FTZ R0, R67, c[0x0][0x320] ;  /* 0x0000c80043007a20 */ /* 0x002fce0000410000 */
[----:B------:R-:W-:Y:S01]  /*34d0*/  HMMA.16816.F32.BF16 R64, R8, R46, R36 ;  /* 0x0000002e0840723c */ /* 0x000fe20000041824 */
[----:B------:R-:W1:Y:S07]  /*34e0*/  LDSM.16.M88.4 R36, [R226+0x2800] ;  /* 0x00280000e224783b */ /* 0x000e6e0000000200 */
[----:B------:R-:W-:Y:S01]  /*34f0*/  HMMA.16816.F32.BF16 R44, R32, R110, RZ ;  /* 0x0000006e202c723c */ /* 0x000fe200000418ff */
[----:B------:R5:W1:Y:S07]  /*3500*/  MUFU.TANH R155, R0 ;  /* 0x00000000009b7308 */ /* 0x000a6e0000002400 */
[-C--:B------:R-:W-:Y:S01]  /*3510*/  HMMA.16816.F32.BF16 R60, R20, R114.reuse, R56 ;  /* 0x00000072143c723c */ /* 0x080fe20000041838 */
[----:B-----5:R-:W-:Y:S11]  /*3520*/  FMUL.FTZ R0, R72, c[0x0][0x320] ;  /* 0x0000c80048007a20 */ /* 0x020ff60000410000 */
[----:B------:R-:W-:Y:S04]  /*3530*/  @!UPT UIADD3 URZ, URZ, URZ, URZ ;  /* 0x0000003f3f3ff290 */ /* 0x000fe8000fffe03f */
[----:B------:R-:W-:Y:S01]  /*3540*/  HMMA.16816.F32.BF16 R44, R24, R114, R44 ;  /* 0x00000072182c723c */ /* 0x000fe2000004182c */
[----:B------:R5:W1:Y:S02]  /*3550*/  MUFU.TANH R79, R0 ;  /* 0x00000000004f7308 */ /* 0x000a640000002400 */
[----:B-----5:R-:W-:-:S06]  /*3560*/  FMUL.FTZ R0, R73, c[0x0][0x320] ;  /* 0x0000c80049007a20 */ /* 0x020fcc0000410000 */
[----:B------:R5:W1:Y:S01]  /*3570*/  MUFU.TANH R78, R0 ;  /* 0x00000000004e7308 */ /* 0x000a620000002400 */
[----:B------:R-:W-:Y:S01]  /*3580*/  HMMA.16816.F32.BF16 R40, R12, R48, R40 ;  /* 0x000000300c28723c */ /* 0x000fe20000041828 */
[----:B-----5:R-:W-:-:S06]  /*3590*/  FMUL.FTZ R0, R74, c[0x0][0x320] ;  /* 0x0000c8004a007a20 */ /* 0x020fcc0000410000 */
[----:B------:R5:W1:Y:S07]  /*35a0*/  MUFU.TANH R81, R0 ;  /* 0x0000000000517308 */ /* 0x000a6e0000002400 */
[-C--:B------:R-:W-:Y:S08]  /*35b0*/  HMMA.16816.F32.BF16 R44, R16, R50.reuse, R44 ;  /* 0x00000032102c723c */ /* 0x080ff0000004182c */
[----:B------:R-:W-:Y:S01]  /*35c0*/  HMMA.16816.F32.BF16 R48, R12, R50, R60 ;  /* 0x000000320c30723c */ /* 0x000fe2000004183c */
[----:B-----5:R-:W-:-:S04]  /*35d0*/  FMUL.FTZ R0, R75, c[0x0][0x320] ;  /* 0x0000c8004b007a20 */ /* 0x020fc80000410000 */
[----:B------:R5:W1:Y:S02]  /*35e0*/  MUFU.TANH R80, R0 ;  /* 0x0000000000507308 */ /* 0x000a640000002400 */
[----:B-----5:R-:W-:-:S06]  /*35f0*/  FMUL.FTZ R0, R64, c[0x0][0x320] ;  /* 0x0000c80040007a20 */ /* 0x020fcc0000410000 */
[----:B------:R5:W1:Y:S02]  /*3600*/  MUFU.TANH R95, R0 ;  /* 0x00000000005f7308 */ /* 0x000a640000002400 */
[----:B-----5:R-:W-:-:S06]  /*3610*/  FMUL.FTZ R0, R65, c[0x0][0x320] ;  /* 0x0000c80041007a20 */ /* 0x020fcc0000410000 */
[----:B------:R5:W1:Y:S01]  /*3620*/  MUFU.TANH R94, R0 ;  /* 0x00000000005e7308 */ /* 0x000a620000002400 */
[----:B------:R-:W-:Y:S01]  /*3630*/  HMMA.16816.F32.BF16 R56, R32, R120, RZ ;  /* 0x000000782038723c */ /* 0x000fe200000418ff */
[----:B-----5:R-:W-:-:S06]  /*3640*/  FMUL.FTZ R0, R66, c[0x0][0x320] ;  /* 0x0000c80042007a20 */ /* 0x020fcc0000410000 */
[----:B------:R5:W1:Y:S01]  /*3650*/  MUFU.TANH R150, R0 ;  /* 0x0000000000967308 */ /* 0x000a620000002400 */
[----:B------:R-:W-:Y:S01]  /*3660*/  HMMA.16816.F32.BF16 R32, R32, R122, RZ ;  /* 0x0000007a2020723c */ /* 0x000fe200000418ff */
[----:B-----5:R-:W-:-:S07]  /*3670*/  FMUL.FTZ R0, R67, c[0x0][0x320] ;  /* 0x0000c80043007a20 */ /* 0x020fce0000410000 */
[----:B-1----:R-:W-:Y:S01]  /*3680*/  HMMA.16816.F32.BF16 R64, R8, R36, R52 ;  /* 0x000000240840723c */ /* 0x002fe20000041834 */
[----:B------:R1:W1:Y:S07]  /*3690*/  MUFU.TANH R149, R0 ;  /* 0x0000000000957308 */ /* 0x00026e0000002400 */
[----:B------:R-:W-:Y:S01]  /*36a0*/  HMMA.16816.F32.BF16 R52, R28, R120, RZ ;  /* 0x000000781c34723c */ /* 0x000fe200000418ff */
[----:B-1----:R-:W-:-:S07]  /*36b0*/  FMUL.FTZ R0, R68, c[0x0][0x320] ;  /* 0x0000c80044007a20 */ /* 0x002fce0000410000 */
[----:B------:R-:W-:Y:S01]  /*36c0*/  HMMA.16816.F32.BF16 R60, R4, R38, R48 ;  /* 0x00000026043c723c */ /* 0x000fe20000041830 */
[----:B------:R1:W1:Y:S07]  /*36d0*/  MUFU.TANH R76, R0 ;  /* 0x00000000004c7308 */ /* 0x00026e0000002400 */
[----:B------:R-:W-:Y:S01]  /*36e0*/  HMMA.16816.F32.BF16 R48, R28, R122, RZ ;  /* 0x0000007a1c30723c */ /* 0x000fe200000418ff */
[----:B-1----:R-:W-:-:S07]  /*36f0*/  FMUL.FTZ R0, R69, c[0x0][0x320] ;  /* 0x0000c80045007a20 */ /* 0x002fce0000410000 */
[----:B------:R-:W-:Y:S01]  /*3700*/  HMMA.16816.F32.BF16 R72, R4, R36, R40 ;  /* 0x000000240448723c */ /* 0x000fe20000041828 */
[----:B------:R-:W1:Y:S01]  /*3710*/  LDSM.16.M88.4 R40, [R229+0x3000] ;  /* 0x00300000e528783b */ /* 0x000e620000000200 */
[----:B------:R5:W1:Y:S02]  /*3720*/  MUFU.TANH R69, R0 ;  /* 0x0000000000457308 */ /* 0x000a640000002400 */
[----:B-----5:R-:W-:-:S06]  /*3730*/  FMUL.FTZ R0, R70, c[0x0][0x320] ;  /* 0x0000c80046007a20 */ /* 0x020fcc0000410000 */
[----:B------:R5:W1:Y:S01]  /*3740*/  MUFU.TANH R77, R0 ;  /* 0x00000000004d7308 */ /* 0x000a620000002400 */
[----:B------:R-:W-:Y:S01]  /*3750*/  HMMA.16816.F32.BF16 R56, R24, R124, R56 ;  /* 0x0000007c1838723c */ /* 0x000fe20000041838 */
[----:B-----5:R-:W-:-:S06]  /*3760*/  FMUL.FTZ R0, R71, c[0x0][0x320] ;  /* 0x0000c80047007a20 */ /* 0x020fcc0000410000 */
[----:B------:R5:W1:Y:S01]  /*3770*/  MUFU.TANH R70, R0 ;  /* 0x0000000000467308 */ /* 0x000a620000002400 */
[----:B------:R-:W-:Y:S01]  /*3780*/  HMMA.16816.F32.BF16 R52, R20, R124, R52 ;  /* 0x0000007c1434723c */ /* 0x000fe20000041834 */
[----:B-----5:R-:W-:-:S06]  /*3790*/  FMUL.FTZ R0, R64, c[0x0][0x320] ;  /* 0x0000c80040007a20 */ /* 0x020fcc0000410000 */
[----:B------:R5:W1:Y:S01]  /*37a0*/  MUFU.TANH R144, R0 ;  /* 0x0000000000907308 */ /* 0x000a620000002400 */
[-C--:B------:R-:W-:Y:S08]  /*37b0*/  HMMA.16816.F32.BF16 R24, R24, R126.reuse, R32 ;  /* 0x0000007e1818723c */ /* 0x080ff00000041820 */
[----:B------:R-:W-:Y:S01]  /*37c0*/  HMMA.16816.F32.BF16 R32, R20, R126, R48 ;  /* 0x0000007e1420723c */ /* 0x000fe20000041830 */
[----:B-----5:R-:W-:-:S04]  /*37d0*/  FMUL.FTZ R0, R65, c[0x0][0x320] ;  /* 0x0000c80041007a20 */ /* 0x020fc80000410000 */
[----:B------:R5:W1:Y:S02]  /*37e0*/  MUFU.TANH R92, R0 ;  /* 0x00000000005c7308 */ /* 0x000a640000002400 */
[----:B-----5:R-:W-:-:S06]  /*37f0*/  FMUL.FTZ R0, R66, c[0x0][0x320] ;  /* 0x0000c80042007a20 */ /* 0x020fcc0000410000 */
[----:B------:R5:W1:Y:S02]  /*3800*/  MUFU.TANH R148, R0 ;  /* 0x0000000000947308 */ /* 0x000a640000002400 */
[----:B-----5:R-:W-:Y:S02]  /*3810*/  FMUL.FTZ R0, R67, c[0x0][0x320] ;  /* 0x0000c80043007a20 */ /* 0x020fe40000410000 */
[----:B------:R-:W-:Y:S01]  /*3820*/  HMMA.16816.F32.BF16 R64, R8, R38, R44 ;  /* 0x000000260840723c */ /* 0x000fe2000004182c */
[----:B------:R-:W5:Y:S07]  /*3830*/  LDSM.16.M88.4 R44, [R226+0x3000] ;  /* 0x00300000e22c783b */ /* 0x000f6e0000000200 */
[----:B-1----:R-:W-:Y:S01]  /*3840*/  HMMA.16816.F32.BF16 R28, R12, R40, R52 ;  /* 0x000000280c1c723c */ /* 0x002fe20000041834 */
[----:B------:R-:W-:Y:S01]  /*3850*/  FMUL.FTZ R73, R73, c[0x0][0x320] ;  /* 0x0000c80049497a20 */ /* 0x000fe20000410000 */
[----:B------:R1:W1:Y:S01]  /*3860*/  MUFU.TANH R154, R0 ;  /* 0x00000000009a7308 */ /* 0x0002620000002400 */
[----:B------:R-:W-:Y:S01]  /*3870*/  FMUL.FTZ R74, R74, c[0x0][0x320] ;  /* 0x0000c8004a4a7a20 */ /* 0x000fe20000410000 */
[----:B------:R-:W-:Y:S01]  /*3880*/  ISETP.GE.AND P0, PT, R217, 0x2, PT ;  /* 0x00000002d900780c */ /* 0x000fe20003f06270 */
[----:B------:R-:W-:Y:S01]  /*3890*/  FMUL.FTZ R75, R75, c[0x0][0x320] ;  /* 0x0000c8004b4b7a20 */ /* 0x000fe20000410000 */
[----:B------:R-:W-:-:S04]  /*38a0*/  DEPBAR.LE SB0, 0x0 ;  /* 0x000080000000791a */ /* 0x000fc80000000000 */
[C---:B------:R-:W-:Y:S08]  /*38b0*/  HMMA.16816.F32.BF16 R36, R16.reuse, R40, R56 ;  /* 0x000000281024723c */ /* 0x040ff00000041838 */
[-C--:B------:R-:W-:Y:S08]  /*38c0*/  HMMA.16816.F32.BF16 R16, R16, R42.reuse, R24 ;  /* 0x0000002a1010723c */ /* 0x080ff00000041818 */
[----:B------:R-:W-:Y:S08]  /*38d0*/  HMMA.16816.F32.BF16 R12, R12, R42, R32 ;  /* 0x0000002a0c0c723c */ /* 0x000ff00000041820 */
[-C--:B-----5:R-:W-:Y:S08]  /*38e0*/  HMMA.16816.F32.BF16 R20, R4, R44.reuse, R28 ;  /* 0x0000002c0414723c */ /* 0x0a0ff0000004181c */
[C---:B------:R-:W-:Y:S08]  /*38f0*/  HMMA.16816.F32.BF16 R36, R8.reuse, R44, R36 ;  /* 0x0000002c0824723c */ /* 0x040ff00000041824 */
[-C--:B------:R-:W-:Y:S08]  /*3900*/  HMMA.16816.F32.BF16 R8, R8, R46.reuse, R16 ;  /* 0x0000002e0808723c */ /* 0x080ff00000041810 */
[----:B------:R-:W-:Y:S01]  /*3910*/  HMMA.16816.F32.BF16 R4, R4, R46, R12 ;  /* 0x0000002e0404723c */ /* 0x000fe2000004180c */
[----:B------:R-:W-:-:S02]  /*3920*/  FMUL.FTZ R64, R64, c[0x0][0x320] ;  /* 0x0000c80040407a20 */ /* 0x000fc40000410000 */
[----:B------:R-:W-:Y:S02]  /*3930*/  FMUL.FTZ R65, R65, c[0x0][0x320] ;  /* 0x0000c80041417a20 */ /* 0x000fe40000410000 */
[----:B------:R-:W-:Y:S02]  /*3940*/  FMUL.FTZ R66, R66, c[0x0][0x320] ;  /* 0x0000c80042427a20 */ /* 0x000fe40000410000 */
[----:B------:R-:W-:Y:S02]  /*3950*/  FMUL.FTZ R67, R67, c[0x0][0x320] ;  /* 0x0000c80043437a20 */ /* 0x000fe40000410000 */
[----:B------:R-:W-:Y:S02]  /*3960*/  FMUL.FTZ R60, R60, c[0x0][0x320] ;  /* 0x0000c8003c3c7a20 */ /* 0x000fe40000410000 */
[----:B------:R-:W-:Y:S02]  /*3970*/  FMUL.FTZ R61, R61, c[0x0][0x320] ;  /* 0x0000c8003d3d7a20 */ /* 0x000fe40000410000 */
[----:B------:R-:W-:-:S02]  /*3980*/  FMUL.FTZ R62, R62, c[0x0][0x320] ;  /* 0x0000c8003e3e7a20 */ /* 0x000fc40000410000 */
[----:B------:R-:W-:Y:S02]  /*3990*/  FMUL.FTZ R63, R63, c[0x0][0x320] ;  /* 0x0000c8003f3f7a20 */ /* 0x000fe40000410000 */
[----:B------:R-:W-:Y:S02]  /*39a0*/  FMUL.FTZ R20, R20, c[0x0][0x320] ;  /* 0x0000c80014147a20 */ /* 0x000fe40000410000 */
[----:B------:R-:W-:Y:S02]  /*39b0*/  FMUL.FTZ R23, R23, c[0x0][0x320] ;  /* 0x0000c80017177a20 */ /* 0x000fe40000410000 */
[----:B-1----:R-:W-:Y:S02]  /*39c0*/  FMUL.FTZ R0, R72, c[0x0][0x320] ;  /* 0x0000c80048007a20 */ /* 0x002fe40000410000 */
[----:B------:R-:W-:Y:S02]  /*39d0*/  FMUL.FTZ R36, R36, c[0x0][0x320] ;  /* 0x0000c80024247a20 */ /* 0x000fe40000410000 */
        /* <DEDUP_REMOVED lines=10> */
[----:B------:R-:W-:Y:S02]  /*3a80*/  FMUL.FTZ R5, R5, c[0x0][0x320] ;  /* 0x0000c80005057a20 */ /* 0x000fe40000410000 */
[----:B------:R-:W-:Y:S02]  /*3a90*/  FMUL.FTZ R6, R6, c[0x0][0x320] ;  /* 0x0000c80006067a20 */ /* 0x000fe40000410000 */
[----:B------:R-:W-:Y:S01]  /*3aa0*/  FMUL.FTZ R7, R7, c[0x0][0x320] ;  /* 0x0000c80007077a20 */ /* 0x000fe20000410000 */
[----:B------:R1:W1:Y:S08]  /*3ab0*/  MUFU.TANH R71, R64 ;  /* 0x0000004000477308 */ /* 0x0002700000002400 */
[----:B------:R1:W1:Y:S08]  /*3ac0*/  MUFU.TANH R125, R65 ;  /* 0x00000041007d7308 */ /* 0x0002700000002400 */
[----:B------:R1:W1:Y:S08]  /*3ad0*/  MUFU.TANH R24, R20 ;  /* 0x0000001400187308 */ /* 0x0002700000002400 */
[----:B------:R1:W1:Y:S08]  /*3ae0*/  MUFU.TANH R27, R23 ;  /* 0x00000017001b7308 */ /* 0x0002700000002400 */
[----:B------:R1:W1:Y:S08]  /*3af0*/  MUFU.TANH R68, R0 ;  /* 0x0000000000447308 */ /* 0x0002700000002400 */
        /* <DEDUP_REMOVED lines=23> */
[----:B------:R-:W-:Y:S01]  /*3c70*/  BSSY B0, `(.L_x_515) ;  /* 0x0000026000007945 */ /* 0x000fe20003800000 */
[----:B------:R-:W-:Y:S06]  /*3c80*/  BAR.SYNC.DEFER_BLOCKING 0x0 ;  /* 0x0000000000007b1d */ /* 0x000fec0000010000 */
[----:B------:R-:W-:Y:S05]  /*3c90*/  @!P0 BRA `(.L_x_516) ;  /* 0x0000023000008947 */ /* 0x000fea0003800000 */
[----:B-1234-:R-:W-:Y:S01]  /*3ca0*/  IADD3 R0, R217, -0x2, RZ ;  /* 0xfffffffed9007810 */ /* 0x01efe20007ffe0ff */
[C---:B------:R-:W-:Y:S01]  /*3cb0*/  IMAD.SHL.U32 R15, R164.reuse, 0x20, RZ ;  /* 0x00000020a40f7824 */ /* 0x040fe200078e00ff */
[----:B------:R-:W-:-:S02]  /*3cc0*/  SHF.L.U64.HI R14, R164, 0x5, R165 ;  /* 0x00000005a40e7819 */ /* 0x000fc400000102a5 */
[----:B------:R-:W-:-:S05]  /*3cd0*/  SHF.R.S32.HI R2, RZ, 0x1f, R0 ;  /* 0x0000001fff027819 */ /* 0x000fca0000011400 */
[----:B------:R-:W-:Y:S02]  /*3ce0*/  IMAD R4, R2, c[0x0][0x1e0], RZ ;  /* 0x0000780002047a24 */ /* 0x000fe400078e02ff */
[----:B------:R-:W-:-:S04]  /*3cf0*/  IMAD.WIDE.U32 R2, R0, c[0x0][0x1e0], RZ ;  /* 0x0000780000027a25 */ /* 0x000fc800078e00ff */
[----:B------:R-:W-:-:S04]  /*3d00*/  IMAD R0, R0, c[0x0][0x1e4], R4 ;  /* 0x0000790000007a24 */ /* 0x000fc800078e0204 */
[----:B------:R-:W-:Y:S02]  /*3d10*/  IMAD.IADD R0, R3, 0x1, R0 ;  /* 0x0000000103007824 */ /* 0x000fe400078e0200 */
[----:B------:R-:W-:-:S04]  /*3d20*/  IMAD.WIDE.U32 R2, R2, 0x70, R128 ;  /* 0x0000007002027825 */ /* 0x000fc800078e0080 */
[----:B------:R-:W-:Y:S01]  /*3d30*/  IMAD R0, R0, 0x70, RZ ;  /* 0x0000007000007824 */ /* 0x000fe200078e02ff */
[----:B------:R-:W-:-:S03]  /*3d40*/  LEA R12, P0, R2, c[0x0][0x1c8], 0x1 ;  /* 0x00007200020c7a11 */ /* 0x000fc600078008ff */
[----:B------:R-:W-:Y:S01]  /*3d50*/  IMAD.IADD R0, R3, 0x1, R0 ;  /* 0x0000000103007824 */ /* 0x000fe200078e0200 */
[----:B------:R-:W-:-:S04]  /*3d60*/  IADD3 R10, P1, R15, R12, RZ ;  /* 0x0000000c0f0a7210 */ /* 0x000fc80007f3e0ff */
[----:B------:R-:W-:Y:S02]  /*3d70*/  LEA.HI.X R13, R2, c[0x0][0x1cc], R0, 0x1, P0 ;  /* 0x00007300020d7a11 */ /* 0x000fe400000f0c00 */
[----:B------:R-:W-:Y:S02]  /*3d80*/  IADD3 R8, P0, R10, R15, RZ ;  /* 0x0000000f0a087210 */ /* 0x000fe40007f1e0ff */
[----:B------:R-:W-:Y:S01]  /*3d90*/  IADD3.X R11, R14, R13, RZ, P1, !PT ;  /* 0x0000000d0e0b7210 */ /* 0x000fe20000ffe4ff */
[----:B------:R-:W-:Y:S01]  /*3da0*/  @!PT LDS RZ, [RZ] ;  /* 0x00000000fffff984 */ /* 0x000fe20000000800 */
[----:B------:R-:W-:Y:S01]  /*3db0*/  @!PT LDS RZ, [RZ] ;  /* 0x00000000fffff984 */ /* 0x000fe20000000800 */
[----:B------:R-:W-:Y:S01]  /*3dc0*/  @!PT LDS RZ, [RZ] ;  /* 0x00000000fffff984 */ /* 0x000fe20000000800 */
[----:B------:R1:W-:Y:S01]  /*3dd0*/  LDGSTS.E.BYPASS.LTC128B.128 [R241+0x3900], [R12.64], !P6 ;  /* 0x039000000cf17fae */ /* 0x0003e2000f101d48 */
[----:B------:R-:W-:-:S03]  /*3de0*/  IADD3 R6, P1, R8, R15, RZ ;  /* 0x0000000f08067210 */ /* 0x000fc60007f3e0ff */
[--C-:B------:R-:W-:Y:S01]  /*3df0*/  IMAD.X R9, R11, 0x1, R14.reuse, P0 ;  /* 0x000000010b097824 */ /* 0x100fe200000e060e */
[-C--:B------:R-:W-:Y:S01]  /*3e00*/  IADD3 R4, P0, R6, R15.reuse, RZ ;  /* 0x0000000f06047210 */ /* 0x080fe20007f1e0ff */
[----:B------:R2:W-:Y:S02]  /*3e10*/  LDGSTS.E.BYPASS.LTC128B.128 [R241+0x4100], [R10.64], !P6 ;  /* 0x041000000af17fae */ /* 0x0005e4000f101d48 */
[--C-:B------:R-:W-:Y:S01]  /*3e20*/  IMAD.X R7, R9, 0x1, R14.reuse, P1 ;  /* 0x0000000109077824 */ /* 0x100fe200008e060e */
[-C--:B------:R-:W-:Y:S01]  /*3e30*/  IADD3 R2, P1, R4, R15.reuse, RZ ;  /* 0x0000000f04027210 */ /* 0x080fe20007f3e0ff */
[----:B------:R2:W-:Y:S03]  /*3e40*/  LDGSTS.E.BYPASS.LTC128B.128 [R241+0x4900], [R8.64], !P6 ;  /* 0x0490000008f17fae */ /* 0x0005e6000f101d48 */
[----:B------:R-:W-:Y:S01]  /*3e50*/  IADD3.X R5, R7, R14, RZ, P0, !PT ;  /* 0x0000000e07057210 */ /* 0x000fe200007fe4ff */
[----:B------:R2:W-:Y:S04]  /*3e60*/  LDGSTS.E.BYPASS.LTC128B.128 [R241+0x5100], [R6.64], !P6 ;  /* 0x0510000006f17fae */ /* 0x0005e8000f101d48 */
[----:B------:R-:W-:Y:S01]  /*3e70*/  IMAD.X R3, R5, 0x1, R14, P1 ;  /* 0x0000000105037824 */ /* 0x000fe200008e060e */
[----:B------:R2:W-:Y:S04]  /*3e80*/  LDGSTS.E.BYPASS.LTC128B.128 [R241+0x5900], [R4.64], !P6 ;  /* 0x0590000004f17fae */ /* 0x0005e8000f101d48 */
[----:B------:R2:W-:Y:S01]  /*3e90*/  LDGSTS.E.BYPASS.LTC128B.128 [R241+0x6100], [R2.64], !P6 ;  /* 0x0610000002f17fae */ /* 0x0005e2000f101d48 */
[----:B-1----:R-:W-:-:S04]  /*3ea0*/  IADD3 R12, P0, R2, R15, RZ ;  /* 0x0000000f020c7210 */ /* 0x002fc80007f1e0ff */
[----:B------:R-:W-:-:S05]  /*3eb0*/  IADD3.X R13, R3, R14, RZ, P0, !PT ;  /* 0x0000000e030d7210 */ /* 0x000fca00007fe4ff */
[----:B------:R2:W-:Y:S04]  /*3ec0*/  LDGSTS.E.BYPASS.LTC128B.128 [R241+0x6900], [R12.64], !P6 ;  /* 0x069000000cf17fae */ /* 0x0005e8000f101d48 */
.L_x_516:
[----:B--234-:R-:W-:Y:S05]  /*3ed0*/  BSYNC B0 ;  /* 0x0000000000007941 */ /* 0x01cfea0003800000 */
.L_x_515:
[----:B------:R-:W2:Y:S04]  /*3ee0*/  LDL R2, [R1+0x50] ;  /* 0x0000500001027983 */ /* 0x000ea80000100800 */
[----:B-1----:R-:W2:Y:S04]  /*3ef0*/  LDL R0, [R1+0x74] ;  /* 0x0000740001007983 */ /* 0x002ea80000100800 */
[----:B------:R-:W3:Y:S04]  /*3f00*/  LDL R7, [R1+0x4c] ;  /* 0x00004c0001077983 */ /* 0x000ee80000100800 */
        /* <DEDUP_REMOVED lines=8> */
[----:B------:R-:W-:Y:S04]  /*3f90*/  LDSM.16.MT88.4 R48, [R224] ;  /* 0x00000000e030783b */ /* 0x000fe80000004200 */
[----:B------:R-:W-:Y:S04]  /*3fa0*/  LDSM.16.MT88.4 R52, [R228] ;  /* 0x00000000e434783b */ /* 0x000fe80000004200 */
[----:B------:R-:W-:Y:S04]  /*3fb0*/  LDSM.16.MT88.4 R56, [R224+0x800] ;  /* 0x00080000e038783b */ /* 0x000fe80000004200 */
[----:B------:R-:W0:Y:S01]  /*3fc0*/  LDGDEPBAR ;  /* 0x00000000000079af */ /* 0x000e220000000000 */
[----:B--2---:R-:W-:-:S04]  /*3fd0*/  IMAD.IADD R0, R0, 0x1, R2 ;  /* 0x0000000100007824 */ /* 0x004fc800078e0202 */
[----:B------:R-:W-:-:S04]  /*3fe0*/  @P4 IMAD.HI.U32 R2, R0, c[0x0][0x2c8], RZ ;  /* 0x0000b20000024a27 */ /* 0x000fc800078e00ff */
[----:B------:R-:W-:Y:S01]  /*3ff0*/  IMAD.MOV.U32 R5, RZ, RZ, R0 ;  /* 0x000000ffff057224 */ /* 0x000fe200078e0000 */
[----:B------:R-:W-:Y:S02]  /*4000*/  @P4 SHF.R.U32.HI R5, RZ, c[0x0][0x2cc], R2 ;  /* 0x0000b300ff054a19 */ /* 0x000fe40000011602 */
[----:B------:R-:W-:-:S03]  /*4010*/  IADD3 R0, R116, c[0x0][0x1d0], RZ ;  /* 0x0000740074007a10 */ /* 0x000fc60007ffe0ff */
[----:B------:R-:W1:Y:S01]  /*4020*/  SHFL.IDX PT, R2, R5, 0x2, 0x1c1f ;  /* 0x005c1f0005027f89 */ /* 0x000e6200000e0000 */
[----:B---3--:R-:W-:Y:S01]  /*4030*/  IADD3 R3, -R7, 0x1, R0 ;  /* 0x0000000107037810 */ /* 0x008fe20007ffe100 */
[----:B------:R-:W-:Y:S02]  /*4040*/  IMAD.IADD R7, R0, 0x1, -R7 ;  /* 0x0000000100077824 */ /* 0x000fe400078e0a07 */
[----:B------:R-:W2:Y:S01]  /*4050*/  SHFL.IDX PT, R4, R5, 0x3, 0x1c1f ;  /* 0x007c1f0005047f89 */ /* 0x000ea200000e0000 */
[----:B------:R-:W-:-:S05]  /*4060*/  IADD3 R6, R3, -c[0x0][0x168], RZ ;  /* 0x80005a0003067a10 */ /* 0x000fca0007ffe0ff */
[C---:B-1----:R-:W-:Y:S02]  /*4070*/  IMAD.IADD R2, R6.reuse, 0x1, R2 ;  /* 0x0000000106027824 */ /* 0x042fe400078e0202 */
[----:B--2---:R-:W-:-:S03]  /*4080*/  IMAD.IADD R0, R6, 0x1, R4 ;  /* 0x0000000106007824 */ /* 0x004fc600078e0204 */
[----:B------:R-:W-:-:S04]  /*4090*/  IMNMX R2, R7, R2, PT ;  /* 0x0000000207027217 */ /* 0x000fc80003800200 */
[C---:B------:R-:W-:Y:S02]  /*40a0*/  ISETP.GT.AND P1, PT, R2.reuse, RZ, PT ;  /* 0x000000ff0200720c */ /* 0x040fe40003f24270 */
[C---:B------:R-:W-:Y:S02]  /*40b0*/  ISETP.GT.AND P3, PT, R2.reuse, 0x9, PT ;  /* 0x000000090200780c */ /* 0x040fe40003f64270 */
[C---:B------:R-:W-:Y:S02]  /*40c0*/  ISETP.GT.AND P2, PT, R2.reuse, 0x10, PT ;  /* 0x000000100200780c */ /* 0x040fe40003f44270 */
[C---:B------:R-:W-:Y:S02]  /*40d0*/  ISETP.GT.AND P0, PT, R2.reuse, 0x1, PT ;  /* 0x000000010200780c */ /* 0x040fe40003f04270 */
[----:B------:R-:W-:Y:S02]  /*40e0*/  FSEL R8, R157, -INF , P1 ;  /* 0xff8000009d087808 */ /* 0x000fe40000800000 */
[----:B------:R-:W-:-:S02]  /*40f0*/  ISETP.GT.AND P1, PT, R2, 0x11, PT ;  /* 0x000000110200780c */ /* 0x000fc40003f24270 */
[----:B------:R-:W-:Y:S02]  /*4100*/  FSEL R15, R137, -INF , P3 ;  /* 0xff800000890f7808 */ /* 0x000fe40001800000 */
[----:B------:R-:W-:Y:S02]  /*4110*/  FSEL R16, R136, -INF , P2 ;  /* 0xff80000088107808 */ /* 0x000fe40001000000 */
[C---:B------:R-:W-:Y:S02]  /*4120*/  ISETP.GT.AND P3, PT, R2.reuse, 0x20, PT ;  /* 0x000000200200780c */ /* 0x040fe40003f64270 */
[C---:B------:R-:W-:Y:S02]  /*4130*/  ISETP.GT.AND P2, PT, R2.reuse, 0x21, PT ;  /* 0x000000210200780c */ /* 0x040fe40003f44270 */
[----:B------:R-:W-:Y:S02]  /*4140*/  ISETP.GT.AND P5, PT, R2, 0x8, PT ;  /* 0x000000080200780c */ /* 0x000fe40003fa4270 */
[----:B------:R-:W-:-:S02]  /*4150*/  FSEL R9, R139, -INF , P0 ;  /* 0xff8000008b097808 */ /* 0x000fc40000000000 */
[C---:B------:R-:W-:Y:S02]  /*4160*/  ISETP.GT.AND P0, PT, R2.reuse, 0x18, PT ;  /* 0x000000180200780c */ /* 0x040fe40003f04270 */
[----:B------:R-:W-:Y:S02]  /*4170*/  FSEL R18, R135, -INF , P1 ;  /* 0xff80000087127808 */ /* 0x000fe40000800000 */
[C---:B------:R-:W-:Y:S02]  /*4180*/  ISETP.GT.AND P1, PT, R2.reuse, 0x28, PT ;  /* 0x000000280200780c */ /* 0x040fe40003f24270 */
[----:B------:R-:W-:Y:S02]  /*4190*/  FSEL R104, R117, -INF , P3 ;  /* 0xff80000075687808 */ /* 0x000fe40001800000 */
[----:B------:R-:W-:Y:S02]  /*41a0*/  FSEL R105, R93, -INF , P2 ;  /* 0xff8000005d697808 */ /* 0x000fe40001000000 */
[----:B------:R-:W-:-:S02]  /*41b0*/  ISETP.GT.AND P3, PT, R2, 0x31, PT ;  /* 0x000000310200780c */ /* 0x000fc40003f64270 */
[----:B------:R-:W-:Y:S02]  /*41c0*/  ISETP.GT.AND P2, PT, R2, 0x38, PT ;  /* 0x000000380200780c */ /* 0x000fe40003f44270 */
[----:B------:R-:W-:Y:S02]  /*41d0*/  FSEL R14, R138, -INF , P5 ;  /* 0xff8000008a0e7808 */ /* 0x000fe40002800000 */
[----:B------:R-:W-:Y:S02]  /*41e0*/  ISETP.GT.AND P5, PT, R2, 0x19, PT ;  /* 0x000000190200780c */ /* 0x000fe40003fa4270 */
[----:B------:R-:W-:Y:S02]  /*41f0*/  FSEL R19, R132, -INF , P0 ;  /* 0xff80000084137808 */ /* 0x000fe40000000000 */
[----:B------:R-:W-:Y:S02]  /*4200*/  ISETP.GT.AND P0, PT, R2, 0x29, PT ;  /* 0x000000290200780c */ /* 0x000fe40003f04270 */
[----:B------:R-:W-:-:S02]  /*4210*/  FSEL R106, R89, -INF , P1 ;  /* 0xff800000596a7808 */ /* 0x000fc40000800000 */
[----:B------:R-:W-:Y:S02]  /*4220*/  ISETP.GT.AND P1, PT, R2, 0x39, PT ;  /* 0x000000390200780c */ /* 0x000fe40003f24270 */
[----:B------:R-:W-:Y:S02]  /*4230*/  FSEL R137, R86, -INF , P3 ;  /* 0xff80000056897808 */ /* 0x000fe40001800000 */
[----:B------:R-:W-:Y:S02]  /*4240*/  FSEL R139, R83, -INF , P2 ;  /* 0xff800000538b7808 */ /* 0x000fe40001000000 */
[C---:B------:R-:W-:Y:S02]  /*4250*/  ISETP.GT.AND P3, PT, R2.reuse, 0x48, PT ;  /* 0x000000480200780c */ /* 0x040fe40003f64270 */
[----:B------:R-:W-:Y:S02]  /*4260*/  ISETP.GT.AND P2, PT, R2, 0x49, PT ;  /* 0x000000490200780c */ /* 0x000fe40003f44270 */
[----:B------:R-:W-:-:S02]  /*4270*/  FSEL R21, R118, -INF , P5 ;  /* 0xff80000076157808 */ /* 0x000fc40002800000 */
[----:B------:R-:W-:Y:S02]  /*4280*/  ISETP.GT.AND P5, PT, R2, 0x30, PT ;  /* 0x000000300200780c */ /* 0x000fe40003fa4270 */
[----:B------:R-:W-:Y:S02]  /*4290*/  FSEL R107, R88, -INF , P0 ;  /* 0xff800000586b7808 */ /* 0x000fe40000000000 */
[----:B------:R-:W-:Y:S02]  /*42a0*/  ISETP.GT.AND P0, PT, R2, 0x40, PT ;  /* 0x000000400200780c */ /* 0x000fe40003f04270 */
[----:B------:R-:W-:Y:S02]  /*42b0*/  FSEL R138, R82, -INF , P1 ;  /* 0xff800000528a7808 */ /* 0x000fe40000800000 */
[----:B------:R-:W-:Y:S02]  /*42c0*/  ISETP.GT.AND P1, PT, R2, 0x50, PT ;  /* 0x000000500200780c */ /* 0x000fe40003f24270 */
[----:B------:R-:W-:-:S02]  /*42d0*/  FSEL R189, R76, -INF , P3 ;  /* 0xff8000004cbd7808 */ /* 0x000fc40001800000 */
[----:B------:R-:W-:Y:S02]  /*42e0*/  FSEL R190, R69, -INF , P2 ;  /* 0xff80000045be7808 */ /* 0x000fe40001000000 */
[----:B------:R-:W-:Y:S02]  /*42f0*/  FMNMX.FTZ R72, R8, R9, !PT ;  /* 0x0000000908487209 */ /* 0x000fe40007810000 */
[C---:B------:R-:W-:Y:S02]  /*4300*/  ISETP.GT.AND P3, PT, R2.reuse, 0x59, PT ;  /* 0x000000590200780c */ /* 0x040fe40003f64270 */
[----:B------:R-:W-:Y:S02]  /*4310*/  ISETP.GT.AND P2, PT, R2, 0x60, PT ;  /* 0x000000600200780c */ /* 0x000fe40003f44270 */
[----:B------:R-:W-:Y:S02]  /*4320*/  IMNMX R0, R7, R0, PT ;  /* 0x0000000007007217 */ /* 0x000fe40003800200 */
[----:B------:R-:W-:-:S02]  /*4330*/  FSEL R136, R87, -INF , P5 ;  /* 0xff80000057887808 */ /* 0x000fc40002800000 */
[C---:B------:R-:W-:Y:S02]  /*4340*/  ISETP.GT.AND P5, PT, R2.reuse, 0x41, PT ;  /* 0x000000410200780c */ /* 0x040fe40003fa4270 */
[----:B------:R-:W-:Y:S02]  /*4350*/  FSEL R187, R79, -INF , P0 ;  /* 0xff8000004fbb7808 */ /* 0x000fe40000000000 */
[----:B------:R-:W-:Y:S02]  /*4360*/  ISETP.GT.AND P0, PT, R2, 0x51, PT ;  /* 0x000000510200780c */ /* 0x000fe40003f04270 */
[----:B------:R-:W-:Y:S02]  /*4370*/  FSEL R223, R68, -INF , P1 ;  /* 0xff80000044df7808 */ /* 0x000fe40000800000 */
[----:B------:R-:W-:Y:S02]  /*4380*/  FMNMX.FTZ R72, R14, R72, !PT ;  /* 0x000000480e487209 */ /* 0x000fe40007810000 */
[----:B------:R-:W-:-:S02]  /*4390*/  ISETP.GT.AND P1, PT, R2, 0x61, PT ;  /* 0x000000610200780c */ /* 0x000fc40003f24270 */
[----:B------:R-:W-:Y:S02]  /*43a0*/  FSEL R232, R61, -INF , P3 ;  /* 0xff8000003de87808 */ /* 0x000fe40001800000 */
[----:B------:R-:W-:Y:S02]  /*43b0*/  FSEL R231, R24, -INF , P2 ;  /* 0xff80000018e77808 */ /* 0x000fe40001000000 */
[C---:B------:R-:W-:Y:S02]  /*43c0*/  ISETP.GT.AND P3, PT, R0.reuse, RZ, PT ;  /* 0x000000ff0000720c */ /* 0x040fe40003f64270 */
[----:B------:R-:W-:Y:S02]  /*43d0*/  ISETP.GT.AND P2, PT, R0, 0x1, PT ;  /* 0x000000010000780c */ /* 0x000fe40003f44270 */
[----:B------:R-:W-:Y:S02]  /*43e0*/  FSEL R188, R78, -INF , P5 ;  /* 0xff8000004ebc7808 */ /* 0x000fe40002800000 */
[----:B------:R-:W-:-:S02]  /*43f0*/  ISETP.GT.AND P5, PT, R2, 0x58, PT ;  /* 0x000000580200780c */ /* 0x000fc40003fa4270 */
[----:B------:R-:W-:Y:S02]  /*4400*/  FSEL R234, R73, -INF , P0 ;  /* 0xff80000049ea7808 */ /* 0x000fe40000000000 */
[----:B------:R-:W-:Y:S02]  /*4410*/  FMNMX.FTZ R72, R15, R72, !PT ;  /* 0x000000480f487209 */ /* 0x000fe40007810000 */
[----:B------:R-:W-:Y:S02]  /*4420*/  ISETP.GT.AND P0, PT, R2, 0x68, PT ;  /* 0x000000680200780c */ /* 0x000fe40003f04270 */
[----:B------:R-:W-:Y:S02]  /*4430*/  FSEL R249, R20, -INF , P1 ;  /* 0xff80000014f97808 */ /* 0x000fe40000800000 */
[----:B------:R-:W-:Y:S02]  /*4440*/  ISETP.GT.AND P1, PT, R0, 0x8, PT ;  /* 0x000000080000780c */ /* 0x000fe40003f24270 */
[----:B------:R-:W-:-:S02]  /*4450*/  FSEL R10, R162, -INF , P3 ;  /* 0xff800000a20a7808 */ /* 0x000fc40001800000 */
[----:B------:R-:W-:Y:S02]  /*4460*/  FSEL R13, R161, -INF , P2 ;  /* 0xff800000a10d7808 */ /* 0x000fe40001000000 */
[----:B------:R-:W-:Y:S02]  /*4470*/  FSEL R233, R60, -INF , P5 ;  /* 0xff8000003ce97808 */ /* 0x000fe40002800000 */
[----:B------:R-:W-:Y:S02]  /*4480*/  FMNMX.FTZ R72, R16, R72, !PT ;  /* 0x0000004810487209 */ /* 0x000fe40007810000 */
[----:B------:R-:W-:Y:S02]  /*4490*/  ISETP.GT.AND P5, PT, R2, 0x69, PT ;  /* 0x000000690200780c */ /* 0x000fe40003fa4270 */
[----:B------:R-:W-:Y:S02]  /*44a0*/  FSEL R229, R17, -INF , P0 ;  /* 0xff80000011e57808 */ /* 0x000fe40000000000 */
[----:B------:R-:W-:-:S02]  /*44b0*/  ISETP.GT.AND P0, PT, R0, 0x9, PT ;  /* 0x000000090000780c */ /* 0x000fc40003f04270 */
[----:B------:R-:W-:Y:S02]  /*44c0*/  FSEL R12, R142, -INF , P1 ;  /* 0xff8000008e0c7808 */ /* 0x000fe40000800000 */
[----:B------:R-:W-:Y:S02]  /*44d0*/  FMNMX.FTZ R2, R10, R13, !PT ;  /* 0x0000000d0a027209 */ /* 0x000fe40007810000 */
[----:B------:R-:W-:Y:S02]  /*44e0*/  FMNMX.FTZ R72, R18, R72, !PT ;  /* 0x0000004812487209 */ /* 0x000fe40007810000 */
[----:B------:R-:W-:Y:S02]  /*44f0*/  ISETP.GT.AND P2, PT, R0, 0x10, PT ;  /* 0x000000100000780c */ /* 0x000fe40003f44270 */
[----:B------:R-:W-:Y:S02]  /*4500*/  FSEL R11, R143, -INF , P0 ;  /* 0xff8000008f0b7808 */ /* 0x000fe40000000000 */
[----:B------:R-:W-:-:S02]  /*4510*/  FMNMX.FTZ R2, R12, R2, !PT ;  /* 0x000000020c027209 */ /* 0x000fc40007810000 */
[----:B------:R-:W-:Y:S02]  /*4520*/  FMNMX.FTZ R72, R19, R72, !PT ;  /* 0x0000004813487209 */ /* 0x000fe40007810000 */
[----:B------:R-:W-:Y:S02]  /*4530*/  ISETP.GT.AND P1, PT, R0, 0x11, PT ;  /* 0x000000110000780c */ /* 0x000fe40003f24270 */
[----:B------:R-:W-:Y:S02]  /*4540*/  FSEL R17, R140, -INF , P2 ;  /* 0xff8000008c117808 */ /* 0x000fe40001000000 */
[----:B------:R-:W-:Y:S02]  /*4550*/  FMNMX.FTZ R2, R11, R2, !PT ;  /* 0x000000020b027209 */ /* 0x000fe40007810000 */
[----:B------:R-:W-:Y:S02]  /*4560*/  FMNMX.FTZ R72, R21, R72, !PT ;  /* 0x0000004815487209 */ /* 0x000fe40007810000 */
        /* <DEDUP_REMOVED lines=26> */
[----:B------:R-:W-:Y:S01]  /*4710*/  FMNMX.FTZ R2, R101, R2, !PT ;  /* 0x0000000265027209 */ /* 0x000fe20007810000 */
[----:B------:R-:W-:Y:S01]  /*4720*/  LDSM.16.MT88.4 R88, [R227+0x800] ;  /* 0x00080000e358783b */ /* 0x000fe20000004200 */
        /* <DEDUP_REMOVED lines=15> */
[----:B------:R-:W-:Y:S01]  /*4820*/  FMNMX.FTZ R2, R129, R2, !PT ;  /* 0x0000000281027209 */ /* 0x000fe20007810000 */
[----:B------:R-:W-:Y:S01]  /*4830*/  LDSM.16.MT88.4 R84, [R227] ;  /* 0x00000000e354783b */ /* 0x000fe20000004200 */
[----:B------:R-:W-:-:S02]  /*4840*/  FMNMX.FTZ R72, R189, R72, !PT ;  /* 0x00000048bd487209 */ /* 0x000fc40007810000 */
[----:B------:R-:W-:Y:S02]  /*4850*/  ISETP.GT.AND P1, PT, R0, 0x41, PT ;  /* 0x000000410000780c */ /* 0x000fe40003f24270 */
[----:B------:R-:W-:Y:S02]  /*4860*/  FSEL R185, R81, -INF , P2 ;  /* 0xff80000051b97808 */ /* 0x000fe40001000000 */
[----:B------:R-:W-:Y:S02]  /*4870*/  FMNMX.FTZ R2, R128, R2, !PT ;  /* 0x0000000280027209 */ /* 0x000fe40007810000 */
[----:B------:R-:W-:Y:S02]  /*4880*/  FMNMX.FTZ R72, R190, R72, !PT ;  /* 0x00000048be487209 */ /* 0x000fe40007810000 */
[----:B------:R-:W-:Y:S02]  /*4890*/  ISETP.GT.AND P0, PT, R0, 0x48, PT ;  /* 0x000000480000780c */ /* 0x000fe40003f04270 */
[----:B------:R-:W-:-:S02]  /*48a0*/  FSEL R184, R80, -INF , P1 ;  /* 0xff80000050b87808 */ /* 0x000fc40000800000 */
[----:B------:R-:W-:Y:S01]  /*48b0*/  FMNMX.FTZ R2, R185, R2, !PT ;  /* 0x00000002b9027209 */ /* 0x000fe20007810000 */
[----:B------:R-:W-:Y:S01]  /*48c0*/  LDSM.16.MT88.4 R80, [R225+0x800] ;  /* 0x00080000e150783b */ /* 0x000fe20000004200 */
[----:B------:R-:W-:Y:S02]  /*48d0*/  FMNMX.FTZ R72, R223, R72, !PT ;  /* 0x00000048df487209 */ /* 0x000fe40007810000 */
[----:B------:R-:W-:Y:S02]  /*48e0*/  ISETP.GT.AND P2, PT, R0, 0x49, PT ;  /* 0x000000490000780c */ /* 0x000fe40003f44270 */
[----:B------:R-:W-:Y:S02]  /*48f0*/  FSEL R162, R77, -INF , P0 ;  /* 0xff8000004da27808 */ /* 0x000fe40000000000 */
[----:B------:R-:W-:Y:S01]  /*4900*/  FMNMX.FTZ R2, R184, R2, !PT ;  /* 0x00000002b8027209 */ /* 0x000fe20007810000 */
[----:B------:R-:W-:Y:S01]  /*4910*/  LDSM.16.MT88.4 R76, [R228+0x800] ;  /* 0x00080000e44c783b */ /* 0x000fe20000004200 */
[----:B------:R-:W-:-:S02]  /*4920*/  FMNMX.FTZ R72, R234, R72, !PT ;  /* 0x00000048ea487209 */ /* 0x000fc40007810000 */
[----:B------:R-:W-:Y:S02]  /*4930*/  ISETP.GT.AND P1, PT, R0, 0x50, PT ;  /* 0x000000500000780c */ /* 0x000fe40003f24270 */
[----:B------:R-:W-:Y:S02]  /*4940*/  FSEL R186, R70, -INF , P2 ;  /* 0xff80000046ba7808 */ /* 0x000fe40001000000 */
[----:B------:R-:W-:Y:S02]  /*4950*/  FMNMX.FTZ R2, R162, R2, !PT ;  /* 0x00000002a2027209 */ /* 0x000fe40007810000 */
[----:B------:R-:W-:Y:S02]  /*4960*/  FMNMX.FTZ R72, R233, R72, !PT ;  /* 0x00000048e9487209 */ /* 0x000fe40007810000 */
[----:B------:R-:W-:Y:S02]  /*4970*/  ISETP.GT.AND P0, PT, R0, 0x51, PT ;  /* 0x000000510000780c */ /* 0x000fe40003f04270 */
[----:B------:R-:W-:-:S02]  /*4980*/  FSEL R119, R74, -INF , P1 ;  /* 0xff8000004a777808 */ /* 0x000fc40000800000 */
[----:B------:R-:W-:Y:S02]  /*4990*/  FMNMX.FTZ R2, R186, R2, !PT ;  /* 0x00000002ba027209 */ /* 0x000fe40007810000 */
[----:B------:R-:W-:Y:S02]  /*49a0*/  FMNMX.FTZ R72, R232, R72, !PT ;  /* 0x00000048e8487209 */ /* 0x000fe40007810000 */
[----:B------:R-:W-:Y:S02]  /*49b0*/  ISETP.GT.AND P2, PT, R0, 0x58, PT ;  /* 0x000000580000780c */ /* 0x000fe40003f44270 */
[----:B------:R-:W-:Y:S02]  /*49c0*/  FSEL R251, R75, -INF , P0 ;  /* 0xff8000004bfb7808 */ /* 0x000fe40000000000 */
[----:B------:R-:W-:Y:S02]  /*49d0*/  FMNMX.FTZ R2, R119, R2, !PT ;  /* 0x0000000277027209 */ /* 0x000fe40007810000 */
        /* <DEDUP_REMOVED lines=8> */
[----:B------:R-:W-:Y:S01]  /*4a60*/  LDSM.16.MT88.4 R60, [R225] ;  /* 0x00000000e13c783b */ /* 0x000fe20000004200 */
[----:B------:R-:W-:Y:S02]  /*4a70*/  FSEL R226, R23, -INF , P5 ;  /* 0xff80000017e27808 */ /* 0x000fe40002800000 */
[----:B------:R-:W-:Y:S02]  /*4a80*/  FMNMX.FTZ R72, R229, R72, !PT ;  /* 0x00000048e5487209 */ /* 0x000fe40007810000 */
[----:B------:R-:W-:Y:S02]  /*4a90*/  ISETP.GT.AND P1, PT, R0, 0x61, PT ;  /* 0x000000610000780c */ /* 0x000fe40003f24270 */
[----:B------:R-:W-:Y:S02]  /*4aa0*/  FSEL R157, R28, -INF , P0 ;  /* 0xff8000001c9d7808 */ /* 0x000fe40000000000 */
[----:B------:R-:W-:-:S02]  /*4ab0*/  FMNMX.FTZ R2, R69, R2, !PT ;  /* 0x0000000245027209 */ /* 0x000fc40007810000 */
[----:B------:R-:W-:Y:S02]  /*4ac0*/  FMNMX.FTZ R72, R226, R72, !PT ;  /* 0x00000048e2487209 */ /* 0x000fe40007810000 */
[C---:B------:R-:W-:Y:S02]  /*4ad0*/  ISETP.GT.AND P0, PT, R0.reuse, 0x68, PT ;  /* 0x000000680000780c */ /* 0x040fe40003f04270 */
[----:B------:R-:W-:Y:S01]  /*4ae0*/  FSEL R244, R27, -INF , P1 ;  /* 0xff8000001bf47808 */ /* 0x000fe20000800000 */
[----:B------:R-:W1:Y:S01]  /*4af0*/  SHFL.BFLY PT, R3, R72, 0x2, 0x1f ;  /* 0x0c401f0048037f89 */ /* 0x000e6200000e0000 */
[----:B------:R-:W-:Y:S02]  /*4b00*/  FMNMX.FTZ R2, R157, R2, !PT ;  /* 0x000000029d027209 */ /* 0x000fe40007810000 */
[----:B------:R-:W-:Y:S02]  /*4b10*/  ISETP.GT.AND P1, PT, R0, 0x69, PT ;  /* 0x000000690000780c */ /* 0x000fe40003f24270 */
[----:B------:R-:W-:-:S02]  /*4b20*/  FSEL R252, R26, -INF , P0 ;  /* 0xff8000001afc7808 */ /* 0x000fc40000000000 */
[----:B------:R-:W-:Y:S02]  /*4b30*/  FMNMX.FTZ R0, R244, R2, !PT ;  /* 0x00000002f4007209 */ /* 0x000fe40007810000 */
[----:B------:R-:W-:Y:S02]  /*4b40*/  FSEL R250, R25, -INF , P1 ;  /* 0xff80000019fa7808 */ /* 0x000fe40000800000 */
[----:B------:R-:W-:-:S04]  /*4b50*/  FMNMX.FTZ R0, R252, R0, !PT ;  /* 0x00000000fc007209 */ /* 0x000fc80007810000 */
[----:B------:R-:W-:-:S05]  /*4b60*/  FMNMX.FTZ R0, R250, R0, !PT ;  /* 0x00000000fa007209 */ /* 0x000fca0007810000 */
[----:B------:R-:W2:Y:S01]  /*4b70*/  SHFL.BFLY PT, R2, R0, 0x2, 0x1f ;  /* 0x0c401f0000027f89 */ /* 0x000ea200000e0000 */
[----:B-1----:R-:W-:-:S05]  /*4b80*/  FMNMX.FTZ R72, R72, R3, !PT ;  /* 0x0000000348487209 */ /* 0x002fca0007810000 */
[----:B------:R-:W1:Y:S01]  /*4b90*/  SHFL.BFLY PT, R3, R72, 0x1, 0x1f ;  /* 0x0c201f0048037f89 */ /* 0x000e6200000e0000 */
[----:B--2---:R-:W-:-:S05]  /*4ba0*/  FMNMX.FTZ R0, R0, R2, !PT ;  /* 0x0000000200007209 */ /* 0x004fca0007810000 */
[----:B------:R-:W2:Y:S01]  /*4bb0*/  SHFL.BFLY PT, R70, R0, 0x1, 0x1f ;  /* 0x0c201f0000467f89 */ /* 0x000ea200000e0000 */
[----:B-1----:R-:W-:-:S04]  /*4bc0*/  FMNMX.FTZ R72, R72, R3, !PT ;  /* 0x0000000348487209 */ /* 0x002fc80007810000 */
[C---:B------:R-:W-:Y:S01]  /*4bd0*/  FSETP.NEU.FTZ.AND P0, PT, R72.reuse, -INF , PT ;  /* 0xff8000004800780b */ /* 0x040fe20003f1d000 */
[----:B------:R-:W-:-:S05]  /*4be0*/  FMUL.FTZ R4, R72, c[0x0][0x2d0] ;  /* 0x0000b40048047a20 */ /* 0x000fca0000410000 */
[----:B------:R-:W-:-:S05]  /*4bf0*/  FSEL R4, R4, RZ, P0 ;  /* 0x000000ff04047208 */ /* 0x000fca0000000000 */
[----:B------:R-:W-:-:S04]  /*4c00*/  FFMA.FTZ R2, R8, c[0x0][0x2d0], -R4 ;  /* 0x0000b40008027a23 */ /* 0x000fc80000010804 */
[----:B------:R1:W-:Y:S01]  /*4c10*/  MUFU.EX2 R243, R2 ;  /* 0x0000000200f37308 */ /* 0x0003e20000000800 */
[----:B--2---:R-:W-:Y:S01]  /*4c20*/  FMNMX.FTZ R70, R0, R70, !PT ;  /* 0x0000004600467209 */ /* 0x004fe20007810000 */
[----:B------:R-:W-:-:S03]  /*4c30*/  FFMA.FTZ R0, R9, c[0x0][0x2d0], -R4 ;  /* 0x0000b40009007a23 */ /* 0x000fc60000010804 */
[C---:B------:R-:W-:Y:S01]  /*4c40*/  FSETP.NEU.FTZ.AND P0, PT, R70.reuse, -INF , PT ;  /* 0xff8000004600780b */ /* 0x040fe20003f1d000 */
[----:B------:R-:W-:Y:S02]  /*4c50*/  FMUL.FTZ R3, R70, c[0x0][0x2d0] ;  /* 0x0000b40046037a20 */ /* 0x000fe40000410000 */
[----:B------:R2:W3:Y:S03]  /*4c60*/  MUFU.EX2 R47, R0 ;  /* 0x00000000002f7308 */ /* 0x0004e60000000800 */
[----:B------:R-:W-:Y:S01]  /*4c70*/  FSEL R3, R3, RZ, P0 ;  /* 0x000000ff03037208 */ /* 0x000fe20000000000 */
[----:B-1----:R-:W1:Y:S01]  /*4c80*/  SHFL.IDX PT, R2, R5, RZ, 0x1c1f ;  /* 0x001c1fff05027589 */ /* 0x002e6200000e0000 */
[----:B--2---:R-:W-:Y:S01]  /*4c90*/  FFMA.FTZ R0, R14, c[0x0][0x2d0], -R4 ;  /* 0x0000b4000e007a23 */ /* 0x004fe20000010804 */
[----:B---3--:R-:W-:-:S03]  /*4ca0*/  F2FP.BF16.PACK_AB R8, R47, R243 ;  /* 0x000000f32f08723e */ /* 0x008fc600000010ff */
[----:B------:R2:W-:Y:S01]  /*4cb0*/  MUFU.EX2 R248, R0 ;  /* 0x0000000000f87308 */ /* 0x0005e20000000800 */
[----:B-1----:R-:W-:Y:S02]  /*4cc0*/  IMAD.IADD R2, R6, 0x1, R2 ;  /* 0x0000000106027824 */ /* 0x002fe400078e0202 */
[----:B--2---:R-:W-:-:S03]  /*4cd0*/  FFMA.FTZ R0, R15, c[0x0][0x2d0], -R4 ;  /* 0x0000b4000f007a23 */ /* 0x004fc60000010804 */
[----:B------:R-:W-:Y:S02]  /*4ce0*/  IMNMX R2, R7, R2, PT ;  /* 0x0000000207027217 */ /* 0x000fe40003800200 */
[----:B------:R1:W2:Y:S02]  /*4cf0*/  MUFU.EX2 R247, R0 ;  /* 0x0000000000f77308 */ /* 0x0002a40000000800 */
[C---:B------:R-:W-:Y:S02]  /*4d00*/  ISETP.GT.AND P1, PT, R2.reuse, RZ, PT ;  /* 0x000000ff0200720c */ /* 0x040fe40003f24270 */
[C---:B------:R-:W-:Y:S02]  /*4d10*/  ISETP.GT.AND P0, PT, R2.reuse, 0x1, PT ;  /* 0x000000010200780c */ /* 0x040fe40003f04270 */
[C---:B------:R-:W-:Y:S02]  /*4d20*/  ISETP.GT.AND P5, PT, R2.reuse, 0x8, PT ;  /* 0x000000080200780c */ /* 0x040fe40003fa4270 */
[----:B------:R-:W-:-:S02]  /*4d30*/  ISETP.GT.AND P3, PT, R2, 0x9, PT ;  /* 0x000000090200780c */ /* 0x000fc40003f64270 */
[----:B------:R-:W-:Y:S01]  /*4d40*/  ISETP.GT.AND P2, PT, R2, 0x10, PT ;  /* 0x000000100200780c */ /* 0x000fe20003f44270 */
[----:B-1----:R-:W-:Y:S01]  /*4d50*/  FFMA.FTZ R0, R10, c[0x0][0x2d0], -R3 ;  /* 0x0000b4000a007a23 */ /* 0x002fe20000010803 */
[----:B--2---:R-:W-:-:S03]  /*4d60*/  F2FP.BF16.PACK_AB R10, R247, R248 ;  /* 0x000000f8f70a723e */ /* 0x004fc600000010ff */
        /* <DEDUP_REMOVED lines=11> */
[C---:B------:R-:W-:Y:S08]  /*4e20*/  HMMA.16816.F32.BF16 R40, R8.reuse, R48, RZ ;  /* 0x000000300828723c */ /* 0x040ff000000418ff */
[----:B------:R-:W-:Y:S01]  /*4e30*/  HMMA.16816.F32.BF16 R36, R8, R52, RZ ;  /* 0x000000340824723c */ /* 0x000fe200000418ff */
[----:B-1----:R-:W-:-:S04]  /*4e40*/  FFMA.FTZ R0, R18, c[0x0][0x2d0], -R4 ;  /* 0x0000b40012007a23 */ /* 0x002fc80000010804 */
[----:B------:R1:W2:Y:S03]  /*4e50*/  MUFU.EX2 R97, R0 ;  /* 0x0000000000617308 */ /* 0x0002a60000000800 */
[C---:B------:R-:W-:Y:S08]  /*4e60*/  HMMA.16816.F32.BF16 R32, R8.reuse, R60, RZ ;  /* 0x0000003c0820723c */ /* 0x040ff000000418ff */
[----:B------:R-:W-:Y:S01]  /*4e70*/  HMMA.16816.F32.BF16 R28, R8, R84, RZ ;  /* 0x00000054081c723c */ /* 0x000fe200000418ff */
[----:B-1----:R-:W-:-:S07]  /*4e80*/  FFMA.FTZ R0, R19, c[0x0][0x2d0], -R4 ;  /* 0x0000b40013007a23 */ /* 0x002fce0000010804 */
[C---:B------:R-:W-:Y:S01]  /*4e90*/  HMMA.16816.F32.BF16 R24, R8.reuse, R50, RZ ;  /* 0x000000320818723c */ /* 0x040fe200000418ff */
[----:B------:R1:W-:Y:S07]  /*4ea0*/  MUFU.EX2 R220, R0 ;  /* 0x0000000000dc7308 */ /* 0x0003ee0000000800 */
[----:B------:R-:W-:Y:S01]  /*4eb0*/  HMMA.16816.F32.BF16 R12, R8, R86, RZ ;  /* 0x00000056080c723c */ /* 0x000fe200000418ff */
[----:B-1----:R-:W-:-:S04]  /*4ec0*/  FFMA.FTZ R0, R21, c[0x0][0x2d0], -R4 ;  /* 0x0000b40015007a23 */ /* 0x002fc80000010804 */
[----:B------:R1:W-:Y:S02]  /*4ed0*/  MUFU.EX2 R219, R0 ;  /* 0x0000000000db7308 */ /* 0x0003e40000000800 */
[--C-:B-1----:R-:W-:Y:S02]  /*4ee0*/  FFMA.FTZ R0, R17, c[0x0][0x2d0], -R3.reuse ;  /* 0x0000b40011007a23 */ /* 0x102fe40000010803 */
[----:B------:R-:W-:Y:S04]  /*4ef0*/  HMMA.16816.F32.BF16 R16, R8, R62, RZ ;  /* 0x0000003e0810723c */ /* 0x000fe800000418ff */
[----:B------:R1:W-:Y:S02]  /*4f00*/  MUFU.EX2 R242, R0 ;  /* 0x0000000000f27308 */ /* 0x0003e40000000800 */
[----:B-1----:R-:W-:-:S06]  /*4f10*/  FFMA.FTZ R0, R20, c[0x0][0x2d0], -R3 ;  /* 0x0000b40014007a23 */ /* 0x002fcc0000010803 */
[----:B------:R1:W3:Y:S02]  /*4f20*/  MUFU.EX2 R96, R0 ;  /* 0x0000000000607308 */ /* 0x0002e40000000800 */
[----:B-1----:R-:W-:Y:S02]  /*4f30*/  FFMA.FTZ R0, R22, c[0x0][0x2d0], -R3 ;  /* 0x0000b40016007a23 */ /* 0x002fe40000010803 */
[----:B------:R-:W-:Y:S04]  /*4f40*/  HMMA.16816.F32.BF16 R20, R8, R54, RZ ;  /* 0x000000360814723c */ /* 0x000fe800000418ff */
[----:B------:R1:W-:Y:S03]  /*4f50*/  MUFU.EX2 R221, R0 ;  /* 0x0000000000dd7308 */ /* 0x0003e60000000800 */
[----:B--2---:R-:W-:-:S02]  /*4f60*/  F2FP.BF16.PACK_AB R8, R97, R245 ;  /* 0x000000f56108723e */ /* 0x004fc400000010ff */
[----:B---3--:R-:W-:Y:S02]  /*4f70*/  F2FP.BF16.PACK_AB R9, R96, R242 ;  /* 0x000000f26009723e */ /* 0x008fe400000010ff */
[----:B------:R-:W-:Y:S01]  /*4f80*/  F2FP.BF16.PACK_AB R10, R219, R220 ;  /* 0x000000dcdb0a723e */ /* 0x000fe200000010ff */
[----:B-1----:R-:W-:-:S04]  /*4f90*/  FFMA.FTZ R0, R44, c[0x0][0x2d0], -R3 ;  /* 0x0000b4002c007a23 */ /* 0x002fc80000010803 */
[----:B------:R1:W2:Y:S02]  /*4fa0*/  MUFU.EX2 R218, R0 ;  /* 0x0000000000da7308 */ /* 0x0002a40000000800 */
[----:B-1----:R-:W1:Y:S01]  /*4fb0*/  SHFL.IDX PT, R0, R5, 0x1, 0x1c1f ;  /* 0x003c1f0005007f89 */ /* 0x002e6200000e0000 */
[----:B--2---:R-:W-:-:S07]  /*4fc0*/  F2FP.BF16.PACK_AB R11, R218, R221 ;  /* 0x000000ddda0b723e */ /* 0x004fce00000010ff */
[C---:B------:R-:W-:Y:S08]  /*4fd0*/  HMMA.16816.F32.BF16 R132, R8.reuse, R56, R40 ;  /* 0x000000380884723c */ /* 0x040ff00000041828 */
[----:B------:R-:W-:Y:S01]  /*4fe0*/  HMMA.16816.F32.BF16 R164, R8, R76, R36 ;  /* 0x0000004c08a4723c */ /* 0x000fe20000041824 */
[----:B-1----:R-:W-:-:S07]  /*4ff0*/  IMAD.IADD R0, R6, 0x1, R0 ;  /* 0x0000000106007824 */ /* 0x002fce00078e0200 */
[----:B------:R-:W-:Y:S01]  /*5000*/  HMMA.16816.F32.BF16 R180, R8, R80, R32 ;  /* 0x0000005008b4723c */ /* 0x000fe20000041820 */
[----:B------:R-:W-:Y:S02]  /*5010*/  IMNMX R0, R7, R0, PT ;  /* 0x0000000007007217 */ /* 0x000fe40003800200 */
[----:B------:R-:W-:-:S04]  /*5020*/  FSEL R7, R214, -INF , P1 ;  /* 0xff800000d6077808 */ /* 0x000fc80000800000 */
[----:B------:R-:W-:Y:S01]  /*5030*/  IMAD.MOV.U32 R32, RZ, RZ, R116 ;  /* 0x000000ffff207224 */ /* 0x000fe200078e0074 */
[C---:B------:R-:W-:Y:S01]  /*5040*/  HMMA.16816.F32.BF16 R176, R8.reuse, R88, R28 ;  /* 0x0000005808b0723c */ /* 0x040fe2000004181c */
[----:B------:R-:W-:Y:S01]  /*5050*/  ISETP.GT.AND P1, PT, R2, 0x11, PT ;  /* 0x000000110200780c */ /* 0x000fe20003f24270 */
[----:B------:R-:W-:Y:S02]  /*5060*/  IMAD.MOV.U32 R34, RZ, RZ, R219 ;  /* 0x000000ffff227224 */ /* 0x000fe400078e00db */
[----:B------:R-:W-:Y:S02]  /*5070*/  IMAD.MOV.U32 R33, RZ, RZ, R218 ;  /* 0x000000ffff217224 */ /* 0x000fe400078e00da */
[----:B------:R-:W-:Y:S02]  /*5080*/  IMAD.MOV.U32 R35, RZ, RZ, R243 ;  /* 0x000000ffff237224 */ /* 0x000fe400078e00f3 */
[----:B------:R-:W-:Y:S01]  /*5090*/  HMMA.16816.F32.BF16 R108, R8, R58, R24 ;  /* 0x0000003a086c723c */ /* 0x000fe20000041818 */
[----:B------:R-:W-:-:S02]  /*50a0*/  IMAD.MOV.U32 R31, RZ, RZ, R217 ;  /* 0x000000ffff1f7224 */ /* 0x000fc400078e00d9 */
[----:B------:R-:W-:Y:S02]  /*50b0*/  IMAD.MOV.U32 R30, RZ, RZ, R47 ;  /* 0x000000ffff1e7224 */ /* 0x000fe400078e002f */
[----:B------:R-:W-:-:S03]  /*50c0*/  IMAD.MOV.U32 R214, RZ, RZ, R32 ;  /* 0x000000ffffd67224 */ /* 0x000fc600078e0020 */
[C---:B------:R-:W-:Y:S08]  /*50d0*/  HMMA.16816.F32.BF16 R172, R8.reuse, R78, R20 ;  /* 0x0000004e08ac723c */ /* 0x040ff00000041814 */
[C---:B------:R-:W-:Y:S07]  /*50e0*/  HMMA.16816.F32.BF16 R168, R8.reuse, R82, R16 ;  /* 0x0000005208a8723c */ /* 0x040fee0000041810 */
[----:B------:R-:W-:Y:S01]  /*50f0*/  FSEL R17, R209, -INF , P3 ;  /* 0xff800000d1117808 */ /* 0x000fe20001800000 */
[----:B------:R-:W-:Y:S01]  /*5100*/  HMMA.16816.F32.BF16 R140, R8, R90, R12 ;  /* 0x0000005a088c723c */ /* 0x000fe2000004180c */
[----:B------:R-:W-:-:S02]  /*5110*/  FSEL R18, R206, -INF , P2 ;  /* 0xff800000ce127808 */ /* 0x000fc40001000000 */
[----:B------:R-:W-:Y:S01]  /*5120*/  FSEL R19, R205, -INF , P1 ;  /* 0xff800000cd137808 */ /* 0x000fe20000800000 */
[----:B------:R-:W-:Y:S01]  /*5130*/  IMAD.MOV.U32 R205, RZ, RZ, R97 ;  /* 0x000000ffffcd7224 */ /* 0x000fe200078e0061 */
[----:B------:R-:W-:Y:S02]  /*5140*/  ISETP.GT.AND P3, PT, R2, 0x20, PT ;  /* 0x000000200200780c */ /* 0x000fe40003f64270 */
[----:B------:R-:W-:Y:S01]  /*5150*/  FSEL R11, R213, -INF , P0 ;  /* 0xff800000d50b7808 */ /* 0x000fe20000000000 */
[----:B------:R-:W-:Y:S01]  /*5160*/  IMAD.MOV.U32 R213, RZ, RZ, R33 ;  /* 0x000000ffffd57224 */ /* 0x000fe200078e0021 */
[----:B------:R-:W-:Y:S01]  /*5170*/  FSEL R15, R210, -INF , P5 ;  /* 0xff800000d20f7808 */ /* 0x000fe20002800000 */
[----:B------:R-:W-:Y:S01]  /*5180*/  IMAD.MOV.U32 R210, RZ, RZ, R34 ;  /* 0x000000ffffd27224 */ /* 0x000fe200078e0022 */
[----:B------:R-:W-:Y:S02]  /*5190*/  FMNMX.FTZ R5, R7, R11, !PT ;  /* 0x0000000b07057209 */ /* 0x000fe40007810000 */
[----:B------:R-:W-:-:S02]  /*51a0*/  ISETP.GT.AND P0, PT, R2, 0x18, PT ;  /* 0x000000180200780c */ /* 0x000fc40003f04270 */
[----:B------:R-:W-:Y:S02]  /*51b0*/  FMNMX.FTZ R5, R15, R5, !PT ;  /* 0x000000050f057209 */ /* 0x000fe40007810000 */
[----:B------:R-:W-:Y:S02]  /*51c0*/  ISETP.GT.AND P5, PT, R2, 0x19, PT ;  /* 0x000000190200780c */ /* 0x000fe40003fa4270 */
[----:B------:R-:W-:Y:S02]  /*51d0*/  FMNMX.FTZ R5, R17, R5, !PT ;  /* 0x0000000511057209 */ /* 0x000fe40007810000 */
[----:B------:R-:W-:Y:S01]  /*51e0*/  FSEL R21, R202, -INF , P0 ;  /* 0xff800000ca157808 */ /* 0x000fe20000000000 */
[----:B------:R-:W-:Y:S01]  /*51f0*/  IMAD.MOV.U32 R202, RZ, RZ, R96 ;  /* 0x000000ffffca7224 */ /* 0x000fe200078e0060 */
[----:B------:R-:W-:Y:S01]  /*5200*/  FSEL R22, R201, -INF , P5 ;  /* 0xff800000c9167808 */ /* 0x000fe20002800000 */
[----:B------:R-:W-:Y:S01]  /*5210*/  IMAD.MOV.U32 R201, RZ, RZ, R93 ;  /* 0x000000ffffc97224 */ /* 0x000fe200078e005d */
[----:B------:R-:W-:-:S02]  /*5220*/  ISETP.GT.AND P2, PT, R2, 0x21, PT ;  /* 0x000000210200780c */ /* 0x000fc40003f44270 */
[C---:B------:R-:W-:Y:S02]  /*5230*/  ISETP.GT.AND P1, PT, R2.reuse, 0x28, PT ;  /* 0x000000280200780c */ /* 0x040fe40003f24270 */
[C---:B------:R-:W-:Y:S02]  /*5240*/  ISETP.GT.AND P0, PT, R2.reuse, 0x29, PT ;  /* 0x000000290200780c */ /* 0x040fe40003f04270 */
[----:B------:R-:W-:Y:S02]  /*5250*/  ISETP.GT.AND P5, PT, R2, 0x30, PT ;  /* 0x000000300200780c */ /* 0x000fe40003fa4270 */
[----:B------:R-:W-:Y:S02]  /*5260*/  FMNMX.FTZ R5, R18, R5, !PT ;  /* 0x0000000512057209 */ /* 0x000fe40007810000 */
[----:B------:R-:W-:Y:S01]  /*5270*/  FSEL R40, R198, -INF , P3 ;  /* 0xff800000c6287808 */ /* 0x000fe20001800000 */
[----:B------:R-:W-:Y:S01]  /*5280*/  IMAD.MOV.U32 R198, RZ, RZ, R242 ;  /* 0x000000ffffc67224 */ /* 0x000fe200078e00f2 */
[----:B------:R-:W-:Y:S01]  /*5290*/  FSEL R41, R197, -INF , P2 ;  /* 0xff800000c5297808 */ /* 0x000fe20001000000 */
[----:B------:R-:W-:Y:S01]  /*52a0*/  IMAD.MOV.U32 R197, RZ, RZ, R245 ;  /* 0x000000ffffc57224 */ /* 0x000fe200078e00f5 */
[----:B------:R-:W-:-:S02]  /*52b0*/  FSEL R42, R194, -INF , P1 ;  /* 0xff800000c22a7808 */ /* 0x000fc40000800000 */
[----:B------:R-:W-:Y:S02]  /*52c0*/  FSEL R43, R192, -INF , P0 ;  /* 0xff800000c02b7808 */ /* 0x000fe40000000000 */
[----:B------:R-:W-:Y:S02]  /*52d0*/  FSEL R112, R159, -INF , P5 ;  /* 0xff8000009f707808 */ /* 0x000fe40002800000 */
[----:B------:R-:W-:Y:S02]  /*52e0*/  FMNMX.FTZ R5, R19, R5, !PT ;  /* 0x0000000513057209 */ /* 0x000fe40007810000 */
[C---:B------:R-:W-:Y:S02]  /*52f0*/  ISETP.GT.AND P3, PT, R2.reuse, 0x31, PT ;  /* 0x000000310200780c */ /* 0x040fe40003f64270 */
[C---:B------:R-:W-:Y:S02]  /*5300*/  ISETP.GT.AND P2, PT, R2.reuse, 0x38, PT ;  /* 0x000000380200780c */ /* 0x040fe40003f44270 */
[----:B------:R-:W-:-:S02]  /*5310*/  ISETP.GT.AND P1, PT, R2, 0x39, PT ;  /* 0x000000390200780c */ /* 0x000fc40003f24270 */
[C---:B------:R-:W-:Y:S02]  /*5320*/  ISETP.GT.AND P0, PT, R2.reuse, 0x40, PT ;  /* 0x000000400200780c */ /* 0x040fe40003f04270 */
[----:B------:R-:W-:Y:S02]  /*5330*/  ISETP.GT.AND P5, PT, R2, 0x41, PT ;  /* 0x000000410200780c */ /* 0x000fe40003fa4270 */
[----:B------:R-:W-:Y:S02]  /*5340*/  FMNMX.FTZ R5, R21, R5, !PT ;  /* 0x0000000515057209 */ /* 0x000fe40007810000 */
[----:B------:R-:W-:Y:S02]  /*5350*/  FSEL R113, R158, -INF , P3 ;  /* 0xff8000009e717808 */ /* 0x000fe40001800000 */
[----:B------:R-:W-:Y:S02]  /*5360*/  FSEL R115, R153, -INF , P2 ;  /* 0xff80000099737808 */ /* 0x000fe40001000000 */
[----:B------:R-:W-:-:S02]  /*5370*/  FSEL R114, R152, -INF , P1 ;  /* 0xff80000098727808 */ /* 0x000fc40000800000 */
[----:B------:R-:W-:Y:S02]  /*5380*/  FSEL R118, R99, -INF , P0 ;  /* 0xff80000063767808 */ /* 0x000fe40000000000 */
[----:B------:R-:W-:Y:S02]  /*5390*/  FSEL R123, R98, -INF , P5 ;  /* 0xff800000627b7808 */ /* 0x000fe40002800000 */
[C---:B------:R-:W-:Y:S02]  /*53a0*/  ISETP.GT.AND P3, PT, R2.reuse, 0x48, PT ;  /* 0x000000480200780c */ /* 0x040fe40003f64270 */
[C---:B------:R-:W-:Y:S02]  /*53b0*/  ISETP.GT.AND P2, PT, R2.reuse, 0x49, PT ;  /* 0x000000490200780c */ /* 0x040fe40003f44270 */
[C---:B------:R-:W-:Y:S02]  /*53c0*/  ISETP.GT.AND P1, PT, R2.reuse, 0x50, PT ;  /* 0x000000500200780c */ /* 0x040fe40003f24270 */
[----:B------:R-:W-:-:S02]  /*53d0*/  ISETP.GT.AND P0, PT, R2, 0x51, PT ;  /* 0x000000510200780c */ /* 0x000fc40003f04270 */
[----:B------:R-:W-:Y:S02]  /*53e0*/  ISETP.GT.AND P5, PT, R2, 0x58, PT ;  /* 0x000000580200780c */ /* 0x000fe40003fa4270 */
[----:B------:R-:W-:Y:S02]  /*53f0*/  FMNMX.FTZ R5, R22, R5, !PT ;  /* 0x0000000516057209 */ /* 0x000fe40007810000 */
        /* <DEDUP_REMOVED lines=10> */
[----:B------:R-:W-:Y:S02]  /*54a0*/  FMNMX.FTZ R2, R40, R5, !PT ;  /* 0x0000000528027209 */ /* 0x000fe40007810000 */
[----:B------:R-:W-:Y:S02]  /*54b0*/  FSEL R125, R125, -INF , P3 ;  /* 0xff8000007d7d7808 */ /* 0x000fe40001800000 */
[----:B------:R-:W-:Y:S02]  /*54c0*/  FSEL R124, R65, -INF , P2 ;  /* 0xff800000417c7808 */ /* 0x000fe40001000000 */
[C---:B------:R-:W-:Y:S02]  /*54d0*/  ISETP.GT.AND P3, PT, R0.reuse, RZ, PT ;  /* 0x000000ff0000720c */ /* 0x040fe40003f64270 */
[----:B------:R-:W-:Y:S02]  /*54e0*/  ISETP.GT.AND P2, PT, R0, 0x1, PT ;  /* 0x000000010000780c */ /* 0x000fe40003f44270 */
[----:B------:R-:W-:-:S02]  /*54f0*/  FMNMX.FTZ R2, R41, R2, !PT ;  /* 0x0000000229027209 */ /* 0x000fc40007810000 */
[----:B------:R-:W-:Y:S02]  /*5500*/  FSEL R120, R64, -INF , P1 ;  /* 0xff80000040787808 */ /* 0x000fe40000800000 */
[----:B------:R-:W-:Y:S02]  /*5510*/  ISETP.GT.AND P1, PT, R0, 0x8, PT ;  /* 0x000000080000780c */ /* 0x000fe40003f24270 */
[----:B------:R-:W-:Y:S02]  /*5520*/  FMNMX.FTZ R2, R42, R2, !PT ;  /* 0x000000022a027209 */ /* 0x000fe40007810000 */
[----:B------:R-:W-:Y:S02]  /*5530*/  FSEL R10, R216, -INF , P3 ;  /* 0xff800000d80a7808 */ /* 0x000fe40001800000 */
[----:B------:R-:W-:Y:S01]  /*5540*/  FSEL R14, R215, -INF , P2 ;  /* 0xff800000d70e7808 */ /* 0x000fe20001000000 */
[----:B------:R-:W-:Y:S01]  /*5550*/  IMAD.MOV.U32 R215, RZ, RZ, R251 ;  /* 0x000000ffffd77224 */ /* 0x000fe200078e00fb */
[----:B------:R-:W-:-:S02]  /*5560*/  FSEL R117, R45, -INF , P0 ;  /* 0xff8000002d757808 */ /* 0x000fc40000000000 */
[----:B------:R-:W-:Y:S02]  /*5570*/  ISETP.GT.AND P0, PT, R0, 0x9, PT ;  /* 0x000000090000780c */ /* 0x000fe40003f04270 */
[----:B------:R-:W-:Y:S02]  /*5580*/  FMNMX.FTZ R2, R43, R2, !PT ;  /* 0x000000022b027209 */ /* 0x000fe40007810000 */
[----:B------:R-:W-:Y:S01]  /*5590*/  FSEL R13, R212, -INF , P1 ;  /* 0xff800000d40d7808 */ /* 0x000fe20000800000 */
[----:B------:R-:W-:Y:S01]  /*55a0*/  IMAD.MOV.U32 R212, RZ, RZ, R249 ;  /* 0x000000ffffd47224 */ /* 0x000fe200078e00f9 */
[----:B------:R-:W-:Y:S02]  /*55b0*/  FMNMX.FTZ R5, R10, R14, !PT ;  /* 0x0000000e0a057209 */ /* 0x000fe40007810000 */
[----:B------:R-:W-:Y:S02]  /*55c0*/  ISETP.GT.AND P2, PT, R0, 0x10, PT ;  /* 0x000000100000780c */ /* 0x000fe40003f44270 */
[----:B------:R-:W-:-:S02]  /*55d0*/  FMNMX.FTZ R2, R112, R2, !PT ;  /* 0x0000000270027209 */ /* 0x000fc40007810000 */
[----:B------:R-:W-:Y:S01]  /*55e0*/  FSEL R12, R211, -INF , P0 ;  /* 0xff800000d30c7808 */ /* 0x000fe20000000000 */
[----:B------:R-:W-:Y:S01]  /*55f0*/  IMAD.MOV.U32 R211, RZ, RZ, R248 ;  /* 0x000000ffffd37224 */ /* 0x000fe200078e00f8 */
[----:B------:R-:W-:Y:S02]  /*5600*/  FMNMX.FTZ R5, R13, R5, !PT ;  /* 0x000000050d057209 */ /* 0x000fe40007810000 */
[----:B------:R-:W-:Y:S02]  /*5610*/  ISETP.GT.AND P1, PT, R0, 0x11, PT ;  /* 0x000000110000780c */ /* 0x000fe40003f24270 */
[----:B------:R-:W-:Y:S02]  /*5620*/  FMNMX.FTZ R2, R113, R2, !PT ;  /* 0x0000000271027209 */ /* 0x000fe40007810000 */
[----:B------:R-:W-:Y:S01]  /*5630*/  FSEL R9, R208, -INF , P2 ;  /* 0xff800000d0097808 */ /* 0x000fe20001000000 */
[----:B------:R-:W-:Y:S01]  /*5640*/  IMAD.MOV.U32 R208, RZ, RZ, R223 ;  /* 0x000000ffffd07224 */ /* 0x000fe200078e00df */
[----:B------:R-:W-:-:S02]  /*5650*/  FMNMX.FTZ R5, R12, R5, !PT ;  /* 0x000000050c057209 */ /* 0x000fc40007810000 */
[C---:B------:R-:W-:Y:S02]  /*5660*/  ISETP.GT.AND P0, PT, R0.reuse, 0x18, PT ;  /* 0x000000180000780c */ /* 0x040fe40003f04270 */
        /* <DEDUP_REMOVED lines=14> */
[----:B------:R-:W-:Y:S02]  /*5750*/  ISETP.GT.AND P0, PT, R0, 0x21, PT ;  /* 0x000000210000780c */ /* 0x000fe40003f04270 */
[----:B------:R-:W-:Y:S02]  /*5760*/  FMNMX.FTZ R2, R123, R2, !PT ;  /* 0x000000027b027209 */ /* 0x000fe40007810000 */
[----:B------:R-:W-:Y:S01]  /*5770*/  FSEL R39, R200, -INF , P1 ;  /* 0xff800000c8277808 */ /* 0x000fe20000800000 */
[----:B------:R-:W-:Y:S01]  /*5780*/  IMAD.MOV.U32 R200, RZ, RZ, R244 ;  /* 0x000000ffffc87224 */ /* 0x000fe200078e00f4 */
[----:B------:R-:W-:Y:S02]  /*5790*/  FMNMX.FTZ R5, R20, R5, !PT ;  /* 0x0000000514057209 */ /* 0x000fe40007810000 */
[----:B------:R-:W-:Y:S02]  /*57a0*/  ISETP.GT.AND P2, PT, R0, 0x28, PT ;  /* 0x000000280000780c */ /* 0x000fe40003f44270 */
[----:B------:R-:W-:-:S02]  /*57b0*/  FMNMX.FTZ R2, R122, R2, !PT ;  /* 0x000000027a027209 */ /* 0x000fc40007810000 */
[----:B------:R-:W-:Y:S02]  /*57c0*/  FSEL R38, R199, -INF , P0 ;  /* 0xff800000c7267808 */ /* 0x000fe40000000000 */
[----:B------:R-:W-:Y:S02]  /*57d0*/  FMNMX.FTZ R5, R39, R5, !PT ;  /* 0x0000000527057209 */ /* 0x000fe40007810000 */
[----:B------:R-:W-:Y:S02]  /*57e0*/  ISETP.GT.AND P1, PT, R0, 0x29, PT ;  /* 0x000000290000780c */ /* 0x000fe40003f24270 */
[----:B------:R-:W-:Y:S02]  /*57f0*/  FMNMX.FTZ R2, R121, R2, !PT ;  /* 0x0000000279027209 */ /* 0x000fe40007810000 */
[----:B------:R-:W-:Y:S02]  /*5800*/  FSEL R37, R196, -INF , P2 ;  /* 0xff800000c4257808 */ /* 0x000fe40001000000 */
        /* <DEDUP_REMOVED lines=17> */
[----:B------:R-:W-:Y:S02]  /*5920*/  FSEL R69, R163, -INF , P1 ;  /* 0xff800000a3457808 */ /* 0x000fe40000800000 */
        /* <DEDUP_REMOVED lines=9> */
[----:B------:R-:W-:Y:S02]  /*59c0*/  FSEL R116, R46, -INF , P5 ;  /* 0xff8000002e747808 */ /* 0x000fe40002800000 */
[----:B------:R-:W-:Y:S02]  /*59d0*/  FMNMX.FTZ R2, R117, R2, !PT ;  /* 0x0000000275027209 */ /* 0x000fe40007810000 */
[----:B------:R-:W-:Y:S02]  /*59e0*/  ISETP.GT.AND P0, PT, R0, 0x48, PT ;  /* 0x000000480000780c */ /* 0x000fe40003f04270 */
[----:B------:R-:W-:Y:S02]  /*59f0*/  FSEL R155, R155, -INF , P1 ;  /* 0xff8000009b9b7808 */ /* 0x000fe40000800000 */
[----:B------:R-:W-:Y:S02]  /*5a00*/  FMNMX.FTZ R5, R156, R5, !PT ;  /* 0x000000059c057209 */ /* 0x000fe40007810000 */
[----:B------:R-:W-:-:S02]  /*5a10*/  FMNMX.FTZ R2, R116, R2, !PT ;  /* 0x0000000274027209 */ /* 0x000fc40007810000 */
[----:B------:R-:W-:Y:S02]  /*5a20*/  ISETP.GT.AND P1, PT, R0, 0x49, PT ;  /* 0x000000490000780c */ /* 0x000fe40003f24270 */
[----:B------:R-:W-:Y:S01]  /*5a30*/  FSEL R150, R150, -INF , P0 ;  /* 0xff80000096967808 */ /* 0x000fe20000000000 */
[----:B------:R-:W1:Y:S01]  /*5a40*/  SHFL.BFLY PT, R6, R2, 0x2, 0x1f ;  /* 0x0c401f0002067f89 */ /* 0x000e6200000e0000 */
[----:B------:R-:W-:Y:S02]  /*5a50*/  FMNMX.FTZ R5, R155, R5, !PT ;  /* 0x000000059b057209 */ /* 0x000fe40007810000 */
[----:B------:R-:W-:Y:S02]  /*5a60*/  ISETP.GT.AND P0, PT, R0, 0x50, PT ;  /* 0x000000500000780c */ /* 0x000fe40003f04270 */
[----:B------:R-:W-:Y:S02]  /*5a70*/  FSEL R149, R149, -INF , P1 ;  /* 0xff80000095957808 */ /* 0x000fe40000800000 */
[----:B------:R-:W-:-:S02]  /*5a80*/  FMNMX.FTZ R5, R150, R5, !PT ;  /* 0x0000000596057209 */ /* 0x000fc40007810000 */
[----:B------:R-:W-:Y:S02]  /*5a90*/  ISETP.GT.AND P1, PT, R0, 0x51, PT ;  /* 0x000000510000780c */ /* 0x000fe40003f24270 */
[----:B------:R-:W-:Y:S02]  /*5aa0*/  FSEL R148, R148, -INF , P0 ;  /* 0xff80000094947808 */ /* 0x000fe40000000000 */
        /* <DEDUP_REMOVED lines=16> */
[----:B-1----:R-:W-:Y:S02]  /*5bb0*/  FMNMX.FTZ R2, R2, R6, !PT ;  /* 0x0000000602027209 */ /* 0x002fe40007810000 */
[----:B------:R-:W-:Y:S02]  /*5bc0*/  ISETP.GT.AND P1, PT, R0, 0x69, PT ;  /* 0x000000690000780c */ /* 0x000fe40003f24270 */
[----:B------:R-:W-:Y:S01]  /*5bd0*/  FSEL R146, R146, -INF , P0 ;  /* 0xff80000092927808 */ /* 0x000fe20000000000 */
[----:B------:R-:W1:Y:S01]  /*5be0*/  SHFL.BFLY PT, R6, R2, 0x1, 0x1f ;  /* 0x0c201f0002067f89 */ /* 0x000e6200000e0000 */
[----:B------:R-:W-:Y:S02]  /*5bf0*/  FMNMX.FTZ R0, R147, R5, !PT ;  /* 0x0000000593007209 */ /* 0x000fe40007810000 */
[----:B------:R-:W-:Y:S02]  /*5c00*/  FSEL R145, R145, -INF , P1 ;  /* 0xff80000091917808 */ /* 0x000fe40000800000 */
[----:B------:R-:W-:-:S04]  /*5c10*/  FMNMX.FTZ R0, R146, R0, !PT ;  /* 0x0000000092007209 */ /* 0x000fc80007810000 */
[----:B------:R-:W-:-:S05]  /*5c20*/  FMNMX.FTZ R0, R145, R0, !PT ;  /* 0x0000000091007209 */ /* 0x000fca0007810000 */
[----:B------:R-:W2:Y:S01]  /*5c30*/  SHFL.BFLY PT, R5, R0, 0x2, 0x1f ;  /* 0x0c401f0000057f89 */ /* 0x000ea200000e0000 */
[----:B-1----:R-:W-:-:S04]  /*5c40*/  FMNMX.FTZ R74, R2, R6, !PT ;  /* 0x00000006024a7209 */ /* 0x002fc80007810000 */
[C---:B------:R-:W-:Y:S01]  /*5c50*/  FSETP.NEU.FTZ.AND P0, PT, R74.reuse, -INF , PT ;  /* 0xff8000004a00780b */ /* 0x040fe20003f1d000 */
[----:B------:R-:W-:-:S05]  /*5c60*/  FMUL.FTZ R2, R74, c[0x0][0x2d0] ;  /* 0x0000b4004a027a20 */ /* 0x000fca0000410000 */
[----:B------:R-:W-:Y:S02]  /*5c70*/  FSEL R2, R2, RZ, P0 ;  /* 0x000000ff02027208 */ /* 0x000fe40000000000 */
[----:B--2---:R-:W-:-:S03]  /*5c80*/  FMNMX.FTZ R0, R0, R5, !PT ;  /* 0x0000000500007209 */ /* 0x004fc60007810000 */
[--C-:B------:R-:W-:Y:S02]  /*5c90*/  FFMA.FTZ R5, R7, c[0x0][0x2d0], -R2.reuse ;  /* 0x0000b40007057a23 */ /* 0x100fe40000010802 */
[----:B------:R-:W-:Y:S01]  /*5ca0*/  IMAD.MOV.U32 R7, RZ, RZ, R35 ;  /* 0x000000ffff077224 */ /* 0x000fe200078e0023 */
[----:B------:R-:W1:Y:S01]  /*5cb0*/  SHFL.BFLY PT, R6, R0, 0x1, 0x1f ;  /* 0x0c201f0000067f89 */ /* 0x000e6200000e0000 */
[----:B------:R2:W-:Y:S02]  /*5cc0*/  MUFU.EX2 R158, R5 ;  /* 0x00000005009e7308 */ /* 0x0005e40000000800 */
[----:B--2---:R-:W-:-:S06]  /*5cd0*/  FFMA.FTZ R5, R11, c[0x0][0x2d0], -R2 ;  /* 0x0000b4000b057a23 */ /* 0x004fcc0000010802 */
[----:B------:R2:W-:Y:S01]  /*5ce0*/  MUFU.EX2 R157, R5 ;  /* 0x00000005009d7308 */ /* 0x0005e20000000800 */
[----:B-1----:R-:W-:Y:S01]  /*5cf0*/  FMNMX.FTZ R73, R0, R6, !PT ;  /* 0x0000000600497209 */ /* 0x002fe20007810000 */
[----:B------:R-:W-:-:S03]  /*5d00*/  IMAD.MOV.U32 R6, RZ, RZ, R31 ;  /* 0x000000ffff067224 */ /* 0x000fc600078e001f */
[C---:B------:R-:W-:Y:S01]  /*5d10*/  FSETP.NEU.FTZ.AND P0, PT, R73.reuse, -INF , PT ;  /* 0xff8000004900780b */ /* 0x040fe20003f1d000 */
[----:B------:R-:W-:-:S05]  /*5d20*/  FMUL.FTZ R0, R73, c[0x0][0x2d0] ;  /* 0x0000b40049007a20 */ /* 0x000fca0000410000 */
[----:B------:R-:W-:Y:S01]  /*5d30*/  FSEL R0, R0, RZ, P0 ;  /* 0x000000ff00007208 */ /* 0x000fe20000000000 */
[----:B--2---:R-:W-:-:S04]  /*5d40*/  FFMA.FTZ R5, R15, c[0x0][0x2d0], -R2 ;  /* 0x0000b4000f057a23 */ /* 0x004fc80000010802 */
[----:B------:R1:W-:Y:S02]  /*5d50*/  MUFU.EX2 R163, R5 ;  /* 0x0000000500a37308 */ /* 0x0003e40000000800 */
[----:B-1----:R-:W-:-:S06]  /*5d60*/  FFMA.FTZ R5, R17, c[0x0][0x2d0], -R2 ;  /* 0x0000b40011057a23 */ /* 0x002fcc0000010802 */
        /* <DEDUP_REMOVED lines=8> */
[----:B------:R1:W2:Y:S02]  /*5df0*/  MUFU.EX2 R29, R5 ;  /* 0x00000005001d7308 */ /* 0x0002a40000000800 */
[----:B-1----:R-:W-:Y:S01]  /*5e00*/  FFMA.FTZ R5, R10, c[0x0][0x2d0], -R0 ;  /* 0x0000b4000a057a23 */ /* 0x002fe20000010800 */
[----:B--2---:R-:W-:-:S05]  /*5e10*/  F2FP.BF16.PACK_AB R10, R29, R28 ;  /* 0x0000001c1d0a723e */ /* 0x004fca00000010ff */
[----:B------:R1:W-:Y:S02]  /*5e20*/  MUFU.EX2 R160, R5 ;  /* 0x0000000500a07308 */ /* 0x0003e40000000800 */
[----:B-1----:R-:W-:Y:S01]  /*5e30*/  FFMA.FTZ R5, R14, c[0x0][0x2d0], -R0 ;  /* 0x0000b4000e057a23 */ /* 0x002fe20000010800 */
[----:B------:R-:W-:-:S05]  /*5e40*/  F2FP.BF16.PACK_AB R14, R209, R163 ;  /* 0x000000a3d10e723e */ /* 0x000fca00000010ff */
        /* <DEDUP_REMOVED lines=10> */
[----:B------:R-:W-:Y:S01]  /*5ef0*/  HMMA.16816.F32.BF16 R24, R12, R48, RZ ;  /* 0x000000300c18723c */ /* 0x000fe200000418ff */
[----:B-1----:R-:W-:Y:S01]  /*5f00*/  FFMA.FTZ R5, R8, c[0x0][0x2d0], -R0 ;  /* 0x0000b40008057a23 */ /* 0x002fe20000010800 */
[----:B------:R-:W-:-:S04]  /*5f10*/  F2FP.BF16.PACK_AB R8, R218, R219 ;  /* 0x000000dbda08723e */ /* 0x000fc800000010ff */
[----:B------:R1:W2:Y:S02]  /*5f20*/  MUFU.EX2 R243, R5 ;  /* 0x0000000500f37308 */ /* 0x0002a40000000800 */
[--C-:B-1----:R-:W-:Y:S01]  /*5f30*/  FFMA.FTZ R5, R16, c[0x0][0x2d0], -R0.reuse ;  /* 0x0000b40010057a23 */ /* 0x102fe20000010800 */
[----:B--2---:R-:W-:Y:S01]  /*5f40*/  F2FP.BF16.PACK_AB R9, R243, R217 ;  /* 0x000000d9f309723e */ /* 0x004fe200000010ff */
[----:B------:R-:W-:Y:S04]  /*5f50*/  HMMA.16816.F32.BF16 R16, R12, R60, RZ ;  /* 0x0000003c0c10723c */ /* 0x000fe800000418ff */
[----:B------:R1:W-:Y:S02]  /*5f60*/  MUFU.EX2 R244, R5 ;  /* 0x0000000500f47308 */ /* 0x0003e40000000800 */
[----:B-1----:R-:W-:-:S02]  /*5f70*/  FFMA.FTZ R5, R20, c[0x0][0x2d0], -R0 ;  /* 0x0000b40014057a23 */ /* 0x002fc40000010800 */
[----:B------:R-:W-:Y:S04]  /*5f80*/  HMMA.16816.F32.BF16 R20, R12, R52, RZ ;  /* 0x000000340c14723c */ /* 0x000fe800000418ff */
[----:B------:R1:W2:Y:S02]  /*5f90*/  MUFU.EX2 R206, R5 ;  /* 0x0000000500ce7308 */ /* 0x0002a40000000800 */
[----:B-1----:R-:W-:Y:S01]  /*5fa0*/  FFMA.FTZ R5, R40, c[0x0][0x2d0], -R2 ;  /* 0x0000b40028057a23 */ /* 0x002fe20000010802 */
[----:B--2---:R-:W-:-:S05]  /*5fb0*/  F2FP.BF16.PACK_AB R11, R206, R244 ;  /* 0x000000f4ce0b723e */ /* 0x004fca00000010ff */
[----:B------:R1:W-:Y:S04]  /*5fc0*/  MUFU.EX2 R223, R5 ;  /* 0x0000000500df7308 */ /* 0x0003e80000000800 */
[----:B------:R-:W-:Y:S07]  /*5fd0*/  HMMA.16816.F32.BF16 R92, R8, R80, R16 ;  /* 0x00000050085c723c */ /* 0x000fee0000041810 */
[----:B------:R-:W-:Y:S01]  /*5fe0*/  IMAD.MOV.U32 R80, RZ, RZ, R221 ;  /* 0x000000ffff507224 */ /* 0x000fe200078e00dd */
[----:B------:R-:W-:Y:S01]  /*5ff0*/  HMMA.16816.F32.BF16 R16, R12, R84, RZ ;  /* 0x000000540c10723c */ /* 0x000fe200000418ff */
[----:B------:R-:W-:-:S02]  /*6000*/  IMAD.MOV.U32 R81, RZ, RZ, R28 ;  /* 0x000000ffff517224 */ /* 0x000fc400078e001c */
[----:B-1----:R-:W-:-:S04]  /*6010*/  FFMA.FTZ R5, R41, c[0x0][0x2d0], -R2 ;  /* 0x0000b40029057a23 */ /* 0x002fc80000010802 */
[----:B------:R-:W-:Y:S01]  /*6020*/  IMAD.MOV.U32 R85, RZ, RZ, R220 ;  /* 0x000000ffff557224 */ /* 0x000fe200078e00dc */
[----:B------:R1:W2:Y:S01]  /*6030*/  MUFU.EX2 R242, R5 ;  /* 0x0000000500f27308 */ /* 0x0002a20000000800 */
[C---:B------:R-:W-:Y:S07]  /*6040*/  HMMA.16816.F32.BF16 R64, R8.reuse, R76, R20 ;  /* 0x0000004c0840723c */ /* 0x040fee0000041814 */
[----:B------:R-:W-:Y:S01]  /*6050*/  IMAD.MOV.U32 R77, RZ, RZ, R29 ;  /* 0x000000ffff4d7224 */ /* 0x000fe200078e001d */
[----:B------:R-:W-:Y:S01]  /*6060*/  HMMA.16816.F32.BF16 R44, R8, R56, R24 ;  /* 0x00000038082c723c */ /* 0x000fe20000041818 */
[----:B------:R-:W-:-:S02]  /*6070*/  IMAD.MOV.U32 R76, RZ, RZ, R30 ;  /* 0x000000ffff4c7224 */ /* 0x000fc400078e001e */
[----:B-1----:R-:W-:-:S05]  /*6080*/  FFMA.FTZ R5, R42, c[0x0][0x2d0], -R2 ;  /* 0x0000b4002a057a23 */ /* 0x002fca0000010802 */
[----:B------:R-:W-:Y:S01]  /*6090*/  HMMA.16816.F32.BF16 R28, R12, R50, RZ ;  /* 0x000000320c1c723c */ /* 0x000fe200000418ff */
[----:B------:R1:W-:Y:S07]  /*60a0*/  MUFU.EX2 R193, R5 ;  /* 0x0000000500c17308 */ /* 0x0003ee0000000800 */
[----:B------:R-:W-:Y:S01]  /*60b0*/  HMMA.16816.F32.BF16 R96, R8, R88, R16 ;  /* 0x000000580860723c */ /* 0x000fe20000041810 */
[----:B------:R-:W3:Y:S07]  /*60c0*/  LDSM.16.MT88.4 R16, [R224+0x1000] ;  /* 0x00100000e010783b */ /* 0x000eee0000004200 */
[----:B------:R-:W-:Y:S01]  /*60d0*/  HMMA.16816.F32.BF16 R24, R12, R54, RZ ;  /* 0x000000360c18723c */ /* 0x000fe200000418ff */
[----:B-1----:R-:W-:-:S04]  /*60e0*/  FFMA.FTZ R5, R43, c[0x0][0x2d0], -R2 ;  /* 0x0000b4002b057a23 */ /* 0x002fc80000010802 */
[----:B------:R1:W4:Y:S03]  /*60f0*/  MUFU.EX2 R194, R5 ;  /* 0x0000000500c27308 */ /* 0x0003260000000800 */
[C---:B------:R-:W-:Y:S08]  /*6100*/  HMMA.16816.F32.BF16 R20, R12.reuse, R62, RZ ;  /* 0x0000003e0c14723c */ /* 0x040ff000000418ff */
[----:B------:R-:W-:Y:S01]  /*6110*/  HMMA.16816.F32.BF16 R12, R12, R86, RZ ;  /* 0x000000560c0c723c */ /* 0x000fe200000418ff */
[----:B-1----:R-:W-:-:S07]  /*6120*/  FFMA.FTZ R5, R39, c[0x0][0x2d0], -R0 ;  /* 0x0000b40027057a23 */ /* 0x002fce0000010800 */
[C---:B------:R-:W-:Y:S01]  /*6130*/  HMMA.16816.F32.BF16 R32, R8.reuse, R58, R28 ;  /* 0x0000003a0820723c */ /* 0x040fe2000004181c */
[----:B------:R1:W-:Y:S07]  /*6140*/  MUFU.EX2 R222, R5 ;  /* 0x0000000500de7308 */ /* 0x0003ee0000000800 */
[C---:B------:R-:W-:Y:S01]  /*6150*/  HMMA.16816.F32.BF16 R60, R8.reuse, R78, R24 ;  /* 0x0000004e083c723c */ /* 0x040fe20000041818 */
[----:B------:R-:W3:Y:S07]  /*6160*/  LDSM.16.MT88.4 R24, [R228+0x1000] ;  /* 0x00100000e418783b */ /* 0x000eee0000004200 */
[----:B------:R-:W-:Y:S01]  /*6170*/  HMMA.16816.F32.BF16 R56, R8, R82, R20 ;  /* 0x000000520838723c */ /* 0x000fe20000041814 */
[----:B------:R-:W3:Y:S01]  /*6180*/  LDSM.16.MT88.4 R20, [R225+0x1000] ;  /* 0x00100000e114783b */ /* 0x000ee20000004200 */
[----:B-1----:R-:W-:-:S04]  /*6190*/  FFMA.FTZ R5, R38, c[0x0][0x2d0], -R0 ;  /* 0x0000b40026057a23 */ /* 0x002fc80000010800 */
[----:B------:R1:W1:Y:S02]  /*61a0*/  MUFU.EX2 R192, R5 ;  /* 0x0000000500c07308 */ /* 0x0002640000000800 */
[----:B------:R-:W-:Y:S07]  /*61b0*/  HMMA.16816.F32.BF16 R28, R8, R90, R12 ;  /* 0x0000005a081c723c */ /* 0x000fee000004180c */
[----:B--2---:R-:W-:Y:S02]  /*61c0*/  F2FP.BF16.PACK_AB R12, R242, R223 ;  /* 0x000000dff20c723e */ /* 0x004fe400000010ff */
[----:B----4-:R-:W-:Y:S01]  /*61d0*/  F2FP.BF16.PACK_AB R14, R194, R193 ;  /* 0x000000c1c20e723e */ /* 0x010fe200000010ff */
[----:B-1----:R-:W-:Y:S01]  /*61e0*/  FFMA.FTZ R5, R37, c[0x0][0x2d0], -R0 ;  /* 0x0000b40025057a23 */ /* 0x002fe20000010800 */
[----:B------:R-:W-:-:S03]  /*61f0*/  F2FP.BF16.PACK_AB R13, R192, R222 ;  /* 0x000000dec00d723e */ /* 0x000fc600000010ff */
        /* <DEDUP_REMOVED lines=25> */
[----:B-1----:R-:W-:Y:S02]  /*6390*/  FFMA.FTZ R5, R100, c[0x0][0x2d0], -R3 ;  /* 0x0000b40064057a23 */ /* 0x002fe40000010803 */
[----:B------:R-:W-:Y:S04]  /*63a0*/  HMMA.16816.F32.BF16 R100, R12, R26, R60 ;  /* 0x0000001a0c64723c */ /* 0x000fe8000004183c */
[----:B------:R-:W1:Y:S02]  /*63b0*/  MUFU.EX2 R247, R5 ;  /* 0x0000000500f77308 */ /* 0x000e640000000800 */
[----:B-1----:R-:W-:Y:S01]  /*63c0*/  F2FP.BF16.PACK_AB R11, R247, R246 ;  /* 0x000000f6f70b723e */ /* 0x002fe200000010ff */
[----:B------:R-:W-:-:S06]  /*63d0*/  FFMA.FTZ R5, R112, c[0x0][0x2d0], -R2 ;  /* 0x0000b40070057a23 */ /* 0x000fcc0000010802 */
[C---:B------:R-:W-:Y:S08]  /*63e0*/  HMMA.16816.F32.BF16 R48, R8.reuse, R16, R132 ;  /* 0x000000100830723c */ /* 0x040ff00000041884 */
[C---:B------:R-:W-:Y:S01]  /*63f0*/  HMMA.16816.F32.BF16 R52, R8.reuse, R18, R108 ;  /* 0x000000120834723c */ /* 0x040fe2000004186c */
[----:B------:R-:W1:Y:S07]  /*6400*/  LDSM.16.MT88.4 R16, [R227+0x1000] ;  /* 0x00100000e310783b */ /* 0x000e6e0000004200 */
[C---:B------:R-:W-:Y:S07]  /*6410*/  HMMA.16816.F32.BF16 R88, R8.reuse, R22, R168 ;  /* 0x000000160858723c */ /* 0x040fee00000418a8 */
[----:B------:R-:W-:Y:S01]  /*6420*/  IMAD.MOV.U32 R170, RZ, RZ, R212 ;  /* 0x000000ffffaa7224 */ /* 0x000fe200078e00d4 */
[----:B------:R-:W-:Y:S01]  /*6430*/  HMMA.16816.F32.BF16 R32, R8, R24, R164 ;  /* 0x000000180820723c */ /* 0x000fe200000418a4 */
[----:B------:R2:W-:Y:S01]  /*6440*/  MUFU.EX2 R212, R5 ;  /* 0x0000000500d47308 */ /* 0x0005e20000000800 */
[----:B------:R-:W-:-:S02]  /*6450*/  IMAD.MOV.U32 R171, RZ, RZ, R215 ;  /* 0x000000ffffab7224 */ /* 0x000fc400078e00d7 */
[----:B------:R-:W-:Y:S02]  /*6460*/  IMAD.MOV.U32 R169, RZ, RZ, R207 ;  /* 0x000000ffffa97224 */ /* 0x000fe400078e00cf */
[----:B------:R-:W-:Y:S02]  /*6470*/  IMAD.MOV.U32 R168, RZ, RZ, R208 ;  /* 0x000000ffffa87224 */ /* 0x000fe400078e00d0 */
[----:B------:R-:W-:Y:S02]  /*6480*/  IMAD.MOV.U32 R167, RZ, RZ, R85 ;  /* 0x000000ffffa77224 */ /* 0x000fe400078e0055 */
[----:B------:R-:W-:Y:S01]  /*6490*/  HMMA.16816.F32.BF16 R84, R8, R20, R180 ;  /* 0x000000140854723c */ /* 0x000fe200000418b4 */
[----:B------:R-:W-:Y:S02]  /*64a0*/  IMAD.MOV.U32 R164, RZ, RZ, R202 ;  /* 0x000000ffffa47224 */ /* 0x000fe400078e00ca */
[----:B------:R-:W-:Y:S02]  /*64b0*/  IMAD.MOV.U32 R166, RZ, RZ, R80 ;  /* 0x000000ffffa67224 */ /* 0x000fe400078e0050 */
[----:B------:R-:W-:-:S02]  /*64c0*/  IMAD.MOV.U32 R165, RZ, RZ, R81 ;  /* 0x000000ffffa57224 */ /* 0x000fc400078e0051 */
[----:B--2---:R-:W-:Y:S01]  /*64d0*/  FFMA.FTZ R5, R113, c[0x0][0x2d0], -R2 ;  /* 0x0000b40071057a23 */ /* 0x004fe20000010802 */
[----:B------:R-:W-:Y:S01]  /*64e0*/  HMMA.16816.F32.BF16 R80, R12, R22, R56 ;  /* 0x000000160c50723c */ /* 0x000fe20000041838 */
[----:B------:R-:W-:Y:S01]  /*64f0*/  IMAD.MOV.U32 R181, RZ, RZ, R76 ;  /* 0x000000ffffb57224 */ /* 0x000fe200078e004c */
[----:B------:R-:W-:Y:S01]  /*6500*/  LDSM.16.MT88.4 R20, [R225+0x1800] ;  /* 0x00180000e114783b */ /* 0x000fe20000004200 */
[----:B------:R-:W-:Y:S02]  /*6510*/  IMAD.MOV.U32 R180, RZ, RZ, R77 ;  /* 0x000000ffffb47224 */ /* 0x000fe400078e004d */
[----:B------:R-:W-:Y:S02]  /*6520*/  IMAD.MOV.U32 R182, RZ, RZ, R199 ;  /* 0x000000ffffb67224 */ /* 0x000fe400078e00c7 */
[----:B------:R-:W-:Y:S01]  /*6530*/  IMAD.MOV.U32 R183, RZ, RZ, R193 ;  /* 0x000000ffffb77224 */ /* 0x000fe200078e00c1 */
[-C--:B-1----:R-:W-:Y:S07]  /*6540*/  HMMA.16816.F32.BF16 R108, R8, R16.reuse, R176 ;  /* 0x00000010086c723c */ /* 0x082fee00000418b0 */
[----:B------:R-:W-:Y:S01]  /*6550*/  IMAD.MOV.U32 R176, RZ, RZ, R213 ;  /* 0x000000ffffb07224 */ /* 0x000fe200078e00d5 */
[----:B------:R-:W-:Y:S01]  /*6560*/  HMMA.16816.F32.BF16 R64, R12, R16, R96 ;  /* 0x000000100c40723c */ /* 0x000fe20000041860 */
[----:B------:R1:W2:Y:S01]  /*6570*/  MUFU.EX2 R213, R5 ;  /* 0x0000000500d57308 */ /* 0x0002a20000000800 */
[----:B------:R-:W-:-:S02]  /*6580*/  IMAD.MOV.U32 R178, RZ, RZ, R203 ;  /* 0x000000ffffb27224 */ /* 0x000fc400078e00cb */
[----:B------:R-:W-:Y:S02]  /*6590*/  IMAD.MOV.U32 R177, RZ, RZ, R204 ;  /* 0x000000ffffb17224 */ /* 0x000fe400078e00cc */
[----:B------:R-:W-:Y:S02]  /*65a0*/  IMAD.MOV.U32 R179, RZ, RZ, R200 ;  /* 0x000000ffffb37224 */ /* 0x000fe400078e00c8 */
[----:B------:R-:W-:Y:S01]  /*65b0*/  IMAD.MOV.U32 R98, RZ, RZ, R214 ;  /* 0x000000ffff627224 */ /* 0x000fe200078e00d6 */
[----:B------:R-:W-:Y:S01]  /*65c0*/  HMMA.16816.F32.BF16 R76, R8, R26, R172 ;  /* 0x0000001a084c723c */ /* 0x000fe200000418ac */
[----:B------:R-:W-:Y:S01]  /*65d0*/  IMAD.MOV.U32 R99, RZ, RZ, R211 ;  /* 0x000000ffff637224 */ /* 0x000fe200078e00d3 */
[----:B------:R-:W-:Y:S01]  /*65e0*/  LDSM.16.MT88.4 R24, [R228+0x1800] ;  /* 0x00180000e418783b */ /* 0x000fe20000004200 */
[----:B------:R-:W-:Y:S02]  /*65f0*/  IMAD.MOV.U32 R97, RZ, RZ, R169 ;  /* 0x000000ffff617224 */ /* 0x000fe400078e00a9 */
[----:B------:R-:W-:-:S02]  /*6600*/  IMAD.MOV.U32 R169, RZ, RZ, R198 ;  /* 0x000000ffffa97224 */ /* 0x000fc400078e00c6 */
[----:B------:R-:W-:Y:S01]  /*6610*/  IMAD.MOV.U32 R175, RZ, RZ, R210 ;  /* 0x000000ffffaf7224 */ /* 0x000fe200078e00d2 */
[-C--:B------:R-:W-:Y:S01]  /*6620*/  HMMA.16816.F32.BF16 R104, R8, R18.reuse, R140 ;  /* 0x000000120868723c */ /* 0x080fe2000004188c */
[----:B-1----:R-:W-:Y:S02]  /*6630*/  FFMA.FTZ R5, R115, c[0x0][0x2d0], -R2 ;  /* 0x0000b40073057a23 */ /* 0x002fe40000010802 */
[----:B------:R-:W-:Y:S02]  /*6640*/  IMAD.MOV.U32 R173, RZ, RZ, R205 ;  /* 0x000000ffffad7224 */ /* 0x000fe400078e00cd */
[----:B------:R1:W-:Y:S01]  /*6650*/  MUFU.EX2 R214, R5 ;  /* 0x0000000500d67308 */ /* 0x0003e20000000800 */
[----:B------:R-:W-:Y:S02]  /*6660*/  IMAD.MOV.U32 R174, RZ, RZ, R206 ;  /* 0x000000ffffae7224 */ /* 0x000fe400078e00ce */
[----:B------:R-:W-:Y:S01]  /*6670*/  HMMA.16816.F32.BF16 R28, R12, R18, R28 ;  /* 0x000000120c1c723c */ /* 0x000fe2000004181c */
[----:B------:R-:W3:Y:S01]  /*6680*/  LDSM.16.MT88.4 R16, [R224+0x1800] ;  /* 0x00180000e010783b */ /* 0x000ee20000004200 */
[----:B------:R-:W-:-:S02]  /*6690*/  IMAD.MOV.U32 R172, RZ, RZ, R201 ;  /* 0x000000ffffac7224 */ /* 0x000fc400078e00c9 */
[----:B------:R-:W-:Y:S02]  /*66a0*/  IMAD.MOV.U32 R96, RZ, RZ, R177 ;  /* 0x000000ffff607224 */ /* 0x000fe400078e00b1 */
[----:B------:R-:W-:Y:S01]  /*66b0*/  IMAD.MOV.U32 R177, RZ, RZ, R6 ;  /* 0x000000ffffb17224 */ /* 0x000fe200078e0006 */
[----:B--2---:R-:W-:Y:S01]  /*66c0*/  F2FP.BF16.PACK_AB R12, R213, R212 ;  /* 0x000000d4d50c723e */ /* 0x004fe200000010ff */
[--C-:B------:R-:W-:Y:S02]  /*66d0*/  FFMA.FTZ R6, R122, c[0x0][0x2d0], -R2.reuse ;  /* 0x0000b4007a067a23 */ /* 0x100fe40000010802 */
[----:B-1----:R-:W-:-:S04]  /*66e0*/  FFMA.FTZ R5, R114, c[0x0][0x2d0], -R2 ;  /* 0x0000b40072057a23 */ /* 0x002fc80000010802 */
[----:B------:R1:W2:Y:S02]  /*66f0*/  MUFU.EX2 R215, R5 ;  /* 0x0000000500d77308 */ /* 0x0002a40000000800 */
[----:B-1----:R-:W-:Y:S01]  /*6700*/  FFMA.FTZ R5, R75, c[0x0][0x2d0], -R0 ;  /* 0x0000b4004b057a23 */ /* 0x002fe20000010800 */
[----:B--2---:R-:W-:Y:S01]  /*6710*/  F2FP.BF16.PACK_AB R14, R215, R214 ;  /* 0x000000d6d70e723e */ /* 0x004fe200000010ff */
        /* <DEDUP_REMOVED lines=9> */
[----:B------:R1:W-:Y:S01]  /*67b0*/  MUFU.EX2 R210, R5 ;  /* 0x0000000500d27308 */ /* 0x0003e20000000800 */
[----:B------:R-:W-:Y:S02]  /*67c0*/  IMAD.MOV.U32 R179, RZ, RZ, R180 ;  /* 0x000000ffffb37224 */ /* 0x000fe400078e00b4 */
[----:B------:R-:W-:Y:S02]  /*67d0*/  IMAD.MOV.U32 R180, RZ, RZ, R192 ;  /* 0x000000ffffb47224 */ /* 0x000fe400078e00c0 */
[----:B-1----:R-:W-:Y:S02]  /*67e0*/  FFMA.FTZ R5, R68, c[0x0][0x2d0], -R0 ;  /* 0x0000b40044057a23 */ /* 0x002fe40000010800 */
[----:B------:R-:W-:Y:S02]  /*67f0*/  IMAD.MOV.U32 R68, RZ, RZ, R191 ;  /* 0x000000ffff447224 */ /* 0x000fe400078e00bf */
        /* <DEDUP_REMOVED lines=8> */
[----:B------:R-:W-:Y:S01]  /*6880*/  HMMA.16816.F32.BF16 R112, R12, R20, R92 ;  /* 0x000000140c70723c */ /* 0x000fe2000004185c */
[----:B-1----:R-:W-:Y:S01]  /*6890*/  FFMA.FTZ R5, R139, c[0x0][0x2d0], -R4 ;  /* 0x0000b4008b057a23 */ /* 0x002fe20000010804 */
[----:B--2---:R-:W-:-:S03]  /*68a0*/  F2FP.BF16.PACK_AB R8, R204, R203 ;  /* 0x000000cbcc08723e */ /* 0x004fc600000010ff */
[----:B------:R1:W-:Y:S02]  /*68b0*/  MUFU.EX2 R205, R5 ;  /* 0x0000000500cd7308 */ /* 0x0003e40000000800 */
[----:B-1----:R-:W-:Y:S02]  /*68c0*/  FFMA.FTZ R5, R138, c[0x0][0x2d0], -R4 ;  /* 0x0000b4008a057a23 */ /* 0x002fe40000010804 */
[----:B------:R-:W-:Y:S04]  /*68d0*/  HMMA.16816.F32.BF16 R136, R12, R18, R40 ;  /* 0x000000120c88723c */ /* 0x000fe80000041828 */
        /* <DEDUP_REMOVED lines=13> */
[----:B------:R-:W-:-:S05]  /*69b0*/  FFMA.FTZ R5, R187, c[0x0][0x2d0], -R4 ;  /* 0x0000b400bb057a23 */ /* 0x000fca0000010804 */
[----:B------:R1:W-:Y:S01]  /*69c0*/  MUFU.EX2 R193, R5 ;  /* 0x0000000500c17308 */ /* 0x0003e20000000800 */
[C---:B------:R-:W-:Y:S08]  /*69d0*/  HMMA.16816.F32.BF16 R60, R8.reuse, R16, R48 ;  /* 0x00000010083c723c */ /* 0x040ff00000041830 */
[----:B------:R-:W-:Y:S01]  /*69e0*/  HMMA.16816.F32.BF16 R56, R8, R18, R52 ;  /* 0x000000120838723c */ /* 0x000fe20000041834 */
[----:B------:R-:W2:Y:S01]  /*69f0*/  LDSM.16.MT88.4 R16, [R227+0x1800] ;  /* 0x00180000e310783b */ /* 0x000ea20000004200 */
[----:B-1----:R-:W-:-:S02]  /*6a00*/  FFMA.FTZ R5, R188, c[0x0][0x2d0], -R4 ;  /* 0x0000b400bc057a23 */ /* 0x002fc40000010804 */
[----:B------:R-:W-:-:S04]  /*6a10*/  IMAD.MOV.U32 R188, RZ, RZ, R98 ;  /* 0x000000ffffbc7224 */ /* 0x000fc800078e0062 */
[----:B------:R-:W-:Y:S01]  /*6a20*/  HMMA.16816.F32.BF16 R48, R8, R24, R32 ;  /* 0x000000180830723c */ /* 0x000fe20000041820 */
[----:B------:R1:W3:Y:S01]  /*6a30*/  MUFU.EX2 R195, R5 ;  /* 0x0000000500c37308 */ /* 0x0002e20000000800 */
[----:B------:R-:W-:Y:S02]  /*6a40*/  IMAD.MOV.U32 R98, RZ, RZ, R168 ;  /* 0x000000ffff627224 */ /* 0x000fe400078e00a8 */
[----:B------:R-:W-:-:S04]  /*6a50*/  IMAD.MOV.U32 R168, RZ, RZ, R197 ;  /* 0x000000ffffa87224 */ /* 0x000fc800078e00c5 */
[C---:B------:R-:W-:Y:S01]  /*6a60*/  HMMA.16816.F32.BF16 R44, R8.reuse, R26, R76 ;  /* 0x0000001a082c723c */ /* 0x040fe2000004184c */
[----:B------:R-:W4:Y:S06]  /*6a70*/  LDSM.16.MT88.4 R24, [R224+0x2000] ;  /* 0x00200000e018783b */ /* 0x000f2c0000004200 */
[----:B------:R-:W-:Y:S01]  /*6a80*/  IMAD.MOV.U32 R78, RZ, RZ, R181 ;  /* 0x000000ffff4e7224 */ /* 0x000fe200078e00b5 */
[----:B------:R-:W-:Y:S01]  /*6a90*/  HMMA.16816.F32.BF16 R36, R8, R22, R88 ;  /* 0x000000160824723c */ /* 0x000fe20000041858 */
[----:B-1----:R-:W-:Y:S02]  /*6aa0*/  FFMA.FTZ R5, R189, c[0x0][0x2d0], -R4 ;  /* 0x0000b400bd057a23 */ /* 0x002fe40000010804 */
[----:B------:R-:W-:Y:S01]  /*6ab0*/  IMAD.MOV.U32 R181, RZ, RZ, R194 ;  /* 0x000000ffffb57224 */ /* 0x000fe200078e00c2 */
[----:B------:R1:W-:Y:S01]  /*6ac0*/  MUFU.EX2 R189, R6 ;  /* 0x0000000600bd7308 */ /* 0x0003e20000000800 */
[----:B------:R-:W-:-:S02]  /*6ad0*/  IMAD.MOV.U32 R79, RZ, RZ, R7 ;  /* 0x000000ffff4f7224 */ /* 0x000fc400078e0007 */
[----:B------:R-:W-:Y:S01]  /*6ae0*/  FFMA.FTZ R7, R123, c[0x0][0x2d0], -R2 ;  /* 0x0000b4007b077a23 */ /* 0x000fe20000010802 */
[C---:B------:R-:W-:Y:S01]  /*6af0*/  HMMA.16816.F32.BF16 R40, R8.reuse, R20, R84 ;  /* 0x000000140828723c */ /* 0x040fe20000041854 */
[----:B------:R-:W-:Y:S02]  /*6b00*/  IMAD.MOV.U32 R77, RZ, RZ, R79 ;  /* 0x000000ffff4d7224 */ /* 0x000fe400078e004f */
[----:B------:R-:W-:Y:S01]  /*6b10*/  IMAD.MOV.U32 R79, RZ, RZ, R69 ;  /* 0x000000ffff4f7224 */ /* 0x000fe200078e0045 */
[----:B------:R3:W-:Y:S01]  /*6b20*/  MUFU.EX2 R197, R5 ;  /* 0x0000000500c57308 */ /* 0x0007e20000000800 */
[----:B------:R-:W-:Y:S02]  /*6b30*/  IMAD.MOV.U32 R69, RZ, RZ, R96 ;  /* 0x000000ffff457224 */ /* 0x000fe400078e0060 */
[----:B------:R-:W-:Y:S01]  /*6b40*/  IMAD.MOV.U32 R96, RZ, RZ, R98 ;  /* 0x000000ffff607224 */ /* 0x000fe200078e0062 */
[----:B--2---:R-:W-:Y:S01]  /*6b50*/  HMMA.16816.F32.BF16 R52, R8, R16, R108 ;  /* 0x000000100834723c */ /* 0x004fe2000004186c */
[----:B------:R-:W-:-:S02]  /*6b60*/  IMAD.MOV.U32 R98, RZ, RZ, R170 ;  /* 0x000000ffff627224 */ /* 0x000fc400078e00aa */
[----:B------:R-:W-:Y:S01]  /*6b70*/  IMAD.MOV.U32 R170, RZ, RZ, R172 ;  /* 0x000000ffffaa7224 */ /* 0x000fe200078e00ac */
[----:B------:R-:W-:Y:S01]  /*6b80*/  MUFU.EX2 R187, R7 ;  /* 0x0000000700bb7308 */ /* 0x000fe20000000800 */
[----:B------:R-:W-:Y:S02]  /*6b90*/  FFMA.FTZ R172, R120, c[0x0][0x2d0], -R2 ;  /* 0x0000b40078ac7a23 */ /* 0x000fe40000010802 */
[--C-:B-1----:R-:W-:Y:S01]  /*6ba0*/  FFMA.FTZ R6, R155, c[0x0][0x2d0], -R0.reuse ;  /* 0x0000b4009b067a23 */ /* 0x102fe20000010800 */
[----:B------:R-:W-:Y:S01]  /*6bb0*/  HMMA.16816.F32.BF16 R32, R8, R18, R104 ;  /* 0x000000120820723c */ /* 0x000fe20000041868 */
[----:B------:R-:W-:Y:S02]  /*6bc0*/  FFMA.FTZ R155, R145, c[0x0][0x2d0], -R0 ;  /* 0x0000b400919b7a23 */ /* 0x000fe40000010800 */
[----:B---3--:R-:W-:-:S04]  /*6bd0*/  FFMA.FTZ R5, R190, c[0x0][0x2d0], -R4 ;  /* 0x0000b400be057a23 */ /* 0x008fc80000010804 */
[----:B------:R-:W-:Y:S01]  /*6be0*/  F2FP.BF16.PACK_AB R8, R195, R193 ;  /* 0x000000c1c308723e */ /* 0x000fe200000010ff */
[----:B------:R1:W2:Y:S01]  /*6bf0*/  MUFU.EX2 R198, R5 ;  /* 0x0000000500c67308 */ /* 0x0002a20000000800 */
[C---:B------:R-:W-:Y:S01]  /*6c00*/  HMMA.16816.F32.BF16 R108, R12.reuse, R22, R80 ;  /* 0x000000160c6c723c */ /* 0x040fe20000041850 */
[----:B------:R-:W3:Y:S07]  /*6c10*/  LDSM.16.MT88.4 R20, [R228+0x2000] ;  /* 0x00200000e414783b */ /* 0x000eee0000004200 */
[----:B------:R-:W-:Y:S01]  /*6c20*/  HMMA.16816.F32.BF16 R100, R12, R16, R64 ;  /* 0x000000100c64723c */ /* 0x000fe20000041840 */
[----:B-1----:R-:W-:-:S07]  /*6c30*/  FFMA.FTZ R5, R185, c[0x0][0x2d0], -R3 ;  /* 0x0000b400b9057a23 */ /* 0x002fce0000010803 */
[----:B------:R-:W-:Y:S01]  /*6c40*/  HMMA.16816.F32.BF16 R88, R12, R18, R28 ;  /* 0x000000120c58723c */ /* 0x000fe2000004181c */
[----:B------:R-:W1:Y:S01]  /*6c50*/  LDSM.16.MT88.4 R16, [R225+0x2000] ;  /* 0x00200000e110783b */ /* 0x000e620000004200 */
[----:B------:R-:W-:Y:S01]  /*6c60*/  FFMA.FTZ R64, R144, c[0x0][0x2d0], -R2 ;  /* 0x0000b40090407a23 */ /* 0x000fe20000010802 */
[----:B------:R4:W-:Y:S01]  /*6c70*/  MUFU.EX2 R191, R5 ;  /* 0x0000000500bf7308 */ /* 0x0009e20000000800 */
[----:B------:R-:W-:Y:S01]  /*6c80*/  IMAD.MOV.U32 R144, RZ, RZ, R78 ;  /* 0x000000ffff907224 */ /* 0x000fe200078e004e */
[----:B------:R-:W1:Y:S01]  /*6c90*/  LDSM.16.MT88.4 R12, [R227+0x2000] ;  /* 0x00200000e30c783b */ /* 0x000e620000004200 */
[----:B------:R-:W-:Y:S01]  /*6ca0*/  IMAD.MOV.U32 R78, RZ, RZ, R68 ;  /* 0x000000ffff4e7224 */ /* 0x000fe200078e0044 */
[----:B--2---:R-:W-:Y:S01]  /*6cb0*/  F2FP.BF16.PACK_AB R10, R198, R197 ;  /* 0x000000c5c60a723e */ /* 0x004fe200000010ff */
[----:B------:R-:W-:Y:S02]  /*6cc0*/  IMAD.MOV.U32 R68, RZ, RZ, R75 ;  /* 0x000000ffff447224 */ /* 0x000fe400078e004b */
[----:B------:R-:W-:-:S02]  /*6cd0*/  IMAD.MOV.U32 R75, RZ, RZ, R97 ;  /* 0x000000ffff4b7224 */ /* 0x000fc400078e0061 */
[----:B------:R-:W-:Y:S02]  /*6ce0*/  IMAD.MOV.U32 R97, RZ, RZ, R99 ;  /* 0x000000ffff617224 */ /* 0x000fe400078e0063 */
[----:B------:R-:W-:Y:S02]  /*6cf0*/  IMAD.MOV.U32 R99, RZ, RZ, R171 ;  /* 0x000000ffff637224 */ /* 0x000fe400078e00ab */
[----:B------:R-:W-:Y:S02]  /*6d00*/  IMAD.MOV.U32 R171, RZ, RZ, R173 ;  /* 0x000000ffffab7224 */ /* 0x000fe400078e00ad */
[----:B------:R-:W-:Y:S02]  /*6d10*/  FFMA.FTZ R173, R117, c[0x0][0x2d0], -R2 ;  /* 0x0000b40075ad7a23 */ /* 0x000fe40000010802 */
[----:B----4-:R-:W-:Y:S02]  /*6d20*/  FFMA.FTZ R5, R184, c[0x0][0x2d0], -R3 ;  /* 0x0000b400b8057a23 */ /* 0x010fe40000010803 */
[----:B------:R-:W-:Y:S01]  /*6d30*/  IMAD.MOV.U32 R117, RZ, RZ, R77 ;  /* 0x000000ffff757224 */ /* 0x000fe200078e004d */
[----:B------:R-:W-:Y:S01]  /*6d40*/  MUFU.EX2 R184, R6 ;  /* 0x0000000600b87308 */ /* 0x000fe20000000800 */
[----:B------:R-:W-:-:S02]  /*6d50*/  IMAD.MOV.U32 R77, RZ, RZ, R78 ;  /* 0x000000ffff4d7224 */ /* 0x000fc400078e004e */
[----:B------:R-:W-:Y:S02]  /*6d60*/  IMAD.MOV.U32 R78, RZ, RZ, R79 ;  /* 0x000000ffff4e7224 */ /* 0x000fe400078e004f */
[----:B------:R-:W-:Y:S02]  /*6d70*/  IMAD.MOV.U32 R79, RZ, RZ, R69 ;  /* 0x000000ffff4f7224 */ /* 0x000fe400078e0045 */
[----:B------:R-:W-:Y:S01]  /*6d80*/  IMAD.MOV.U32 R69, RZ, RZ, R170 ;  /* 0x000000ffff457224 */ /* 0x000fe200078e00aa */
[----:B------:R-:W2:Y:S01]  /*6d90*/  MUFU.EX2 R192, R5 ;  /* 0x0000000500c07308 */ /* 0x000ea20000000800 */
[----:B------:R-:W-:Y:S02]  /*6da0*/  IMAD.MOV.U32 R170, RZ, RZ, R174 ;  /* 0x000000ffffaa7224 */ /* 0x000fe400078e00ae */
[----:B------:R-:W-:Y:S02]  /*6db0*/  FFMA.FTZ R174, R116, c[0x0][0x2d0], -R2 ;  /* 0x0000b40074ae7a23 */ /* 0x000fe40000010802 */
[----:B------:R-:W-:-:S02]  /*6dc0*/  IMAD.MOV.U32 R29, RZ, RZ, R75 ;  /* 0x000000ffff1d7224 */ /* 0x000fc400078e004b */
[--C-:B------:R-:W-:Y:S02]  /*6dd0*/  FFMA.FTZ R65, R127, c[0x0][0x2d0], -R2.reuse ;  /* 0x0000b4007f417a23 */ /* 0x100fe40000010802 */
[--C-:B------:R-:W-:Y:S02]  /*6de0*/  FFMA.FTZ R66, R126, c[0x0][0x2d0], -R2.reuse ;  /* 0x0000b4007e427a23 */ /* 0x100fe40000010802 */
[----:B------:R-:W-:Y:S02]  /*6df0*/  FFMA.FTZ R67, R125, c[0x0][0x2d0], -R2 ;  /* 0x0000b4007d437a23 */ /* 0x000fe40000010802 */
[----:B------:R-:W-:Y:S02]  /*6e00*/  IMAD.MOV.U32 R116, RZ, RZ, R78 ;  /* 0x000000ffff747224 */ /* 0x000fe400078e004e */
[----:B------:R-:W-:Y:S01]  /*6e10*/  IMAD.MOV.U32 R30, RZ, RZ, R79 ;  /* 0x000000ffff1e7224 */ /* 0x000fe200078e004f */
[----:B--2---:R-:W-:Y:S01]  /*6e20*/  F2FP.BF16.PACK_AB R9, R192, R191 ;  /* 0x000000bfc009723e */ /* 0x004fe200000010ff */
[----:B------:R-:W-:-:S02]  /*6e30*/  FFMA.FTZ R5, R162, c[0x0][0x2d0], -R3 ;  /* 0x0000b400a2057a23 */ /* 0x000fc40000010803 */
[--C-:B------:R-:W-:Y:S02]  /*6e40*/  FFMA.FTZ R162, R124, c[0x0][0x2d0], -R2.reuse ;  /* 0x0000b4007ca27a23 */ /* 0x100fe40000010802 */
[----:B------:R2:W-:Y:S01]  /*6e50*/  MUFU.EX2 R194, R5 ;  /* 0x0000000500c27308 */ /* 0x0005e20000000800 */
[----:B------:R-:W-:Y:S02]  /*6e60*/  IMAD.MOV.U32 R75, RZ, RZ, R97 ;  /* 0x000000ffff4b7224 */ /* 0x000fe400078e0061 */
[----:B------:R-:W-:Y:S02]  /*6e70*/  FFMA.FTZ R28, R118, c[0x0][0x2d0], -R2 ;  /* 0x0000b400761c7a23 */ /* 0x000fe40000010802 */
[--C-:B------:R-:W-:Y:S02]  /*6e80*/  FFMA.FTZ R31, R153, c[0x0][0x2d0], -R0.reuse ;  /* 0x0000b400991f7a23 */ /* 0x100fe40000010800 */
[----:B------:R-:W-:Y:S01]  /*6e90*/  FFMA.FTZ R153, R147, c[0x0][0x2d0], -R0 ;  /* 0x0000b40093997a23 */ /* 0x000fe20000010800 */
[----:B------:R-:W-:Y:S01]  /*6ea0*/  MUFU.EX2 R185, R28 ;  /* 0x0000001c00b97308 */ /* 0x000fe20000000800 */
[----:B--2---:R-:W-:-:S07]  /*6eb0*/  FFMA.FTZ R5, R186, c[0x0][0x2d0], -R3 ;  /* 0x0000b400ba057a23 */ /* 0x004fce0000010803 */
[----:B------:R-:W2:Y:S02]  /*6ec0*/  MUFU.EX2 R196, R5 ;  /* 0x0000000500c47308 */ /* 0x000ea40000000800 */
[----:B--2---:R-:W-:Y:S01]  /*6ed0*/  F2FP.BF16.PACK_AB R11, R196, R194 ;  /* 0x000000c2c40b723e */ /* 0x004fe200000010ff */
[----:B------:R-:W-:Y:S02]  /*6ee0*/  FFMA.FTZ R5, R121, c[0x0][0x2d0], -R2 ;  /* 0x0000b40079057a23 */ /* 0x000fe40000010802 */
[----:B------:R-:W-:-:S03]  /*6ef0*/  FFMA.FTZ R2, R156, c[0x0][0x2d0], -R0 ;  /* 0x0000b4009c027a23 */ /* 0x000fc60000010800 */
[----:B------:R2:W-:Y:S01]  /*6f00*/  MUFU.EX2 R190, R5 ;  /* 0x0000000500be7308 */ /* 0x0005e20000000800 */
[C---:B------:R-:W-:Y:S07]  /*6f10*/  HMMA.16816.F32.BF16 R120, R8.reuse, R24, R60 ;  /* 0x000000180878723c */ /* 0x040fee000004183c */
[----:B------:R4:W1:Y:S01]  /*6f20*/  MUFU.EX2 R118, R2 ;  /* 0x0000000200767308 */ /* 0x0008620000000800 */
[----:B------:R-:W-:Y:S01]  /*6f30*/  IMAD.MOV.U32 R60, RZ, RZ, R96 ;  /* 0x000000ffff3c7224 */ /* 0x000fe200078e0060 */
[----:B------:R-:W-:Y:S01]  /*6f40*/  HMMA.16816.F32.BF16 R124, R8, R26, R56 ;  /* 0x0000001a087c723c */ /* 0x000fe20000041838 */
[----:B------:R-:W-:-:S02]  /*6f50*/  IMAD.MOV.U32 R61, RZ, RZ, R98 ;  /* 0x000000ffff3d7224 */ /* 0x000fc400078e0062 */
[----:B------:R-:W-:Y:S02]  /*6f60*/  IMAD.MOV.U32 R62, RZ, RZ, R99 ;  /* 0x000000ffff3e7224 */ /* 0x000fe400078e0063 */
[----:B------:R-:W-:Y:S02]  /*6f70*/  IMAD.MOV.U32 R63, RZ, RZ, R77 ;  /* 0x000000ffff3f7224 */ /* 0x000fe400078e004d */
[----:B--2---:R-:W-:Y:S01]  /*6f80*/  FFMA.FTZ R5, R150, c[0x0][0x2d0], -R0 ;  /* 0x0000b40096057a23 */ /* 0x004fe20000010800 */
[C---:B---3--:R-:W-:Y:S01]  /*6f90*/  HMMA.16816.F32.BF16 R104, R8.reuse, R20, R48 ;  /* 0x000000140868723c */ /* 0x048fe20000041830 */
[----:B------:R-:W-:Y:S02]  /*6fa0*/  IMAD.MOV.U32 R59, RZ, RZ, R62 ;  /* 0x000000ffff3b7224 */ /* 0x000fe400078e003e */
[----:B----4-:R-:W-:Y:S01]  /*6fb0*/  FFMA.FTZ R2, R149, c[0x0][0x2d0], -R0 ;  /* 0x0000b40095027a23 */ /* 0x010fe20000010800 */
[----:B------:R-:W-:Y:S04]  /*6fc0*/  MUFU.EX2 R186, R5 ;  /* 0x0000000500ba7308 */ /* 0x000fe80000000800 */
[----:B------:R-:W-:Y:S01]  /*6fd0*/  HMMA.16816.F32.BF16 R96, R8, R22, R44 ;  /* 0x000000160860723c */ /* 0x000fe2000004182c */
[----:B------:R-:W-:-:S07]  /*6fe0*/  IMAD.MOV.U32 R58, RZ, RZ, R59 ;  /* 0x000000ffff3a7224 */ /* 0x000fce00078e003b */
[----:B-1----:R-:W-:Y:S01]  /*6ff0*/  HMMA.16816.F32.BF16 R92, R8, R16, R40 ;  /* 0x00000010085c723c */ /* 0x002fe20000041828 */
[----:B------:R-:W-:-:S07]  /*7000*/  IMAD.MOV.U32 R62, RZ, RZ, R63 ;  /* 0x000000ffff3e7224 */ /* 0x000fce00078e003f */
[C---:B------:R-:W-:Y:S08]  /*7010*/  HMMA.16816.F32.BF16 R84, R8.reuse, R18, R36 ;  /* 0x000000120854723c */ /* 0x040ff00000041824 */
[C---:B------:R-:W-:Y:S08]  /*7020*/  HMMA.16816.F32.BF16 R80, R8.reuse, R12, R52 ;  /* 0x0000000c0850723c */ /* 0x040ff00000041834 */
[----:B------:R-:W-:Y:S01]  /*7030*/  HMMA.16816.F32.BF16 R76, R8, R14, R32 ;  /* 0x0000000e084c723c */ /* 0x000fe20000041820 */
[----:B------:R-:W-:-:S02]  /*7040*/  FFMA.FTZ R45, R152, c[0x0][0x2d0], -R0 ;  /* 0x0000b400982d7a23 */ /* 0x000fc40000010800 */
[----:B------:R-:W-:Y:S02]  /*7050*/  IMAD.MOV.U32 R63, RZ, RZ, R144 ;  /* 0x000000ffff3f7224 */ /* 0x000fe400078e0090 */
[----:B------:R-:W-:Y:S02]  /*7060*/  FFMA.FTZ R46, R148, c[0x0][0x2d0], -R0 ;  /* 0x0000b400942e7a23 */ /* 0x000fe40000010800 */
[----:B------:R-:W-:Y:S02]  /*7070*/  FFMA.FTZ R11, R60, c[0x0][0x2d0], -R4 ;  /* 0x0000b4003c0b7a23 */ /* 0x000fe40000010804 */
[----:B------:R-:W-:Y:S02]  /*7080*/  IMAD.MOV.U32 R60, RZ, RZ, R61 ;  /* 0x000000ffff3c7224 */ /* 0x000fe400078e003d */
[----:B------:R-:W-:Y:S02]  /*7090*/  IMAD.MOV.U32 R61, RZ, RZ, R117 ;  /* 0x000000ffff3d7224 */ /* 0x000fe400078e0075 */
[----:B------:R-:W-:-:S02]  /*70a0*/  IMAD.MOV.U32 R57, RZ, RZ, R58 ;  /* 0x000000ffff397224 */ /* 0x000fc400078e003a */
[----:B------:R-:W-:Y:S02]  /*70b0*/  IMAD.MOV.U32 R59, RZ, RZ, R61 ;  /* 0x000000ffff3b7224 */ /* 0x000fe400078e003d */
[----:B------:R-:W-:Y:S02]  /*70c0*/  FFMA.FTZ R152, R151, c[0x0][0x2d0], -R0 ;  /* 0x0000b40097987a23 */ /* 0x000fe40000010800 */
[----:B------:R-:W-:Y:S02]  /*70d0*/  IMAD.MOV.U32 R58, RZ, RZ, R59 ;  /* 0x000000ffff3a7224 */ /* 0x000fe400078e003b */
[----:B------:R-:W-:Y:S02]  /*70e0*/  IMAD.MOV.U32 R59, RZ, RZ, R63 ;  /* 0x000000ffff3b7224 */ /* 0x000fe400078e003f */
[----:B------:R-:W-:Y:S02]  /*70f0*/  IMAD.MOV.U32 R117, RZ, RZ, R188 ;  /* 0x000000ffff757224 */ /* 0x000fe400078e00bc */
[----:B------:R-:W-:-:S02]  /*7100*/  IMAD.MOV.U32 R144, RZ, RZ, R230 ;  /* 0x000000ffff907224 */ /* 0x000fc400078e00e6 */
[----:B------:R-:W-:Y:S02]  /*7110*/  IMAD.MOV.U32 R148, RZ, RZ, R58 ;  /* 0x000000ffff947224 */ /* 0x000fe400078e003a */
[----:B------:R-:W-:Y:S01]  /*7120*/  IMAD.MOV.U32 R151, RZ, RZ, R59 ;  /* 0x000000ffff977224 */ /* 0x000fe200078e003b */
[----:B------:R1:W2:Y:S01]  /*7130*/  MUFU.EX2 R188, R2 ;  /* 0x0000000200bc7308 */ /* 0x0002a20000000800 */
[--C-:B------:R-:W-:Y:S02]  /*7140*/  FFMA.FTZ R44, R154, c[0x0][0x2d0], -R0.reuse ;  /* 0x0000b4009a2c7a23 */ /* 0x100fe40000010800 */
[----:B------:R-:W-:Y:S02]  /*7150*/  FFMA.FTZ R154, R146, c[0x0][0x2d0], -R0 ;  /* 0x0000b400929a7a23 */ /* 0x000fe40000010800 */
[----:B------:R-:W-:Y:S02]  /*7160*/  IMAD.MOV.U32 R149, RZ, RZ, R117 ;  /* 0x000000ffff957224 */ /* 0x000fe400078e0075 */
[----:B------:R-:W-:-:S02]  /*7170*/  IMAD.MOV.U32 R156, RZ, RZ, R144 ;  /* 0x000000ffff9c7224 */ /* 0x000fc400078e0090 */
[--C-:B------:R-:W-:Y:S02]  /*7180*/  FFMA.FTZ R0, R119, c[0x0][0x2d0], -R3.reuse ;  /* 0x0000b40077007a23 */ /* 0x100fe40000010803 */
[--C-:B------:R-:W-:Y:S02]  /*7190*/  FFMA.FTZ R29, R29, c[0x0][0x2d0], -R3.reuse ;  /* 0x0000b4001d1d7a23 */ /* 0x100fe40000010803 */
[--C-:B------:R-:W-:Y:S02]  /*71a0*/  FFMA.FTZ R30, R30, c[0x0][0x2d0], -R3.reuse ;  /* 0x0000b4001e1e7a23 */ /* 0x100fe40000010803 */
[--C-:B------:R-:W-:Y:S02]  /*71b0*/  FFMA.FTZ R68, R68, c[0x0][0x2d0], -R3.reuse ;  /* 0x0000b40044447a23 */ /* 0x100fe40000010803 */
[--C-:B-1----:R-:W-:Y:S02]  /*71c0*/  FFMA.FTZ R2, R57, c[0x0][0x2d0], -R3.reuse ;  /* 0x0000b40039027a23 */ /* 0x102fe40000010803 */
[----:B------:R-:W-:-:S02]  /*71d0*/  FFMA.FTZ R116, R116, c[0x0][0x2d0], -R3 ;  /* 0x0000b40074747a23 */ /* 0x000fc40000010803 */
[--C-:B------:R-:W-:Y:S02]  /*71e0*/  FFMA.FTZ R117, R252, c[0x0][0x2d0], -R3.reuse ;  /* 0x0000b400fc757a23 */ /* 0x100fe40000010803 */
[----:B------:R-:W-:Y:S02]  /*71f0*/  FFMA.FTZ R144, R250, c[0x0][0x2d0], -R3 ;  /* 0x0000b400fa907a23 */ /* 0x000fe40000010803 */
[----:B------:R-:W-:Y:S02]  /*7200*/  IMAD.MOV.U32 R150, RZ, RZ, R75 ;  /* 0x000000ffff967224 */ /* 0x000fe400078e004b */
[----:B------:R-:W-:Y:S02]  /*7210*/  FADD.FTZ R3, R148, R151 ;  /* 0x0000009794037221 */ /* 0x000fe40000010000 */
[----:B------:R-:W-:Y:S02]  /*7220*/  FFMA.FTZ R10, R234, c[0x0][0x2d0], -R4 ;  /* 0x0000b400ea0a7a23 */ /* 0x000fe40000010804 */
[----:B------:R-:W-:Y:S01]  /*7230*/  FADD.FTZ R3, R150, R3 ;  /* 0x0000000396037221 */ /* 0x000fe20000010000 */
[----:B------:R1:W5:Y:S01]  /*7240*/  LDL.LU R234, [R1+0xa8] ;  /* 0x0000a80001ea7983 */ /* 0x0003620000300800 */
[----:B------:R-:W-:-:S02]  /*7250*/  IMAD.MOV.U32 R150, RZ, RZ, R62 ;  /* 0x000000ffff967224 */ /* 0x000fc400078e003e */
[--C-:B------:R-:W-:Y:S02]  /*7260*/  FFMA.FTZ R9, R233, c[0x0][0x2d0], -R4.reuse ;  /* 0x0000b400e9097a23 */ /* 0x100fe40000010804 */
[----:B------:R-:W-:Y:S01]  /*7270*/  FADD.FTZ R3, R150, R3 ;  /* 0x0000000396037221 */ /* 0x000fe20000010000 */
[----:B------:R1:W5:Y:S01]  /*7280*/  LDL.LU R233, [R1+0xa4] ;  /* 0x0000a40001e97983 */ /* 0x0003620000300800 */
[--C-:B------:R-:W-:Y:S02]  /*7290*/  FFMA.FTZ R8, R232, c[0x0][0x2d0], -R4.reuse ;  /* 0x0000b400e8087a23 */ /* 0x100fe40000010804 */
[--C-:B------:R-:W-:Y:S01]  /*72a0*/  FFMA.FTZ R47, R231, c[0x0][0x2d0], -R4.reuse ;  /* 0x0000b400e72f7a23 */ /* 0x100fe20000010804 */
[----:B------:R1:W5:Y:S01]  /*72b0*/  LDL.LU R232, [R1+0xa0] ;  /* 0x0000a00001e87983 */ /* 0x0003620000300800 */
[----:B------:R-:W-:Y:S02]  /*72c0*/  IMAD.MOV.U32 R250, RZ, RZ, R171 ;  /* 0x000000fffffa7224 */ /* 0x000fe400078e00ab */
[----:B------:R-:W-:Y:S01]  /*72d0*/  FADD.FTZ R3, R168, R3 ;  /* 0x00000003a8037221 */ /* 0x000fe20000010000 */
[----:B------:R1:W5:Y:S01]  /*72e0*/  LDL.LU R231, [R1+0x9c] ;  /* 0x00009c0001e77983 */ /* 0x0003620000300800 */
[----:B------:R-:W-:-:S02]  /*72f0*/  FFMA.FTZ R61, R229, c[0x0][0x2d0], -R4 ;  /* 0x0000b400e53d7a23 */ /* 0x000fc40000010804 */
[--C-:B------:R-:W-:Y:S01]  /*7300*/  FFMA.FTZ R63, R226, c[0x0][0x2d0], -R4.reuse ;  /* 0x0000b400e23f7a23 */ /* 0x100fe20000010804 */
[----:B------:R1:W5:Y:S01]  /*7310*/  LDL.LU R230, [R1+0x98] ;  /* 0x0000980001e67983 */ /* 0x0003620000300800 */
[----:B------:R-:W-:Y:S01]  /*7320*/  FADD.FTZ R3, R250, R3 ;  /* 0x00000003fa037221 */ /* 0x000fe20000010000 */
[----:B------:R-:W-:Y:S01]  /*7330*/  F2FP.BF16.PACK_AB R5, R184, R118 ;  /* 0x00000076b805723e */ /* 0x000fe200000010ff */
[----:B------:R-:W-:Y:S01]  /*7340*/  FFMA.FTZ R60, R60, c[0x0][0x2d0], -R4 ;  /* 0x0000b4003c3c7a23 */ /* 0x000fe20000010804 */
[----:B------:R1:W5:Y:S04]  /*7350*/  LDL.LU R229, [R1+0x94] ;  /* 0x0000940001e57983 */ /* 0x0003680000300800 */
[----:B------:R1:W5:Y:S04]  /*7360*/  LDL.LU R226, [R1+0x90] ;  /* 0x0000900001e27983 */ /* 0x0003680000300800 */
[----:B------:R1:W5:Y:S01]  /*7370*/  LDL.LU R119, [R1+0x8c] ;  /* 0x00008c0001777983 */ /* 0x0003620000300800 */
[----:B------:R-:W-:Y:S01]  /*7380*/  F2FP.BF16.PACK_AB R4, R187, R185 ;  /* 0x000000b9bb04723e */ /* 0x000fe200000010ff */
[----:B------:R3:W-:Y:S01]  /*7390*/  MUFU.EX2 R75, R0 ;  /* 0x00000000004b7308 */ /* 0x0007e20000000800 */
[----:B------:R-:W-:Y:S01]  /*73a0*/  F2FP.BF16.PACK_AB R6, R190, R189 ;  /* 0x000000bdbe06723e */ /* 0x000fe200000010ff */
[----:B------:R-:W4:Y:S01]  /*73b0*/  LDL R250, [R1+0x50] ;  /* 0x0000500001fa7983 */ /* 0x000f220000100800 */
[----:B--2---:R-:W-:Y:S01]  /*73c0*/  F2FP.BF16.PACK_AB R7, R188, R186 ;  /* 0x000000babc07723e */ /* 0x004fe200000010ff */
[----:B------:R-:W-:-:S02]  /*73d0*/  FADD.FTZ R28, R158, R157 ;  /* 0x0000009d9e1c7221 */ /* 0x000fc40000010000 */
[----:B------:R-:W-:Y:S02]  /*73e0*/  IMAD.MOV.U32 R252, RZ, RZ, R164 ;  /* 0x000000fffffc7224 */ /* 0x000fe400078e00a4 */
[----:B------:R-:W-:Y:S01]  /*73f0*/  MUFU.EX2 R62, R46 ;  /* 0x0000002e003e7308 */ /* 0x000fe20000000800 */
[----:B------:R-:W-:Y:S01]  /*7400*/  IMAD.MOV.U32 R145, RZ, RZ, R165 ;  /* 0x000000ffff917224 */ /* 0x000fe200078e00a5 */
[C---:B------:R-:W-:Y:S01]  /*7410*/  HMMA.16816.F32.BF16 R32, R4.reuse, R16, R112 ;  /* 0x000000100420723c */ /* 0x040fe20000041870 */
[----:B------:R-:W-:Y:S02]  /*7420*/  IMAD.MOV.U32 R147, RZ, RZ, R166 ;  /* 0x000000ffff937224 */ /* 0x000fe400078e00a6 */
[----:B------:R-:W-:Y:S02]  /*7430*/  IMAD.MOV.U32 R146, RZ, RZ, R167 ;  /* 0x000000ffff927224 */ /* 0x000fe400078e00a7 */
[----:B------:R-:W-:Y:S01]  /*7440*/  LDSM.16.MT88.4 R164, [R225+0x3000] ;  /* 0x00300000e1a4783b */ /* 0x000fe20000004200 */
[----:B------:R-:W-:Y:S01]  /*7450*/  MUFU.EX2 R112, R8 ;  /* 0x0000000800707308 */ /* 0x000fe20000000800 */
[----:B---3--:R-:W-:Y:S01]  /*7460*/  FADD.FTZ R0, R160, R159 ;  /* 0x0000009fa0007221 */ /* 0x008fe20000010000 */
[----:B------:R-:W-:Y:S01]  /*7470*/  HMMA.16816.F32.BF16 R36, R4, R18, R108 ;  /* 0x000000120424723c */ /* 0x000fe2000004186c */
[----:B------:R-:W2:Y:S01]  /*7480*/  LDSM.16.MT88.4 R16, [R224+0x2800] ;  /* 0x00280000e010783b */ /* 0x000ea20000004200 */
[----:B------:R-:W-:-:S04]  /*7490*/  FADD.FTZ R3, R146, R3 ;  /* 0x0000000392037221 */ /* 0x000fc80000010000 */
[----:B------:R-:W-:Y:S02]  /*74a0*/  MUFU.EX2 R108, R11 ;  /* 0x0000000b006c7308 */ /* 0x000fe40000000800 */
[C---:B------:R-:W-:Y:S06]  /*74b0*/  HMMA.16816.F32.BF16 R48, R4.reuse, R20, R132 ;  /* 0x000000140430723c */ /* 0x040fec0000041884 */
[----:B------:R-:W-:Y:S02]  /*74c0*/  MUFU.EX2 R46, R44 ;  /* 0x0000002c002e7308 */ /* 0x000fe40000000800 */
[C---:B------:R-:W-:Y:S01]  /*74d0*/  HMMA.16816.F32.BF16 R40, R4.reuse, R22, R128 ;  /* 0x000000160428723c */ /* 0x040fe20000041880 */
[----:B------:R-:W-:Y:S05]  /*74e0*/  LDSM.16.MT88.4 R20, [R227+0x2800] ;  /* 0x00280000e314783b */ /* 0x000fea0000004200 */
[----:B------:R-:W-:Y:S02]  /*74f0*/  MUFU.EX2 R65, R65 ;  /* 0x0000004100417308 */ /* 0x000fe40000000800 */
[C---:B------:R-:W-:Y:S06]  /*7500*/  HMMA.16816.F32.BF16 R100, R4.reuse, R12, R100 ;  /* 0x0000000c0464723c */ /* 0x040fec0000041864 */
[----:B------:R-:W-:Y:S02]  /*7510*/  MUFU.EX2 R66, R66 ;  /* 0x0000004200427308 */ /* 0x000fe40000000800 */
[C---:B------:R-:W-:Y:S01]  /*7520*/  HMMA.16816.F32.BF16 R88, R4.reuse, R14, R88 ;  /* 0x0000000e0458723c */ /* 0x040fe20000041858 */
[----:B------:R-:W3:Y:S05]  /*7530*/  LDSM.16.MT88.4 R12, [R228+0x2800] ;  /* 0x00280000e40c783b */ /* 0x000eea0000004200 */
[----:B------:R-:W-:Y:S02]  /*7540*/  MUFU.EX2 R67, R67 ;  /* 0x0000004300437308 */ /* 0x000fe40000000800 */
[C---:B------:R-:W-:Y:S06]  /*7550*/  HMMA.16816.F32.BF16 R56, R4.reuse, R24, R140 ;  /* 0x000000180438723c */ /* 0x040fec000004188c */
[----:B------:R-:W-:Y:S01]  /*7560*/  MUFU.EX2 R45, R45 ;  /* 0x0000002d002d7308 */ /* 0x000fe20000000800 */
[----:B------:R-:W-:Y:S01]  /*7570*/  FADD.FTZ R24, R161, R0 ;  /* 0x00000000a1187221 */ /* 0x000fe20000010000 */
[----:B------:R-:W-:Y:S01]  /*7580*/  HMMA.16816.F32.BF16 R52, R4, R26, R136 ;  /* 0x0000001a0434723c */ /* 0x000fe20000041888 */
[----:B------:R-:W-:Y:S01]  /*7590*/  IMAD.MOV.U32 R113, RZ, RZ, R182 ;  /* 0x000000ffff717224 */ /* 0x000fe200078e00b6 */
[----:B------:R-:W-:Y:S01]  /*75a0*/  LDSM.16.MT88.4 R132, [R224+0x3000] ;  /* 0x00300000e084783b */ /* 0x000fe20000004200 */
[----:B------:R-:W-:-:S03]  /*75b0*/  FADD.FTZ R24, R216, R24 ;  /* 0x00000018d8187221 */ /* 0x000fc60000010000 */
[----:B------:R-:W1:Y:S01]  /*75c0*/  MUFU.EX2 R109, R10 ;  /* 0x0000000a006d7308 */ /* 0x000e620000000800 */
[----:B------:R-:W-:Y:S02]  /*75d0*/  FADD.FTZ R4, R163, R28 ;  /* 0x0000001ca3047221 */ /* 0x000fe40000010000 */
[----:B------:R-:W-:Y:S02]  /*75e0*/  FADD.FTZ R24, R217, R24 ;  /* 0x00000018d9187221 */ /* 0x000fe40000010000 */
[----:B------:R-:W-:Y:S02]  /*75f0*/  FADD.FTZ R0, R209, R4 ;  /* 0x00000004d1007221 */ /* 0x000fe40000010000 */
[----:B------:R-:W-:Y:S01]  /*7600*/  IMAD.MOV.U32 R138, RZ, RZ, R176 ;  /* 0x000000ffff8a7224 */ /* 0x000fe200078e00b0 */
[----:B------:R2:W2:Y:S01]  /*7610*/  MUFU.EX2 R111, R9 ;  /* 0x00000009006f7308 */ /* 0x0004a20000000800 */
[----:B------:R-:W-:Y:S02]  /*7620*/  FADD.FTZ R0, R219, R0 ;  /* 0x00000000db007221 */ /* 0x000fe40000010000 */
[----:B------:R-:W-:-:S02]  /*7630*/  IMAD.MOV.U32 R137, RZ, RZ, R175 ;  /* 0x000000ffff897224 */ /* 0x000fc400078e00af */
[----:B------:R-:W-:Y:S02]  /*7640*/  FADD.FTZ R0, R218, R0 ;  /* 0x00000000da007221 */ /* 0x000fe40000010000 */
[----:B------:R-:W-:Y:S01]  /*7650*/  IMAD.MOV.U32 R139, RZ, RZ, R178 ;  /* 0x000000ffff8b7224 */ /* 0x000fe200078e00b2 */
[----:B------:R-:W-:Y:S01]  /*7660*/  MUFU.EX2 R110, R64 ;  /* 0x00000040006e7308 */ /* 0x000fe20000000800 */
[----:B-1----:R-:W-:Y:S01]  /*7670*/  F2FP.BF16.PACK_AB R4, R109, R108 ;  /* 0x0000006c6d04723e */ /* 0x002fe200000010ff */
[----:B------:R-:W-:-:S04]  /*7680*/  FADD.FTZ R0, R145, R0 ;  /* 0x0000000091007221 */ /* 0x000fc80000010000 */
[----:B------:R-:W-:Y:S01]  /*7690*/  FADD.FTZ R0, R179, R0 ;  /* 0x00000000b3007221 */ /* 0x000fe20000010000 */
[----:B--2---:R-:W1:Y:S01]  /*76a0*/  LDSM.16.MT88.4 R8, [R225+0x2800] ;  /* 0x00280000e108783b */ /* 0x004e620000004200 */
[----:B------:R2:W2:Y:S01]  /*76b0*/  MUFU.EX2 R64, R2 ;  /* 0x0000000200407308 */ /* 0x0004a20000000800 */
[----:B------:R-:W-:-:S07]  /*76c0*/  F2FP.BF16.PACK_AB R6, R112, R111 ;  /* 0x0000006f7006723e */ /* 0x000fce00000010ff */
[----:B------:R-:W-:Y:S01]  /*76d0*/  MUFU.EX2 R44, R31 ;  /* 0x0000001f002c7308 */ /* 0x000fe20000000800 */
[----:B--2---:R-:W-:Y:S01]  /*76e0*/  FADD.FTZ R2, R69, R149 ;  /* 0x0000009545027221 */ /* 0x004fe20000010000 */
[----:B------:R-:W-:-:S06]  /*76f0*/  F2FP.BF16.PACK_AB R5, R64, R75 ;  /* 0x0000004b4005723e */ /* 0x000fcc00000010ff */
[----:B------:R-:W-:Y:S01]  /*7700*/  MUFU.EX2 R69, R29 ;  /* 0x0000001d00457308 */ /* 0x000fe20000000800 */
[----:B------:R-:W-:Y:S01]  /*7710*/  FADD.FTZ R0, R223, R0 ;  /* 0x00000000df007221 */ /* 0x000fe20000010000 */
[----:B------:R-:W2:Y:S01]  /*7720*/  LDSM.16.MT88.4 R148, [R228+0x3000] ;  /* 0x00300000e494783b */ /* 0x000ea20000004200 */
[----:B------:R-:W-:Y:S02]  /*7730*/  FADD.FTZ R2, R156, R2 ;  /* 0x000000029c027221 */ /* 0x000fe40000010000 */
[----:B------:R-:W-:-:S03]  /*7740*/  IMAD.MOV.U32 R156, RZ, RZ, R71 ;  /* 0x000000ffff9c7224 */ /* 0x000fc600078e0047 */
[----:B------:R-:W1:Y:S01]  /*7750*/  MUFU.EX2 R71, R30 ;  /* 0x0000001e00477308 */ /* 0x000e620000000800 */
[----:B------:R-:W-:Y:S02]  /*7760*/  FADD.FTZ R2, R156, R2 ;  /* 0x000000029c027221 */ /* 0x000fe40000010000 */
[----:B------:R-:W-:Y:S02]  /*7770*/  IMAD.MOV.U32 R156, RZ, RZ, R170 ;  /* 0x000000ffff9c7224 */ /* 0x000fe400078e00aa */
[----:B------:R-:W-:Y:S02]  /*7780*/  FADD.FTZ R2, R169, R2 ;  /* 0x00000002a9027221 */ /* 0x000fe40000010000 */
[----:B------:R-:W-:Y:S01]  /*7790*/  IMAD.MOV.U32 R136, RZ, RZ, R156 ;  /* 0x000000ffff887224 */ /* 0x000fe200078e009c */
[----:B------:R-:W-:Y:S01]  /*77a0*/  MUFU.EX2 R28, R68 ;  /* 0x00000044001c7308 */ /* 0x000fe20000000800 */
[----:B------:R-:W-:Y:S02]  /*77b0*/  FADD.FTZ R2, R252, R2 ;  /* 0x00000002fc027221 */ /* 0x000fe40000010000 */
[----:B------:R-:W-:-:S02]  /*77c0*/  FADD.FTZ R3, R137, R3 ;  /* 0x0000000389037221 */ /* 0x000fc40000010000 */
[----:B------:R-:W-:Y:S02]  /*77d0*/  FADD.FTZ R2, R147, R2 ;  /* 0x0000000293027221 */ /* 0x000fe40000010000 */
[----:B------:R-:W-:Y:S01]  /*77e0*/  IMAD.MOV.U32 R216, RZ, RZ, R180 ;  /* 0x000000ffffd87224 */ /* 0x000fe200078e00b4 */
[----:B-1----:R-:W-:Y:S01]  /*77f0*/  F2FP.BF16.PACK_AB R7, R71, R69 ;  /* 0x000000454707723e */ /* 0x002fe200000010ff */
[----:B------:R-:W-:Y:S01]  /*7800*/  IMAD.MOV.U32 R209, RZ, RZ, R183 ;  /* 0x000000ffffd17224 */ /* 0x000fe200078e00b7 */
[----:B------:R-:W-:Y:S01]  /*7810*/  MUFU.EX2 R47, R47 ;  /* 0x0000002f002f7308 */ /* 0x000fe20000000800 */
[----:B------:R-:W-:Y:S02]  /*7820*/  IMAD.MOV.U32 R115, RZ, RZ, R139 ;  /* 0x000000ffff737224 */ /* 0x000fe400078e008b */
[----:B------:R-:W-:Y:S02]  /*7830*/  IMAD.MOV.U32 R114, RZ, RZ, R181 ;  /* 0x000000ffff727224 */ /* 0x000fe400078e00b5 */
[----:B------:R-:W-:Y:S01]  /*7840*/  HMMA.16816.F32.BF16 R120, R4, R16, R120 ;  /* 0x000000100478723c */ /* 0x000fe20000041878 */
[----:B------:R-:W-:-:S02]  /*7850*/  IMAD.MOV.U32 R252, RZ, RZ, R177 ;  /* 0x000000fffffc7224 */ /* 0x000fc400078e00b1 */
[----:B------:R-:W-:Y:S05]  /*7860*/  MUFU.EX2 R27, R116 ;  /* 0x00000074001b7308 */ /* 0x000fea0000000800 */
[C---:B------:R-:W-:Y:S03]  /*7870*/  HMMA.16816.F32.BF16 R124, R4.reuse, R18, R124 ;  /* 0x00000012047c723c */ /* 0x040fe6000004187c */
[----:B------:R-:W-:Y:S05]  /*7880*/  MUFU.EX2 R31, R60 ;  /* 0x0000003c001f7308 */ /* 0x000fea0000000800 */
[C---:B---3--:R-:W-:Y:S03]  /*7890*/  HMMA.16816.F32.BF16 R104, R4.reuse, R12, R104 ;  /* 0x0000000c0468723c */ /* 0x048fe60000041868 */
[----:B------:R-:W-:Y:S05]  /*78a0*/  MUFU.EX2 R25, R117 ;  /* 0x0000007500197308 */ /* 0x000fea0000000800 */
[C---:B------:R-:W-:Y:S03]  /*78b0*/  HMMA.16816.F32.BF16 R96, R4.reuse, R14, R96 ;  /* 0x0000000e0460723c */ /* 0x040fe60000041860 */
[----:B------:R-:W-:Y:S05]  /*78c0*/  MUFU.EX2 R30, R61 ;  /* 0x0000003d001e7308 */ /* 0x000fea0000000800 */
[C---:B------:R-:W-:Y:S03]  /*78d0*/  HMMA.16816.F32.BF16 R92, R4.reuse, R8, R92 ;  /* 0x00000008045c723c */ /* 0x040fe6000004185c */
[----:B------:R-:W-:Y:S05]  /*78e0*/  MUFU.EX2 R26, R144 ;  /* 0x00000090001a7308 */ /* 0x000fea0000000800 */
[C---:B------:R-:W-:Y:S03]  /*78f0*/  HMMA.16816.F32.BF16 R84, R4.reuse, R10, R84 ;  /* 0x0000000a0454723c */ /* 0x040fe60000041854 */
[----:B------:R-:W-:Y:S05]  /*7900*/  MUFU.EX2 R29, R63 ;  /* 0x0000003f001d7308 */ /* 0x000fea0000000800 */
[C---:B------:R-:W-:Y:S08]  /*7910*/  HMMA.16816.F32.BF16 R80, R4.reuse, R20, R80 ;  /* 0x000000140450723c */ /* 0x040ff00000041850 */
[----:B------:R-:W-:Y:S07]  /*7920*/  HMMA.16816.F32.BF16 R76, R4, R22, R76 ;  /* 0x00000016044c723c */ /* 0x000fee000004184c */
[----:B------:R-:W-:-:S02]  /*7930*/  F2FP.BF16.PACK_AB R4, R65, R110 ;  /* 0x0000006e4104723e */ /* 0x000fc400000010ff */
[----:B------:R-:W-:Y:S02]  /*7940*/  F2FP.BF16.PACK_AB R5, R46, R62 ;  /* 0x0000003e2e05723e */ /* 0x000fe400000010ff */
[----:B------:R-:W-:Y:S02]  /*7950*/  F2FP.BF16.PACK_AB R6, R67, R66 ;  /* 0x000000424306723e */ /* 0x000fe400000010ff */
[----:B------:R-:W-:-:S07]  /*7960*/  F2FP.BF16.PACK_AB R7, R45, R44 ;  /* 0x0000002c2d07723e */ /* 0x000fce00000010ff */
[C---:B------:R-:W-:Y:S07]  /*7970*/  HMMA.16816.F32.BF16 R32, R4.reuse, R8, R32 ;  /* 0x000000080420723c */ /* 0x040fee0000041820 */
[----:B------:R-:W-:Y:S01]  /*7980*/  FADD.FTZ R8, R243, R24 ;  /* 0x00000018f3087221 */ /* 0x000fe20000010000 */
[----:B------:R-:W-:Y:S03]  /*7990*/  HMMA.16816.F32.BF16 R168, R4, R20, R100 ;  /* 0x0000001404a8723c */ /* 0x000fe60000041864 */
[----:B------:R-:W-:-:S02]  /*79a0*/  FADD.FTZ R8, R244, R8 ;  /* 0x00000008f4087221 */ /* 0x000fc40000010000 */
[----:B------:R-:W-:-:S03]  /*79b0*/  FADD.FTZ R2, R138, R2 ;  /* 0x000000028a027221 */ /* 0x000fc60000010000 */
[C---:B------:R-:W-:Y:S08]  /*79c0*/  HMMA.16816.F32.BF16 R56, R4.reuse, R16, R56 ;  /* 0x000000100438723c */ /* 0x040ff00000041838 */
[C---:B------:R-:W-:Y:S08]  /*79d0*/  HMMA.16816.F32.BF16 R52, R4.reuse, R18, R52 ;  /* 0x000000120434723c */ /* 0x040ff00000041834 */
[C---:B------:R-:W-:Y:S08]  /*79e0*/  HMMA.16816.F32.BF16 R48, R4.reuse, R12, R48 ;  /* 0x0000000c0430723c */ /* 0x040ff00000041830 */
[C---:B------:R-:W-:Y:S08]  /*79f0*/  HMMA.16816.F32.BF16 R40, R4.reuse, R14, R40 ;  /* 0x0000000e0428723c */ /* 0x040ff00000041828 */
[C---:B------:R-:W-:Y:S08]  /*7a00*/  HMMA.16816.F32.BF16 R36, R4.reuse, R10, R36 ;  /* 0x0000000a0424723c */ /* 0x040ff00000041824 */
[----:B------:R-:W-:Y:S01]  /*7a10*/  HMMA.16816.F32.BF16 R20, R4, R22, R88 ;  /* 0x000000160414723c */ /* 0x000fe20000041858 */
[----:B------:R-:W-:Y:S01]  /*7a20*/  MUFU.EX2 R9, R152 ;  /* 0x0000009800097308 */ /* 0x000fe20000000800 */
[----:B------:R-:W1:Y:S05]  /*7a30*/  LDSM.16.MT88.4 R12, [R227+0x3000] ;  /* 0x00300000e30c783b */ /* 0x000e6a0000004200 */
[----:B------:R-:W-:-:S04]  /*7a40*/  FADD.FTZ R4, R136, R8 ;  /* 0x0000000888047221 */ /* 0x000fc80000010000 */
[----:B------:R-:W-:Y:S02]  /*7a50*/  FADD.FTZ R7, R222, R4 ;  /* 0x00000004de077221 */ /* 0x000fe40000010000 */
[----:B------:R-:W-:Y:S02]  /*7a60*/  FADD.FTZ R4, R220, R2 ;  /* 0x00000002dc047221 */ /* 0x000fe40000010000 */
[----:B------:R-:W-:Y:S02]  /*7a70*/  FADD.FTZ R5, R242, R0 ;  /* 0x00000000f2057221 */ /* 0x000fe40000010000 */
[----:B----4-:R-:W-:-:S04]  /*7a80*/  @P4 IMAD.HI.U32 R2, R250, c[0x0][0x2c8], RZ ;  /* 0x0000b200fa024a27 */ /* 0x010fc800078e00ff */
[----:B------:R-:W-:Y:S01]  /*7a90*/  IMAD.MOV.U32 R0, RZ, RZ, R250 ;  /* 0x000000ffff007224 */ /* 0x000fe200078e00fa */
[----:B------:R-:W-:Y:S01]  /*7aa0*/  @P4 SHF.R.U32.HI R0, RZ, c[0x0][0x2cc], R2 ;  /* 0x0000b300ff004a19 */ /* 0x000fe20000011602 */
[----:B------:R-:W-:Y:S02]  /*7ab0*/  IMAD.MOV.U32 R2, RZ, RZ, c[0x0][0x168] ;  /* 0x00005a00ff027624 */ /* 0x000fe400078e00ff */
[----:B------:R-:W-:-:S03]  /*7ac0*/  FADD.FTZ R6, R221, R3 ;  /* 0x00000003dd067221 */ /* 0x000fc60000010000 */
[----:B------:R-:W-:Y:S01]  /*7ad0*/  IADD3 R3, R0, c[0x0][0x1d0], -R2 ;  /* 0x0000740000037a10 */ /* 0x000fe20007ffe802 */
[----:B------:R-:W-:-:S04]  /*7ae0*/  IMAD.MOV.U32 R2, RZ, RZ, RZ ;  /* 0x000000ffff027224 */ /* 0x000fc800078e00ff */
[----:B------:R-:W-:-:S05]  /*7af0*/  IMAD.HI R2, R3, -0x6db6db6d, R2 ;  /* 0x9249249303027827 */ /* 0x000fca00078e0202 */
[----:B------:R-:W-:Y:S01]  /*7b00*/  SHF.R.U32.HI R0, RZ, 0x1f, R2 ;  /* 0x0000001fff007819 */ /* 0x000fe20000011602 */
[----:B------:R-:W-:-:S03]  /*7b10*/  FADD.FTZ R3, R248, R6 ;  /* 0x00000006f8037221 */ /* 0x000fc60000010000 */
[----:B------:R-:W-:Y:S01]  /*7b20*/  LEA.HI.SX32 R8, R2, R0, 0x1a ;  /* 0x0000000002087211 */ /* 0x000fe200078fd2ff */
        /* <DEDUP_REMOVED lines=42> */
[----:B------:R-:W3:Y:S01]  /*7dd0*/  MUFU.EX2 R11, R162 ;  /* 0x000000a2000b7308 */ /* 0x000ee20000000800 */
[----:B------:R-:W-:-:S02]  /*7de0*/  FADD.FTZ R5, R110, R5 ;  /* 0x000000056e057221 */ /* 0x000fc40000010000 */
[----:B------:R-:W-:Y:S02]  /*7df0*/  FADD.FTZ R0, R62, R0 ;  /* 0x000000003e007221 */ /* 0x000fe40000010000 */
[----:B------:R-:W-:Y:S02]  /*7e00*/  FADD.FTZ R3, R108, R3 ;  /* 0x000000036c037221 */ /* 0x000fe40000010000 */
[----:B------:R-:W-:Y:S01]  /*7e10*/  FADD.FTZ R4, R75, R4 ;  /* 0x000000044b047221 */ /* 0x000fe20000010000 */
[----:B------:R-:W4:Y:S01]  /*7e20*/  MUFU.EX2 R10, R172 ;  /* 0x000000ac000a7308 */ /* 0x000f220000000800 */
[----:B------:R-:W-:Y:S02]  /*7e30*/  FADD.FTZ R5, R65, R5 ;  /* 0x0000000541057221 */ /* 0x000fe40000010000 */
[----:B------:R-:W-:Y:S02]  /*7e40*/  FADD.FTZ R2, R46, R0 ;  /* 0x000000002e027221 */ /* 0x000fe40000010000 */
[----:B------:R-:W-:-:S02]  /*7e50*/  FADD.FTZ R0, R109, R3 ;  /* 0x000000036d007221 */ /* 0x000fc40000010000 */
[----:B------:R-:W-:Y:S01]  /*7e60*/  FADD.FTZ R4, R64, R4 ;  /* 0x0000000440047221 */ /* 0x000fe20000010000 */
[----:B------:R-:W1:Y:S01]  /*7e70*/  MUFU.EX2 R16, R153 ;  /* 0x0000009900107308 */ /* 0x000e620000000800 */
[----:B------:R-:W-:Y:S02]  /*7e80*/  FADD.FTZ R5, R66, R5 ;  /* 0x0000000542057221 */ /* 0x000fe40000010000 */
[----:B------:R-:W-:Y:S02]  /*7e90*/  FADD.FTZ R3, R44, R2 ;  /* 0x000000022c037221 */ /* 0x000fe40000010000 */
[----:B------:R-:W-:-:S03]  /*7ea0*/  FADD.FTZ R2, R111, R0 ;  /* 0x000000006f027221 */ /* 0x000fc60000010000 */
[----:B------:R-:W1:Y:S01]  /*7eb0*/  MUFU.EX2 R17, R173 ;  /* 0x000000ad00117308 */ /* 0x000e620000000800 */
[----:B------:R-:W-:Y:S02]  /*7ec0*/  FADD.FTZ R0, R69, R4 ;  /* 0x0000000445007221 */ /* 0x000fe40000010000 */
[----:B------:R-:W-:Y:S02]  /*7ed0*/  FADD.FTZ R5, R67, R5 ;  /* 0x0000000543057221 */ /* 0x000fe40000010000 */
[----:B------:R-:W-:-:S03]  /*7ee0*/  FADD.FTZ R4, R45, R3 ;  /* 0x000000032d047221 */ /* 0x000fc60000010000 */
[----:B------:R-:W1:Y:S01]  /*7ef0*/  MUFU.EX2 R18, R154 ;  /* 0x0000009a00127308 */ /* 0x000e620000000800 */
[----:B------:R-:W-:Y:S02]  /*7f00*/  FADD.FTZ R3, R112, R2 ;  /* 0x0000000270037221 */ /* 0x000fe40000010000 */
[----:B------:R-:W-:-:S05]  /*7f10*/  FADD.FTZ R2, R71, R0 ;  /* 0x0000000047027221 */ /* 0x000fca0000010000 */
[----:B------:R-:W2:Y:S01]  /*7f20*/  MUFU.EX2 R19, R174 ;  /* 0x000000ae00137308 */ /* 0x000ea20000000800 */
[----:B---3--:R-:W-:Y:S02]  /*7f30*/  FADD.FTZ R0, R11, R5 ;  /* 0x000000050b007221 */ /* 0x008fe40000010000 */
[----:B------:R-:W-:-:S05]  /*7f40*/  FADD.FTZ R4, R9, R4 ;  /* 0x0000000409047221 */ /* 0x000fca0000010000 */
[----:B------:R-:W3:Y:S01]  /*7f50*/  MUFU.EX2 R24, R155 ;  /* 0x0000009b00187308 */ /* 0x000ee20000000800 */
[----:B------:R-:W-:Y:S02]  /*7f60*/  FADD.FTZ R6, R28, R2 ;  /* 0x000000021c067221 */ /* 0x000fe40000010000 */
[----:B------:R-:W-:Y:S02]  /*7f70*/  FADD.FTZ R3, R47, R3 ;  /* 0x000000032f037221 */ /* 0x000fe40000010000 */
[----:B----4-:R-:W-:Y:S02]  /*7f80*/  FADD.FTZ R2, R10, R0 ;  /* 0x000000000a027221 */ /* 0x010fe40000010000 */
[----:B-1----:R-:W-:Y:S02]  /*7f90*/  FADD.FTZ R0, R16, R4 ;  /* 0x0000000410007221 */ /* 0x002fe40000010000 */
[----:B------:R-:W-:Y:S02]  /*7fa0*/  FADD.FTZ R6, R27, R6 ;  /* 0x000000061b067221 */ /* 0x000fe40000010000 */
[----:B------:R-:W-:-:S02]  /*7fb0*/  FADD.FTZ R4, R31, R3 ;  /* 0x000000031f047221 */ /* 0x000fc40000010000 */
[----:B------:R-:W-:Y:S02]  /*7fc0*/  FADD.FTZ R5, R17, R2 ;  /* 0x0000000211057221 */ /* 0x000fe40000010000 */
[----:B------:R-:W-:Y:S01]  /*7fd0*/  FADD.FTZ R3, R18, R0 ;  /* 0x0000000012037221 */ /* 0x000fe20000010000 */
[----:B------:R-:W-:Y:S01]  /*7fe0*/  IMNMX R7, RZ, R8, !PT ;  /* 0x00000008ff077217 */ /* 0x000fe20007800200 */
[----:B------:R-:W-:Y:S02]  /*7ff0*/  FADD.FTZ R0, R25, R6 ;  /* 0x0000000619007221 */ /* 0x000fe40000010000 */
[----:B------:R-:W-:Y:S02]  /*8000*/  FADD.FTZ R2, R30, R4 ;  /* 0x000000041e027221 */ /* 0x000fe40000010000 */
[----:B--2---:R-:W-:Y:S02]  /*8010*/  FADD.FTZ R4, R19, R5 ;  /* 0x0000000513047221 */ /* 0x004fe40000010000 */
[----:B---3--:R-:W-:-:S02]  /*8020*/  FADD.FTZ R3, R24, R3 ;  /* 0x0000000318037221 */ /* 0x008fc40000010000 */
[----:B------:R-:W-:Y:S01]  /*8030*/  FADD.FTZ R0, R26, R0 ;  /* 0x000000001a007221 */ /* 0x000fe20000010000 */
[----:B------:R1:W-:Y:S01]  /*8040*/  STL [R1+0x8], R7 ;  /* 0x0000080701007387 */ /* 0x0003e20000100800 */
[----:B------:R-:W-:-:S03]  /*8050*/  FADD.FTZ R2, R29, R2 ;  /* 0x000000021d027221 */ /* 0x000fc60000010000 */
[----:B------:R1:W-:Y:S01]  /*8060*/  STL [R1+0x10], R4 ;  /* 0x0000100401007387 */ /* 0x0003e20000100800 */
[----:B------:R-:W-:-:S03]  /*8070*/  IADD3 R242, R252, -0x2, RZ ;  /* 0xfffffffefcf27810 */ /* 0x000fc60007ffe0ff */
[----:B------:R1:W-:Y:S04]  /*8080*/  STL [R1+0x18], R3 ;  /* 0x0000180301007387 */ /* 0x0003e80000100800 */
[----:B------:R1:W-:Y:S04]  /*8090*/  STL [R1+0x1c], R0 ;  /* 0x00001c0001007387 */ /* 0x0003e80000100800 */
[----:B------:R1:W-:Y:S01]  /*80a0*/  STL [R1+0x14], R2 ;  /* 0x0000140201007387 */ /* 0x0003e20000100800 */
[----:B------:R-:W-:Y:S02]  /*80b0*/  ISETP.GE.AND P0, PT, R242, R7, PT ;  /* 0x00000007f200720c */ /* 0x000fe40003f06270 */
        /* <DEDUP_REMOVED lines=25> */
[----:B-1----:R-:W2:Y:S01]  /*8250*/  LDL R252, [R1+0x74] ;  /* 0x0000740001fc7983 */ /* 0x002ea20000100800 */
[----:B------:R-:W-:Y:S01]  /*8260*/  IMAD.MOV.U32 R116, RZ, RZ, R73 ;  /* 0x000000ffff747224 */ /* 0x000fe200078e0049 */
[----:B------:R-:W-:Y:S01]  /*8270*/  MOV R3, R74 ;  /* 0x0000004a00037202 */ /* 0x000fe20000000f00 */
[----:B------:R-:W-:Y:S01]  /*8280*/  IMAD.MOV.U32 R118, RZ, RZ, R70 ;  /* 0x000000ffff767224 */ /* 0x000fe200078e0046 */
[----:B------:R-:W-:-:S02]  /*8290*/  MOV R117, R72 ;  /* 0x0000004800757202 */ /* 0x000fc40000000f00 */
[----:B------:R-:W-:Y:S01]  /*82a0*/  MOV R196, R242 ;  /* 0x000000f200c47202 */ /* 0x000fe20000000f00 */
[----:B--2---:R-:W-:-:S05]  /*82b0*/  IMAD.IADD R0, R252, 0x1, R250 ;  /* 0x00000001fc007824 */ /* 0x004fca00078e02fa */
[----:B------:R1:W-:Y:S02]  /*82c0*/  STL [R1+0x4], R0 ;  /* 0x0000040001007387 */ /* 0x0003e40000100800 */
[----:B-1----:R-:W-:-:S05]  /*82d0*/  @P4 IMAD.HI.U32 R0, R0, c[0x0][0x2c8], RZ ;  /* 0x0000b20000004a27 */ /* 0x002fca00078e00ff */
[----:B------:R-:W-:-:S05]  /*82e0*/  @P4 SHF.R.U32.HI R0, RZ, c[0x0][0x2cc], R0 ;  /* 0x0000b300ff004a19 */ /* 0x000fca0000011600 */
[----:B------:R1:W-:Y:S02]  /*82f0*/  @P4 STL [R1+0xc], R0 ;  /* 0x00000c0001004387 */ /* 0x0003e40000100800 */
.L_x_518:
[----:B------:R-:W-:Y:S04]  /*8300*/  DEPBAR.LE SB0, 0x0 ;  /* 0x000080000000791a */ /* 0x000fe80000000000 */
[----:B------:R-:W-:Y:S01]  /*8310*/  WARPSYNC 0xffffffff ;  /* 0xffffffff00007948 */ /* 0x000fe20003800000 */
[----:B------:R-:W-:Y:S01]  /*8320*/  BAR.SYNC.DEFER_BLOCKING 0x0 ;  /* 0x0000000000007b1d */ /* 0x000fe20000010000 */
[----:B------:R-:W-:Y:S11]  /*8330*/  ISETP.GE.AND P2, PT, R196, RZ, PT ;  /* 0x000000ffc400720c */ /* 0x000ff60003f46270 */
[----:B------:R-:W-:Y:S02]  /*8340*/  @!UPT UIADD3 URZ, URZ, URZ, URZ ;  /* 0x0000003f3f3ff290 */ /* 0x000fe4000fffe03f */
[----:B-12---:R-:W-:Y:S05]  /*8350*/  @P2 SHF.R.S32.HI R0, RZ, 0x1f, R196 ;  /* 0x0000001fff002819 */ /* 0x006fea00000114c4 */
[----:B------:R-:W-:Y:S04]  /*8360*/  @P2 IMAD R0, R0, c[0x0][0x208], RZ ;  /* 0x0000820000002a24 */ /* 0x000fe800078e02ff */
[C---:B------:R-:W-:Y:S01]  /*8370*/  @P2 IMAD R0, R196.reuse, c[0x0][0x20c], R0 ;  /* 0x00008300c4002a24 */ /* 0x040fe200078e0200 */
[----:B-----5:R-:W-:Y:S08]  /*8380*/  LDSM.16.M88.4 R112, [R230] ;  /* 0x00000000e670783b */ /* 0x020ff00000000200 */
[----:B------:R-:W1:Y:S08]  /*8390*/  LDSM.16.M88.4 R16, [R119] ;  /* 0x000000007710783b */ /* 0x000e700000000200 */
[----:B------:R-:W2:Y:S08]  /*83a0*/  LDSM.16.M88.4 R108, [R230+0x2000] ;  /* 0x00200000e66c783b */ /* 0x000eb00000000200 */
[----:B------:R-:W3:Y:S08]  /*83b0*/  LDSM.16.M88.4 R32, [R119+0x800] ;  /* 0x000800007720783b */ /* 0x000ef00000000200 */
[----:B------:R-:W2:Y:S08]  /*83c0*/  LDSM.16.M88.4 R48, [R119+0x1000] ;  /* 0x001000007730783b */ /* 0x000eb00000000200 */
[----:B------:R-:W1:Y:S08]  /*83d0*/  LDSM.16.M88.4 R64, [R119+0x1800] ;  /* 0x001800007740783b */ /* 0x000e700000000200 */
[----:B------:R-:W1:Y:S08]  /*83e0*/  LDSM.16.M88.4 R80, [R119+0x2000] ;  /* 0x002000007750783b */ /* 0x000e700000000200 */
[----:B------:R-:W1:Y:S08]  /*83f0*/  LDSM.16.M88.4 R96, [R119+0x2800] ;  /* 0x002800007760783b */ /* 0x000e700000000200 */
[----:B------:R-:W1:Y:S08]  /*8400*/  LDSM.16.M88.4 R184, [R119+0x3000] ;  /* 0x0030000077b8783b */ /* 0x000e700000000200 */
[----:B------:R-:W-:Y:S08]  /*8410*/  LDSM.16.M88.4 R188, [R233] ;  /* 0x00000000e9bc783b */ /* 0x000ff00000000200 */
[----:B------:R-:W1:Y:S08]  /*8420*/  LDSM.16.M88.4 R192, [R234] ;  /* 0x00000000eac0783b */ /* 0x000e700000000200 */
[----:B------:R-:W4:Y:S04]  /*8430*/  LDL R2, [R1+0x40] ;  /* 0x0000400001027983 */ /* 0x000f280000100800 */
[----:B------:R-:W4:Y:S06]  /*8440*/  LDL.64 R198, [R1+0x38] ;  /* 0x0000380001c67983 */ /* 0x000f2c0000100a00 */
[----:B------:R1:W-:Y:S04]  /*8450*/  STL [R1+0x8c], R230 ;  /* 0x00008ce601007387 */ /* 0x0003e80000100800 */
[----:B------:R2:W-:Y:S04]  /*8460*/  STL [R1+0x90], R119 ;  /* 0x0000907701007387 */ /* 0x0005e80000100800 */
[----:B------:R-:W-:Y:S04]  /*8470*/  STL [R1+0x94], R234 ;  /* 0x000094ea01007387 */ /* 0x000fe80000100800 */
[----:B------:R-:W-:Y:S04]  /*8480*/  STL [R1+0x98], R233 ;  /* 0x000098e901007387 */ /* 0x000fe80000100800 */
[----:B------:R-:W-:Y:S04]  /*8490*/  STL [R1+0x9c], R240 ;  /* 0x00009cf001007387 */ /* 0x000fe80000100800 */
[----:B------:R-:W-:Y:S04]  /*84a0*/  STL [R1+0xa0], R239 ;  /* 0x0000a0ef01007387 */ /* 0x000fe80000100800 */
[----:B-1----:R-:W4:Y:S04]  /*84b0*/  LDL R230, [R1+0xc] ;  /* 0x00000c0001e67983 */ /* 0x002f280000100800 */
[----:B--2---:R-:W2:Y:S01]  /*84c0*/  LDL R119, [R1+0x4c] ;  /* 0x00004c0001777983 */ /* 0x004ea20000100800 */
[-C--:B------:R-:W-:Y:S08]  /*84d0*/  HMMA.16816.F32.BF16 R4, R112, R16.reuse, RZ ;  /* 0x000000107004723c */ /* 0x080ff000000418ff */
[C---:B------:R-:W-:Y:S08]  /*84e0*/  HMMA.16816.F32.BF16 R8, R108.reuse, R16, RZ ;  /* 0x000000106c08723c */ /* 0x040ff000000418ff */
[-C--:B------:R-:W-:Y:S08]  /*84f0*/  HMMA.16816.F32.BF16 R12, R108, R18.reuse, RZ ;  /* 0x000000126c0c723c */ /* 0x080ff000000418ff */
[C---:B------:R-:W-:Y:S08]  /*8500*/  HMMA.16816.F32.BF16 R16, R112.reuse, R18, RZ ;  /* 0x000000127010723c */ /* 0x040ff000000418ff */
[-C--:B---3--:R-:W-:Y:S08]  /*8510*/  HMMA.16816.F32.BF16 R20, R112, R32.reuse, RZ ;  /* 0x000000207014723c */ /* 0x088ff000000418ff */
        /* <DEDUP_REMOVED lines=23> */
[----:B------:R-:W1:Y:S07]  /*8690*/  LDSM.16.M88.4 R184, [R233+0x2000] ;  /* 0x00200000e9b8783b */ /* 0x000e6e0000000200 */
[-C--:B------:R-:W-:Y:S08]  /*86a0*/  HMMA.16816.F32.BF16 R4, R188, R192.reuse, R4 ;  /* 0x000000c0bc04723c */ /* 0x080ff00000041804 */
[C---:B-1----:R-:W-:Y:S08]  /*86b0*/  HMMA.16816.F32.BF16 R8, R184.reuse, R192, R8 ;  /* 0x000000c0b808723c */ /* 0x042ff00000041808 */
[-C--:B------:R-:W-:Y:S08]  /*86c0*/  HMMA.16816.F32.BF16 R12, R184, R194.reuse, R12 ;  /* 0x000000c2b80c723c */ /* 0x080ff0000004180c */
[C---:B------:R-:W-:Y:S01]  /*86d0*/  HMMA.16816.F32.BF16 R16, R188.reuse, R194, R16 ;  /* 0x000000c2bc10723c */ /* 0x040fe20000041810 */
[----:B------:R-:W1:Y:S07]  /*86e0*/  LDSM.16.M88.4 R192, [R240] ;  /* 0x00000000f0c0783b */ /* 0x000e6e0000000200 */
[-C--:B-1----:R-:W-:Y:S08]  /*86f0*/  HMMA.16816.F32.BF16 R20, R188, R192.reuse, R20 ;  /* 0x000000c0bc14723c */ /* 0x082ff00000041814 */
[C---:B------:R-:W-:Y:S08]  /*8700*/  HMMA.16816.F32.BF16 R24, R184.reuse, R192, R24 ;  /* 0x000000c0b818723c */ /* 0x040ff00000041818 */
        /* <DEDUP_REMOVED lines=24> */
[C---:B------:R-:W-:Y:S07]  /*8890*/  HMMA.16816.F32.BF16 R104, R184.reuse, R192, R104 ;  /* 0x000000c0b868723c */ /* 0x040fee0000041868 */
[----:B------:R-:W-:Y:S01]  /*88a0*/  @P2 IMAD.MOV.U32 R192, RZ, RZ, c[0x0][0x208] ;  /* 0x00008200ffc02624 */ /* 0x000fe200078e00ff */
[-C--:B------:R-:W-:Y:S07]  /*88b0*/  HMMA.16816.F32.BF16 R108, R184, R194.reuse, R108 ;  /* 0x000000c2b86c723c */ /* 0x080fee000004186c */
[----:B------:R-:W-:Y:S01]  /*88c0*/  @P2 IMAD.WIDE.U32 R184, R196, c[0x0][0x208], RZ ;  /* 0x00008200c4b82a25 */ /* 0x000fe200078e00ff */
[----:B----4-:R-:W-:Y:S01]  /*88d0*/  @P2 MOV R187, R2 ;  /* 0x0000000200bb2202 */ /* 0x010fe20000000f00 */
[----:B------:R-:W-:Y:S04]  /*88e0*/  HMMA.16816.F32.BF16 R112, R188, R194, R112 ;  /* 0x000000c2bc70723c */ /* 0x000fe80000041870 */
[----:B------:R-:W-:Y:S02]  /*88f0*/  @P2 IMAD.IADD R0, R185, 0x1, R0 ;  /* 0x00000001b9002824 */ /* 0x000fe400078e0200 */
[----:B------:R-:W-:Y:S02]  /*8900*/  @P2 IMAD.MOV.U32 R186, RZ, RZ, R198 ;  /* 0x000000ffffba2224 */ /* 0x000fe400078e00c6 */
[----:B------:R-:W-:Y:S04]  /*8910*/  @P2 IMAD R2, R0, 0x70, RZ ;  /* 0x0000007000022824 */ /* 0x000fe800078e02ff */
[----:B------:R-:W-:Y:S04]  /*8920*/  @P2 IMAD.WIDE.U32 R186, R184, 0x70, R186 ;  /* 0x00000070b8ba2825 */ /* 0x000fe800078e00ba */
[----:B------:R-:W-:Y:S01]  /*8930*/  @P2 IMAD.MOV.U32 R184, RZ, RZ, 0x5 ;  /* 0x00000005ffb82424 */ /* 0x000fe200078e00ff */
[----:B------:R-:W-:Y:S01]  /*8940*/  @P2 IADD3 R185, R187, R2, RZ ;  /* 0x00000002bbb92210 */ /* 0x000fe20007ffe0ff */
[C---:B------:R-:W-:Y:S03]  /*8950*/  @P2 IMAD.SHL.U32 R2, R192.reuse, 0x20, RZ ;  /* 0x00000020c0022824 */ /* 0x040fe600078e00ff */
[----:B------:R-:W-:Y:S02]  /*8960*/  @P2 SHF.L.U64.HI R0, R192, R184, c[0x0][0x20c] ;  /* 0x00008300c0002619 */ /* 0x000fe400000102b8 */
[C---:B------:R-:W-:Y:S04]  /*8970*/  @P2 LEA R184, P0, R186.reuse, c[0x0][0x1f8], 0x1 ;  /* 0x00007e00bab82a11 */ /* 0x040fe800078008ff */
[----:B------:R-:W-:Y:S02]  /*8980*/  @P2 LEA.HI.X R185, R186, c[0x0][0x1fc], R185, 0x1, P0 ;  /* 0x00007f00bab92a11 */ /* 0x000fe400000f0cb9 */
[-C--:B------:R-:W-:Y:S03]  /*8990*/  @P2 IADD3 R186, P0, R184, R2.reuse, RZ ;  /* 0x00000002b8ba2210 */ /* 0x080fe60007f1e0ff */
[----:B------:R-:W-:Y:S01]  /*89a0*/  @!PT LDS RZ, [RZ] ;  /* 0x00000000fffff984 */ /* 0x000fe20000000800 */
[----:B------:R-:W-:Y:S01]  /*89b0*/  @!PT LDS RZ, [RZ] ;  /* 0x00000000fffff984 */ /* 0x000fe20000000800 */
[----:B------:R-:W-:Y:S01]  /*89c0*/  @!PT LDS RZ, [RZ] ;  /* 0x00000000fffff984 */ /* 0x000fe20000000800 */
[----:B------:R1:W-:Y:S02]  /*89d0*/  @P2 LDGSTS.E.BYPASS.LTC128B.128 [R241+0x100], [R184.64], !P6 ;  /* 0x00100000b8f12fae */ /* 0x0003e4000f101d48 */
[--C-:B------:R-:W-:Y:S06]  /*89e0*/  @P2 IMAD.X R187, R185, 0x1, R0.reuse, P0 ;  /* 0x00000001b9bb2824 */ /* 0x100fec00000e0600 */
[----:B------:R3:W-:Y:S01]  /*89f0*/  @P2 LDGSTS.E.BYPASS.LTC128B.128 [R241+0x900], [R186.64], !P6 ;  /* 0x00900000baf12fae */ /* 0x0007e2000f101d48 */
[----:B-1----:R-:W-:Y:S04]  /*8a00*/  @P2 IADD3 R184, P1, R186, R2, RZ ;  /* 0x00000002bab82210 */ /* 0x002fe80007f3e0ff */
[----:B------:R-:W-:Y:S02]  /*8a10*/  @P2 IADD3.X R185, R187, R0, RZ, P1, !PT ;  /* 0x00000000bbb92210 */ /* 0x000fe40000ffe4ff */
[-C--:B------:R-:W-:Y:S03]  /*8a20*/  @P2 IADD3 R192, P0, R184, R2.reuse, RZ ;  /* 0x00000002b8c02210 */ /* 0x080fe60007f1e0ff */
[----:B------:R1:W-:Y:S02]  /*8a30*/  @P2 LDGSTS.E.BYPASS.LTC128B.128 [R241+0x1100], [R184.64], !P6 ;  /* 0x01100000b8f12fae */ /* 0x0003e4000f101d48 */
[--C-:B------:R-:W-:Y:S01]  /*8a40*/  @P2 IMAD.X R193, R185, 0x1, R0.reuse, P0 ;  /* 0x00000001b9c12824 */ /* 0x100fe200000e0600 */
[-C--:B---3--:R-:W-:Y:S05]  /*8a50*/  @P2 IADD3 R186, P0, R192, R2.reuse, RZ ;  /* 0x00000002c0ba2210 */ /* 0x088fea0007f1e0ff */
[----:B------:R3:W-:Y:S01]  /*8a60*/  @P2 LDGSTS.E.BYPASS.LTC128B.128 [R241+0x1900], [R192.64], !P6 ;  /* 0x01900000c0f12fae */ /* 0x0007e2000f101d48 */
[--C-:B------:R-:W-:Y:S07]  /*8a70*/  @P2 IMAD.X R187, R193, 0x1, R0.reuse, P0 ;  /* 0x00000001c1bb2824 */ /* 0x100fee00000e0600 */
[----:B------:R4:W-:Y:S01]  /*8a80*/  @P2 LDGSTS.E.BYPASS.LTC128B.128 [R241+0x2100], [R186.64], !P6 ;  /* 0x02100000baf12fae */ /* 0x0009e2000f101d48 */
[----:B-1----:R-:W-:Y:S04]  /*8a90*/  @P2 IADD3 R184, P1, R186, R2, RZ ;  /* 0x00000002bab82210 */ /* 0x002fe80007f3e0ff */
[----:B------:R-:W-:Y:S02]  /*8aa0*/  @P2 IADD3.X R185, R187, R0, RZ, P1, !PT ;  /* 0x00000000bbb92210 */ /* 0x000fe40000ffe4ff */
[----:B---3--:R-:W-:Y:S03]  /*8ab0*/  @P2 IADD3 R192, P0, R184, R2, RZ ;  /* 0x00000002b8c02210 */ /* 0x008fe60007f1e0ff */
[----:B------:R4:W-:Y:S02]  /*8ac0*/  @P2 LDGSTS.E.BYPASS.LTC128B.128 [R241+0x2900], [R184.64], !P6 ;  /* 0x02900000b8f12fae */ /* 0x0009e4000f101d48 */
[----:B------:R-:W-:Y:S06]  /*8ad0*/  @P2 IMAD.X R193, R185, 0x1, R0, P0 ;  /* 0x00000001b9c12824 */ /* 0x000fec00000e0600 */
[----:B------:R1:W3:Y:S04]  /*8ae0*/  LDL R0, [R1+0x4] ;  /* 0x0000040001007983 */ /* 0x0002e80000100800 */
[----:B------:R1:W-:Y:S08]  /*8af0*/  @P2 LDGSTS.E.BYPASS.LTC128B.128 [R241+0x3100], [R192.64], !P6 ;  /* 0x03100000c0f12fae */ /* 0x0003f0000f101d48 */
[----:B------:R-:W-:Y:S08]  /*8b00*/  LDSM.16.M88.4 R188, [R229] ;  /* 0x00000000e5bc783b */ /* 0x000ff00000000200 */
[----:B----4-:R-:W4:Y:S08]  /*8b10*/  LDSM.16.M88.4 R184, [R231] ;  /* 0x00000000e7b8783b */ /* 0x010f300000000200 */
[----:B------:R-:W0:Y:S08]  /*8b20*/  LDGDEPBAR ;  /* 0x00000000000079af */ /* 0x000e300000000000 */
[----:B-1----:R-:W1:Y:S01]  /*8b30*/  LDSM.16.M88.4 R192, [R231+0x2000] ;  /* 0x00200000e7c0783b */ /* 0x002e620000000200 */
[-C--:B----4-:R-:W-:Y:S08]  /*8b40*/  HMMA.16816.F32.BF16 R4, R184, R188.reuse, R4 ;  /* 0x000000bcb804723c */ /* 0x090ff00000041804 */
[C---:B-1----:R-:W-:Y:S08]  /*8b50*/  HMMA.16816.F32.BF16 R8, R192.reuse, R188, R8 ;  /* 0x000000bcc008723c */ /* 0x042ff00000041808 */
[-C--:B------:R-:W-:Y:S08]  /*8b60*/  HMMA.16816.F32.BF16 R12, R192, R190.reuse, R12 ;  /* 0x000000bec00c723c */ /* 0x080ff0000004180c */
[C---:B------:R-:W-:Y:S01]  /*8b70*/  HMMA.16816.F32.BF16 R16, R184.reuse, R190, R16 ;  /* 0x000000beb810723c */ /* 0x040fe20000041810 */
[----:B------:R-:W1:Y:S07]  /*8b80*/  LDSM.16.M88.4 R188, [R229+0x800] ;  /* 0x00080000e5bc783b */ /* 0x000e6e0000000200 */
[-C--:B-1----:R-:W-:Y:S08]  /*8b90*/  HMMA.16816.F32.BF16 R20, R184, R188.reuse, R20 ;  /* 0x000000bcb814723c */ /* 0x082ff00000041814 */
[C---:B------:R-:W-:Y:S08]  /*8ba0*/  HMMA.16816.F32.BF16 R24, R192.reuse, R188, R24 ;  /* 0x000000bcc018723c */ /* 0x040ff00000041818 */
        /* <DEDUP_REMOVED lines=12> */
[----:B------:R-:W1:Y:S03]  /*8c70*/  LDSM.16.M88.4 R188, [R229+0x2000] ;  /* 0x00200000e5bc783b */ /* 0x000e660000000200 */
[----:B---3--:R-:W-:Y:S05]  /*8c80*/  @P4 IMAD.MOV.U32 R0, RZ, RZ, R230 ;  /* 0x000000ffff004224 */ /* 0x008fea00078e00e6 */
[----:B------:R-:W-:Y:S01]  /*8c90*/  SHFL.IDX PT, R2, R0, 0x2, 0x1c1f ;  /* 0x005c1f0000027f89 */ /* 0x000fe200000e0000 */
        /* <DEDUP_REMOVED lines=12> */
[-C--:B------:R-:W-:Y:S01]  /*8d60*/  HMMA.16816.F32.BF16 R108, R192, R190.reuse, R108 ;  /* 0x000000bec06c723c */ /* 0x080fe2000004186c */
[----:B------:R-:W-:Y:S07]  /*8d70*/  LDSM.16.M88.4 R192, [R232] ;  /* 0x00000000e8c0783b */ /* 0x000fee0000000200 */
[----:B------:R-:W-:Y:S01]  /*8d80*/  HMMA.16816.F32.BF16 R112, R184, R190, R112 ;  /* 0x000000beb870723c */ /* 0x000fe20000041870 */
[----:B------:R-:W1:Y:S08]  /*8d90*/  LDSM.16.M88.4 R184, [R226] ;  /* 0x00000000e2b8783b */ /* 0x000e700000000200 */
[----:B------:R-:W3:Y:S01]  /*8da0*/  LDSM.16.M88.4 R188, [R232+0x2000] ;  /* 0x00200000e8bc783b */ /* 0x000ee20000000200 */
[-C--:B-1----:R-:W-:Y:S08]  /*8db0*/  HMMA.16816.F32.BF16 R4, R192, R184.reuse, R4 ;  /* 0x000000b8c004723c */ /* 0x082ff00000041804 */
[C---:B---3--:R-:W-:Y:S08]  /*8dc0*/  HMMA.16816.F32.BF16 R8, R188.reuse, R184, R8 ;  /* 0x000000b8bc08723c */ /* 0x048ff00000041808 */
        /* <DEDUP_REMOVED lines=23> */
[----:B------:R4:W1:Y:S01]  /*8f40*/  MUFU.TANH R243, R8 ;  /* 0x0000000800f37308 */ /* 0x0008620000002400 */
[----:B---3--:R-:W3:Y:S09]  /*8f50*/  LDSM.16.M88.4 R4, [R226+0x800] ;  /* 0x00080000e204783b */ /* 0x008ef20000000200 */
[----:B------:R-:W-:Y:S10]  /*8f60*/  MUFU.TANH R220, R14 ;  /* 0x0000000e00dc7308 */ /* 0x000ff40000002400 */
[----:B------:R-:W-:Y:S01]  /*8f70*/  MUFU.TANH R14, R16 ;  /* 0x00000010000e7308 */ /* 0x000fe20000002400 */
[----:B----4-:R-:W-:Y:S09]  /*8f80*/  SHFL.IDX PT, R8, R0, 0x3, 0x1c1f ;  /* 0x007c1f0000087f89 */ /* 0x010ff200000e0000 */
[----:B------:R-:W4:Y:S10]  /*8f90*/  MUFU.TANH R222, R11 ;  /* 0x0000000b00de7308 */ /* 0x000f340000002400 */
[----:B------:R-:W-:Y:S01]  /*8fa0*/  MUFU.TANH R218, R15 ;  /* 0x0000000f00da7308 */ /* 0x000fe20000002400 */
[-C--:B---3--:R-:W-:Y:S09]  /*8fb0*/  HMMA.16816.F32.BF16 R20, R192, R4.reuse, R20 ;  /* 0x00000004c014723c */ /* 0x088ff20000041814 */
[----:B------:R-:W-:Y:S01]  /*8fc0*/  MUFU.TANH R15, R17 ;  /* 0x00000011000f7308 */ /* 0x000fe20000002400 */
[C---:B------:R-:W-:Y:S09]  /*8fd0*/  HMMA.16816.F32.BF16 R24, R188.reuse, R4, R24 ;  /* 0x00000004bc18723c */ /* 0x040ff20000041818 */
[----:B------:R-:W3:Y:S01]  /*8fe0*/  MUFU.TANH R221, R12 ;  /* 0x0000000c00dd7308 */ /* 0x000ee20000002400 */
[-C--:B------:R-:W-:Y:S04]  /*8ff0*/  HMMA.16816.F32.BF16 R28, R188, R6.reuse, R28 ;  /* 0x00000006bc1c723c */ /* 0x080fe8000004181c */
[----:B------:R-:W-:Y:S04]  /*9000*/  FMUL.FTZ R20, R20, c[0x0][0x320] ;  /* 0x0000c80014147a20 */ /* 0x000fe80000410000 */
[C---:B------:R-:W-:Y:S01]  /*9010*/  HMMA.16816.F32.BF16 R32, R192.reuse, R6, R32 ;  /* 0x00000006c020723c */ /* 0x040fe20000041820 */
[----:B------:R1:W-:Y:S01]  /*9020*/  MUFU.TANH R242, R10 ;  /* 0x0000000a00f27308 */ /* 0x0003e20000002400 */
[----:B------:R-:W1:Y:S02]  /*9030*/  LDSM.16.M88.4 R4, [R226+0x1000] ;  /* 0x00100000e204783b */ /* 0x000e640000000200 */
        /* <DEDUP_REMOVED lines=17> */
[----:B------:R-:W-:Y:S07]  /*9150*/  FMUL.FTZ R30, R30, c[0x0][0x320] ;  /* 0x0000c8001e1e7a20 */ /* 0x000fee0000410000 */
[----:B------:R-:W-:Y:S01]  /*9160*/  MUFU.TANH R215, R22 ;  /* 0x0000001600d77308 */ /* 0x000fe20000002400 */
[-C--:B-1----:R-:W-:Y:S08]  /*9170*/  HMMA.16816.F32.BF16 R36, R192, R4.reuse, R36 ;  /* 0x00000004c024723c */ /* 0x082ff00000041824 */
[C---:B------:R-:W-:Y:S01]  /*9180*/  HMMA.16816.F32.BF16 R40, R188.reuse, R4, R40 ;  /* 0x00000004bc28723c */ /* 0x040fe20000041828 */
[----:B------:R-:W1:Y:S07]  /*9190*/  MUFU.TANH R214, R23 ;  /* 0x0000001700d67308 */ /* 0x000e6e0000002400 */
[-C--:B------:R-:W-:Y:S03]  /*91a0*/  HMMA.16816.F32.BF16 R44, R188, R6.reuse, R44 ;  /* 0x00000006bc2c723c */ /* 0x080fe6000004182c */
[----:B------:R-:W-:Y:S05]  /*91b0*/  MUFU.TANH R199, R31 ;  /* 0x0000001f00c77308 */ /* 0x000fea0000002400 */
[C---:B------:R-:W-:Y:S01]  /*91c0*/  HMMA.16816.F32.BF16 R48, R192.reuse, R6, R48 ;  /* 0x00000006c030723c */ /* 0x040fe20000041830 */
[----:B------:R-:W1:Y:S03]  /*91d0*/  LDSM.16.M88.4 R4, [R226+0x1800] ;  /* 0x00180000e204783b */ /* 0x000e660000000200 */
[----:B------:R-:W-:Y:S01]  /*91e0*/  FMUL.FTZ R36, R36, c[0x0][0x320] ;  /* 0x0000c80024247a20 */ /* 0x000fe20000410000 */
[----:B------:R-:W1:Y:S01]  /*91f0*/  MUFU.TANH R210, R25 ;  /* 0x0000001900d27308 */ /* 0x000e620000002400 */
[----:B------:R-:W-:Y:S02]  /*9200*/  FMUL.FTZ R38, R38, c[0x0][0x320] ;  /* 0x0000c80026267a20 */ /* 0x000fe40000410000 */
[----:B------:R-:W-:Y:S04]  /*9210*/  FMUL.FTZ R43, R43, c[0x0][0x320] ;  /* 0x0000c8002b2b7a20 */ /* 0x000fe80000410000 */
        /* <DEDUP_REMOVED lines=15> */
[----:B------:R-:W-:Y:S01]  /*9310*/  FMUL.FTZ R40, R40, c[0x0][0x320] ;  /* 0x0000c80028287a20 */ /* 0x000fe20000410000 */
[-C--:B-1----:R-:W-:Y:S08]  /*9320*/  HMMA.16816.F32.BF16 R52, R192, R4.reuse, R52 ;  /* 0x00000004c034723c */ /* 0x082ff00000041834 */
[----:B------:R-:W1:Y:S01]  /*9330*/  MUFU.TANH R203, R33 ;  /* 0x0000002100cb7308 */ /* 0x000e620000002400 */
[C---:B------:R-:W-:Y:S09]  /*9340*/  HMMA.16816.F32.BF16 R56, R188.reuse, R4, R56 ;  /* 0x00000004bc38723c */ /* 0x040ff20000041838 */
[----:B------:R-:W-:Y:S01]  /*9350*/  MUFU.TANH R202, R34 ;  /* 0x0000002200ca7308 */ /* 0x000fe20000002400 */
[-C--:B------:R-:W-:Y:S09]  /*9360*/  HMMA.16816.F32.BF16 R60, R188, R6.reuse, R60 ;  /* 0x00000006bc3c723c */ /* 0x080ff2000004183c */
[----:B------:R1:W-:Y:S01]  /*9370*/  MUFU.TANH R212, R24 ;  /* 0x0000001800d47308 */ /* 0x0003e20000002400 */
[C---:B------:R-:W-:Y:S01]  /*9380*/  HMMA.16816.F32.BF16 R64, R192.reuse, R6, R64 ;  /* 0x00000006c040723c */ /* 0x040fe20000041840 */
[----:B------:R-:W1:Y:S03]  /*9390*/  LDSM.16.M88.4 R4, [R226+0x2000] ;  /* 0x00200000e204783b */ /* 0x000e660000000200 */
[----:B------:R-:W-:Y:S02]  /*93a0*/  FMUL.FTZ R52, R52, c[0x0][0x320] ;  /* 0x0000c80034347a20 */ /* 0x000fe40000410000 */
[----:B------:R-:W-:Y:S02]  /*93b0*/  FMUL.FTZ R53, R53, c[0x0][0x320] ;  /* 0x0000c80035357a20 */ /* 0x000fe40000410000 */
[----:B------:R-:W-:Y:S01]  /*93c0*/  FMUL.FTZ R56, R56, c[0x0][0x320] ;  /* 0x0000c80038387a20 */ /* 0x000fe20000410000 */
[----:B------:R-:W-:Y:S03]  /*93d0*/  MUFU.TANH R34, R52 ;  /* 0x0000003400227308 */ /* 0x000fe60000002400 */
        /* <DEDUP_REMOVED lines=14> */
[----:B------:R-:W-:Y:S03]  /*94c0*/  FMUL.FTZ R59, R59, c[0x0][0x320] ;  /* 0x0000c8003b3b7a20 */ /* 0x000fe60000410000 */
[----:B------:R2:W2:Y:S01]  /*94d0*/  MUFU.TANH R197, R27 ;  /* 0x0000001b00c57308 */ /* 0x0004a20000002400 */
[-C--:B-1----:R-:W-:Y:S09]  /*94e0*/  HMMA.16816.F32.BF16 R68, R192, R4.reuse, R68 ;  /* 0x00000004c044723c */ /* 0x082ff20000041844 */
[----:B------:R-:W1:Y:S01]  /*94f0*/  MUFU.TANH R208, R38 ;  /* 0x0000002600d07308 */ /* 0x000e620000002400 */
[C---:B------:R-:W-:Y:S08]  /*9500*/  HMMA.16816.F32.BF16 R72, R188.reuse, R4, R72 ;  /* 0x00000004bc48723c */ /* 0x040ff00000041848 */
[-C--:B------:R-:W-:Y:S01]  /*9510*/  HMMA.16816.F32.BF16 R76, R188, R6.reuse, R76 ;  /* 0x00000006bc4c723c */ /* 0x080fe2000004184c */
[----:B------:R-:W-:Y:S05]  /*9520*/  MUFU.TANH R248, R44 ;  /* 0x0000002c00f87308 */ /* 0x000fea0000002400 */
[----:B------:R-:W-:Y:S02]  /*9530*/  FMUL.FTZ R69, R69, c[0x0][0x320] ;  /* 0x0000c80045457a20 */ /* 0x000fe40000410000 */
[C---:B------:R-:W-:Y:S01]  /*9540*/  HMMA.16816.F32.BF16 R80, R192.reuse, R6, R80 ;  /* 0x00000006c050723c */ /* 0x040fe20000041850 */
[----:B------:R-:W1:Y:S02]  /*9550*/  LDSM.16.M88.4 R4, [R226+0x2800] ;  /* 0x00280000e204783b */ /* 0x000e640000000200 */
        /* <DEDUP_REMOVED lines=18> */
[-C--:B-1----:R-:W-:Y:S09]  /*9680*/  HMMA.16816.F32.BF16 R84, R192, R4.reuse, R84 ;  /* 0x00000004c054723c */ /* 0x082ff20000041854 */
[----:B------:R-:W-:Y:S01]  /*9690*/  MUFU.TANH R187, R37 ;  /* 0x0000002500bb7308 */ /* 0x000fe20000002400 */
[C---:B------:R-:W-:Y:S09]  /*96a0*/  HMMA.16816.F32.BF16 R88, R188.reuse, R4, R88 ;  /* 0x00000004bc58723c */ /* 0x040ff20000041858 */
[----:B------:R-:W-:Y:S01]  /*96b0*/  MUFU.TANH R250, R42 ;  /* 0x0000002a00fa7308 */ /* 0x000fe20000002400 */
[-C--:B------:R-:W-:Y:S09]  /*96c0*/  HMMA.16816.F32.BF16 R92, R188, R6.reuse, R92 ;  /* 0x00000006bc5c723c */ /* 0x080ff2000004185c */
[----:B------:R1:W1:Y:S01]  /*96d0*/  MUFU.TANH R185, R46 ;  /* 0x0000002e00b97308 */ /* 0x0002620000002400 */
[C---:B------:R-:W-:Y:S01]  /*96e0*/  HMMA.16816.F32.BF16 R96, R192.reuse, R6, R96 ;  /* 0x00000006c060723c */ /* 0x040fe20000041860 */
[----:B------:R-:W3:Y:S01]  /*96f0*/  LDSM.16.M88.4 R4, [R226+0x3000] ;  /* 0x00300000e204783b */ /* 0x000ee20000000200 */
[----:B------:R-:W-:Y:S04]  /*9700*/  DEPBAR.LE SB0, 0x0 ;  /* 0x000080000000791a */ /* 0x000fe80000000000 */
[----:B------:R-:W-:Y:S03]  /*9710*/  FMUL.FTZ R10, R86, c[0x0][0x320] ;  /* 0x0000c800560a7a20 */ /* 0x000fe60000410000 */
[----:B------:R-:W3:Y:S01]  /*9720*/  MUFU.TANH R42, R48 ;  /* 0x00000030002a7308 */ /* 0x000ee20000002400 */
[----:B------:R-:W-:Y:S02]  /*9730*/  BAR.SYNC.DEFER_BLOCKING 0x0 ;  /* 0x0000000000007b1d */ /* 0x000fe40000010000 */
[----:B------:R-:W-:Y:S02]  /*9740*/  FMUL.FTZ R24, R90, c[0x0][0x320] ;  /* 0x0000c8005a187a20 */ /* 0x000fe40000410000 */
[----:B--2---:R-:W-:Y:S02]  /*9750*/  FMUL.FTZ R27, R91, c[0x0][0x320] ;  /* 0x0000c8005b1b7a20 */ /* 0x004fe40000410000 */
[----:B------:R-:W-:Y:S03]  /*9760*/  FMUL.FTZ R11, R89, c[0x0][0x320] ;  /* 0x0000c800590b7a20 */ /* 0x000fe60000410000 */
        /* <DEDUP_REMOVED lines=8> */
[----:B-1----:R-:W-:Y:S02]  /*97f0*/  FMUL.FTZ R46, R85, c[0x0][0x320] ;  /* 0x0000c800552e7a20 */ /* 0x002fe40000410000 */
[----:B------:R-:W-:Y:S02]  /*9800*/  FMUL.FTZ R92, R92, c[0x0][0x320] ;  /* 0x0000c8005c5c7a20 */ /* 0x000fe40000410000 */
[----:B------:R-:W-:Y:S03]  /*9810*/  FMUL.FTZ R94, R94, c[0x0][0x320] ;  /* 0x0000c8005e5e7a20 */ /* 0x000fe60000410000 */
[----:B------:R-:W-:Y:S01]  /*9820*/  MUFU.TANH R11, R11 ;  /* 0x0000000b000b7308 */ /* 0x000fe20000002400 */
[-C--:B---3--:R-:W-:Y:S09]  /*9830*/  HMMA.16816.F32.BF16 R100, R192, R4.reuse, R100 ;  /* 0x00000004c064723c */ /* 0x088ff20000041864 */
[----:B------:R1:W-:Y:S01]  /*9840*/  MUFU.TANH R184, R47 ;  /* 0x0000002f00b87308 */ /* 0x0003e20000002400 */
[C---:B------:R-:W-:Y:S01]  /*9850*/  HMMA.16816.F32.BF16 R104, R188.reuse, R4, R104 ;  /* 0x00000004bc68723c */ /* 0x040fe20000041868 */
[----:B------:R-:W3:Y:S07]  /*9860*/  SHFL.IDX PT, R5, R0, RZ, 0x1c1f ;  /* 0x001c1fff00057589 */ /* 0x000eee00000e0000 */
[-C--:B------:R-:W-:Y:S01]  /*9870*/  HMMA.16816.F32.BF16 R108, R188, R6.reuse, R108 ;  /* 0x00000006bc6c723c */ /* 0x080fe2000004186c */
[----:B------:R-:W-:Y:S01]  /*9880*/  MUFU.TANH R95, R95 ;  /* 0x0000005f005f7308 */ /* 0x000fe20000002400 */
[----:B------:R2:W2:Y:S04]  /*9890*/  SHFL.IDX PT, R4, R0, 0x1, 0x1c1f ;  /* 0x003c1f0000047f89 */ /* 0x0004a800000e0000 */
[----:B------:R-:W-:Y:S02]  /*98a0*/  FMUL.FTZ R52, R100, c[0x0][0x320] ;  /* 0x0000c80064347a20 */ /* 0x000fe40000410000 */
[----:B------:R-:W-:Y:S03]  /*98b0*/  HMMA.16816.F32.BF16 R112, R192, R6, R112 ;  /* 0x00000006c070723c */ /* 0x000fe60000041870 */
[----:B------:R-:W3:Y:S01]  /*98c0*/  MUFU.TANH R56, R56 ;  /* 0x0000003800387308 */ /* 0x000ee20000002400 */
[----:B------:R-:W-:Y:S02]  /*98d0*/  FMUL.FTZ R102, R102, c[0x0][0x320] ;  /* 0x0000c80066667a20 */ /* 0x000fe40000410000 */
[----:B-1----:R-:W-:Y:S02]  /*98e0*/  FMUL.FTZ R47, R84, c[0x0][0x320] ;  /* 0x0000c800542f7a20 */ /* 0x002fe40000410000 */
[----:B------:R-:W-:Y:S05]  /*98f0*/  FMUL.FTZ R103, R103, c[0x0][0x320] ;  /* 0x0000c80067677a20 */ /* 0x000fea0000410000 */
[----:B------:R-:W-:Y:S01]  /*9900*/  MUFU.TANH R58, R58 ;  /* 0x0000003a003a7308 */ /* 0x000fe20000002400 */
[----:B------:R-:W-:Y:S02]  /*9910*/  FMUL.FTZ R104, R104, c[0x0][0x320] ;  /* 0x0000c80068687a20 */ /* 0x000fe40000410000 */
[----:B------:R-:W-:Y:S02]  /*9920*/  FMUL.FTZ R105, R105, c[0x0][0x320] ;  /* 0x0000c80069697a20 */ /* 0x000fe40000410000 */
[----:B--2---:R-:W-:Y:S02]  /*9930*/  IMAD R0, R196, -0x70, RZ ;  /* 0xffffff90c4007824 */ /* 0x004fe400078e02ff */
[----:B------:R-:W-:Y:S02]  /*9940*/  FMUL.FTZ R106, R106, c[0x0][0x320] ;  /* 0x0000c8006a6a7a20 */ /* 0x000fe40000410000 */
[----:B------:R-:W-:Y:S01]  /*9950*/  FMUL.FTZ R108, R108, c[0x0][0x320] ;  /* 0x0000c8006c6c7a20 */ /* 0x000fe20000410000 */
[----:B------:R-:W1:Y:S01]  /*9960*/  MUFU.TANH R61, R61 ;  /* 0x0000003d003d7308 */ /* 0x000e620000002400 */
[----:B------:R-:W-:Y:S01]  /*9970*/  IADD3 R0, -R119, 0x1, R0 ;  /* 0x0000000177007810 */ /* 0x000fe20007ffe100 */
[----:B------:R-:W-:Y:S02]  /*9980*/  FMUL.FTZ R112, R112, c[0x0][0x320] ;  /* 0x0000c80070707a20 */ /* 0x000fe40000410000 */
[----:B------:R-:W-:Y:S01]  /*9990*/  FMUL.FTZ R114, R114, c[0x0][0x320] ;  /* 0x0000c80072727a20 */ /* 0x000fe20000410000 */
[----:B------:R-:W-:Y:S01]  /*99a0*/  IADD3 R0, R0, c[0x0][0x1d0], RZ ;  /* 0x0000740000007a10 */ /* 0x000fe20007ffe0ff */
[----:B------:R-:W-:Y:S02]  /*99b0*/  FMUL.FTZ R113, R113, c[0x0][0x320] ;  /* 0x0000c80071717a20 */ /* 0x000fe40000410000 */
[----:B------:R-:W-:Y:S01]  /*99c0*/  FMUL.FTZ R110, R110, c[0x0][0x320] ;  /* 0x0000c8006e6e7a20 */ /* 0x000fe20000410000 */
[----:B------:R-:W-:Y:S01]  /*99d0*/  IADD3 R0, R0, -c[0x0][0x168], RZ ;  /* 0x80005a0000007a10 */ /* 0x000fe20007ffe0ff */
[----:B------:R-:W-:Y:S03]  /*99e0*/  MUFU.TANH R63, R63 ;  /* 0x0000003f003f7308 */ /* 0x000fe60000002400 */
[C---:B---3--:R-:W-:Y:S01]  /*99f0*/  IADD3 R5, R0.reuse, R5, RZ ;  /* 0x0000000500057210 */ /* 0x048fe20007ffe0ff */
[C---:B------:R-:W-:Y:S02]  /*9a00*/  IMAD.IADD R4, R0.reuse, 0x1, R4 ;  /* 0x0000000100047824 */ /* 0x040fe400078e0204 */
[C---:B------:R-:W-:Y:S01]  /*9a10*/  IMAD.IADD R2, R0.reuse, 0x1, R2 ;  /* 0x0000000100027824 */ /* 0x040fe200078e0202 */
[----:B------:R-:W-:Y:S01]  /*9a20*/  IADD3 R0, R0, R8, RZ ;  /* 0x0000000800007210 */ /* 0x000fe20007ffe0ff */
[----:B------:R-:W-:Y:S01]  /*9a30*/  FMUL.FTZ R8, R82, c[0x0][0x320] ;  /* 0x0000c80052087a20 */ /* 0x000fe20000410000 */
[----:B------:R-:W-:Y:S01]  /*9a40*/  ISETP.GT.AND P1, PT, R4, RZ, PT ;  /* 0x000000ff0400720c */ /* 0x000fe20003f24270 */
[----:B------:R-:W-:Y:S01]  /*9a50*/  MUFU.TANH R213, R39 ;  /* 0x0000002700d57308 */ /* 0x000fe20000002400 */
[----:B------:R-:W-:Y:S02]  /*9a60*/  ISETP.GT.AND P3, PT, R2, RZ, PT ;  /* 0x000000ff0200720c */ /* 0x000fe40003f64270 */
[----:B------:R-:W-:Y:S02]  /*9a70*/  FSEL R16, R246, -INF , P1 ;  /* 0xff800000f6107808 */ /* 0x000fe40000800000 */
[----:B------:R-:W-:Y:S02]  /*9a80*/  FSEL R20, R243, -INF , P3 ;  /* 0xff800000f3147808 */ /* 0x000fe40001800000 */
[C---:B------:R-:W-:Y:S02]  /*9a90*/  ISETP.GT.AND P1, PT, R0.reuse, 0x1, PT ;  /* 0x000000010000780c */ /* 0x040fe40003f24270 */
[----:B------:R-:W-:Y:S01]  /*9aa0*/  ISETP.GT.AND P3, PT, R0, 0x8, PT ;  /* 0x000000080000780c */ /* 0x000fe20003f64270 */
[----:B------:R-:W-:Y:S01]  /*9ab0*/  MUFU.TANH R57, R57 ;  /* 0x0000003900397308 */ /* 0x000fe20000002400 */
[----:B----4-:R-:W-:Y:S02]  /*9ac0*/  FSEL R29, R222, -INF , P1 ;  /* 0xff800000de1d7808 */ /* 0x010fe40000800000 */
[----:B------:R-:W-:Y:S02]  /*9ad0*/  FSEL R50, R220, -INF , P3 ;  /* 0xff800000dc327808 */ /* 0x000fe40001800000 */
[C---:B------:R-:W-:Y:S02]  /*9ae0*/  ISETP.GT.AND P5, PT, R4.reuse, 0x1, PT ;  /* 0x000000010400780c */ /* 0x040fe40003fa4270 */
[C---:B------:R-:W-:Y:S02]  /*9af0*/  ISETP.GT.AND P1, PT, R5.reuse, 0x8, PT ;  /* 0x000000080500780c */ /* 0x040fe40003f24270 */
[----:B------:R-:W-:Y:S01]  /*9b00*/  ISETP.GT.AND P3, PT, R4, 0x8, PT ;  /* 0x000000080400780c */ /* 0x000fe20003f64270 */
[----:B------:R-:W2:Y:S01]  /*9b10*/  MUFU.TANH R66, R66 ;  /* 0x0000004200427308 */ /* 0x000ea20000002400 */
[----:B------:R-:W-:Y:S02]  /*9b20*/  FSEL R17, R244, -INF , P5 ;  /* 0xff800000f4117808 */ /* 0x000fe40002800000 */
[----:B------:R-:W-:Y:S02]  /*9b30*/  ISETP.GT.AND P5, PT, R2, 0x8, PT ;  /* 0x000000080200780c */ /* 0x000fe40003fa4270 */
[----:B------:R-:W-:Y:S02]  /*9b40*/  FSEL R18, R18, -INF , P3 ;  /* 0xff80000012127808 */ /* 0x000fe40001800000 */
[----:B------:R-:W-:Y:S02]  /*9b50*/  FSEL R14, R14, -INF , P1 ;  /* 0xff8000000e0e7808 */ /* 0x000fe40000800000 */
[----:B------:R-:W-:Y:S01]  /*9b60*/  ISETP.GT.AND P1, PT, R5, 0x11, PT ;  /* 0x000000110500780c */ /* 0x000fe20003f24270 */
[----:B------:R-:W-:Y:S01]  /*9b70*/  MUFU.TANH R39, R68 ;  /* 0x0000004400277308 */ /* 0x000fe20000002400 */
[----:B------:R-:W-:Y:S02]  /*9b80*/  ISETP.GT.AND P3, PT, R4, 0x11, PT ;  /* 0x000000110400780c */ /* 0x000fe40003f64270 */
[----:B------:R-:W-:Y:S02]  /*9b90*/  FSEL R22, R221, -INF , P5 ;  /* 0xff800000dd167808 */ /* 0x000fe40002800000 */
[----:B------:R-:W-:Y:S02]  /*9ba0*/  FSEL R36, R216, -INF , P1 ;  /* 0xff800000d8247808 */ /* 0x000fe40000800000 */
[----:B------:R-:W-:Y:S02]  /*9bb0*/  FSEL R96, R214, -INF , P3 ;  /* 0xff800000d6607808 */ /* 0x000fe40001800000 */
[C---:B------:R-:W-:Y:S01]  /*9bc0*/  ISETP.GT.AND P1, PT, R2.reuse, 0x11, PT ;  /* 0x000000110200780c */ /* 0x040fe20003f24270 */
[----:B------:R-:W-:Y:S01]  /*9bd0*/  MUFU.TANH R48, R81 ;  /* 0x0000005100307308 */ /* 0x000fe20000002400 */
[----:B------:R-:W-:Y:S02]  /*9be0*/  ISETP.GT.AND P3, PT, R2, 0x18, PT ;  /* 0x000000180200780c */ /* 0x000fe40003f64270 */
[----:B------:R-:W-:Y:S02]  /*9bf0*/  ISETP.GT.AND P5, PT, R5, 0x9, PT ;  /* 0x000000090500780c */ /* 0x000fe40003fa4270 */
[----:B------:R-:W-:Y:S02]  /*9c00*/  FSEL R99, R210, -INF , P1 ;  /* 0xff800000d2637808 */ /* 0x000fe40000800000 */
[----:B------:R-:W-:Y:S02]  /*9c10*/  FSEL R15, R15, -INF , P5 ;  /* 0xff8000000f0f7808 */ /* 0x000fe40002800000 */
[----:B------:R-:W-:Y:S01]  /*9c20*/  ISETP.GT.AND P5, PT, R4, 0x10, PT ;  /* 0x000000100400780c */ /* 0x000fe20003fa4270 */
[----:B------:R-:W-:Y:S01]  /*9c30*/  MUFU.TANH R211, R26 ;  /* 0x0000001a00d37308 */ /* 0x000fe20000002400 */
[----:B------:R-:W-:Y:S02]  /*9c40*/  ISETP.GT.AND P1, PT, R0, 0x19, PT ;  /* 0x000000190000780c */ /* 0x000fe40003f24270 */
[----:B------:R-:W-:Y:S02]  /*9c50*/  FSEL R100, R206, -INF , P3 ;  /* 0xff800000ce647808 */ /* 0x000fe40001800000 */
[----:B------:R-:W-:Y:S02]  /*9c60*/  ISETP.GT.AND P3, PT, R5, 0x19, PT ;  /* 0x000000190500780c */ /* 0x000fe40003f64270 */
[----:B------:R-:W-:Y:S02]  /*9c70*/  FSEL R90, R215, -INF , P5 ;  /* 0xff800000d75a7808 */ /* 0x000fe40002800000 */
[----:B------:R-:W-:Y:S01]  /*9c80*/  FSEL R199, R199, -INF , P1 ;  /* 0xff800000c7c77808 */ /* 0x000fe20000800000 */
[----:B------:R-:W-:Y:S01]  /*9c90*/  MUFU.TANH R62, R62 ;  /* 0x0000003e003e7308 */ /* 0x000fe20000002400 */
[----:B------:R-:W-:Y:S02]  /*9ca0*/  FSEL R45, R203, -INF , P3 ;  /* 0xff800000cb2d7808 */ /* 0x000fe40001800000 */
[----:B------:R-:W-:Y:S02]  /*9cb0*/  ISETP.GT.AND P5, PT, R0, 0x11, PT ;  /* 0x000000110000780c */ /* 0x000fe40003fa4270 */
[----:B------:R-:W-:Y:S02]  /*9cc0*/  ISETP.GT.AND P1, PT, R5, 0x20, PT ;  /* 0x000000200500780c */ /* 0x000fe40003f24270 */
[----:B------:R-:W-:Y:S02]  /*9cd0*/  ISETP.GT.AND P3, PT, R4, 0x20, PT ;  /* 0x000000200400780c */ /* 0x000fe40003f64270 */
[----:B------:R-:W-:Y:S01]  /*9ce0*/  FSEL R197, R197, -INF , P5 ;  /* 0xff800000c5c57808 */ /* 0x000fe20002800000 */
[----:B------:R-:W-:Y:S01]  /*9cf0*/  MUFU.TANH R32, R64 ;  /* 0x0000004000207308 */ /* 0x000fe20000002400 */
[----:B------:R-:W-:Y:S02]  /*9d00*/  FSEL R44, R200, -INF , P1 ;  /* 0xff800000c82c7808 */ /* 0x000fe40000800000 */
[----:B------:R-:W-:Y:S02]  /*9d10*/  FSEL R208, R208, -INF , P3 ;  /* 0xff800000d0d07808 */ /* 0x000fe40001800000 */
[----:B------:R-:W-:Y:S02]  /*9d20*/  ISETP.GT.AND P3, PT, R0, 0x21, PT ;  /* 0x000000210000780c */ /* 0x000fe40003f64270 */
[----:B------:R-:W-:Y:S02]  /*9d30*/  ISETP.GT.AND P1, PT, R2, 0x21, PT ;  /* 0x000000210200780c */ /* 0x000fe40003f24270 */
[----:B------:R-:W-:Y:S01]  /*9d40*/  ISETP.GT.AND P5, PT, R5, 0x18, PT ;  /* 0x000000180500780c */ /* 0x000fe20003fa4270 */
[----:B------:R-:W3:Y:S01]  /*9d50*/  MUFU.TANH R71, R71 ;  /* 0x0000004700477308 */ /* 0x000ee20000002400 */
[----:B------:R-:W-:Y:S02]  /*9d60*/  FSEL R82, R186, -INF , P3 ;  /* 0xff800000ba527808 */ /* 0x000fe40001800000 */
[----:B------:R-:W-:Y:S02]  /*9d70*/  FSEL R35, R204, -INF , P5 ;  /* 0xff800000cc237808 */ /* 0x000fe40002800000 */
[----:B------:R-:W-:Y:S02]  /*9d80*/  FSEL R247, R247, -INF , P1 ;  /* 0xff800000f7f77808 */ /* 0x000fe40000800000 */
[C---:B------:R-:W-:Y:S02]  /*9d90*/  ISETP.GT.AND P1, PT, R0.reuse, 0x28, PT ;  /* 0x000000280000780c */ /* 0x040fe40003f24270 */
[C---:B------:R-:W-:Y:S01]  /*9da0*/  ISETP.GT.AND P2, PT, R5.reuse, 0x1, PT ;  /* 0x000000010500780c */ /* 0x040fe20003f44270 */
[----:B------:R-:W-:Y:S01]  /*9db0*/  MUFU.TANH R73, R73 ;  /* 0x0000004900497308 */ /* 0x000fe20000002400 */
[C---:B------:R-:W-:Y:S02]  /*9dc0*/  ISETP.GT.AND P5, PT, R5.reuse, 0x21, PT ;  /* 0x000000210500780c */ /* 0x040fe40003fa4270 */
[----:B------:R-:W-:Y:S02]  /*9dd0*/  ISETP.GT.AND P3, PT, R5, 0x28, PT ;  /* 0x000000280500780c */ /* 0x000fe40003f64270 */
[----:B------:R-:W-:Y:S02]  /*9de0*/  FSEL R239, R185, -INF , P1 ;  /* 0xff800000b9ef7808 */ /* 0x000fe40000800000 */
[----:B------:R-:W-:Y:S02]  /*9df0*/  FSEL R43, R187, -INF , P5 ;  /* 0xff800000bb2b7808 */ /* 0x000fe40002800000 */
[----:B------:R-:W-:Y:S01]  /*9e00*/  ISETP.GT.AND P5, PT, R0, 0x20, PT ;  /* 0x000000200000780c */ /* 0x000fe20003fa4270 */
[----:B------:R4:W-:Y:S01]  /*9e10*/  MUFU.TANH R219, R13 ;  /* 0x0000000d00db7308 */ /* 0x0009e20000002400 */
[----:B------:R-:W-:Y:S02]  /*9e20*/  ISETP.GT.AND P1, PT, R4, 0x29, PT ;  /* 0x000000290400780c */ /* 0x000fe40003f24270 */
[----:B------:R-:W-:Y:S02]  /*9e30*/  FSEL R250, R250, -INF , P5 ;  /* 0xff800000fafa7808 */ /* 0x000fe40002800000 */
[----:B------:R-:W-:Y:S02]  /*9e40*/  FSEL R42, R42, -INF , P3 ;  /* 0xff8000002a2a7808 */ /* 0x000fe40001800000 */
[----:B------:R-:W-:Y:S02]  /*9e50*/  FSEL R209, R209, -INF , P1 ;  /* 0xff800000d1d17808 */ /* 0x000fe40000800000 */
[----:B------:R-:W-:Y:S01]  /*9e60*/  ISETP.GT.AND P1, PT, R2, 0x30, PT ;  /* 0x000000300200780c */ /* 0x000fe20003f24270 */
[----:B------:R-:W-:Y:S01]  /*9e70*/  MUFU.TANH R67, R67 ;  /* 0x0000004300437308 */ /* 0x000fe20000002400 */
[----:B------:R-:W-:Y:S02]  /*9e80*/  ISETP.GT.AND P3, PT, R5, 0x31, PT ;  /* 0x000000310500780c */ /* 0x000fe40003f64270 */
[----:B------:R-:W-:Y:S02]  /*9e90*/  FSEL R234, R56, -INF , P1 ;  /* 0xff80000038ea7808 */ /* 0x000fe40000800000 */
[----:B------:R-:W-:Y:S02]  /*9ea0*/  FSEL R33, R33, -INF , P3 ;  /* 0xff80000021217808 */ /* 0x000fe40001800000 */
[----:B------:R-:W-:Y:S02]  /*9eb0*/  ISETP.GT.AND P1, PT, R2, 0x39, PT ;  /* 0x000000390200780c */ /* 0x000fe40003f24270 */
[----:B------:R-:W-:Y:S01]  /*9ec0*/  ISETP.GT.AND P5, PT, R0, 0x29, PT ;  /* 0x000000290000780c */ /* 0x000fe20003fa4270 */
[----:B------:R-:W-:Y:S01]  /*9ed0*/  MUFU.TANH R38, R69 ;  /* 0x0000004500267308 */ /* 0x000fe20000002400 */
[----:B-1----:R-:W-:Y:S02]  /*9ee0*/  FSEL R61, R61, -INF , P1 ;  /* 0xff8000003d3d7808 */ /* 0x002fe40000800000 */
[----:B------:R-:W-:Y:S02]  /*9ef0*/  ISETP.GT.AND P1, PT, R4, 0x38, PT ;  /* 0x000000380400780c */ /* 0x000fe40003f24270 */
[----:B----4-:R-:W-:Y:S02]  /*9f00*/  FSEL R13, R251, -INF , P2 ;  /* 0xff800000fb0d7808 */ /* 0x010fe40001000000 */
[----:B--2---:R-:W-:Y:S02]  /*9f10*/  FSEL R81, R66, -INF , P1 ;  /* 0xff80000042517808 */ /* 0x004fe40000800000 */
[----:B------:R-:W-:Y:S01]  /*9f20*/  ISETP.GT.AND P2, PT, R2, 0x1, PT ;  /* 0x000000010200780c */ /* 0x000fe20003f44270 */
[----:B------:R-:W1:Y:S01]  /*9f30*/  MUFU.TANH R76, R76 ;  /* 0x0000004c004c7308 */ /* 0x000e620000002400 */
[----:B------:R-:W-:Y:S02]  /*9f40*/  FSEL R184, R184, -INF , P5 ;  /* 0xff800000b8b87808 */ /* 0x000fe40002800000 */
[----:B------:R-:W-:Y:S02]  /*9f50*/  ISETP.GT.AND P5, PT, R5, 0x30, PT ;  /* 0x000000300500780c */ /* 0x000fe40003fa4270 */
[----:B------:R-:W-:Y:S02]  /*9f60*/  ISETP.GT.AND P1, PT, R4, 0x41, PT ;  /* 0x000000410400780c */ /* 0x000fe40003f24270 */
[----:B------:R-:W-:Y:S02]  /*9f70*/  FSEL R34, R34, -INF , P5 ;  /* 0xff80000022227808 */ /* 0x000fe40002800000 */
[C---:B------:R-:W-:Y:S01]  /*9f80*/  ISETP.GT.AND P5, PT, R2.reuse, 0x31, PT ;  /* 0x000000310200780c */ /* 0x040fe20003fa4270 */
[----:B------:R-:W-:Y:S01]  /*9f90*/  MUFU.TANH R78, R78 ;  /* 0x0000004e004e7308 */ /* 0x000fe20000002400 */
[----:B---3--:R-:W-:Y:S01]  /*9fa0*/  FSEL R64, R71, -INF , P1 ;  /* 0xff80000047407808 */ /* 0x008fe20000800000 */
[----:B------:R-:W-:Y:S01]  /*9fb0*/  FMUL.FTZ R71, R111, c[0x0][0x320] ;  /* 0x0000c8006f477a20 */ /* 0x000fe20000410000 */
[----:B------:R-:W-:Y:S02]  /*9fc0*/  FSEL R119, R57, -INF , P5 ;  /* 0xff80000039777808 */ /* 0x000fe40002800000 */
[----:B------:R-:W-:Y:S02]  /*9fd0*/  ISETP.GT.AND P1, PT, R2, 0x48, PT ;  /* 0x000000480200780c */ /* 0x000fe40003f24270 */
[----:B------:R-:W-:Y:S02]  /*9fe0*/  ISETP.GT.AND P3, PT, R0, 0x30, PT ;  /* 0x000000300000780c */ /* 0x000fe40003f64270 */
[----:B------:R-:W-:Y:S01]  /*9ff0*/  ISETP.GT.AND P0, PT, R5, RZ, PT ;  /* 0x000000ff0500720c */ /* 0x000fe20003f04270 */
[----:B------:R-:W-:Y:S01]  /*a000*/  MUFU.TANH R71, R71 ;  /* 0x0000004700477308 */ /* 0x000fe20000002400 */
[----:B------:R-:W-:Y:S02]  /*a010*/  FSEL R58, R58, -INF , P3 ;  /* 0xff8000003a3a7808 */ /* 0x000fe40001800000 */
[----:B------:R-:W-:Y:S02]  /*a020*/  ISETP.GT.AND P3, PT, R0, 0x39, PT ;  /* 0x000000390000780c */ /* 0x000fe40003f64270 */
[----:B-1----:R-:W-:Y:S02]  /*a030*/  FSEL R69, R76, -INF , P1 ;  /* 0xff8000004c457808 */ /* 0x002fe40000800000 */
[----:B------:R-:W-:Y:S02]  /*a040*/  FSEL R63, R63, -INF , P3 ;  /* 0xff8000003f3f7808 */ /* 0x000fe40001800000 */
[----:B------:R-:W-:Y:S01]  /*a050*/  ISETP.GT.AND P3, PT, R5, 0x40, PT ;  /* 0x000000400500780c */ /* 0x000fe20003f64270 */
[----:B------:R-:W1:Y:S01]  /*a060*/  MUFU.TANH R19, R19 ;  /* 0x0000001300137308 */ /* 0x000e620000002400 */
[----:B------:R-:W-:Y:S02]  /*a070*/  FSEL R7, R252, -INF , P0 ;  /* 0xff800000fc077808 */ /* 0x000fe40000000000 */
[----:B------:R-:W-:Y:S02]  /*a080*/  FSEL R39, R39, -INF , P3 ;  /* 0xff80000027277808 */ /* 0x000fe40001800000 */
[----:B------:R-:W-:Y:S02]  /*a090*/  ISETP.GT.AND P0, PT, R0, RZ, PT ;  /* 0x000000ff0000720c */ /* 0x000fe40003f04270 */
[----:B------:R-:W-:Y:S02]  /*a0a0*/  ISETP.GT.AND P3, PT, R2, 0x41, PT ;  /* 0x000000410200780c */ /* 0x000fe40003f64270 */
[----:B------:R-:W-:Y:S01]  /*a0b0*/  FSEL R26, R242, -INF , P0 ;  /* 0xff800000f21a7808 */ /* 0x000fe20000000000 */
[----:B------:R-:W2:Y:S01]  /*a0c0*/  MUFU.TANH R6, R83 ;  /* 0x0000005300067308 */ /* 0x000ea20000002400 */
[----:B------:R-:W-:Y:S02]  /*a0d0*/  ISETP.GT.AND P0, PT, R2, 0x9, PT ;  /* 0x000000090200780c */ /* 0x000fe40003f04270 */
[----:B------:R-:W-:Y:S02]  /*a0e0*/  IADD3 R242, R196, -0x1, RZ ;  /* 0xffffffffc4f27810 */ /* 0x000fe40007ffe0ff */
[----:B------:R-:W-:Y:S02]  /*a0f0*/  FSEL R23, R219, -INF , P0 ;  /* 0xff800000db177808 */ /* 0x000fe40000000000 */
[----:B------:R-:W-:Y:S02]  /*a100*/  ISETP.GT.AND P5, PT, R0, 0x38, PT ;  /* 0x000000380000780c */ /* 0x000fe40003fa4270 */
[----:B------:R-:W-:Y:S01]  /*a110*/  ISETP.GT.AND P0, PT, R4, 0x9, PT ;  /* 0x000000090400780c */ /* 0x000fe20003f04270 */
[----:B------:R-:W3:Y:S01]  /*a120*/  MUFU.TANH R12, R12 ;  /* 0x0000000c000c7308 */ /* 0x000ee20000002400 */
[----:B------:R-:W-:Y:S02]  /*a130*/  FSEL R62, R62, -INF , P5 ;  /* 0xff8000003e3e7808 */ /* 0x000fe40002800000 */
[----:B------:R-:W-:Y:S02]  /*a140*/  ISETP.GT.AND P5, PT, R4, 0x39, PT ;  /* 0x000000390400780c */ /* 0x000fe40003fa4270 */
[----:B-1----:R-:W-:Y:S02]  /*a150*/  FSEL R19, R19, -INF , P0 ;  /* 0xff80000013137808 */ /* 0x002fe40000000000 */
        /* <DEDUP_REMOVED lines=12> */
[C---:B------:R-:W-:Y:S02]  /*a220*/  ISETP.GT.AND P3, PT, R0.reuse, 0x48, PT ;  /* 0x000000480000780c */ /* 0x040fe40003f64270 */
[----:B------:R-:W-:Y:S01]  /*a230*/  ISETP.GT.AND P1, PT, R0, 0x51, PT ;  /* 0x000000510000780c */ /* 0x000fe20003f24270 */
[----:B------:R-:W1:Y:S01]  /*a240*/  MUFU.TANH R27, R27 ;  /* 0x0000001b001b7308 */ /* 0x000e620000002400 */
[----:B------:R-:W-:Y:S02]  /*a250*/  FSEL R67, R78, -INF , P3 ;  /* 0xff8000004e437808 */ /* 0x000fe40001800000 */
[----:B------:R-:W-:Y:S04]  /*a260*/  ISETP.GT.AND P3, PT, R4, 0x49, PT ;  /* 0x000000490400780c */ /* 0x000fe80003f64270 */
[----:B--2---:R-:W-:Y:S02]  /*a270*/  FSEL R216, R6, -INF , P3 ;  /* 0xff80000006d87808 */ /* 0x004fe40001800000 */
[----:B------:R-:W-:Y:S01]  /*a280*/  ISETP.GT.AND P3, PT, R2, 0x50, PT ;  /* 0x000000500200780c */ /* 0x000fe20003f64270 */
[----:B------:R-:W2:Y:S03]  /*a290*/  MUFU.TANH R93, R93 ;  /* 0x0000005d005d7308 */ /* 0x000ea60000002400 */
[----:B---3--:R-:W-:Y:S01]  /*a2a0*/  FSEL R252, R12, -INF , P3 ;  /* 0xff8000000cfc7808 */ /* 0x008fe20001800000 */
[----:B------:R-:W-:Y:S01]  /*a2b0*/  FMUL.FTZ R12, R107, c[0x0][0x320] ;  /* 0x0000c8006b0c7a20 */ /* 0x000fe20000410000 */
[----:B------:R-:W-:Y:S05]  /*a2c0*/  ISETP.GT.AND P3, PT, R2, 0x59, PT ;  /* 0x000000590200780c */ /* 0x000fea0003f64270 */
[----:B------:R-:W3:Y:S01]  /*a2d0*/  MUFU.TANH R72, R72 ;  /* 0x0000004800487308 */ /* 0x000ee20000002400 */
[----:B-1----:R-:W-:Y:S02]  /*a2e0*/  FSEL R65, R27, -INF , P1 ;  /* 0xff8000001b417808 */ /* 0x002fe40000800000 */
[----:B------:R-:W-:Y:S07]  /*a2f0*/  ISETP.GT.AND P1, PT, R4, 0x58, PT ;  /* 0x000000580400780c */ /* 0x000fee0003f24270 */
[----:B------:R-:W1:Y:S01]  /*a300*/  MUFU.TANH R28, R28 ;  /* 0x0000001c001c7308 */ /* 0x000e620000002400 */
[----:B--2---:R-:W-:Y:S02]  /*a310*/  FSEL R244, R93, -INF , P3 ;  /* 0xff8000005df47808 */ /* 0x004fe40001800000 */
[C---:B------:R-:W-:Y:S07]  /*a320*/  ISETP.GT.AND P3, PT, R5.reuse, 0x60, PT ;  /* 0x000000600500780c */ /* 0x040fee0003f64270 */
[----:B------:R-:W2:Y:S01]  /*a330*/  MUFU.TANH R52, R52 ;  /* 0x0000003400347308 */ /* 0x000ea20000002400 */
[----:B---3--:R-:W-:Y:S02]  /*a340*/  FSEL R83, R72, -INF , P5 ;  /* 0xff80000048537808 */ /* 0x008fe40002800000 */
[----:B------:R-:W-:Y:S07]  /*a350*/  ISETP.GT.AND P5, PT, R2, 0x49, PT ;  /* 0x000000490200780c */ /* 0x000fee0003fa4270 */
[----:B------:R-:W3:Y:S01]  /*a360*/  MUFU.TANH R77, R77 ;  /* 0x0000004d004d7308 */ /* 0x000ee20000002400 */
[----:B-1----:R-:W-:Y:S02]  /*a370*/  FSEL R206, R28, -INF , P1 ;  /* 0xff8000001cce7808 */ /* 0x002fe40000800000 */
[----:B------:R-:W-:Y:S07]  /*a380*/  ISETP.GT.AND P1, PT, R5, 0x69, PT ;  /* 0x000000690500780c */ /* 0x000fee0003f24270 */
[----:B------:R-:W1:Y:S01]  /*a390*/  MUFU.TANH R198, R30 ;  /* 0x0000001e00c67308 */ /* 0x000e620000002400 */
[----:B--2---:R-:W-:Y:S02]  /*a3a0*/  FSEL R28, R52, -INF , P3 ;  /* 0xff800000341c7808 */ /* 0x004fe40001800000 */
[----:B------:R-:W2:Y:S01]  /*a3b0*/  LDL R52, [R1+0x20] ;  /* 0x0000200001347983 */ /* 0x000ea20000100800 */
[C---:B------:R-:W-:Y:S06]  /*a3c0*/  ISETP.GT.AND P3, PT, R4.reuse, 0x61, PT ;  /* 0x000000610400780c */ /* 0x040fec0003f64270 */
[----:B------:R4:W4:Y:S01]  /*a3d0*/  MUFU.TANH R223, R9 ;  /* 0x0000000900df7308 */ /* 0x0009220000002400 */
[----:B---3--:R-:W-:Y:S02]  /*a3e0*/  FSEL R66, R77, -INF , P5 ;  /* 0xff8000004d427808 */ /* 0x008fe40002800000 */
[----:B------:R-:W3:Y:S01]  /*a3f0*/  LDL.64 R76, [R1+0x30] ;  /* 0x00003000014c7983 */ /* 0x000ee20000100a00 */
[----:B------:R-:W-:Y:S06]  /*a400*/  ISETP.GT.AND P5, PT, R4, 0x48, PT ;  /* 0x000000480400780c */ /* 0x000fec0003fa4270 */
[----:B------:R-:W4:Y:S01]  /*a410*/  MUFU.TANH R41, R49 ;  /* 0x0000003100297308 */ /* 0x000f220000002400 */
[----:B-1----:R-:W-:Y:S01]  /*a420*/  FSEL R198, R198, -INF , P0 ;  /* 0xff800000c6c67808 */ /* 0x002fe20000000000 */
[----:B------:R-:W-:Y:S01]  /*a430*/  FMUL.FTZ R30, R97, c[0x0][0x320] ;  /* 0x0000c800611e7a20 */ /* 0x000fe20000410000 */
[----:B------:R-:W-:Y:S07]  /*a440*/  ISETP.GT.AND P0, PT, R4, 0x18, PT ;  /* 0x000000180400780c */ /* 0x000fee0003f04270 */
[----:B------:R1:W1:Y:S01]  /*a450*/  MUFU.TANH R25, R54 ;  /* 0x0000003600197308 */ /* 0x0002620000002400 */
[----:B------:R-:W-:Y:S02]  /*a460*/  FSEL R91, R202, -INF , P0 ;  /* 0xff800000ca5b7808 */ /* 0x000fe40000000000 */
[----:B------:R-:W-:Y:S01]  /*a470*/  ISETP.GT.AND P0, PT, R4, 0x21, PT ;  /* 0x000000210400780c */ /* 0x000fe20003f04270 */
[----:B----4-:R-:W-:Y:S01]  /*a480*/  FMUL.FTZ R9, R87, c[0x0][0x320] ;  /* 0x0000c80057097a20 */ /* 0x010fe20000410000 */
[----:B------:R-:W-:Y:S02]  /*a490*/  FSEL R21, R223, -INF , P2 ;  /* 0xff800000df157808 */ /* 0x000fe40001000000 */
[----:B------:R-:W-:Y:S02]  /*a4a0*/  ISETP.GT.AND P2, PT, R0, 0x9, PT ;  /* 0x000000090000780c */ /* 0x000fe40003f44270 */
[----:B------:R-:W-:Y:S01]  /*a4b0*/  FSEL R213, R213, -INF , P0 ;  /* 0xff800000d5d57808 */ /* 0x000fe20000000000 */
[----:B------:R-:W4:Y:S01]  /*a4c0*/  MUFU.TANH R59, R59 ;  /* 0x0000003b003b7308 */ /* 0x000f220000002400 */
[----:B------:R-:W-:Y:S02]  /*a4d0*/  FSEL R51, R218, -INF , P2 ;  /* 0xff800000da337808 */ /* 0x000fe40001000000 */
[----:B------:R-:W-:Y:S02]  /*a4e0*/  ISETP.GT.AND P2, PT, R5, 0x10, PT ;  /* 0x000000100500780c */ /* 0x000fe40003f44270 */
[----:B------:R-:W-:Y:S02]  /*a4f0*/  ISETP.GT.AND P0, PT, R2, 0x28, PT ;  /* 0x000000280200780c */ /* 0x000fe40003f04270 */
[----:B------:R-:W-:Y:S02]  /*a500*/  FSEL R37, R217, -INF , P2 ;  /* 0xff800000d9257808 */ /* 0x000fe40001000000 */
[----:B------:R-:W-:Y:S01]  /*a510*/  ISETP.GT.AND P2, PT, R0, 0x10, PT ;  /* 0x000000100000780c */ /* 0x000fe20003f44270 */
[----:B------:R-:W4:Y:S01]  /*a520*/  MUFU.TANH R74, R74 ;  /* 0x0000004a004a7308 */ /* 0x000f220000002400 */
[----:B------:R-:W-:Y:S02]  /*a530*/  FSEL R248, R248, -INF , P0 ;  /* 0xff800000f8f87808 */ /* 0x000fe40000000000 */
[----:B------:R-:W-:Y:S01]  /*a540*/  ISETP.GT.AND P0, PT, R5, 0x29, PT ;  /* 0x000000290500780c */ /* 0x000fe20003f04270 */
[----:B-1----:R-:W-:Y:S01]  /*a550*/  FMUL.FTZ R54, R101, c[0x0][0x320] ;  /* 0x0000c80065367a20 */ /* 0x002fe20000410000 */
[----:B------:R-:W-:Y:S02]  /*a560*/  FSEL R195, R211, -INF , P2 ;  /* 0xff800000d3c37808 */ /* 0x000fe40001000000 */
[----:B------:R-:W-:Y:S02]  /*a570*/  FSEL R41, R41, -INF , P0 ;  /* 0xff80000029297808 */ /* 0x000fe40000000000 */
[----:B------:R-:W-:Y:S01]  /*a580*/  ISETP.GT.AND P0, PT, R4, 0x30, PT ;  /* 0x000000300400780c */ /* 0x000fe20003f04270 */
[----:B------:R-:W1:Y:S01]  /*a590*/  MUFU.TANH R55, R55 ;  /* 0x0000003700377308 */ /* 0x000e620000002400 */
[----:B------:R-:W-:Y:S02]  /*a5a0*/  ISETP.GT.AND P2, PT, R2, 0x19, PT ;  /* 0x000000190200780c */ /* 0x000fe40003f44270 */
[----:B------:R-:W-:Y:S02]  /*a5b0*/  FSEL R240, R25, -INF , P0 ;  /* 0xff80000019f07808 */ /* 0x000fe40000000000 */
[----:B------:R-:W-:Y:S02]  /*a5c0*/  FSEL R101, R205, -INF , P2 ;  /* 0xff800000cd657808 */ /* 0x000fe40001000000 */
[----:B------:R-:W-:Y:S02]  /*a5d0*/  ISETP.GT.AND P2, PT, R4, 0x19, PT ;  /* 0x000000190400780c */ /* 0x000fe40003f44270 */
[----:B------:R-:W-:Y:S01]  /*a5e0*/  ISETP.GT.AND P0, PT, R0, 0x31, PT ;  /* 0x000000310000780c */ /* 0x000fe20003f04270 */
[----:B------:R-:W1:Y:S01]  /*a5f0*/  MUFU.TANH R60, R60 ;  /* 0x0000003c003c7308 */ /* 0x000e620000002400 */
[----:B------:R-:W-:Y:S02]  /*a600*/  FSEL R97, R201, -INF , P2 ;  /* 0xff800000c9617808 */ /* 0x000fe40001000000 */
[C---:B------:R-:W-:Y:S02]  /*a610*/  ISETP.GT.AND P2, PT, R2.reuse, 0x20, PT ;  /* 0x000000200200780c */ /* 0x040fe40003f44270 */
[----:B----4-:R-:W-:Y:S02]  /*a620*/  FSEL R59, R59, -INF , P0 ;  /* 0xff8000003b3b7808 */ /* 0x010fe40000000000 */
[----:B------:R-:W-:Y:S02]  /*a630*/  ISETP.GT.AND P0, PT, R5, 0x38, PT ;  /* 0x000000380500780c */ /* 0x000fe40003f04270 */
[----:B------:R-:W-:Y:S01]  /*a640*/  FSEL R245, R245, -INF , P2 ;  /* 0xff800000f5f57808 */ /* 0x000fe20001000000 */
[----:B------:R-:W4:Y:S01]  /*a650*/  MUFU.TANH R70, R70 ;  /* 0x0000004600467308 */ /* 0x000f220000002400 */
[----:B------:R-:W-:Y:S02]  /*a660*/  ISETP.GT.AND P2, PT, R2, 0x29, PT ;  /* 0x000000290200780c */ /* 0x000fe40003f44270 */
[----:B------:R-:W-:Y:S02]  /*a670*/  FSEL R32, R32, -INF , P0 ;  /* 0xff80000020207808 */ /* 0x000fe40000000000 */
[----:B------:R-:W-:Y:S02]  /*a680*/  ISETP.GT.AND P0, PT, R5, 0x41, PT ;  /* 0x000000410500780c */ /* 0x000fe40003f04270 */
[----:B------:R-:W-:Y:S02]  /*a690*/  FSEL R249, R249, -INF , P2 ;  /* 0xff800000f9f97808 */ /* 0x000fe40001000000 */
[----:B------:R-:W-:Y:S01]  /*a6a0*/  FSEL R38, R38, -INF , P0 ;  /* 0xff80000026267808 */ /* 0x000fe20000000000 */
[----:B------:R4:W-:Y:S01]  /*a6b0*/  MUFU.TANH R49, R80 ;  /* 0x0000005000317308 */ /* 0x0009e20000002400 */
[----:B------:R-:W-:Y:S02]  /*a6c0*/  ISETP.GT.AND P2, PT, R4, 0x28, PT ;  /* 0x000000280400780c */ /* 0x000fe40003f44270 */
[----:B------:R-:W-:Y:S02]  /*a6d0*/  ISETP.GT.AND P0, PT, R0, 0x40, PT ;  /* 0x000000400000780c */ /* 0x000fe40003f04270 */
[----:B------:R-:W-:Y:S02]  /*a6e0*/  FSEL R207, R207, -INF , P2 ;  /* 0xff800000cfcf7808 */ /* 0x000fe40001000000 */
[----:B------:R-:W-:Y:S02]  /*a6f0*/  ISETP.GT.AND P2, PT, R4, 0x31, PT ;  /* 0x000000310400780c */ /* 0x000fe40003f44270 */
[----:B------:R-:W-:Y:S01]  /*a700*/  FSEL R56, R74, -INF , P0 ;  /* 0xff8000004a387808 */ /* 0x000fe20000000000 */
[----:B------:R-:W4:Y:S01]  /*a710*/  MUFU.TANH R75, R75 ;  /* 0x0000004b004b7308 */ /* 0x000f220000002400 */
[----:B-1----:R-:W-:Y:S02]  /*a720*/  FSEL R233, R55, -INF , P2 ;  /* 0xff80000037e97808 */ /* 0x002fe40001000000 */
[----:B------:R-:W-:Y:S02]  /*a730*/  ISETP.GT.AND P2, PT, R2, 0x38, PT ;  /* 0x000000380200780c */ /* 0x000fe40003f44270 */
[----:B------:R-:W-:Y:S02]  /*a740*/  FMNMX.FTZ R74, R7, R3, !PT ;  /* 0x00000003074a7209 */ /* 0x000fe40007810000 */
[----:B------:R-:W-:Y:S01]  /*a750*/  FSEL R230, R60, -INF , P2 ;  /* 0xff8000003ce67808 */ /* 0x000fe20001000000 */
[----:B------:R-:W-:Y:S01]  /*a760*/  IMAD.MOV.U32 R60, RZ, RZ, R58 ;  /* 0x000000ffff3c7224 */ /* 0x000fe200078e003a */
[----:B------:R-:W-:Y:S01]  /*a770*/  FMNMX.FTZ R74, R13, R74, !PT ;  /* 0x0000004a0d4a7209 */ /* 0x000fe20007810000 */
[----:B------:R-:W1:Y:S01]  /*a780*/  MUFU.TANH R8, R8 ;  /* 0x0000000800087308 */ /* 0x000e620000002400 */
[----:B------:R-:W-:Y:S02]  /*a790*/  ISETP.GT.AND P2, PT, R5, 0x39, PT ;  /* 0x000000390500780c */ /* 0x000fe40003f44270 */
[----:B------:R-:W-:Y:S02]  /*a7a0*/  FMNMX.FTZ R74, R14, R74, !PT ;  /* 0x0000004a0e4a7209 */ /* 0x000fe40007810000 */
[----:B------:R-:W-:Y:S02]  /*a7b0*/  FSEL R40, R40, -INF , P2 ;  /* 0xff80000028287808 */ /* 0x000fe40001000000 */
[----:B------:R-:W-:Y:S02]  /*a7c0*/  ISETP.GT.AND P2, PT, R4, 0x40, PT ;  /* 0x000000400400780c */ /* 0x000fe40003f44270 */
[----:B------:R-:W-:Y:S01]  /*a7d0*/  FMNMX.FTZ R74, R15, R74, !PT ;  /* 0x0000004a0f4a7209 */ /* 0x000fe20007810000 */
[----:B------:R-:W1:Y:S01]  /*a7e0*/  MUFU.TANH R46, R46 ;  /* 0x0000002e002e7308 */ /* 0x000e620000002400 */
[----:B----4-:R-:W-:Y:S02]  /*a7f0*/  FSEL R80, R70, -INF , P2 ;  /* 0xff80000046507808 */ /* 0x010fe40001000000 */
[----:B------:R-:W-:Y:S02]  /*a800*/  ISETP.GT.AND P2, PT, R0, 0x41, PT ;  /* 0x000000410000780c */ /* 0x000fe40003f44270 */
[----:B------:R-:W-:Y:S02]  /*a810*/  FMNMX.FTZ R74, R37, R74, !PT ;  /* 0x0000004a254a7209 */ /* 0x000fe40007810000 */
[----:B------:R-:W-:Y:S02]  /*a820*/  FSEL R55, R75, -INF , P2 ;  /* 0xff8000004b377808 */ /* 0x000fe40001000000 */
[----:B------:R-:W-:Y:S01]  /*a830*/  FMNMX.FTZ R74, R36, R74, !PT ;  /* 0x0000004a244a7209 */ /* 0x000fe20007810000 */
[----:B------:R-:W4:Y:S01]  /*a840*/  MUFU.TANH R79, R79 ;  /* 0x0000004f004f7308 */ /* 0x000f220000002400 */
[----:B------:R-:W-:Y:S02]  /*a850*/  ISETP.GT.AND P0, PT, R0, 0x49, PT ;  /* 0x000000490000780c */ /* 0x000fe40003f04270 */
[----:B------:R-:W-:Y:S02]  /*a860*/  FMNMX.FTZ R74, R35, R74, !PT ;  /* 0x0000004a234a7209 */ /* 0x000fe40007810000 */
[----:B-1----:R-:W-:Y:S02]  /*a870*/  FSEL R217, R8, -INF , P5 ;  /* 0xff80000008d97808 */ /* 0x002fe40002800000 */
[----:B------:R-:W-:Y:S02]  /*a880*/  FMNMX.FTZ R74, R45, R74, !PT ;  /* 0x0000004a2d4a7209 */ /* 0x000fe40007810000 */
[----:B------:R-:W-:Y:S01]  /*a890*/  ISETP.GT.AND P5, PT, R4, 0x51, PT ;  /* 0x000000510400780c */ /* 0x000fe20003fa4270 */
[----:B------:R-:W1:Y:S01]  /*a8a0*/  MUFU.TANH R24, R24 ;  /* 0x0000001800187308 */ /* 0x000e620000002400 */
[----:B------:R-:W-:Y:S02]  /*a8b0*/  FMNMX.FTZ R74, R44, R74, !PT ;  /* 0x0000004a2c4a7209 */ /* 0x000fe40007810000 */
[----:B------:R-:W-:Y:S02]  /*a8c0*/  ISETP.GT.AND P2, PT, R5, 0x48, PT ;  /* 0x000000480500780c */ /* 0x000fe40003f44270 */
[----:B------:R-:W-:Y:S02]  /*a8d0*/  FMNMX.FTZ R74, R43, R74, !PT ;  /* 0x0000004a2b4a7209 */ /* 0x000fe40007810000 */
[----:B------:R-:W-:Y:S02]  /*a8e0*/  FSEL R49, R49, -INF , P2 ;  /* 0xff80000031317808 */ /* 0x000fe40001000000 */
[----:B------:R-:W-:Y:S01]  /*a8f0*/  FMNMX.FTZ R74, R42, R74, !PT ;  /* 0x0000004a2a4a7209 */ /* 0x000fe20007810000 */
[----:B------:R1:W1:Y:S01]  /*a900*/  MUFU.TANH R6, R103 ;  /* 0x0000006700067308 */ /* 0x0002620000002400 */
[----:B------:R-:W-:Y:S02]  /*a910*/  ISETP.GT.AND P2, PT, R5, 0x51, PT ;  /* 0x000000510500780c */ /* 0x000fe40003f44270 */
[----:B------:R-:W-:Y:S02]  /*a920*/  FMNMX.FTZ R74, R41, R74, !PT ;  /* 0x0000004a294a7209 */ /* 0x000fe40007810000 */
[----:B------:R-:W-:Y:S02]  /*a930*/  FSEL R46, R46, -INF , P2 ;  /* 0xff8000002e2e7808 */ /* 0x000fe40001000000 */
[----:B------:R-:W-:Y:S02]  /*a940*/  ISETP.GT.AND P2, PT, R0, 0x50, PT ;  /* 0x000000500000780c */ /* 0x000fe40003f44270 */
[----:B----4-:R-:W-:Y:S01]  /*a950*/  FSEL R79, R79, -INF , P0 ;  /* 0xff8000004f4f7808 */ /* 0x010fe20000000000 */
[----:B------:R-:W4:Y:S01]  /*a960*/  MUFU.TANH R47, R47 ;  /* 0x0000002f002f7308 */ /* 0x000f220000002400 */
[----:B------:R-:W-:Y:S02]  /*a970*/  FMNMX.FTZ R74, R34, R74, !PT ;  /* 0x0000004a224a7209 */ /* 0x000fe40007810000 */
[----:B------:R-:W-:Y:S02]  /*a980*/  ISETP.GT.AND P0, PT, R5, 0x50, PT ;  /* 0x000000500500780c */ /* 0x000fe40003f04270 */
[----:B------:R-:W-:Y:S04]  /*a990*/  FMNMX.FTZ R74, R33, R74, !PT ;  /* 0x0000004a214a7209 */ /* 0x000fe80007810000 */
[----:B------:R-:W-:Y:S01]  /*a9a0*/  FMNMX.FTZ R74, R32, R74, !PT ;  /* 0x0000004a204a7209 */ /* 0x000fe20007810000 */
[----:B------:R-:W4:Y:S03]  /*a9b0*/  MUFU.TANH R9, R9 ;  /* 0x0000000900097308 */ /* 0x000f260000002400 */
[----:B------:R-:W-:Y:S01]  /*a9c0*/  FMNMX.FTZ R74, R40, R74, !PT ;  /* 0x0000004a284a7209 */ /* 0x000fe20007810000 */
[----:B-1----:R-:W-:Y:S01]  /*a9d0*/  IMAD.MOV.U32 R103, RZ, RZ, R64 ;  /* 0x000000ffff677224 */ /* 0x002fe200078e0040 */
[----:B------:R-:W-:Y:S02]  /*a9e0*/  FSEL R64, R24, -INF , P2 ;  /* 0xff80000018407808 */ /* 0x000fe40001000000 */
[----:B------:R-:W-:Y:S02]  /*a9f0*/  FMNMX.FTZ R74, R39, R74, !PT ;  /* 0x0000004a274a7209 */ /* 0x000fe40007810000 */
[----:B------:R-:W-:Y:S01]  /*aa00*/  FSEL R202, R6, -INF , P3 ;  /* 0xff80000006ca7808 */ /* 0x000fe20001800000 */
[----:B------:R-:W1:Y:S01]  /*aa10*/  MUFU.TANH R92, R92 ;  /* 0x0000005c005c7308 */ /* 0x000e620000002400 */
[----:B------:R-:W-:Y:S02]  /*aa20*/  FMNMX.FTZ R74, R38, R74, !PT ;  /* 0x0000004a264a7209 */ /* 0x000fe40007810000 */
[C---:B------:R-:W-:Y:S02]  /*aa30*/  ISETP.GT.AND P3, PT, R2.reuse, 0x60, PT ;  /* 0x000000600200780c */ /* 0x040fe40003f64270 */
[----:B----4-:R-:W-:Y:S02]  /*aa40*/  FSEL R47, R47, -INF , P0 ;  /* 0xff8000002f2f7808 */ /* 0x010fe40000000000 */
[C---:B------:R-:W-:Y:S02]  /*aa50*/  ISETP.GT.AND P0, PT, R2.reuse, 0x51, PT ;  /* 0x000000510200780c */ /* 0x040fe40003f04270 */
[----:B------:R-:W-:Y:S01]  /*aa60*/  ISETP.GT.AND P2, PT, R5, 0x59, PT ;  /* 0x000000590500780c */ /* 0x000fe20003f44270 */
[----:B------:R-:W4:Y:S01]  /*aa70*/  MUFU.TANH R31, R31 ;  /* 0x0000001f001f7308 */ /* 0x000f220000002400 */
[----:B------:R-:W-:Y:S02]  /*aa80*/  FSEL R251, R11, -INF , P0 ;  /* 0xff8000000bfb7808 */ /* 0x000fe40000000000 */
[----:B------:R-:W-:Y:S02]  /*aa90*/  ISETP.GT.AND P0, PT, R5, 0x58, PT ;  /* 0x000000580500780c */ /* 0x000fe40003f04270 */
[----:B------:R-:W-:Y:S01]  /*aaa0*/  FSEL R210, R9, -INF , P5 ;  /* 0xff80000009d27808 */ /* 0x000fe20002800000 */
[----:B------:R-:W-:Y:S01]  /*aab0*/  FMUL.FTZ R9, R115, c[0x0][0x320] ;  /* 0x0000c80073097a20 */ /* 0x000fe20000410000 */
[----:B------:R-:W-:Y:S01]  /*aac0*/  ISETP.GT.AND P5, PT, R2, 0x58, PT ;  /* 0x000000580200780c */ /* 0x000fe20003fa4270 */
[----:B------:R-:W-:Y:S01]  /*aad0*/  IMAD.MOV.U32 R115, RZ, RZ, R69 ;  /* 0x000000ffff737224 */ /* 0x000fe200078e0045 */
[----:B------:R-:W-:Y:S01]  /*aae0*/  FMNMX.FTZ R74, R49, R74, !PT ;  /* 0x0000004a314a7209 */ /* 0x000fe20007810000 */
[----:B------:R-:W4:Y:S03]  /*aaf0*/  MUFU.TANH R53, R53 ;  /* 0x0000003500357308 */ /* 0x000f260000002400 */
[----:B------:R-:W-:Y:S02]  /*ab00*/  FMNMX.FTZ R74, R48, R74, !PT ;  /* 0x0000004a304a7209 */ /* 0x000fe40007810000 */
[----:B-1----:R-:W-:Y:S02]  /*ab10*/  FSEL R246, R92, -INF , P5 ;  /* 0xff8000005cf67808 */ /* 0x002fe40002800000 */
[----:B------:R-:W-:Y:S02]  /*ab20*/  ISETP.GT.AND P5, PT, R4, 0x59, PT ;  /* 0x000000590400780c */ /* 0x000fe40003fa4270 */
[----:B------:R-:W-:Y:S01]  /*ab30*/  FMNMX.FTZ R74, R47, R74, !PT ;  /* 0x0000004a2f4a7209 */ /* 0x000fe20007810000 */
[----:B------:R-:W1:Y:S03]  /*ab40*/  MUFU.TANH R54, R54 ;  /* 0x0000003600367308 */ /* 0x000e660000002400 */
[----:B------:R-:W-:Y:S02]  /*ab50*/  FMNMX.FTZ R74, R46, R74, !PT ;  /* 0x0000004a2e4a7209 */ /* 0x000fe40007810000 */
[----:B----4-:R-:W-:Y:S02]  /*ab60*/  FSEL R31, R31, -INF , P0 ;  /* 0xff8000001f1f7808 */ /* 0x010fe40000000000 */
[----:B------:R-:W-:Y:S02]  /*ab70*/  ISETP.GT.AND P0, PT, R5, 0x61, PT ;  /* 0x000000610500780c */ /* 0x000fe40003f04270 */
[----:B------:R-:W-:Y:S01]  /*ab80*/  FMNMX.FTZ R74, R31, R74, !PT ;  /* 0x0000004a1f4a7209 */ /* 0x000fe20007810000 */
[----:B------:R-:W4:Y:S01]  /*ab90*/  MUFU.TANH R8, R102 ;  /* 0x0000006600087308 */ /* 0x000f220000002400 */
[----:B------:R-:W-:Y:S02]  /*aba0*/  FSEL R204, R53, -INF , P5 ;  /* 0xff80000035cc7808 */ /* 0x000fe40002800000 */
[----:B------:R-:W-:Y:S02]  /*abb0*/  MOV R53, R61 ;  /* 0x0000003d00357202 */ /* 0x000fe40000000f00 */
[----:B------:R-:W-:Y:S05]  /*abc0*/  ISETP.GT.AND P5, PT, R4, 0x60, PT ;  /* 0x000000600400780c */ /* 0x000fea0003fa4270 */
[----:B------:R-:W4:Y:S01]  /*abd0*/  MUFU.TANH R30, R30 ;  /* 0x0000001e001e7308 */ /* 0x000f220000002400 */
[----:B-1----:R-:W-:Y:S02]  /*abe0*/  FSEL R27, R54, -INF , P0 ;  /* 0xff800000361b7808 */ /* 0x002fe40000000000 */
[----:B------:R-:W-:Y:S07]  /*abf0*/  ISETP.GT.AND P0, PT, R4, 0x68, PT ;  /* 0x000000680400780c */ /* 0x000fee0003f04270 */
[----:B------:R-:W1:Y:S01]  /*ac00*/  MUFU.TANH R25, R112 ;  /* 0x0000007000197308 */ /* 0x000e620000002400 */
[----:B----4-:R-:W-:Y:S01]  /*ac10*/  FSEL R203, R8, -INF , P5 ;  /* 0xff80000008cb7808 */ /* 0x010fe20002800000 */
[----:B------:R-:W-:Y:S01]  /*ac20*/  FMUL.FTZ R8, R109, c[0x0][0x320] ;  /* 0x0000c8006d087a20 */ /* 0x000fe20000410000 */
[----:B------:R-:W-:Y:S02]  /*ac30*/  ISETP.GT.AND P5, PT, R4, 0x69, PT ;  /* 0x000000690400780c */ /* 0x000fe40003fa4270 */
[----:B------:R-:W-:Y:S05]  /*ac40*/  FMNMX.FTZ R4, R16, R116, !PT ;  /* 0x0000007410047209 */ /* 0x000fea0007810000 */
[----:B------:R-:W4:Y:S01]  /*ac50*/  MUFU.TANH R24, R113 ;  /* 0x0000007100187308 */ /* 0x000f220000002400 */
[----:B------:R-:W-:Y:S02]  /*ac60*/  FMNMX.FTZ R4, R17, R4, !PT ;  /* 0x0000000411047209 */ /* 0x000fe40007810000 */
[----:B------:R-:W-:Y:S02]  /*ac70*/  FSEL R30, R30, -INF , P2 ;  /* 0xff8000001e1e7808 */ /* 0x000fe40001000000 */
[----:B------:R-:W-:Y:S02]  /*ac80*/  FMNMX.FTZ R4, R18, R4, !PT ;  /* 0x0000000412047209 */ /* 0x000fe40007810000 */
[----:B------:R-:W-:Y:S03]  /*ac90*/  ISETP.GT.AND P2, PT, R5, 0x68, PT ;  /* 0x000000680500780c */ /* 0x000fe60003f44270 */
[----:B------:R-:W-:Y:S01]  /*aca0*/  MUFU.TANH R8, R8 ;  /* 0x0000000800087308 */ /* 0x000fe20000002400 */
[----:B------:R-:W-:Y:S02]  /*acb0*/  FMNMX.FTZ R74, R30, R74, !PT ;  /* 0x0000004a1e4a7209 */ /* 0x000fe40007810000 */
[----:B------:R-:W-:Y:S02]  /*acc0*/  FMNMX.FTZ R5, R26, R118, !PT ;  /* 0x000000761a057209 */ /* 0x000fe40007810000 */
[----:B-1----:R-:W-:Y:S02]  /*acd0*/  FSEL R25, R25, -INF , P2 ;  /* 0xff80000019197808 */ /* 0x002fe40001000000 */
[----:B------:R-:W-:Y:S02]  /*ace0*/  FMNMX.FTZ R74, R28, R74, !PT ;  /* 0x0000004a1c4a7209 */ /* 0x000fe40007810000 */
[----:B------:R-:W-:Y:S01]  /*acf0*/  ISETP.GT.AND P2, PT, R2, 0x61, PT ;  /* 0x000000610200780c */ /* 0x000fe20003f44270 */
[----:B------:R-:W1:Y:S01]  /*ad00*/  MUFU.TANH R114, R114 ;  /* 0x0000007200727308 */ /* 0x000e620000002400 */
[----:B------:R-:W-:Y:S02]  /*ad10*/  FMNMX.FTZ R74, R27, R74, !PT ;  /* 0x0000004a1b4a7209 */ /* 0x000fe40007810000 */
[----:B------:R-:W-:Y:S02]  /*ad20*/  FMNMX.FTZ R5, R29, R5, !PT ;  /* 0x000000051d057209 */ /* 0x000fe40007810000 */
[----:B----4-:R-:W-:Y:S02]  /*ad30*/  FSEL R24, R24, -INF , P1 ;  /* 0xff80000018187808 */ /* 0x010fe40000800000 */
[----:B------:R-:W-:Y:S02]  /*ad40*/  ISETP.GT.AND P1, PT, R2, 0x68, PT ;  /* 0x000000680200780c */ /* 0x000fe40003f24270 */
[----:B------:R-:W-:Y:S01]  /*ad50*/  FMNMX.FTZ R74, R25, R74, !PT ;  /* 0x0000004a194a7209 */ /* 0x000fe20007810000 */
[----:B------:R-:W4:Y:S01]  /*ad60*/  MUFU.TANH R9, R9 ;  /* 0x0000000900097308 */ /* 0x000f220000002400 */
[----:B------:R-:W-:Y:S02]  /*ad70*/  FMNMX.FTZ R5, R50, R5, !PT ;  /* 0x0000000532057209 */ /* 0x000fe40007810000 */
[----:B------:R-:W-:Y:S02]  /*ad80*/  FMNMX.FTZ R74, R24, R74, !PT ;  /* 0x0000004a184a7209 */ /* 0x000fe40007810000 */
[----:B------:R-:W-:Y:S02]  /*ad90*/  FMNMX.FTZ R5, R51, R5, !PT ;  /* 0x0000000533057209 */ /* 0x000fe40007810000 */
[----:B------:R-:W-:Y:S01]  /*ada0*/  MOV R113, R184 ;  /* 0x000000b800717202 */ /* 0x000fe20000000f00 */
[----:B------:R-:W2:Y:S01]  /*adb0*/  SHFL.BFLY PT, R6, R74, 0x2, 0x1f ;  /* 0x0c401f004a067f89 */ /* 0x000ea200000e0000 */
[----:B------:R-:W-:Y:S01]  /*adc0*/  FMNMX.FTZ R5, R195, R5, !PT ;  /* 0x00000005c3057209 */ /* 0x000fe20007810000 */
[----:B------:R-:W2:Y:S03]  /*add0*/  MUFU.TANH R104, R104 ;  /* 0x0000006800687308 */ /* 0x000ea60000002400 */
[----:B------:R-:W-:Y:S02]  /*ade0*/  FMNMX.FTZ R5, R197, R5, !PT ;  /* 0x00000005c5057209 */ /* 0x000fe40007810000 */
[----:B-1----:R-:W-:Y:S01]  /*adf0*/  FSEL R112, R114, -INF , P0 ;  /* 0xff80000072707808 */ /* 0x002fe20000000000 */
[----:B------:R-:W-:Y:S01]  /*ae00*/  IMAD.MOV.U32 R114, RZ, RZ, R73 ;  /* 0x000000ffff727224 */ /* 0x000fe200078e0049 */
[----:B------:R-:W-:Y:S02]  /*ae10*/  ISETP.GT.AND P0, PT, R2, 0x69, PT ;  /* 0x000000690200780c */ /* 0x000fe40003f04270 */
[----:B------:R-:W-:Y:S01]  /*ae20*/  FMNMX.FTZ R2, R19, R4, !PT ;  /* 0x0000000413027209 */ /* 0x000fe20007810000 */
[----:B------:R-:W1:Y:S01]  /*ae30*/  MUFU.TANH R105, R105 ;  /* 0x0000006900697308 */ /* 0x000e620000002400 */
[----:B------:R-:W-:Y:S02]  /*ae40*/  FMNMX.FTZ R4, R20, R117, !PT ;  /* 0x0000007514047209 */ /* 0x000fe40007810000 */
[----:B------:R-:W-:Y:S02]  /*ae50*/  FMNMX.FTZ R2, R90, R2, !PT ;  /* 0x000000025a027209 */ /* 0x000fe40007810000 */
[----:B------:R-:W-:Y:S02]  /*ae60*/  FMNMX.FTZ R4, R21, R4, !PT ;  /* 0x0000000415047209 */ /* 0x000fe40007810000 */
[----:B------:R-:W-:Y:S02]  /*ae70*/  FMNMX.FTZ R2, R96, R2, !PT ;  /* 0x0000000260027209 */ /* 0x000fe40007810000 */
        /* <DEDUP_REMOVED lines=41> */
[----:B--2---:R-:W-:Y:S02]  /*b110*/  FMNMX.FTZ R74, R74, R6, !PT ;  /* 0x000000064a4a7209 */ /* 0x004fe40007810000 */
[----:B------:R-:W-:Y:S02]  /*b120*/  FMNMX.FTZ R2, R203, R2, !PT ;  /* 0x00000002cb027209 */ /* 0x000fe40007810000 */
[----:B------:R-:W-:Y:S01]  /*b130*/  FMNMX.FTZ R5, R239, R5, !PT ;  /* 0x00000005ef057209 */ /* 0x000fe20007810000 */
[----:B------:R-:W2:Y:S01]  /*b140*/  SHFL.BFLY PT, R6, R74, 0x1, 0x1f ;  /* 0x0c201f004a067f89 */ /* 0x000ea200000e0000 */
[----:B------:R-:W-:Y:S02]  /*b150*/  FMNMX.FTZ R4, R114, R4, !PT ;  /* 0x0000000472047209 */ /* 0x000fe40007810000 */
[----:B------:R-:W-:Y:S02]  /*b160*/  FMNMX.FTZ R2, R202, R2, !PT ;  /* 0x00000002ca027209 */ /* 0x000fe40007810000 */
[----:B------:R-:W-:Y:S02]  /*b170*/  FMNMX.FTZ R4, R115, R4, !PT ;  /* 0x0000000473047209 */ /* 0x000fe40007810000 */
[----:B------:R-:W-:Y:S02]  /*b180*/  FMNMX.FTZ R5, R113, R5, !PT ;  /* 0x0000000571057209 */ /* 0x000fe40007810000 */
[----:B----4-:R-:W-:Y:S02]  /*b190*/  FSEL R89, R9, -INF , P5 ;  /* 0xff80000009597808 */ /* 0x010fe40002800000 */
[----:B------:R-:W4:Y:S01]  /*b1a0*/  MUFU.TANH R9, R110 ;  /* 0x0000006e00097308 */ /* 0x000f220000002400 */
[----:B------:R-:W-:Y:S02]  /*b1b0*/  FMNMX.FTZ R2, R112, R2, !PT ;  /* 0x0000000270027209 */ /* 0x000fe40007810000 */
[----:B------:R-:W-:Y:S02]  /*b1c0*/  FMNMX.FTZ R5, R60, R5, !PT ;  /* 0x000000053c057209 */ /* 0x000fe40007810000 */
[----:B------:R-:W-:Y:S02]  /*b1d0*/  FMNMX.FTZ R4, R66, R4, !PT ;  /* 0x0000000442047209 */ /* 0x000fe40007810000 */
[----:B------:R-:W-:Y:S02]  /*b1e0*/  FMNMX.FTZ R2, R89, R2, !PT ;  /* 0x0000000259027209 */ /* 0x000fe40007810000 */
[----:B------:R-:W-:Y:S02]  /*b1f0*/  FMNMX.FTZ R5, R59, R5, !PT ;  /* 0x000000053b057209 */ /* 0x000fe40007810000 */
[----:B------:R-:W-:Y:S01]  /*b200*/  FMNMX.FTZ R4, R252, R4, !PT ;  /* 0x00000004fc047209 */ /* 0x000fe20007810000 */
[----:B------:R-:W3:Y:S01]  /*b210*/  SHFL.BFLY PT, R73, R2, 0x2, 0x1f ;  /* 0x0c401f0002497f89 */ /* 0x000ee200000e0000 */
[----:B------:R-:W-:Y:S02]  /*b220*/  FMNMX.FTZ R5, R62, R5, !PT ;  /* 0x000000053e057209 */ /* 0x000fe40007810000 */
[----:B------:R-:W-:Y:S02]  /*b230*/  FMNMX.FTZ R4, R251, R4, !PT ;  /* 0x00000004fb047209 */ /* 0x000fe40007810000 */
[----:B------:R-:W-:Y:S02]  /*b240*/  FMNMX.FTZ R5, R63, R5, !PT ;  /* 0x000000053f057209 */ /* 0x000fe40007810000 */
[----:B------:R-:W-:Y:S02]  /*b250*/  FMNMX.FTZ R4, R246, R4, !PT ;  /* 0x00000004f6047209 */ /* 0x000fe40007810000 */
[----:B------:R-:W-:Y:S02]  /*b260*/  FMNMX.FTZ R5, R56, R5, !PT ;  /* 0x0000000538057209 */ /* 0x000fe40007810000 */
[----:B------:R-:W-:Y:S02]  /*b270*/  FSEL R192, R104, -INF , P3 ;  /* 0xff80000068c07808 */ /* 0x000fe40001800000 */
[----:B------:R-:W-:Y:S02]  /*b280*/  FMNMX.FTZ R4, R244, R4, !PT ;  /* 0x00000004f4047209 */ /* 0x000fe40007810000 */
[----:B--2---:R-:W-:Y:S02]  /*b290*/  FMNMX.FTZ R74, R74, R6, !PT ;  /* 0x000000064a4a7209 */ /* 0x004fe40007810000 */
[C---:B------:R-:W-:Y:S02]  /*b2a0*/  ISETP.GT.AND P5, PT, R0.reuse, 0x58, PT ;  /* 0x000000580000780c */ /* 0x040fe40003fa4270 */
[----:B------:R-:W-:Y:S01]  /*b2b0*/  ISETP.GT.AND P3, PT, R0, 0x60, PT ;  /* 0x000000600000780c */ /* 0x000fe20003f64270 */
[----:B------:R-:W-:Y:S01]  /*b2c0*/  FMUL.FTZ R6, R74, c[0x0][0x2d0] ;  /* 0x0000b4004a067a20 */ /* 0x000fe20000410000 */
[----:B------:R-:W-:Y:S02]  /*b2d0*/  FMNMX.FTZ R5, R55, R5, !PT ;  /* 0x0000000537057209 */ /* 0x000fe40007810000 */
[----:B-1----:R-:W-:Y:S02]  /*b2e0*/  FSEL R191, R105, -INF , P2 ;  /* 0xff80000069bf7808 */ /* 0x002fe40001000000 */
[----:B------:R-:W-:Y:S02]  /*b2f0*/  FMNMX.FTZ R4, R192, R4, !PT ;  /* 0x00000004c0047209 */ /* 0x000fe40007810000 */
[----:B------:R-:W-:Y:S02]  /*b300*/  FSEL R243, R94, -INF , P5 ;  /* 0xff8000005ef37808 */ /* 0x000fe40002800000 */
[----:B------:R-:W-:Y:S02]  /*b310*/  ISETP.GT.AND P5, PT, R0, 0x59, PT ;  /* 0x000000590000780c */ /* 0x000fe40003fa4270 */
[----:B------:R-:W-:Y:S02]  /*b320*/  FSEL R220, R106, -INF , P3 ;  /* 0xff8000006adc7808 */ /* 0x000fe40001800000 */
[----:B------:R-:W-:Y:S02]  /*b330*/  FSETP.NEU.FTZ.AND P3, PT, R74, -INF , PT ;  /* 0xff8000004a00780b */ /* 0x000fe40003f7d000 */
[----:B------:R-:W-:Y:S02]  /*b340*/  FSEL R190, R108, -INF , P1 ;  /* 0xff8000006cbe7808 */ /* 0x000fe40000800000 */
[----:B------:R-:W-:Y:S02]  /*b350*/  FMNMX.FTZ R5, R67, R5, !PT ;  /* 0x0000000543057209 */ /* 0x000fe40007810000 */
[----:B------:R-:W-:Y:S02]  /*b360*/  FMNMX.FTZ R4, R191, R4, !PT ;  /* 0x00000004bf047209 */ /* 0x000fe40007810000 */
[----:B------:R-:W-:Y:S02]  /*b370*/  FSEL R223, R95, -INF , P5 ;  /* 0xff8000005fdf7808 */ /* 0x000fe40002800000 */
[----:B------:R-:W-:Y:S02]  /*b380*/  ISETP.GE.AND P5, PT, R196, 0x1, PT ;  /* 0x00000001c400780c */ /* 0x000fe40003fa6270 */
[----:B------:R-:W-:Y:S02]  /*b390*/  FSEL R6, R6, RZ, P3 ;  /* 0x000000ff06067208 */ /* 0x000fe40001800000 */
[----:B------:R-:W-:Y:S02]  /*b3a0*/  FMNMX.FTZ R5, R79, R5, !PT ;  /* 0x000000054f057209 */ /* 0x000fe40007810000 */
[----:B------:R-:W-:Y:S01]  /*b3b0*/  FSEL R189, R8, -INF , P0 ;  /* 0xff80000008bd7808 */ /* 0x000fe20000000000 */
[--C-:B------:R-:W-:Y:S01]  /*b3c0*/  FFMA.FTZ R86, R36, c[0x0][0x2d0], -R6.reuse ;  /* 0x0000b40024567a23 */ /* 0x100fe20000010806 */
[----:B------:R-:W-:Y:S01]  /*b3d0*/  FMNMX.FTZ R4, R190, R4, !PT ;  /* 0x00000004be047209 */ /* 0x000fe20007810000 */
[--C-:B------:R-:W-:Y:S01]  /*b3e0*/  FFMA.FTZ R54, R38, c[0x0][0x2d0], -R6.reuse ;  /* 0x0000b40026367a23 */ /* 0x100fe20000010806 */
[----:B------:R-:W-:Y:S01]  /*b3f0*/  FMNMX.FTZ R5, R64, R5, !PT ;  /* 0x0000000540057209 */ /* 0x000fe20007810000 */
[--C-:B------:R-:W-:Y:S01]  /*b400*/  FFMA.FTZ R87, R37, c[0x0][0x2d0], -R6.reuse ;  /* 0x0000b40025577a23 */ /* 0x100fe20000010806 */
[----:B------:R-:W-:Y:S01]  /*b410*/  FMNMX.FTZ R4, R189, R4, !PT ;  /* 0x00000004bd047209 */ /* 0x000fe20007810000 */
[----:B------:R-:W-:Y:S01]  /*b420*/  @P5 IMAD.WIDE.U32 R10, R242, c[0x0][0x1e0], RZ ;  /* 0x00007800f20a5a25 */ /* 0x000fe200078e00ff */
[----:B---3--:R-:W-:Y:S02]  /*b430*/  FMNMX.FTZ R73, R2, R73, !PT ;  /* 0x0000004902497209 */ /* 0x008fe40007810000 */
[C---:B------:R-:W-:Y:S01]  /*b440*/  ISETP.GT.AND P0, PT, R0.reuse, 0x69, PT ;  /* 0x000000690000780c */ /* 0x040fe20003f04270 */
[--C-:B------:R-:W-:Y:S01]  /*b450*/  FFMA.FTZ R2, R7, c[0x0][0x2d0], -R6.reuse ;  /* 0x0000b40007027a23 */ /* 0x100fe20000010806 */
[----:B------:R-:W-:Y:S01]  /*b460*/  ISETP.GT.AND P2, PT, R0, 0x61, PT ;  /* 0x000000610000780c */ /* 0x000fe20003f44270 */
[--C-:B------:R-:W-:Y:S01]  /*b470*/  FFMA.FTZ R7, R13, c[0x0][0x2d0], -R6.reuse ;  /* 0x0000b4000d077a23 */ /* 0x100fe20000010806 */
[----:B------:R-:W-:Y:S01]  /*b480*/  MOV R37, R64 ;  /* 0x0000004000257202 */ /* 0x000fe20000000f00 */
[----:B------:R-:W-:Y:S01]  /*b490*/  MUFU.EX2 R186, R2 ;  /* 0x0000000200ba7308 */ /* 0x000fe20000000800 */
[----:B------:R-:W1:Y:S01]  /*b4a0*/  SHFL.BFLY PT, R72, R4, 0x2, 0x1f ;  /* 0x0c401f0004487f89 */ /* 0x000e6200000e0000 */
[----:B------:R-:W-:Y:S01]  /*b4b0*/  FSEL R71, R71, -INF , P0 ;  /* 0xff80000047477808 */ /* 0x000fe20000000000 */
[--C-:B------:R-:W-:Y:S01]  /*b4c0*/  FFMA.FTZ R84, R45, c[0x0][0x2d0], -R6.reuse ;  /* 0x0000b4002d547a23 */ /* 0x100fe20000010806 */
[----:B------:R-:W-:Y:S01]  /*b4d0*/  FSEL R219, R12, -INF , P2 ;  /* 0xff8000000cdb7808 */ /* 0x000fe20001000000 */
[--C-:B------:R-:W-:Y:S01]  /*b4e0*/  FFMA.FTZ R102, R44, c[0x0][0x2d0], -R6.reuse ;  /* 0x0000b4002c667a23 */ /* 0x100fe20000010806 */
[----:B------:R-:W-:Y:S01]  /*b4f0*/  ISETP.GT.AND P1, PT, R0, 0x68, PT ;  /* 0x000000680000780c */ /* 0x000fe20003f24270 */
[----:B------:R-:W-:Y:S01]  /*b500*/  FFMA.FTZ R95, R43, c[0x0][0x2d0], -R6 ;  /* 0x0000b4002b5f7a23 */ /* 0x000fe20000010806 */
[----:B------:R-:W-:Y:S01]  /*b510*/  FMNMX.FTZ R0, R65, R5, !PT ;  /* 0x0000000541007209 */ /* 0x000fe20007810000 */
[----:B------:R-:W2:Y:S01]  /*b520*/  SHFL.BFLY PT, R12, R73, 0x1, 0x1f ;  /* 0x0c201f00490c7f89 */ /* 0x000ea200000e0000 */
[----:B------:R3:W2:Y:S01]  /*b530*/  MUFU.EX2 R205, R7 ;  /* 0x0000000700cd7308 */ /* 0x0006a20000000800 */
[----:B------:R-:W-:Y:S01]  /*b540*/  @P5 SHF.R.S32.HI R5, RZ, 0x1f, R242 ;  /* 0x0000001fff055819 */ /* 0x000fe200000114f2 */
[----:B------:R-:W-:Y:S01]  /*b550*/  @P5 IMAD.MOV.U32 R8, RZ, RZ, R76 ;  /* 0x000000ffff085224 */ /* 0x000fe200078e004c */
[----:B------:R-:W-:Y:S01]  /*b560*/  FMNMX.FTZ R0, R243, R0, !PT ;  /* 0x00000000f3007209 */ /* 0x000fe20007810000 */
[--C-:B------:R-:W-:Y:S01]  /*b570*/  FFMA.FTZ R94, R42, c[0x0][0x2d0], -R6.reuse ;  /* 0x0000b4002a5e7a23 */ /* 0x100fe20000010806 */
[----:B----4-:R-:W-:Y:S01]  /*b580*/  FSEL R218, R9, -INF , P1 ;  /* 0xff80000009da7808 */ /* 0x010fe20000800000 */
[----:B------:R-:W-:Y:S01]  /*b590*/  @P5 IMAD R5, R5, c[0x0][0x1e0], RZ ;  /* 0x0000780005055a24 */ /* 0x000fe200078e02ff */
[----:B------:R-:W-:Y:S01]  /*b5a0*/  FMNMX.FTZ R0, R223, R0, !PT ;  /* 0x00000000df007209 */ /* 0x000fe20007810000 */
[--C-:B------:R-:W-:Y:S01]  /*b5b0*/  FFMA.FTZ R93, R41, c[0x0][0x2d0], -R6.reuse ;  /* 0x0000b400295d7a23 */ /* 0x100fe20000010806 */
[----:B------:R-:W-:Y:S01]  /*b5c0*/  @P5 MOV R9, R52 ;  /* 0x0000003400095202 */ /* 0x000fe20000000f00 */
[----:B------:R-:W-:Y:S01]  /*b5d0*/  @P5 IMAD R5, R242, c[0x0][0x1e4], R5 ;  /* 0x00007900f2055a24 */ /* 0x000fe200078e0205 */
[----:B------:R-:W-:Y:S01]  /*b5e0*/  FMNMX.FTZ R0, R220, R0, !PT ;  /* 0x00000000dc007209 */ /* 0x000fe20007810000 */
[----:B------:R-:W-:Y:S02]  /*b5f0*/  FFMA.FTZ R52, R39, c[0x0][0x2d0], -R6 ;  /* 0x0000b40027347a23 */ /* 0x000fe40000010806 */
[----:B------:R-:W-:Y:S01]  /*b600*/  @P5 IMAD.IADD R5, R11, 0x1, R5 ;  /* 0x000000010b055824 */ /* 0x000fe200078e0205 */
[----:B------:R-:W-:Y:S01]  /*b610*/  FMNMX.FTZ R0, R219, R0, !PT ;  /* 0x00000000db007209 */ /* 0x000fe20007810000 */
[----:B------:R-:W-:Y:S01]  /*b620*/  @P5 IMAD.WIDE.U32 R8, R10, 0x70, R8 ;  /* 0x000000700a085825 */ /* 0x000fe200078e0008 */
[----:B-1----:R-:W-:Y:S02]  /*b630*/  FMNMX.FTZ R72, R4, R72, !PT ;  /* 0x0000004804487209 */ /* 0x002fe40007810000 */
[----:B------:R-:W-:Y:S01]  /*b640*/  FMNMX.FTZ R0, R218, R0, !PT ;  /* 0x00000000da007209 */ /* 0x000fe20007810000 */
[----:B------:R-:W-:Y:S01]  /*b650*/  @P5 IMAD R5, R5, 0x70, RZ ;  /* 0x0000007005055824 */ /* 0x000fe200078e02ff */
[----:B------:R-:W-:Y:S01]  /*b660*/  @P5 LEA R4, P0, R8, c[0x0][0x1c8], 0x1 ;  /* 0x0000720008045a11 */ /* 0x000fe200078008ff */
[----:B------:R-:W-:Y:S01]  /*b670*/  IMAD.MOV.U32 R10, RZ, RZ, R68 ;  /* 0x000000ffff0a7224 */ /* 0x000fe200078e0044 */
[----:B------:R-:W-:Y:S01]  /*b680*/  FMNMX.FTZ R0, R71, R0, !PT ;  /* 0x0000000047007209 */ /* 0x000fe20007810000 */
[--C-:B---3--:R-:W-:Y:S01]  /*b690*/  FFMA.FTZ R7, R14, c[0x0][0x2d0], -R6.reuse ;  /* 0x0000b4000e077a23 */ /* 0x108fe20000010806 */
[----:B------:R-:W-:Y:S01]  /*b6a0*/  @P5 IADD3 R5, R9, R5, RZ ;  /* 0x0000000509055210 */ /* 0x000fe20007ffe0ff */
[--C-:B------:R-:W-:Y:S01]  /*b6b0*/  FFMA.FTZ R106, R40, c[0x0][0x2d0], -R6.reuse ;  /* 0x0000b400286a7a23 */ /* 0x100fe20000010806 */
[----:B--2---:R-:W-:Y:S01]  /*b6c0*/  FMNMX.FTZ R73, R73, R12, !PT ;  /* 0x0000000c49497209 */ /* 0x004fe20007810000 */
[----:B------:R1:W-:Y:S01]  /*b6d0*/  MUFU.EX2 R222, R7 ;  /* 0x0000000700de7308 */ /* 0x0003e20000000800 */
[----:B------:R-:W-:Y:S01]  /*b6e0*/  @P5 LEA.HI.X R5, R8, c[0x0][0x1cc], R5, 0x1, P0 ;  /* 0x0000730008055a11 */ /* 0x000fe200000f0c05 */
[----:B------:R-:W2:Y:S01]  /*b6f0*/  SHFL.BFLY PT, R2, R0, 0x2, 0x1f ;  /* 0x0c401f0000027f89 */ /* 0x000ea200000e0000 */
[----:B------:R-:W-:Y:S01]  /*b700*/  @P5 IMAD.MOV.U32 R8, RZ, RZ, c[0x0][0x1e0] ;  /* 0x00007800ff085624 */ /* 0x000fe200078e00ff */
[C---:B------:R-:W-:Y:S01]  /*b710*/  FSETP.NEU.FTZ.AND P2, PT, R73.reuse, -INF , PT ;  /* 0xff8000004900780b */ /* 0x040fe20003f5d000 */
[----:B------:R-:W-:Y:S01]  /*b720*/  FMUL.FTZ R88, R73, c[0x0][0x2d0] ;  /* 0x0000b40049587a20 */ /* 0x000fe20000410000 */
[----:B------:R-:W-:Y:S01]  /*b730*/  F2FP.BF16.PACK_AB R76, R205, R186 ;  /* 0x000000bacd4c723e */ /* 0x000fe200000010ff */
[--C-:B------:R-:W-:Y:S02]  /*b740*/  FFMA.FTZ R104, R30, c[0x0][0x2d0], -R6.reuse ;  /* 0x0000b4001e687a23 */ /* 0x100fe40000010806 */
[--C-:B------:R-:W-:Y:S01]  /*b750*/  FFMA.FTZ R57, R28, c[0x0][0x2d0], -R6.reuse ;  /* 0x0000b4001c397a23 */ /* 0x100fe20000010806 */
[----:B------:R3:W-:Y:S01]  /*b760*/  @P5 LDGSTS.E.BYPASS.LTC128B.128 [R241+0x3900], [R4.64], !P6 ;  /* 0x0390000004f15fae */ /* 0x0007e2000f101d48 */
[----:B------:R-:W-:Y:S01]  /*b770*/  FSEL R88, R88, RZ, P2 ;  /* 0x000000ff58587208 */ /* 0x000fe20001000000 */
[--C-:B------:R-:W-:Y:S02]  /*b780*/  FFMA.FTZ R61, R25, c[0x0][0x2d0], -R6.reuse ;  /* 0x0000b400193d7a23 */ /* 0x100fe40000010806 */
[----:B------:R-:W-:Y:S02]  /*b790*/  IMAD.MOV.U32 R11, RZ, RZ, R63 ;  /* 0x000000ffff0b7224 */ /* 0x000fe400078e003f */
[--C-:B------:R-:W-:Y:S02]  /*b7a0*/  FFMA.FTZ R63, R24, c[0x0][0x2d0], -R6.reuse ;  /* 0x0000b400183f7a23 */ /* 0x100fe40000010806 */
[----:B------:R-:W4:Y:S01]  /*b7b0*/  SHFL.BFLY PT, R9, R72, 0x1, 0x1f ;  /* 0x0c201f0048097f89 */ /* 0x000f2200000e0000 */
[--C-:B------:R-:W-:Y:S02]  /*b7c0*/  FFMA.FTZ R85, R35, c[0x0][0x2d0], -R6.reuse ;  /* 0x0000b40023557a23 */ /* 0x100fe40000010806 */
[--C-:B------:R-:W-:Y:S02]  /*b7d0*/  FFMA.FTZ R109, R34, c[0x0][0x2d0], -R6.reuse ;  /* 0x0000b400226d7a23 */ /* 0x100fe40000010806 */
[--C-:B------:R-:W-:Y:S02]  /*b7e0*/  FFMA.FTZ R108, R33, c[0x0][0x2d0], -R6.reuse ;  /* 0x0000b400216c7a23 */ /* 0x100fe40000010806 */
[----:B-1----:R-:W-:Y:S01]  /*b7f0*/  @P5 IMAD.MOV.U32 R7, RZ, RZ, 0x5 ;  /* 0x00000005ff075424 */ /* 0x002fe200078e00ff */
[----:B--2---:R-:W-:Y:S01]  /*b800*/  FMNMX.FTZ R0, R0, R2, !PT ;  /* 0x0000000200007209 */ /* 0x004fe20007810000 */
[----:B------:R-:W-:Y:S02]  /*b810*/  FFMA.FTZ R2, R15, c[0x0][0x2d0], -R6 ;  /* 0x0000b4000f027a23 */ /* 0x000fe40000010806 */
[----:B------:R-:W-:Y:S01]  /*b820*/  FFMA.FTZ R103, R103, c[0x0][0x2d0], -R88 ;  /* 0x0000b40067677a23 */ /* 0x000fe20000010858 */
[C---:B------:R-:W-:Y:S01]  /*b830*/  @P5 SHF.L.U64.HI R7, R8.reuse, R7, c[0x0][0x1e4] ;  /* 0x0000790008075619 */ /* 0x040fe20000010207 */
[----:B------:R1:W2:Y:S01]  /*b840*/  MUFU.EX2 R221, R2 ;  /* 0x0000000200dd7308 */ /* 0x0002a20000000800 */
[----:B------:R-:W-:Y:S01]  /*b850*/  @P5 SHF.L.U32 R8, R8, 0x5, RZ ;  /* 0x0000000508085819 */ /* 0x000fe200000006ff */
[--C-:B------:R-:W-:Y:S02]  /*b860*/  FFMA.FTZ R107, R32, c[0x0][0x2d0], -R6.reuse ;  /* 0x0000b400206b7a23 */ /* 0x100fe40000010806 */
[--C-:B------:R-:W-:Y:S01]  /*b870*/  FFMA.FTZ R49, R49, c[0x0][0x2d0], -R6.reuse ;  /* 0x0000b40031317a23 */ /* 0x100fe20000010806 */
[----:B---3--:R-:W-:Y:S01]  /*b880*/  @P5 IADD3 R4, P0, R4, R8, RZ ;  /* 0x0000000804045210 */ /* 0x008fe20007f1e0ff */
[--C-:B------:R-:W-:Y:S02]  /*b890*/  FFMA.FTZ R110, R48, c[0x0][0x2d0], -R6.reuse ;  /* 0x0000b400306e7a23 */ /* 0x100fe40000010806 */
[----:B------:R-:W-:Y:S02]  /*b8a0*/  FFMA.FTZ R47, R47, c[0x0][0x2d0], -R6 ;  /* 0x0000b4002f2f7a23 */ /* 0x000fe40000010806 */
[----:B------:R-:W-:Y:S01]  /*b8b0*/  @P5 IMAD.X R5, R7, 0x1, R5, P0 ;  /* 0x0000000107055824 */ /* 0x000fe200000e0605 */
[----:B----4-:R-:W-:Y:S01]  /*b8c0*/  FMNMX.FTZ R72, R72, R9, !PT ;  /* 0x0000000948487209 */ /* 0x010fe20007810000 */
[----:B------:R-:W-:Y:S02]  /*b8d0*/  FFMA.FTZ R9, R16, c[0x0][0x2d0], -R88 ;  /* 0x0000b40010097a23 */ /* 0x000fe40000010858 */
[--C-:B------:R-:W-:Y:S01]  /*b8e0*/  FFMA.FTZ R111, R46, c[0x0][0x2d0], -R6.reuse ;  /* 0x0000b4002e6f7a23 */ /* 0x100fe20000010806 */
[----:B------:R3:W-:Y:S01]  /*b8f0*/  @P5 LDGSTS.E.BYPASS.LTC128B.128 [R241+0x4100], [R4.64], !P6 ;  /* 0x0410000004f15fae */ /* 0x0007e2000f101d48 */
[----:B------:R4:W-:Y:S01]  /*b900*/  MUFU.EX2 R105, R9 ;  /* 0x0000000900697308 */ /* 0x0009e20000000800 */
[C---:B------:R-:W-:Y:S01]  /*b910*/  FMUL.FTZ R75, R72.reuse, c[0x0][0x2d0] ;  /* 0x0000b400484b7a20 */ /* 0x040fe20000410000 */
[----:B------:R-:W-:Y:S01]  /*b920*/  FSETP.NEU.FTZ.AND P1, PT, R72, -INF , PT ;  /* 0xff8000004800780b */ /* 0x000fe20003f3d000 */
[--C-:B------:R-:W-:Y:S02]  /*b930*/  FFMA.FTZ R35, R31, c[0x0][0x2d0], -R6.reuse ;  /* 0x0000b4001f237a23 */ /* 0x100fe40000010806 */
[----:B------:R-:W-:Y:S01]  /*b940*/  FFMA.FTZ R58, R27, c[0x0][0x2d0], -R6 ;  /* 0x0000b4001b3a7a23 */ /* 0x000fe20000010806 */
[----:B------:R-:W-:Y:S01]  /*b950*/  FSEL R75, R75, RZ, P1 ;  /* 0x000000ff4b4b7208 */ /* 0x000fe20000800000 */
[----:B-1----:R-:W1:Y:S01]  /*b960*/  SHFL.BFLY PT, R2, R0, 0x1, 0x1f ;  /* 0x0c201f0000027f89 */ /* 0x002e6200000e0000 */
[----:B--2---:R-:W-:Y:S01]  /*b970*/  F2FP.BF16.PACK_AB R78, R221, R222 ;  /* 0x000000dedd4e723e */ /* 0x004fe200000010ff */
[--C-:B----4-:R-:W-:Y:S01]  /*b980*/  FFMA.FTZ R9, R17, c[0x0][0x2d0], -R88.reuse ;  /* 0x0000b40011097a23 */ /* 0x110fe20000010858 */
[----:B---3--:R-:W-:Y:S03]  /*b990*/  @P5 IADD3 R4, P0, R4, R8, RZ ;  /* 0x0000000804045210 */ /* 0x008fe60007f1e0ff */
[----:B------:R2:W3:Y:S02]  /*b9a0*/  MUFU.EX2 R201, R9 ;  /* 0x0000000900c97308 */ /* 0x0004e40000000800 */
[----:B------:R-:W-:Y:S01]  /*b9b0*/  @P5 IMAD.X R5, R5, 0x1, R7, P0 ;  /* 0x0000000105055824 */ /* 0x000fe200000e0607 */
[----:B-1----:R-:W-:Y:S01]  /*b9c0*/  FMNMX.FTZ R70, R0, R2, !PT ;  /* 0x0000000200467209 */ /* 0x002fe20007810000 */
[--C-:B------:R-:W-:Y:S03]  /*b9d0*/  FFMA.FTZ R0, R19, c[0x0][0x2d0], -R88.reuse ;  /* 0x0000b40013007a23 */ /* 0x100fe60000010858 */
[----:B------:R1:W-:Y:S01]  /*b9e0*/  @P5 LDGSTS.E.BYPASS.LTC128B.128 [R241+0x4900], [R4.64], !P6 ;  /* 0x0490000004f15fae */ /* 0x0003e2000f101d48 */
[----:B------:R-:W-:Y:S02]  /*b9f0*/  FMUL.FTZ R92, R70, c[0x0][0x2d0] ;  /* 0x0000b400465c7a20 */ /* 0x000fe40000410000 */
[----:B------:R4:W-:Y:S01]  /*ba00*/  MUFU.EX2 R215, R0 ;  /* 0x0000000000d77308 */ /* 0x0009e20000000800 */
[----:B--2---:R-:W-:Y:S01]  /*ba10*/  FFMA.FTZ R9, R18, c[0x0][0x2d0], -R88 ;  /* 0x0000b40012097a23 */ /* 0x004fe20000010858 */
[----:B---3--:R-:W-:Y:S08]  /*ba20*/  F2FP.BF16.PACK_AB R77, R201, R105 ;  /* 0x00000069c94d723e */ /* 0x008ff000000010ff */
[----:B------:R-:W-:Y:S01]  /*ba30*/  MUFU.EX2 R214, R9 ;  /* 0x0000000900d67308 */ /* 0x000fe20000000800 */
[--C-:B----4-:R-:W-:Y:S01]  /*ba40*/  FFMA.FTZ R0, R20, c[0x0][0x2d0], -R75.reuse ;  /* 0x0000b40014007a23 */ /* 0x110fe2000001084b */
[-C--:B-1----:R-:W-:Y:S08]  /*ba50*/  @P5 IADD3 R4, P0, R4, R8.reuse, RZ ;  /* 0x0000000804045210 */ /* 0x082ff00007f1e0ff */
[----:B------:R1:W-:Y:S01]  /*ba60*/  MUFU.EX2 R184, R0 ;  /* 0x0000000000b87308 */ /* 0x0003e20000000800 */
[----:B------:R-:W-:Y:S05]  /*ba70*/  @P5 IADD3.X R5, R5, R7, RZ, P0, !PT ;  /* 0x0000000705055210 */ /* 0x000fea00007fe4ff */
[----:B------:R2:W-:Y:S01]  /*ba80*/  @P5 LDGSTS.E.BYPASS.LTC128B.128 [R241+0x5100], [R4.64], !P6 ;  /* 0x0510000004f15fae */ /* 0x0005e2000f101d48 */
[----:B-1----:R-:W-:Y:S04]  /*ba90*/  FFMA.FTZ R0, R21, c[0x0][0x2d0], -R75 ;  /* 0x0000b40015007a23 */ /* 0x002fe8000001084b */
[----:B------:R1:W3:Y:S01]  /*baa0*/  MUFU.EX2 R194, R0 ;  /* 0x0000000000c27308 */ /* 0x0002e20000000800 */
[----:B--2---:R-:W-:Y:S05]  /*bab0*/  @P5 IADD3 R4, P0, R4, R8, RZ ;  /* 0x0000000804045210 */ /* 0x004fea0007f1e0ff */
[----:B------:R-:W-:Y:S05]  /*bac0*/  @P5 IMAD.X R5, R5, 0x1, R7, P0 ;  /* 0x0000000105055824 */ /* 0x000fea00000e0607 */
[----:B------:R2:W-:Y:S01]  /*bad0*/  @P5 LDGSTS.E.BYPASS.LTC128B.128 [R241+0x5900], [R4.64], !P6 ;  /* 0x0590000004f15fae */ /* 0x0005e2000f101d48 */
[----:B-1----:R-:W-:Y:S01]  /*bae0*/  FFMA.FTZ R0, R22, c[0x0][0x2d0], -R75 ;  /* 0x0000b40016007a23 */ /* 0x002fe2000001084b */
[----:B---3--:R-:W-:Y:S03]  /*baf0*/  F2FP.BF16.PACK_AB R64, R194, R184 ;  /* 0x000000b8c240723e */ /* 0x008fe600000010ff */
[----:B------:R1:W-:Y:S01]  /*bb00*/  MUFU.EX2 R200, R0 ;  /* 0x0000000000c87308 */ /* 0x0003e20000000800 */
[----:B--2---:R-:W-:Y:S05]  /*bb10*/  @P5 IADD3 R4, P0, R4, R8, RZ ;  /* 0x0000000804045210 */ /* 0x004fea0007f1e0ff */
[----:B------:R-:W-:Y:S01]  /*bb20*/  @P5 IMAD.X R5, R5, 0x1, R7, P0 ;  /* 0x0000000105055824 */ /* 0x000fe200000e0607 */
[----:B------:R-:W-:Y:S01]  /*bb30*/  FSETP.NEU.FTZ.AND P0, PT, R70, -INF , PT ;  /* 0xff8000004600780b */ /* 0x000fe20003f1d000 */
[----:B-1----:R-:W-:Y:S03]  /*bb40*/  FFMA.FTZ R0, R23, c[0x0][0x2d0], -R75 ;  /* 0x0000b40017007a23 */ /* 0x002fe6000001084b */
[----:B------:R-:W-:Y:S01]  /*bb50*/  FSEL R92, R92, RZ, P0 ;  /* 0x000000ff5c5c7208 */ /* 0x000fe20000000000 */
[----:B------:R1:W-:Y:S01]  /*bb60*/  @P5 LDGSTS.E.BYPASS.LTC128B.128 [R241+0x6100], [R4.64], !P6 ;  /* 0x0610000004f15fae */ /* 0x0003e2000f101d48 */
[----:B------:R2:W3:Y:S03]  /*bb70*/  MUFU.EX2 R211, R0 ;  /* 0x0000000000d37308 */ /* 0x0004e60000000800 */
[--C-:B------:R-:W-:Y:S01]  /*bb80*/  FFMA.FTZ R2, R26, c[0x0][0x2d0], -R92.reuse ;  /* 0x0000b4001a027a23 */ /* 0x100fe2000001085c */
[----:B------:R-:W-:Y:S01]  /*bb90*/  MOV R26, R79 ;  /* 0x0000004f001a7202 */ /* 0x000fe20000000f00 */
[--C-:B------:R-:W-:Y:S01]  /*bba0*/  FFMA.FTZ R220, R220, c[0x0][0x2d0], -R92.reuse ;  /* 0x0000b400dcdc7a23 */ /* 0x100fe2000001085c */
[----:B------:R-:W-:Y:S01]  /*bbb0*/  F2FP.BF16.PACK_AB R79, R215, R214 ;  /* 0x000000d6d74f723e */ /* 0x000fe200000010ff */
[--C-:B------:R-:W-:Y:S02]  /*bbc0*/  FFMA.FTZ R219, R219, c[0x0][0x2d0], -R92.reuse ;  /* 0x0000b400dbdb7a23 */ /* 0x100fe4000001085c */
[--C-:B------:R-:W-:Y:S01]  /*bbd0*/  FFMA.FTZ R218, R218, c[0x0][0x2d0], -R92.reuse ;  /* 0x0000b400dada7a23 */ /* 0x100fe2000001085c */
[----:B------:R4:W-:Y:S01]  /*bbe0*/  MUFU.EX2 R185, R2 ;  /* 0x0000000200b97308 */ /* 0x0009e20000000800 */
[----:B--2---:R-:W-:Y:S02]  /*bbf0*/  FSEL R0, R74, RZ, P3 ;  /* 0x000000ff4a007208 */ /* 0x004fe40001800000 */
[----:B------:R-:W-:Y:S04]  /*bc00*/  @P5 IADD3 R8, P3, R4, R8, RZ ;  /* 0x0000000804085210 */ /* 0x000fe80007f7e0ff */
[----:B------:R-:W-:Y:S01]  /*bc10*/  @P5 IADD3.X R9, R5, R7, RZ, P3, !PT ;  /* 0x0000000705095210 */ /* 0x000fe20001ffe4ff */
[----:B-1----:R-:W-:Y:S01]  /*bc20*/  FADD.FTZ R5, -R0, R3 ;  /* 0x0000000300057221 */ /* 0x002fe20000010100 */
[----:B------:R-:W-:Y:S01]  /*bc30*/  FSEL R3, R73, RZ, P2 ;  /* 0x000000ff49037208 */ /* 0x000fe20001000000 */
[----:B------:R-:W-:Y:S01]  /*bc40*/  FFMA.FTZ R7, R29, c[0x0][0x2d0], -R92 ;  /* 0x0000b4001d077a23 */ /* 0x000fe2000001085c */
[----:B----4-:R-:W-:Y:S01]  /*bc50*/  FSEL R2, R72, RZ, P1 ;  /* 0x000000ff48027208 */ /* 0x010fe20000800000 */
[----:B------:R1:W-:Y:S01]  /*bc60*/  @P5 LDGSTS.E.BYPASS.LTC128B.128 [R241+0x6900], [R8.64], !P6 ;  /* 0x0690000008f15fae */ /* 0x0003e2000f101d48 */
[----:B------:R-:W-:Y:S01]  /*bc70*/  FSEL R0, R70, RZ, P0 ;  /* 0x000000ff46007208 */ /* 0x000fe20000000000 */
[----:B------:R-:W2:Y:S01]  /*bc80*/  MUFU.EX2 R193, R7 ;  /* 0x0000000700c17308 */ /* 0x000ea20000000800 */
[----:B------:R-:W-:Y:S01]  /*bc90*/  FADD.FTZ R4, -R3, R116 ;  /* 0x0000007403047221 */ /* 0x000fe20000010100 */
[----:B------:R-:W-:Y:S01]  /*bca0*/  MOV R116, R66 ;  /* 0x0000004200747202 */ /* 0x000fe20000000f00 */
[----:B------:R-:W-:Y:S01]  /*bcb0*/  FADD.FTZ R3, -R2, R117 ;  /* 0x0000007502037221 */ /* 0x000fe20000010100 */
[----:B---3--:R-:W-:Y:S01]  /*bcc0*/  F2FP.BF16.PACK_AB R66, R211, R200 ;  /* 0x000000c8d342723e */ /* 0x008fe200000010ff */
[----:B------:R-:W-:Y:S01]  /*bcd0*/  FADD.FTZ R2, -R0, R118 ;  /* 0x0000007600027221 */ /* 0x000fe20000010100 */
[----:B------:R-:W3:Y:S01]  /*bce0*/  LDSM.16.MT88.4 R20, [R224] ;  /* 0x00000000e014783b */ /* 0x000ee20000004200 */
[----:B------:R-:W-:Y:S02]  /*bcf0*/  FMUL.FTZ R0, R5, c[0x0][0x2d0] ;  /* 0x0000b40005007a20 */ /* 0x000fe40000410000 */
[----:B------:R-:W-:Y:S02]  /*bd00*/  IMAD.MOV.U32 R29, RZ, RZ, R67 ;  /* 0x000000ffff1d7224 */ /* 0x000fe400078e0043 */
[----:B------:R4:W1:Y:S01]  /*bd10*/  MUFU.EX2 R69, R0 ;  /* 0x0000000000457308 */ /* 0x0008620000000800 */
[----:B------:R-:W-:Y:S02]  /*bd20*/  IMAD.MOV.U32 R118, RZ, RZ, R11 ;  /* 0x000000ffff767224 */ /* 0x000fe400078e000b */
[----:B------:R-:W-:Y:S01]  /*bd30*/  IMAD.MOV.U32 R117, RZ, RZ, R65 ;  /* 0x000000ffff757224 */ /* 0x000fe200078e0041 */
[----:B------:R-:W0:Y:S01]  /*bd40*/  LDGDEPBAR ;  /* 0x00000000000079af */ /* 0x000e220000000000 */
[----:B--2---:R-:W-:Y:S01]  /*bd50*/  F2FP.BF16.PACK_AB R65, R193, R185 ;  /* 0x000000b9c141723e */ /* 0x004fe200000010ff */
[----:B----4-:R-:W-:Y:S02]  /*bd60*/  FMUL.FTZ R0, R4, c[0x0][0x2d0] ;  /* 0x0000b40004007a20 */ /* 0x010fe40000410000 */
[C---:B-1----:R-:W-:Y:S02]  /*bd70*/  FMUL.FTZ R4, R69.reuse, R124 ;  /* 0x0000007c45047220 */ /* 0x042fe40000410000 */
[----:B------:R1:W2:Y:S01]  /*bd80*/  MUFU.EX2 R68, R0 ;  /* 0x0000000000447308 */ /* 0x0002a20000000800 */
[C---:B------:R-:W-:Y:S02]  /*bd90*/  FMUL.FTZ R5, R69.reuse, R125 ;  /* 0x0000007d45057220 */ /* 0x040fe40000410000 */
[C---:B------:R-:W-:Y:S02]  /*bda0*/  FMUL.FTZ R16, R69.reuse, R132 ;  /* 0x0000008445107220 */ /* 0x040fe40000410000 */
[C---:B------:R-:W-:Y:S02]  /*bdb0*/  FMUL.FTZ R17, R69.reuse, R133 ;  /* 0x0000008545117220 */ /* 0x040fe40000410000 */
[C---:B------:R-:W-:Y:S01]  /*bdc0*/  FMUL.FTZ R32, R69.reuse, R148 ;  /* 0x0000009445207220 */ /* 0x040fe20000410000 */
[----:B------:R-:W-:Y:S01]  /*bdd0*/  MOV R148, R35 ;  /* 0x0000002300947202 */ /* 0x000fe20000000f00 */
[C---:B------:R-:W-:Y:S02]  /*bde0*/  FMUL.FTZ R33, R69.reuse, R149 ;  /* 0x0000009545217220 */ /* 0x040fe40000410000 */
[----:B------:R-:W-:Y:S02]  /*bdf0*/  FMUL.FTZ R48, R69, R164 ;  /* 0x000000a445307220 */ /* 0x000fe40000410000 */
[----:B------:R-:W-:Y:S02]  /*be00*/  IMAD.MOV.U32 R164, RZ, RZ, R115 ;  /* 0x000000ffffa47224 */ /* 0x000fe400078e0073 */
[----:B------:R-:W-:Y:S02]  /*be10*/  IMAD.MOV.U32 R149, RZ, RZ, R118 ;  /* 0x000000ffff957224 */ /* 0x000fe400078e0076 */
[----:B------:R-:W-:Y:S01]  /*be20*/  MUFU.EX2 R118, R86 ;  /* 0x0000005600767308 */ /* 0x000fe20000000800 */
[----:B-1----:R-:W-:Y:S02]  /*be30*/  FMUL.FTZ R0, R3, c[0x0][0x2d0] ;  /* 0x0000b40003007a20 */ /* 0x002fe40000410000 */
[C---:B--2---:R-:W-:Y:S07]  /*be40*/  FMUL.FTZ R6, R68.reuse, R126 ;  /* 0x0000007e44067220 */ /* 0x044fee0000410000 */
[----:B------:R1:W2:Y:S01]  /*be50*/  MUFU.EX2 R3, R0 ;  /* 0x0000000000037308 */ /* 0x0002a20000000800 */
[C---:B------:R-:W-:Y:S02]  /*be60*/  FMUL.FTZ R7, R68.reuse, R127 ;  /* 0x0000007f44077220 */ /* 0x040fe40000410000 */
[----:B------:R-:W-:Y:S02]  /*be70*/  IMAD.MOV.U32 R126, RZ, RZ, R10 ;  /* 0x000000ffff7e7224 */ /* 0x000fe400078e000a */
[C---:B------:R-:W-:Y:S02]  /*be80*/  FMUL.FTZ R18, R68.reuse, R134 ;  /* 0x0000008644127220 */ /* 0x040fe40000410000 */
[C---:B------:R-:W-:Y:S01]  /*be90*/  FMUL.FTZ R19, R68.reuse, R135 ;  /* 0x0000008744137220 */ /* 0x040fe20000410000 */
[-C--:B---3--:R-:W-:Y:S02]  /*bea0*/  HMMA.16816.F32.BF16 R4, R76, R20.reuse, R4 ;  /* 0x000000144c04723c */ /* 0x088fe40000041804 */
[----:B------:R-:W-:Y:S03]  /*beb0*/  MUFU.EX2 R135, R84 ;  /* 0x0000005400877308 */ /* 0x000fe60000000800 */
[C---:B------:R-:W-:Y:S01]  /*bec0*/  FMUL.FTZ R34, R68.reuse, R150 ;  /* 0x0000009644227220 */ /* 0x040fe20000410000 */
[----:B------:R-:W-:Y:S01]  /*bed0*/  MOV R150, R54 ;  /* 0x0000003600967202 */ /* 0x000fe20000000f00 */
[----:B------:R-:W-:Y:S02]  /*bee0*/  FMUL.FTZ R35, R68, R151 ;  /* 0x0000009744237220 */ /* 0x000fe40000410000 */
[----:B------:R-:W-:Y:S03]  /*bef0*/  IMAD.MOV.U32 R151, RZ, RZ, R53 ;  /* 0x000000ffff977224 */ /* 0x000fe600078e0035 */
[----:B------:R-:W-:Y:S02]  /*bf00*/  IMAD.MOV.U32 R134, RZ, RZ, R56 ;  /* 0x000000ffff867224 */ /* 0x000fe400078e0038 */
[----:B-1----:R-:W-:Y:S02]  /*bf10*/  FMUL.FTZ R0, R2, c[0x0][0x2d0] ;  /* 0x0000b40002007a20 */ /* 0x002fe40000410000 */
[--C-:B------:R-:W-:Y:S02]  /*bf20*/  FFMA.FTZ R2, R50, c[0x0][0x2d0], -R92.reuse ;  /* 0x0000b40032027a23 */ /* 0x100fe4000001085c */
[C---:B--2---:R-:W-:Y:S02]  /*bf30*/  FMUL.FTZ R8, R3.reuse, R120 ;  /* 0x0000007803087220 */ /* 0x044fe40000410000 */
[----:B------:R1:W-:Y:S01]  /*bf40*/  MUFU.EX2 R187, R2 ;  /* 0x0000000200bb7308 */ /* 0x0003e20000000800 */
[C---:B------:R-:W-:Y:S02]  /*bf50*/  FMUL.FTZ R9, R3.reuse, R121 ;  /* 0x0000007903097220 */ /* 0x040fe40000410000 */
[C---:B------:R-:W-:Y:S02]  /*bf60*/  FMUL.FTZ R12, R3.reuse, R128 ;  /* 0x00000080030c7220 */ /* 0x040fe40000410000 */
[C---:B------:R-:W-:Y:S02]  /*bf70*/  FMUL.FTZ R13, R3.reuse, R129 ;  /* 0x00000081030d7220 */ /* 0x040fe40000410000 */
[C---:B------:R-:W-:Y:S02]  /*bf80*/  FMUL.FTZ R24, R3.reuse, R140 ;  /* 0x0000008c03187220 */ /* 0x040fe40000410000 */
[C---:B------:R-:W-:Y:S01]  /*bf90*/  FMUL.FTZ R25, R3.reuse, R141 ;  /* 0x0000008d03197220 */ /* 0x040fe20000410000 */
[----:B------:R-:W2:Y:S01]  /*bfa0*/  MUFU.EX2 R0, R0 ;  /* 0x0000000000007308 */ /* 0x000ea20000000800 */
[C---:B------:R-:W-:Y:S02]  /*bfb0*/  FMUL.FTZ R28, R3.reuse, R144 ;  /* 0x00000090031c7220 */ /* 0x040fe40000410000 */
[C---:B------:R-:W-:Y:S01]  /*bfc0*/  FMUL.FTZ R40, R3.reuse, R156 ;  /* 0x0000009c03287220 */ /* 0x040fe20000410000 */
[----:B------:R-:W-:Y:S01]  /*bfd0*/  MOV R156, R59 ;  /* 0x0000003b009c7202 */ /* 0x000fe20000000f00 */
[C---:B------:R-:W-:Y:S02]  /*bfe0*/  FMUL.FTZ R41, R3.reuse, R157 ;  /* 0x0000009d03297220 */ /* 0x040fe40000410000 */
[C---:B------:R-:W-:Y:S02]  /*bff0*/  FMUL.FTZ R45, R3.reuse, R161 ;  /* 0x000000a1032d7220 */ /* 0x040fe40000410000 */
[----:B------:R-:W-:Y:S01]  /*c000*/  FMUL.FTZ R44, R3, R160 ;  /* 0x000000a0032c7220 */ /* 0x000fe20000410000 */
[----:B------:R-:W-:Y:S01]  /*c010*/  MUFU.EX2 R129, R85 ;  /* 0x0000005500817308 */ /* 0x000fe20000000800 */
[----:B------:R-:W-:Y:S01]  /*c020*/  MOV R160, R111 ;  /* 0x0000006f00a07202 */ /* 0x000fe20000000f00 */
[C---:B------:R-:W-:Y:S02]  /*c030*/  FMUL.FTZ R50, R68.reuse, R166 ;  /* 0x000000a644327220 */ /* 0x040fe40000410000 */
[----:B-1----:R-:W-:Y:S02]  /*c040*/  FFMA.FTZ R2, R51, c[0x0][0x2d0], -R92 ;  /* 0x0000b40033027a23 */ /* 0x002fe4000001085c */
[C---:B------:R-:W-:Y:S01]  /*c050*/  FMUL.FTZ R56, R3.reuse, R172 ;  /* 0x000000ac03387220 */ /* 0x040fe20000410000 */
[----:B------:R-:W-:Y:S01]  /*c060*/  MOV R172, R107 ;  /* 0x0000006b00ac7202 */ /* 0x000fe20000000f00 */
[----:B------:R-:W-:Y:S01]  /*c070*/  FMUL.FTZ R51, R68, R167 ;  /* 0x000000a744337220 */ /* 0x000fe20000410000 */
[----:B------:R-:W-:Y:S01]  /*c080*/  MOV R167, R63 ;  /* 0x0000003f00a77202 */ /* 0x000fe20000000f00 */
[----:B------:R-:W1:Y:S01]  /*c090*/  MUFU.EX2 R188, R2 ;  /* 0x0000000200bc7308 */ /* 0x000e620000000800 */
[----:B------:R-:W-:Y:S02]  /*c0a0*/  IMAD.MOV.U32 R157, RZ, RZ, R57 ;  /* 0x000000ffff9d7224 */ /* 0x000fe400078e0039 */
[----:B------:R-:W-:Y:S02]  /*c0b0*/  FMUL.FTZ R57, R3, R173 ;  /* 0x000000ad03397220 */ /* 0x000fe40000410000 */
[C---:B--2---:R-:W-:Y:S02]  /*c0c0*/  FMUL.FTZ R10, R0.reuse, R122 ;  /* 0x0000007a000a7220 */ /* 0x044fe40000410000 */
[C---:B------:R-:W-:Y:S02]  /*c0d0*/  FMUL.FTZ R11, R0.reuse, R123 ;  /* 0x0000007b000b7220 */ /* 0x040fe40000410000 */
[C---:B------:R-:W-:Y:S01]  /*c0e0*/  FMUL.FTZ R14, R0.reuse, R130 ;  /* 0x00000082000e7220 */ /* 0x040fe20000410000 */
[----:B------:R-:W-:Y:S01]  /*c0f0*/  MUFU.EX2 R128, R102 ;  /* 0x0000006600807308 */ /* 0x000fe20000000800 */
[C---:B------:R-:W-:Y:S02]  /*c100*/  FMUL.FTZ R15, R0.reuse, R131 ;  /* 0x00000083000f7220 */ /* 0x040fe40000410000 */
[C---:B------:R-:W-:Y:S01]  /*c110*/  FMUL.FTZ R27, R0.reuse, R143 ;  /* 0x0000008f001b7220 */ /* 0x040fe20000410000 */
[----:B------:R-:W-:Y:S01]  /*c120*/  MOV R143, R83 ;  /* 0x00000053008f7202 */ /* 0x000fe20000000f00 */
[C---:B------:R-:W-:Y:S02]  /*c130*/  FMUL.FTZ R30, R0.reuse, R146 ;  /* 0x00000092001e7220 */ /* 0x040fe40000410000 */
[C---:B------:R-:W-:Y:S02]  /*c140*/  FMUL.FTZ R31, R0.reuse, R147 ;  /* 0x00000093001f7220 */ /* 0x040fe40000410000 */
[C---:B------:R-:W-:Y:S01]  /*c150*/  FMUL.FTZ R43, R0.reuse, R159 ;  /* 0x0000009f002b7220 */ /* 0x040fe20000410000 */
[----:B------:R2:W-:Y:S01]  /*c160*/  MUFU.EX2 R146, R94 ;  /* 0x0000005e00927308 */ /* 0x0005e20000000800 */
[----:B------:R-:W-:Y:S01]  /*c170*/  MOV R159, R52 ;  /* 0x00000034009f7202 */ /* 0x000fe20000000f00 */
[----:B------:R-:W-:Y:S01]  /*c180*/  FMUL.FTZ R42, R0, R158 ;  /* 0x0000009e002a7220 */ /* 0x000fe20000410000 */
[----:B-1----:R-:W-:Y:S01]  /*c190*/  F2FP.BF16.PACK_AB R67, R188, R187 ;  /* 0x000000bbbc43723e */ /* 0x002fe200000010ff */
[----:B------:R-:W-:Y:S02]  /*c1a0*/  FFMA.FTZ R2, R90, c[0x0][0x2d0], -R88 ;  /* 0x0000b4005a027a23 */ /* 0x000fe40000010858 */
[C---:B------:R-:W-:Y:S02]  /*c1b0*/  FMUL.FTZ R46, R0.reuse, R162 ;  /* 0x000000a2002e7220 */ /* 0x040fe40000410000 */
[----:B------:R-:W-:Y:S02]  /*c1c0*/  IMAD.MOV.U32 R158, RZ, RZ, R47 ;  /* 0x000000ffff9e7224 */ /* 0x000fe400078e002f */
[----:B------:R1:W-:Y:S01]  /*c1d0*/  MUFU.EX2 R131, R95 ;  /* 0x0000005f00837308 */ /* 0x0003e20000000800 */
[C---:B------:R-:W-:Y:S04]  /*c1e0*/  HMMA.16816.F32.BF16 R8, R64.reuse, R20, R8 ;  /* 0x000000144008723c */ /* 0x040fe80000041808 */
[----:B------:R-:W-:Y:S01]  /*c1f0*/  FMUL.FTZ R47, R0, R163 ;  /* 0x000000a3002f7220 */ /* 0x000fe20000410000 */
[----:B------:R-:W-:Y:S01]  /*c200*/  MOV R163, R116 ;  /* 0x0000007400a37202 */ /* 0x000fe20000000f00 */
[----:B------:R-:W-:Y:S01]  /*c210*/  IMAD.MOV.U32 R162, RZ, RZ, R104 ;  /* 0x000000ffffa27224 */ /* 0x000fe200078e0068 */
[----:B------:R-:W-:Y:S01]  /*c220*/  MOV R104, R80 ;  /* 0x0000005000687202 */ /* 0x000fe20000000f00 */
[-C--:B------:R-:W-:Y:S01]  /*c230*/  HMMA.16816.F32.BF16 R12, R64, R22.reuse, R12 ;  /* 0x00000016400c723c */ /* 0x080fe2000004180c */
[----:B------:R-:W-:Y:S03]  /*c240*/  MUFU.EX2 R116, R87 ;  /* 0x0000005700747308 */ /* 0x000fe60000000800 */
[C---:B------:R-:W-:Y:S01]  /*c250*/  FMUL.FTZ R20, R69.reuse, R136 ;  /* 0x0000008845147220 */ /* 0x040fe20000410000 */
[----:B------:R-:W-:Y:S01]  /*c260*/  MOV R136, R62 ;  /* 0x0000003e00887202 */ /* 0x000fe20000000f00 */
[----:B------:R-:W-:Y:S01]  /*c270*/  FMUL.FTZ R21, R69, R137 ;  /* 0x0000008945157220 */ /* 0x000fe20000410000 */
[----:B------:R-:W-:Y:S01]  /*c280*/  MOV R137, R117 ;  /* 0x0000007500897202 */ /* 0x000fe20000000f00 */
[C---:B------:R-:W-:Y:S04]  /*c290*/  HMMA.16816.F32.BF16 R16, R76.reuse, R22, R16 ;  /* 0x000000164c10723c */ /* 0x040fe80000041810 */
[----:B------:R-:W-:Y:S01]  /*c2a0*/  IMAD.MOV.U32 R117, RZ, RZ, R29 ;  /* 0x000000ffff757224 */ /* 0x000fe200078e001d */
[----:B------:R-:W-:Y:S01]  /*c2b0*/  MOV R173, R158 ;  /* 0x0000009e00ad7202 */ /* 0x000fe20000000f00 */
[----:B------:R-:W-:Y:S02]  /*c2c0*/  FMUL.FTZ R29, R3, R145 ;  /* 0x00000091031d7220 */ /* 0x000fe40000410000 */
[C---:B------:R-:W-:Y:S04]  /*c2d0*/  FMUL.FTZ R22, R68.reuse, R138 ;  /* 0x0000008a44167220 */ /* 0x040fe80000410000 */
[----:B------:R-:W-:Y:S02]  /*c2e0*/  IMAD.MOV.U32 R138, RZ, RZ, R37 ;  /* 0x000000ffff8a7224 */ /* 0x000fe400078e0025 */
[----:B------:R-:W3:Y:S01]  /*c2f0*/  LDSM.16.MT88.4 R36, [R228] ;  /* 0x00000000e424783b */ /* 0x000ee20000004200 */
[----:B------:R-:W-:Y:S02]  /*c300*/  FMUL.FTZ R23, R68, R139 ;  /* 0x0000008b44177220 */ /* 0x000fe40000410000 */
[----:B------:R-:W-:Y:S02]  /*c310*/  IMAD.MOV.U32 R139, RZ, RZ, R26 ;  /* 0x000000ffff8b7224 */ /* 0x000fe400078e001a */
[C---:B------:R-:W-:Y:S01]  /*c320*/  FMUL.FTZ R26, R0.reuse, R142 ;  /* 0x0000008e001a7220 */ /* 0x040fe20000410000 */
[----:B------:R-:W-:Y:S01]  /*c330*/  MOV R142, R49 ;  /* 0x00000031008e7202 */ /* 0x000fe20000000f00 */
[----:B------:R-:W-:Y:S02]  /*c340*/  IMAD.MOV.U32 R161, RZ, RZ, R117 ;  /* 0x000000ffffa17224 */ /* 0x000fe400078e0075 */
[----:B------:R-:W-:Y:S01]  /*c350*/  FMUL.FTZ R49, R69, R165 ;  /* 0x000000a545317220 */ /* 0x000fe20000410000 */
[----:B------:R-:W-:Y:S01]  /*c360*/  MOV R158, R142 ;  /* 0x0000008e009e7202 */ /* 0x000fe20000000f00 */
[----:B------:R-:W-:Y:S02]  /*c370*/  IMAD.MOV.U32 R165, RZ, RZ, R58 ;  /* 0x000000ffffa57224 */ /* 0x000fe400078e003a */
[C---:B------:R-:W-:Y:S02]  /*c380*/  FMUL.FTZ R58, R0.reuse, R174 ;  /* 0x000000ae003a7220 */ /* 0x040fe40000410000 */
[C---:B------:R-:W-:Y:S01]  /*c390*/  FMUL.FTZ R59, R0.reuse, R175 ;  /* 0x000000af003b7220 */ /* 0x040fe20000410000 */
[----:B------:R-:W-:Y:S01]  /*c3a0*/  MOV R175, R164 ;  /* 0x000000a400af7202 */ /* 0x000fe20000000f00 */
[----:B------:R-:W-:Y:S02]  /*c3b0*/  IMAD.MOV.U32 R166, RZ, RZ, R61 ;  /* 0x000000ffffa67224 */ /* 0x000fe400078e003d */
[----:B------:R-:W-:Y:S01]  /*c3c0*/  FMUL.FTZ R61, R3, R177 ;  /* 0x000000b1033d7220 */ /* 0x000fe20000410000 */
[----:B------:R-:W-:Y:S01]  /*c3d0*/  MOV R177, R151 ;  /* 0x0000009700b17202 */ /* 0x000fe20000000f00 */
[C---:B------:R-:W-:Y:S02]  /*c3e0*/  FMUL.FTZ R62, R0.reuse, R178 ;  /* 0x000000b2003e7220 */ /* 0x040fe40000410000 */
[----:B------:R-:W-:Y:S02]  /*c3f0*/  FMUL.FTZ R63, R0, R179 ;  /* 0x000000b3003f7220 */ /* 0x000fe40000410000 */
[--C-:B--2---:R-:W-:Y:S02]  /*c400*/  FFMA.FTZ R94, R240, c[0x0][0x2d0], -R88.reuse ;  /* 0x0000b400f05e7a23 */ /* 0x104fe40000010858 */
[--C-:B------:R-:W-:Y:S02]  /*c410*/  FFMA.FTZ R151, R89, c[0x0][0x2d0], -R88.reuse ;  /* 0x0000b40059977a23 */ /* 0x100fe40000010858 */
[----:B------:R-:W-:Y:S02]  /*c420*/  FFMA.FTZ R89, R234, c[0x0][0x2d0], -R75 ;  /* 0x0000b400ea597a23 */ /* 0x000fe4000001084b */
[--C-:B------:R-:W-:Y:S02]  /*c430*/  FFMA.FTZ R90, R126, c[0x0][0x2d0], -R88.reuse ;  /* 0x0000b4007e5a7a23 */ /* 0x100fe40000010858 */
[----:B------:R-:W-:Y:S02]  /*c440*/  FFMA.FTZ R104, R104, c[0x0][0x2d0], -R88 ;  /* 0x0000b40068687a23 */ /* 0x000fe40000010858 */
[----:B------:R-:W-:Y:S02]  /*c450*/  IMAD.MOV.U32 R174, RZ, RZ, R163 ;  /* 0x000000ffffae7224 */ /* 0x000fe400078e00a3 */
[----:B------:R-:W-:Y:S02]  /*c460*/  IMAD.MOV.U32 R164, RZ, RZ, R148 ;  /* 0x000000ffffa47224 */ /* 0x000fe400078e0094 */
[--C-:B------:R-:W-:Y:S01]  /*c470*/  FFMA.FTZ R148, R203, c[0x0][0x2d0], -R88.reuse ;  /* 0x0000b400cb947a23 */ /* 0x100fe20000010858 */
[-C--:B---3--:R-:W-:Y:S03]  /*c480*/  HMMA.16816.F32.BF16 R20, R76, R36.reuse, R20 ;  /* 0x000000244c14723c */ /* 0x088fe60000041814 */
[--C-:B------:R-:W-:Y:S02]  /*c490*/  FFMA.FTZ R102, R217, c[0x0][0x2d0], -R88.reuse ;  /* 0x0000b400d9667a23 */ /* 0x100fe40000010858 */
[--C-:B------:R-:W-:Y:S02]  /*c4a0*/  FFMA.FTZ R107, R210, c[0x0][0x2d0], -R88.reuse ;  /* 0x0000b400d26b7a23 */ /* 0x100fe40000010858 */
[----:B------:R-:W-:Y:S01]  /*c4b0*/  MUFU.EX2 R203, R102 ;  /* 0x0000006600cb7308 */ /* 0x000fe20000000800 */
[C---:B------:R-:W-:Y:S04]  /*c4c0*/  HMMA.16816.F32.BF16 R24, R64.reuse, R36, R24 ;  /* 0x000000244018723c */ /* 0x040fe80000041818 */
[----:B------:R-:W-:Y:S02]  /*c4d0*/  IMAD.MOV.U32 R163, RZ, RZ, R159 ;  /* 0x000000ffffa37224 */ /* 0x000fe400078e009f */
[----:B------:R-:W-:Y:S01]  /*c4e0*/  IMAD.MOV.U32 R159, RZ, RZ, R139 ;  /* 0x000000ffff9f7224 */ /* 0x000fe200078e008b */
[----:B------:R-:W-:Y:S01]  /*c4f0*/  MOV R139, R109 ;  /* 0x0000006d008b7202 */ /* 0x000fe20000000f00 */
[-C--:B------:R-:W-:Y:S02]  /*c500*/  HMMA.16816.F32.BF16 R28, R64, R38.reuse, R28 ;  /* 0x00000026401c723c */ /* 0x080fe4000004181c */
[----:B------:R-:W-:Y:S02]  /*c510*/  MUFU.EX2 R163, R163 ;  /* 0x000000a300a37308 */ /* 0x000fe40000000800 */
[C---:B------:R-:W-:Y:S01]  /*c520*/  FMUL.FTZ R36, R69.reuse, R152 ;  /* 0x0000009845247220 */ /* 0x040fe20000410000 */
[----:B------:R-:W-:Y:S01]  /*c530*/  MOV R152, R60 ;  /* 0x0000003c00987202 */ /* 0x000fe20000000f00 */
[----:B------:R-:W-:Y:S02]  /*c540*/  FMUL.FTZ R37, R69, R153 ;  /* 0x0000009945257220 */ /* 0x000fe40000410000 */
[C---:B------:R-:W-:Y:S04]  /*c550*/  HMMA.16816.F32.BF16 R32, R76.reuse, R38, R32 ;  /* 0x000000264c20723c */ /* 0x040fe80000041820 */
[----:B------:R-:W-:Y:S01]  /*c560*/  MUFU.EX2 R139, R139 ;  /* 0x0000008b008b7308 */ /* 0x000fe20000000800 */
[----:B------:R-:W-:Y:S02]  /*c570*/  FMUL.FTZ R60, R3, R176 ;  /* 0x000000b0033c7220 */ /* 0x000fe40000410000 */
[C---:B------:R-:W-:Y:S01]  /*c580*/  FMUL.FTZ R39, R68.reuse, R155 ;  /* 0x0000009b44277220 */ /* 0x040fe20000410000 */
[----:B------:R-:W-:Y:S01]  /*c590*/  MOV R155, R55 ;  /* 0x00000037009b7202 */ /* 0x000fe20000000f00 */
[----:B------:R-:W-:Y:S01]  /*c5a0*/  FMUL.FTZ R38, R68, R154 ;  /* 0x0000009a44267220 */ /* 0x000fe20000410000 */
[----:B------:R-:W2:Y:S02]  /*c5b0*/  LDSM.16.MT88.4 R52, [R225] ;  /* 0x00000000e134783b */ /* 0x000ea40000004200 */
[--C-:B-1----:R-:W-:Y:S02]  /*c5c0*/  FFMA.FTZ R95, R230, c[0x0][0x2d0], -R75.reuse ;  /* 0x0000b400e65f7a23 */ /* 0x102fe4000001084b */
[----:B------:R1:W-:Y:S01]  /*c5d0*/  MUFU.EX2 R154, R93 ;  /* 0x0000005d009a7308 */ /* 0x0003e20000000800 */
[----:B------:R-:W-:Y:S02]  /*c5e0*/  FFMA.FTZ R109, R204, c[0x0][0x2d0], -R88 ;  /* 0x0000b400cc6d7a23 */ /* 0x000fe40000010858 */
[----:B------:R-:W-:Y:S01]  /*c5f0*/  IMAD.MOV.U32 R179, RZ, RZ, R172 ;  /* 0x000000ffffb37224 */ /* 0x000fe200078e00ac */
[----:B------:R-:W-:Y:S02]  /*c600*/  MOV R172, R157 ;  /* 0x0000009d00ac7202 */ /* 0x000fe40000000f00 */
[----:B------:R-:W-:Y:S01]  /*c610*/  MOV R157, R134 ;  /* 0x00000086009d7202 */ /* 0x000fe20000000f00 */
[----:B------:R-:W-:Y:S02]  /*c620*/  FFMA.FTZ R134, R246, c[0x0][0x2d0], -R75 ;  /* 0x0000b400f6867a23 */ /* 0x000fe4000001084b */
[----:B-1----:R-:W-:Y:S01]  /*c630*/  FFMA.FTZ R93, R233, c[0x0][0x2d0], -R88 ;  /* 0x0000b400e95d7a23 */ /* 0x002fe20000010858 */
[-C--:B--2---:R-:W-:Y:S08]  /*c640*/  HMMA.16816.F32.BF16 R36, R76, R52.reuse, R36 ;  /* 0x000000344c24723c */ /* 0x084ff00000041824 */
[C---:B------:R-:W-:Y:S07]  /*c650*/  HMMA.16816.F32.BF16 R40, R64.reuse, R52, R40 ;  /* 0x000000344028723c */ /* 0x040fee0000041828 */
[C---:B------:R-:W-:Y:S01]  /*c660*/  FMUL.FTZ R52, R69.reuse, R168 ;  /* 0x000000a845347220 */ /* 0x040fe20000410000 */
[----:B------:R-:W-:Y:S01]  /*c670*/  MOV R168, R114 ;  /* 0x0000007200a87202 */ /* 0x000fe20000000f00 */
[----:B------:R-:W-:Y:S01]  /*c680*/  FMUL.FTZ R53, R69, R169 ;  /* 0x000000a945357220 */ /* 0x000fe20000410000 */
[----:B------:R1:W-:Y:S01]  /*c690*/  MUFU.EX2 R114, R2 ;  /* 0x0000000200727308 */ /* 0x0003e20000000800 */
[-C--:B------:R-:W-:Y:S03]  /*c6a0*/  HMMA.16816.F32.BF16 R44, R64, R54.reuse, R44 ;  /* 0x00000036402c723c */ /* 0x080fe6000004182c */
[----:B------:R-:W-:Y:S02]  /*c6b0*/  IMAD.MOV.U32 R169, RZ, RZ, R113 ;  /* 0x000000ffffa97224 */ /* 0x000fe400078e0071 */
[----:B------:R-:W-:Y:S01]  /*c6c0*/  IMAD.MOV.U32 R176, RZ, RZ, R168 ;  /* 0x000000ffffb07224 */ /* 0x000fe200078e00a8 */
[----:B------:R-:W-:Y:S01]  /*c6d0*/  MOV R168, R149 ;  /* 0x0000009500a87202 */ /* 0x000fe20000000f00 */
[----:B------:R-:W-:Y:S01]  /*c6e0*/  FFMA.FTZ R149, R202, c[0x0][0x2d0], -R88 ;  /* 0x0000b400ca957a23 */ /* 0x000fe20000010858 */
[C---:B------:R-:W-:Y:S04]  /*c6f0*/  HMMA.16816.F32.BF16 R48, R76.reuse, R54, R48 ;  /* 0x000000364c30723c */ /* 0x040fe80000041830 */
[----:B------:R-:W-:Y:S01]  /*c700*/  MOV R178, R169 ;  /* 0x000000a900b27202 */ /* 0x000fe20000000f00 */
[----:B------:R-:W-:Y:S02]  /*c710*/  IMAD.MOV.U32 R169, RZ, RZ, R106 ;  /* 0x000000ffffa97224 */ /* 0x000fe400078e006a */
[C---:B------:R-:W-:Y:S02]  /*c720*/  FMUL.FTZ R54, R68.reuse, R170 ;  /* 0x000000aa44367220 */ /* 0x040fe40000410000 */
[----:B------:R-:W-:Y:S03]  /*c730*/  IMAD.MOV.U32 R170, RZ, RZ, R81 ;  /* 0x000000ffffaa7224 */ /* 0x000fe600078e0051 */
[----:B------:R-:W-:Y:S02]  /*c740*/  FMUL.FTZ R55, R68, R171 ;  /* 0x000000ab44377220 */ /* 0x000fe40000410000 */
[----:B------:R-:W-:Y:S02]  /*c750*/  IMAD.MOV.U32 R171, RZ, RZ, R82 ;  /* 0x000000ffffab7224 */ /* 0x000fe400078e0052 */
[--C-:B-1----:R-:W-:Y:S01]  /*c760*/  FFMA.FTZ R2, R96, c[0x0][0x2d0], -R88.reuse ;  /* 0x0000b40060027a23 */ /* 0x102fe20000010858 */
[----:B------:R-:W1:Y:S01]  /*c770*/  LDSM.16.MT88.4 R80, [R227] ;  /* 0x00000000e350783b */ /* 0x000e620000004200 */
[----:B------:R-:W-:Y:S01]  /*c780*/  FFMA.FTZ R96, R177, c[0x0][0x2d0], -R75 ;  /* 0x0000b400b1607a23 */ /* 0x000fe2000001084b */
[----:B------:R-:W-:Y:S01]  /*c790*/  MOV R177, R173 ;  /* 0x000000ad00b17202 */ /* 0x000fe20000000f00 */
[----:B------:R2:W-:Y:S01]  /*c7a0*/  MUFU.EX2 R120, R2 ;  /* 0x0000000200787308 */ /* 0x0005e20000000800 */
[--C-:B------:R-:W-:Y:S02]  /*c7b0*/  FFMA.FTZ R106, R212, c[0x0][0x2d0], -R88.reuse ;  /* 0x0000b400d46a7a23 */ /* 0x100fe40000010858 */
[----:B------:R-:W-:Y:S02]  /*c7c0*/  IMAD.MOV.U32 R173, RZ, RZ, R165 ;  /* 0x000000ffffad7224 */ /* 0x000fe400078e00a5 */
[----:B------:R-:W-:Y:S02]  /*c7d0*/  FFMA.FTZ R165, R192, c[0x0][0x2d0], -R75 ;  /* 0x0000b400c0a57a23 */ /* 0x000fe4000001084b */
[--C-:B--2---:R-:W-:Y:S02]  /*c7e0*/  FFMA.FTZ R2, R91, c[0x0][0x2d0], -R88.reuse ;  /* 0x0000b4005b027a23 */ /* 0x104fe40000010858 */
[----:B------:R-:W-:Y:S01]  /*c7f0*/  FFMA.FTZ R91, R170, c[0x0][0x2d0], -R88 ;  /* 0x0000b400aa5b7a23 */ /* 0x000fe20000010858 */
[----:B------:R-:W-:Y:S01]  /*c800*/  MOV R170, R161 ;  /* 0x000000a100aa7202 */ /* 0x000fe20000000f00 */
[----:B------:R2:W-:Y:S01]  /*c810*/  MUFU.EX2 R125, R2 ;  /* 0x00000002007d7308 */ /* 0x0005e20000000800 */
[----:B------:R-:W-:Y:S02]  /*c820*/  IMAD.MOV.U32 R161, RZ, RZ, R155 ;  /* 0x000000ffffa17224 */ /* 0x000fe400078e009b */
[----:B------:R-:W-:Y:S02]  /*c830*/  IMAD.MOV.U32 R155, RZ, RZ, R108 ;  /* 0x000000ffff9b7224 */ /* 0x000fe400078e006c */
[--C-:B------:R-:W-:Y:S01]  /*c840*/  FFMA.FTZ R108, R206, c[0x0][0x2d0], -R88.reuse ;  /* 0x0000b400ce6c7a23 */ /* 0x100fe20000010858 */
[-C--:B-1----:R-:W-:Y:S04]  /*c850*/  HMMA.16816.F32.BF16 R52, R76, R80.reuse, R52 ;  /* 0x000000504c34723c */ /* 0x082fe80000041834 */
[----:B------:R-:W-:Y:S04]  /*c860*/  MUFU.EX2 R210, R91 ;  /* 0x0000005b00d27308 */ /* 0x000fe80000000800 */
[C---:B------:R-:W-:Y:S06]  /*c870*/  HMMA.16816.F32.BF16 R56, R64.reuse, R80, R56 ;  /* 0x000000504038723c */ /* 0x040fec0000041838 */
[----:B------:R-:W-:Y:S01]  /*c880*/  MUFU.EX2 R155, R155 ;  /* 0x0000009b009b7308 */ /* 0x000fe20000000800 */
[----:B--2---:R-:W-:Y:S01]  /*c890*/  FFMA.FTZ R2, R97, c[0x0][0x2d0], -R88 ;  /* 0x0000b40061027a23 */ /* 0x004fe20000010858 */
[-C--:B------:R-:W-:Y:S04]  /*c8a0*/  HMMA.16816.F32.BF16 R60, R64, R82.reuse, R60 ;  /* 0x00000052403c723c */ /* 0x080fe8000004183c */
[--C-:B------:R-:W-:Y:S04]  /*c8b0*/  FFMA.FTZ R97, R174, c[0x0][0x2d0], -R75.reuse ;  /* 0x0000b400ae617a23 */ /* 0x100fe8000001084b */
[----:B------:R1:W2:Y:S01]  /*c8c0*/  MUFU.EX2 R133, R2 ;  /* 0x0000000200857308 */ /* 0x0002a20000000800 */
[----:B------:R-:W-:Y:S03]  /*c8d0*/  MOV R174, R166 ;  /* 0x000000a600ae7202 */ /* 0x000fe60000000f00 */
[C---:B------:R-:W-:Y:S01]  /*c8e0*/  FMUL.FTZ R64, R69.reuse, R180 ;  /* 0x000000b445407220 */ /* 0x040fe20000410000 */
[----:B------:R-:W-:Y:S01]  /*c8f0*/  MOV R180, R158 ;  /* 0x0000009e00b47202 */ /* 0x000fe20000000f00 */
[----:B------:R-:W-:Y:S02]  /*c900*/  FMUL.FTZ R65, R69, R181 ;  /* 0x000000b545417220 */ /* 0x000fe40000410000 */
[C---:B------:R-:W-:Y:S02]  /*c910*/  FMUL.FTZ R66, R68.reuse, R182 ;  /* 0x000000b644427220 */ /* 0x040fe40000410000 */
[----:B------:R-:W-:Y:S01]  /*c920*/  FMUL.FTZ R67, R68, R183 ;  /* 0x000000b744437220 */ /* 0x000fe20000410000 */
[----:B------:R-:W-:Y:S01]  /*c930*/  MUFU.EX2 R206, R180 ;  /* 0x000000b400ce7308 */ /* 0x000fe20000000800 */
[--C-:B------:R-:W-:Y:S05]  /*c940*/  FFMA.FTZ R166, R191, c[0x0][0x2d0], -R75.reuse ;  /* 0x0000b400bfa67a23 */ /* 0x100fea000001084b */
[----:B------:R-:W-:Y:S01]  /*c950*/  HMMA.16816.F32.BF16 R64, R76, R82, R64 ;  /* 0x000000524c40723c */ /* 0x000fe20000041840 */
[----:B------:R-:W3:Y:S03]  /*c960*/  LDSM.16.MT88.4 R80, [R224+0x800] ;  /* 0x00080000e050783b */ /* 0x000ee60000004200 */
[----:B------:R-:W-:Y:S03]  /*c970*/  MUFU.EX2 R158, R95 ;  /* 0x0000005f009e7308 */ /* 0x000fe60000000800 */
[----:B------:R-:W-:Y:S01]  /*c980*/  F2FP.BF16.PACK_AB R78, R135, R129 ;  /* 0x00000081874e723e */ /* 0x000fe200000010ff */
[--C-:B-1----:R-:W-:Y:S01]  /*c990*/  FFMA.FTZ R2, R98, c[0x0][0x2d0], -R75.reuse ;  /* 0x0000b40062027a23 */ /* 0x102fe2000001084b */
[----:B--2---:R-:W-:Y:S03]  /*c9a0*/  F2FP.BF16.PACK_AB R79, R133, R125 ;  /* 0x0000007d854f723e */ /* 0x004fe600000010ff */
[----:B------:R-:W-:Y:S01]  /*c9b0*/  FFMA.FTZ R98, R175, c[0x0][0x2d0], -R75 ;  /* 0x0000b400af627a23 */ /* 0x000fe2000001084b */
[----:B------:R-:W-:Y:S01]  /*c9c0*/  F2FP.BF16.PACK_AB R76, R118, R116 ;  /* 0x00000074764c723e */ /* 0x000fe200000010ff */
[----:B------:R1:W-:Y:S01]  /*c9d0*/  MUFU.EX2 R117, R2 ;  /* 0x0000000200757308 */ /* 0x0003e20000000800 */
[----:B------:R-:W-:Y:S01]  /*c9e0*/  F2FP.BF16.PACK_AB R77, R120, R114 ;  /* 0x00000072784d723e */ /* 0x000fe200000010ff */
[----:B------:R-:W-:Y:S02]  /*c9f0*/  IMAD.MOV.U32 R175, RZ, RZ, R167 ;  /* 0x000000ffffaf7224 */ /* 0x000fe400078e00a7 */
[--C-:B------:R-:W-:Y:S06]  /*ca00*/  FFMA.FTZ R167, R190, c[0x0][0x2d0], -R75.reuse ;  /* 0x0000b400bea77a23 */ /* 0x100fec000001084b */
[----:B------:R-:W-:Y:S10]  /*ca10*/  MUFU.EX2 R204, R98 ;  /* 0x0000006200cc7308 */ /* 0x000ff40000000800 */
[----:B------:R-:W-:Y:S01]  /*ca20*/  MUFU.EX2 R190, R107 ;  /* 0x0000006b00be7308 */ /* 0x000fe20000000800 */
[--C-:B-1----:R-:W-:Y:S02]  /*ca30*/  FFMA.FTZ R2, R99, c[0x0][0x2d0], -R75.reuse ;  /* 0x0000b40063027a23 */ /* 0x102fe4000001084b */
[--C-:B------:R-:W-:Y:S01]  /*ca40*/  FFMA.FTZ R99, R176, c[0x0][0x2d0], -R75.reuse ;  /* 0x0000b400b0637a23 */ /* 0x100fe2000001084b */
[-C--:B---3--:R-:W-:Y:S06]  /*ca50*/  HMMA.16816.F32.BF16 R4, R76, R80.reuse, R4 ;  /* 0x000000504c04723c */ /* 0x088fec0000041804 */
[----:B------:R1:W2:Y:S01]  /*ca60*/  MUFU.EX2 R121, R2 ;  /* 0x0000000200797308 */ /* 0x0002a20000000800 */
[----:B------:R-:W-:Y:S02]  /*ca70*/  IMAD.MOV.U32 R176, RZ, RZ, R110 ;  /* 0x000000ffffb07224 */ /* 0x000fe400078e006e */
[--C-:B------:R-:W-:Y:S07]  /*ca80*/  FFMA.FTZ R110, R252, c[0x0][0x2d0], -R75.reuse ;  /* 0x0000b400fc6e7a23 */ /* 0x100fee000001084b */
[----:B------:R-:W-:Y:S10]  /*ca90*/  MUFU.EX2 R107, R149 ;  /* 0x00000095006b7308 */ /* 0x000ff40000000800 */
[----:B------:R3:W-:Y:S01]  /*caa0*/  MUFU.EX2 R212, R176 ;  /* 0x000000b000d47308 */ /* 0x0007e20000000800 */
[--C-:B-1----:R-:W-:Y:S01]  /*cab0*/  FFMA.FTZ R2, R100, c[0x0][0x2d0], -R75.reuse ;  /* 0x0000b40064027a23 */ /* 0x102fe2000001084b */
[----:B--2---:R-:W-:Y:S01]  /*cac0*/  F2FP.BF16.PACK_AB R84, R121, R117 ;  /* 0x000000757954723e */ /* 0x004fe200000010ff */
[--C-:B------:R-:W-:Y:S07]  /*cad0*/  FFMA.FTZ R100, R143, c[0x0][0x2d0], -R75.reuse ;  /* 0x0000b4008f647a23 */ /* 0x100fee000001084b */
[----:B------:R1:W-:Y:S10]  /*cae0*/  MUFU.EX2 R123, R2 ;  /* 0x00000002007b7308 */ /* 0x0003f40000000800 */
[----:B------:R-:W-:Y:S01]  /*caf0*/  MUFU.EX2 R191, R106 ;  /* 0x0000006a00bf7308 */ /* 0x000fe20000000800 */
[----:B---3--:R-:W-:Y:S09]  /*cb00*/  IMAD.MOV.U32 R176, RZ, RZ, R162 ;  /* 0x000000ffffb07224 */ /* 0x008ff200078e00a2 */
[----:B------:R2:W-:Y:S01]  /*cb10*/  MUFU.EX2 R162, R104 ;  /* 0x0000006800a27308 */ /* 0x0005e20000000800 */
[----:B-1----:R-:W-:Y:S02]  /*cb20*/  FFMA.FTZ R2, R101, c[0x0][0x2d0], -R75 ;  /* 0x0000b40065027a23 */ /* 0x002fe4000001084b */
[----:B------:R-:W-:Y:S07]  /*cb30*/  FFMA.FTZ R101, R216, c[0x0][0x2d0], -R88 ;  /* 0x0000b400d8657a23 */ /* 0x000fee0000010858 */
[----:B------:R1:W3:Y:S10]  /*cb40*/  MUFU.EX2 R141, R2 ;  /* 0x00000002008d7308 */ /* 0x0002f40000000800 */
[----:B------:R-:W-:Y:S01]  /*cb50*/  MUFU.EX2 R216, R90 ;  /* 0x0000005a00d87308 */ /* 0x000fe20000000800 */
[--C-:B--2---:R-:W-:Y:S02]  /*cb60*/  FFMA.FTZ R104, R223, c[0x0][0x2d0], -R92.reuse ;  /* 0x0000b400df687a23 */ /* 0x104fe4000001085c */
[----:B-1----:R-:W-:Y:S01]  /*cb70*/  FFMA.FTZ R2, R195, c[0x0][0x2d0], -R92 ;  /* 0x0000b400c3027a23 */ /* 0x002fe2000001085c */
[----:B---3--:R-:W-:Y:S06]  /*cb80*/  F2FP.BF16.PACK_AB R86, R141, R123 ;  /* 0x0000007b8d56723e */ /* 0x008fec00000010ff */
[----:B------:R1:W-:Y:S10]  /*cb90*/  MUFU.EX2 R195, R177 ;  /* 0x000000b100c37308 */ /* 0x0003f40000000800 */
[----:B------:R2:W-:Y:S01]  /*cba0*/  MUFU.EX2 R111, R2 ;  /* 0x00000002006f7308 */ /* 0x0005e20000000800 */
[----:B-1----:R-:W-:Y:S02]  /*cbb0*/  IMAD.MOV.U32 R177, RZ, RZ, R164 ;  /* 0x000000ffffb17224 */ /* 0x002fe400078e00a4 */
[--C-:B------:R-:W-:Y:S02]  /*cbc0*/  FFMA.FTZ R164, R71, c[0x0][0x2d0], -R92.reuse ;  /* 0x0000b40047a47a23 */ /* 0x100fe4000001085c */
[--C-:B--2---:R-:W-:Y:S05]  /*cbd0*/  FFMA.FTZ R2, R197, c[0x0][0x2d0], -R92.reuse ;  /* 0x0000b400c5027a23 */ /* 0x104fea000001085c */
[----:B------:R-:W-:Y:S10]  /*cbe0*/  MUFU.EX2 R197, R96 ;  /* 0x0000006000c57308 */ /* 0x000ff40000000800 */
[----:B------:R1:W2:Y:S02]  /*cbf0*/  MUFU.EX2 R113, R2 ;  /* 0x0000000200717308 */ /* 0x0002a40000000800 */
[--C-:B-1----:R-:W-:Y:S01]  /*cc00*/  FFMA.FTZ R2, R198, c[0x0][0x2d0], -R92.reuse ;  /* 0x0000b400c6027a23 */ /* 0x102fe2000001085c */
[----:B--2---:R-:W-:Y:S07]  /*cc10*/  F2FP.BF16.PACK_AB R85, R113, R111 ;  /* 0x0000006f7155723e */ /* 0x004fee00000010ff */
[----:B------:R-:W-:Y:S10]  /*cc20*/  MUFU.EX2 R198, R99 ;  /* 0x0000006300c67308 */ /* 0x000ff40000000800 */
[----:B------:R1:W-:Y:S02]  /*cc30*/  MUFU.EX2 R115, R2 ;  /* 0x0000000200737308 */ /* 0x0003e40000000800 */
[--C-:B-1----:R-:W-:Y:S08]  /*cc40*/  FFMA.FTZ R2, R199, c[0x0][0x2d0], -R92.reuse ;  /* 0x0000b400c7027a23 */ /* 0x102ff0000001085c */
[----:B------:R1:W-:Y:S10]  /*cc50*/  MUFU.EX2 R199, R103 ;  /* 0x0000006700c77308 */ /* 0x0003f40000000800 */
[----:B------:R2:W3:Y:S01]  /*cc60*/  MUFU.EX2 R140, R2 ;  /* 0x00000002008c7308 */ /* 0x0004e20000000800 */
[----:B-1----:R-:W-:Y:S02]  /*cc70*/  FFMA.FTZ R103, R243, c[0x0][0x2d0], -R92 ;  /* 0x0000b400f3677a23 */ /* 0x002fe4000001085c */
[--C-:B--2---:R-:W-:Y:S01]  /*cc80*/  FFMA.FTZ R2, R208, c[0x0][0x2d0], -R88.reuse ;  /* 0x0000b400d0027a23 */ /* 0x104fe20000010858 */
[----:B---3--:R-:W-:Y:S06]  /*cc90*/  F2FP.BF16.PACK_AB R87, R140, R115 ;  /* 0x000000738c57723e */ /* 0x008fec00000010ff */
[----:B------:R-:W-:Y:S01]  /*cca0*/  MUFU.EX2 R208, R93 ;  /* 0x0000005d00d07308 */ /* 0x000fe20000000800 */
[C---:B------:R-:W-:Y:S09]  /*ccb0*/  HMMA.16816.F32.BF16 R8, R84.reuse, R80, R8 ;  /* 0x000000505408723c */ /* 0x040ff20000041808 */
[----:B------:R1:W-:Y:S01]  /*ccc0*/  MUFU.EX2 R127, R2 ;  /* 0x00000002007f7308 */ /* 0x0003e20000000800 */
[-C--:B------:R-:W-:Y:S08]  /*ccd0*/  HMMA.16816.F32.BF16 R12, R84, R82.reuse, R12 ;  /* 0x00000052540c723c */ /* 0x080ff0000004180c */
[C---:B------:R-:W-:Y:S01]  /*cce0*/  HMMA.16816.F32.BF16 R16, R76.reuse, R82, R16 ;  /* 0x000000524c10723c */ /* 0x040fe20000041810 */
[----:B------:R-:W2:Y:S03]  /*ccf0*/  LDSM.16.MT88.4 R80, [R228+0x800] ;  /* 0x00080000e450783b */ /* 0x000ea60000004200 */
[----:B-1----:R-:W-:Y:S02]  /*cd00*/  FFMA.FTZ R2, R213, c[0x0][0x2d0], -R88 ;  /* 0x0000b400d5027a23 */ /* 0x002fe40000010858 */
[----:B------:R1:W-:Y:S10]  /*cd10*/  MUFU.EX2 R213, R179 ;  /* 0x000000b300d57308 */ /* 0x0003f40000000800 */
[----:B------:R3:W4:Y:S01]  /*cd20*/  MUFU.EX2 R130, R2 ;  /* 0x0000000200827308 */ /* 0x0007220000000800 */
[----:B-1----:R-:W-:Y:S09]  /*cd30*/  IMAD.MOV.U32 R179, RZ, RZ, R138 ;  /* 0x000000ffffb37224 */ /* 0x002ff200078e008a */
[----:B------:R-:W-:Y:S01]  /*cd40*/  MUFU.EX2 R138, R94 ;  /* 0x0000005e008a7308 */ /* 0x000fe20000000800 */
[-C--:B--2---:R-:W-:Y:S03]  /*cd50*/  HMMA.16816.F32.BF16 R20, R76, R80.reuse, R20 ;  /* 0x000000504c14723c */ /* 0x084fe60000041814 */
[----:B------:R-:W-:Y:S02]  /*cd60*/  IMAD.MOV.U32 R180, RZ, RZ, R179 ;  /* 0x000000ffffb47224 */ /* 0x000fe400078e00b3 */
[--C-:B---3--:R-:W-:Y:S03]  /*cd70*/  FFMA.FTZ R2, R207, c[0x0][0x2d0], -R88.reuse ;  /* 0x0000b400cf027a23 */ /* 0x108fe60000010858 */
[C---:B------:R-:W-:Y:S01]  /*cd80*/  HMMA.16816.F32.BF16 R24, R84.reuse, R80, R24 ;  /* 0x000000505418723c */ /* 0x040fe20000041818 */
[----:B------:R1:W-:Y:S07]  /*cd90*/  MUFU.EX2 R207, R97 ;  /* 0x0000006100cf7308 */ /* 0x0003ee0000000800 */
[-C--:B------:R-:W-:Y:S03]  /*cda0*/  HMMA.16816.F32.BF16 R28, R84, R82.reuse, R28 ;  /* 0x00000052541c723c */ /* 0x080fe6000004181c */
[----:B------:R2:W-:Y:S05]  /*cdb0*/  MUFU.EX2 R144, R2 ;  /* 0x0000000200907308 */ /* 0x0005ea0000000800 */
[C---:B------:R-:W-:Y:S01]  /*cdc0*/  HMMA.16816.F32.BF16 R32, R76.reuse, R82, R32 ;  /* 0x000000524c20723c */ /* 0x040fe20000041820 */
[----:B------:R-:W3:Y:S08]  /*cdd0*/  LDSM.16.MT88.4 R80, [R225+0x800] ;  /* 0x00080000e150783b */ /* 0x000ef00000004200 */
[----:B-1----:R-:W-:Y:S03]  /*cde0*/  LDSM.16.MT88.4 R96, [R225+0x1800] ;  /* 0x00180000e160783b */ /* 0x002fe60000004200 */
[----:B--2---:R-:W-:Y:S02]  /*cdf0*/  FFMA.FTZ R2, R209, c[0x0][0x2d0], -R88 ;  /* 0x0000b400d1027a23 */ /* 0x004fe40000010858 */
[----:B------:R1:W-:Y:S10]  /*ce00*/  MUFU.EX2 R209, R101 ;  /* 0x0000006500d17308 */ /* 0x0003f40000000800 */
[----:B------:R2:W2:Y:S01]  /*ce10*/  MUFU.EX2 R153, R2 ;  /* 0x0000000200997308 */ /* 0x0004a20000000800 */
[-C--:B---3--:R-:W-:Y:S03]  /*ce20*/  HMMA.16816.F32.BF16 R36, R76, R80.reuse, R36 ;  /* 0x000000504c24723c */ /* 0x088fe60000041824 */
[--C-:B-1----:R-:W-:Y:S05]  /*ce30*/  FFMA.FTZ R101, R180, c[0x0][0x2d0], -R92.reuse ;  /* 0x0000b400b4657a23 */ /* 0x102fea000001085c */
[C---:B------:R-:W-:Y:S04]  /*ce40*/  HMMA.16816.F32.BF16 R40, R84.reuse, R80, R40 ;  /* 0x000000505428723c */ /* 0x040fe80000041828 */
[--C-:B--2---:R-:W-:Y:S04]  /*ce50*/  FFMA.FTZ R2, R245, c[0x0][0x2d0], -R75.reuse ;  /* 0x0000b400f5027a23 */ /* 0x104fe8000001084b */
[-C--:B------:R-:W-:Y:S01]  /*ce60*/  HMMA.16816.F32.BF16 R44, R84, R82.reuse, R44 ;  /* 0x00000052542c723c */ /* 0x080fe2000004182c */
[----:B------:R1:W-:Y:S07]  /*ce70*/  MUFU.EX2 R124, R2 ;  /* 0x00000002007c7308 */ /* 0x0003ee0000000800 */
[C---:B------:R-:W-:Y:S01]  /*ce80*/  HMMA.16816.F32.BF16 R48, R76.reuse, R82, R48 ;  /* 0x000000524c30723c */ /* 0x040fe20000041830 */
[----:B------:R-:W2:Y:S03]  /*ce90*/  LDSM.16.MT88.4 R80, [R227+0x800] ;  /* 0x00080000e350783b */ /* 0x000ea60000004200 */
[--C-:B-1----:R-:W-:Y:S04]  /*cea0*/  FFMA.FTZ R2, R247, c[0x0][0x2d0], -R75.reuse ;  /* 0x0000b400f7027a23 */ /* 0x102fe8000001084b */
[----:B------:R1:W-:Y:S01]  /*ceb0*/  MUFU.EX2 R132, R2 ;  /* 0x0000000200847308 */ /* 0x0003e20000000800 */
[-C--:B--2---:R-:W-:Y:S03]  /*cec0*/  HMMA.16816.F32.BF16 R52, R76, R80.reuse, R52 ;  /* 0x000000504c34723c */ /* 0x084fe60000041834 */
[--C-:B-1----:R-:W-:Y:S05]  /*ced0*/  FFMA.FTZ R2, R248, c[0x0][0x2d0], -R75.reuse ;  /* 0x0000b400f8027a23 */ /* 0x102fea000001084b */
[C---:B------:R-:W-:Y:S01]  /*cee0*/  HMMA.16816.F32.BF16 R56, R84.reuse, R80, R56 ;  /* 0x000000505438723c */ /* 0x040fe20000041838 */
[----:B------:R1:W-:Y:S07]  /*cef0*/  MUFU.EX2 R145, R2 ;  /* 0x0000000200917308 */ /* 0x0003ee0000000800 */
[-C--:B------:R-:W-:Y:S08]  /*cf00*/  HMMA.16816.F32.BF16 R60, R84, R82.reuse, R60 ;  /* 0x00000052543c723c */ /* 0x080ff0000004183c */
[----:B------:R-:W-:Y:S01]  /*cf10*/  HMMA.16816.F32.BF16 R64, R76, R82, R64 ;  /* 0x000000524c40723c */ /* 0x000fe20000041840 */
[----:B------:R-:W2:Y:S06]  /*cf20*/  LDSM.16.MT88.4 R80, [R224+0x1000] ;  /* 0x00100000e050783b */ /* 0x000eac0000004200 */
[----:B------:R-:W-:Y:S01]  /*cf30*/  FFMA.FTZ R76, R171, c[0x0][0x2d0], -R92 ;  /* 0x0000b400ab4c7a23 */ /* 0x000fe2000001085c */
[----:B------:R-:W-:Y:S01]  /*cf40*/  F2FP.BF16.PACK_AB R78, R154, R146 ;  /* 0x000000929a4e723e */ /* 0x000fe200000010ff */
[--C-:B-1----:R-:W-:Y:S02]  /*cf50*/  FFMA.FTZ R2, R249, c[0x0][0x2d0], -R75.reuse ;  /* 0x0000b400f9027a23 */ /* 0x102fe4000001084b */
[----:B------:R1:W-:Y:S01]  /*cf60*/  MUFU.EX2 R126, R76 ;  /* 0x0000004c007e7308 */ /* 0x0003e20000000800 */
[----:B------:R-:W-:Y:S01]  /*cf70*/  IMAD.MOV.U32 R171, RZ, RZ, R150 ;  /* 0x000000ffffab7224 */ /* 0x000fe200078e0096 */
[----:B----4-:R-:W-:Y:S01]  /*cf80*/  F2FP.BF16.PACK_AB R77, R130, R127 ;  /* 0x0000007f824d723e */ /* 0x010fe200000010ff */
[----:B------:R-:W-:Y:S01]  /*cf90*/  FFMA.FTZ R150, R112, c[0x0][0x2d0], -R88 ;  /* 0x0000b40070967a23 */ /* 0x000fe20000010858 */
[----:B------:R-:W-:Y:S01]  /*cfa0*/  F2FP.BF16.PACK_AB R79, R153, R144 ;  /* 0x00000090994f723e */ /* 0x000fe200000010ff */
[----:B------:R-:W-:Y:S01]  /*cfb0*/  FFMA.FTZ R88, R119, c[0x0][0x2d0], -R75 ;  /* 0x0000b40077587a23 */ /* 0x000fe2000001084b */
[----:B------:R-:W-:Y:S01]  /*cfc0*/  MOV R181, R171 ;  /* 0x000000ab00b57202 */ /* 0x000fe20000000f00 */
[----:B------:R-:W-:Y:S02]  /*cfd0*/  IMAD.MOV.U32 R171, RZ, RZ, R159 ;  /* 0x000000ffffab7224 */ /* 0x000fe400078e009f */
[--C-:B------:R-:W-:Y:S01]  /*cfe0*/  FFMA.FTZ R112, R251, c[0x0][0x2d0], -R75.reuse ;  /* 0x0000b400fb707a23 */ /* 0x100fe2000001084b */
[----:B------:R3:W4:Y:S10]  /*cff0*/  MUFU.EX2 R147, R2 ;  /* 0x0000000200937308 */ /* 0x0007340000000800 */
[----:B------:R-:W-:Y:S01]  /*d000*/  MUFU.EX2 R159, R88 ;  /* 0x00000058009f7308 */ /* 0x000fe20000000800 */
[----:B-1----:R-:W-:Y:S09]  /*d010*/  F2FP.BF16.PACK_AB R76, R131, R128 ;  /* 0x00000080834c723e */ /* 0x002ff200000010ff */
[----:B------:R-:W-:Y:S01]  /*d020*/  MUFU.EX2 R202, R181 ;  /* 0x000000b500ca7308 */ /* 0x000fe20000000800 */
[-C--:B--2---:R-:W-:Y:S03]  /*d030*/  HMMA.16816.F32.BF16 R4, R76, R80.reuse, R4 ;  /* 0x000000504c04723c */ /* 0x084fe60000041804 */
[--C-:B---3--:R-:W-:Y:S01]  /*d040*/  FFMA.FTZ R2, R250, c[0x0][0x2d0], -R92.reuse ;  /* 0x0000b400fa027a23 */ /* 0x108fe2000001085c */
[----:B----4-:R-:W-:Y:S05]  /*d050*/  F2FP.BF16.PACK_AB R86, R147, R145 ;  /* 0x000000919356723e */ /* 0x010fea00000010ff */
[----:B------:R1:W2:Y:S03]  /*d060*/  MUFU.EX2 R122, R2 ;  /* 0x00000002007a7308 */ /* 0x0002a60000000800 */
[--C-:B-1----:R-:W-:Y:S01]  /*d070*/  FFMA.FTZ R2, R239, c[0x0][0x2d0], -R92.reuse ;  /* 0x0000b400ef027a23 */ /* 0x102fe2000001085c */
[----:B--2---:R-:W-:Y:S01]  /*d080*/  F2FP.BF16.PACK_AB R85, R126, R122 ;  /* 0x0000007a7e55723e */ /* 0x004fe200000010ff */
[----:B------:R1:W5:Y:S05]  /*d090*/  LDL.LU R239, [R1+0xa0] ;  /* 0x0000a00001ef7983 */ /* 0x00036a0000300800 */
[----:B------:R2:W-:Y:S01]  /*d0a0*/  MUFU.EX2 R142, R2 ;  /* 0x00000002008e7308 */ /* 0x0005e20000000800 */
[----:B------:R1:W5:Y:S04]  /*d0b0*/  LDL.LU R240, [R1+0x9c] ;  /* 0x00009c0001f07983 */ /* 0x0003680000300800 */
[----:B------:R1:W5:Y:S04]  /*d0c0*/  LDL.LU R233, [R1+0x98] ;  /* 0x0000980001e97983 */ /* 0x0003680000300800 */
[----:B------:R1:W5:Y:S04]  /*d0d0*/  LDL.LU R234, [R1+0x94] ;  /* 0x0000940001ea7983 */ /* 0x0003680000300800 */
[----:B------:R1:W5:Y:S04]  /*d0e0*/  LDL.LU R119, [R1+0x90] ;  /* 0x0000900001777983 */ /* 0x0003680000300800 */
[----:B------:R1:W5:Y:S01]  /*d0f0*/  LDL.LU R230, [R1+0x8c] ;  /* 0x00008c0001e67983 */ /* 0x0003620000300800 */
[----:B--2---:R-:W-:Y:S01]  /*d100*/  FFMA.FTZ R2, R178, c[0x0][0x2d0], -R92 ;  /* 0x0000b400b2027a23 */ /* 0x004fe2000001085c */
[----:B------:R-:W-:Y:S01]  /*d110*/  MOV R178, R169 ;  /* 0x000000a900b27202 */ /* 0x000fe20000000f00 */
[----:B------:R-:W-:Y:S02]  /*d120*/  IMAD.MOV.U32 R169, RZ, RZ, R136 ;  /* 0x000000ffffa97224 */ /* 0x000fe400078e0088 */
[----:B------:R2:W3:Y:S01]  /*d130*/  MUFU.EX2 R143, R2 ;  /* 0x00000002008f7308 */ /* 0x0004e20000000800 */
[--C-:B------:R-:W-:Y:S02]  /*d140*/  FFMA.FTZ R136, R244, c[0x0][0x2d0], -R75.reuse ;  /* 0x0000b400f4887a23 */ /* 0x100fe4000001084b */
[----:B------:R-:W-:Y:S07]  /*d150*/  FFMA.FTZ R75, R189, c[0x0][0x2d0], -R75 ;  /* 0x0000b400bd4b7a23 */ /* 0x000fee000001084b */
[----:B------:R4:W-:Y:S10]  /*d160*/  MUFU.EX2 R217, R178 ;  /* 0x000000b200d97308 */ /* 0x0009f40000000800 */
[----:B------:R-:W-:Y:S01]  /*d170*/  MUFU.EX2 R75, R75 ;  /* 0x0000004b004b7308 */ /* 0x000fe20000000800 */
[----:B--2---:R-:W2:Y:S01]  /*d180*/  LDL.LU R2, [R1+0x10] ;  /* 0x0000100001027983 */ /* 0x004ea20000300800 */
[----:B---3--:R-:W-:Y:S03]  /*d190*/  F2FP.BF16.PACK_AB R87, R143, R142 ;  /* 0x0000008e8f57723e */ /* 0x008fe600000010ff */
[----:B------:R-:W3:Y:S05]  /*d1a0*/  LDL.LU R84, [R1+0x18] ;  /* 0x0000180001547983 */ /* 0x000eea0000300800 */
[----:B------:R1:W-:Y:S01]  /*d1b0*/  MUFU.EX2 R189, R177 ;  /* 0x000000b100bd7308 */ /* 0x0003e20000000800 */
[----:B----4-:R-:W-:Y:S04]  /*d1c0*/  MOV R178, R137 ;  /* 0x0000008900b27202 */ /* 0x010fe80000000f00 */
[----:B------:R-:W-:Y:S05]  /*d1d0*/  MOV R179, R178 ;  /* 0x000000b200b37202 */ /* 0x000fea0000000f00 */
[----:B------:R4:W2:Y:S01]  /*d1e0*/  MUFU.EX2 R137, R89 ;  /* 0x0000005900897308 */ /* 0x0008a20000000800 */
[----:B------:R-:W-:Y:S01]  /*d1f0*/  MOV R178, R160 ;  /* 0x000000a000b27202 */ /* 0x000fe20000000f00 */
[----:B------:R-:W-:Y:S02]  /*d200*/  FFMA.FTZ R102, R179, c[0x0][0x2d0], -R92 ;  /* 0x0000b400b3667a23 */ /* 0x000fe4000001085c */
[----:B------:R-:W-:Y:S06]  /*d210*/  IMAD.MOV.U32 R179, RZ, RZ, R172 ;  /* 0x000000ffffb37224 */ /* 0x000fec00078e00ac */
[----:B------:R-:W-:Y:S01]  /*d220*/  MUFU.EX2 R172, R102 ;  /* 0x0000006600ac7308 */ /* 0x000fe20000000800 */
[----:B-1----:R-:W-:Y:S09]  /*d230*/  IMAD.MOV.U32 R177, RZ, RZ, R174 ;  /* 0x000000ffffb17224 */ /* 0x002ff200078e00ae */
[----:B------:R-:W-:Y:S01]  /*d240*/  MUFU.EX2 R102, R166 ;  /* 0x000000a600667308 */ /* 0x000fe20000000800 */
[----:B----4-:R-:W-:Y:S09]  /*d250*/  LDSM.16.MT88.4 R88, [R227+0x1000] ;  /* 0x00100000e358783b */ /* 0x010ff20000004200 */
[----:B------:R-:W-:Y:S10]  /*d260*/  MUFU.EX2 R160, R100 ;  /* 0x0000006400a07308 */ /* 0x000ff40000000800 */
[----:B------:R1:W-:Y:S10]  /*d270*/  MUFU.EX2 R192, R178 ;  /* 0x000000b200c07308 */ /* 0x0003f40000000800 */
[----:B------:R-:W-:Y:S10]  /*d280*/  MUFU.EX2 R174, R112 ;  /* 0x0000007000ae7308 */ /* 0x000ff40000000800 */
[----:B------:R-:W-:Y:S01]  /*d290*/  MUFU.EX2 R112, R104 ;  /* 0x0000006800707308 */ /* 0x000fe20000000800 */
[----:B-1----:R-:W-:Y:S09]  /*d2a0*/  MOV R178, R173 ;  /* 0x000000ad00b27202 */ /* 0x002ff20000000f00 */
[----:B------:R-:W-:Y:S10]  /*d2b0*/  MUFU.EX2 R104, R151 ;  /* 0x0000009700687308 */ /* 0x000ff40000000800 */
[----:B------:R-:W-:Y:S01]  /*d2c0*/  MUFU.EX2 R173, R101 ;  /* 0x0000006500ad7308 */ /* 0x000fe20000000800 */
[----:B--2---:R-:W-:Y:S02]  /*d2d0*/  FFMA.FTZ R69, R69, R2, R186 ;  /* 0x0000000245457223 */ /* 0x004fe400000100ba */
[----:B------:R-:W2:Y:S07]  /*d2e0*/  LDL.LU R2, [R1+0x14] ;  /* 0x0000140001027983 */ /* 0x000eae0000300800 */
[----:B------:R-:W-:Y:S01]  /*d2f0*/  MUFU.EX2 R186, R108 ;  /* 0x0000006c00ba7308 */ /* 0x000fe20000000800 */
[----:B---3--:R-:W-:Y:S01]  /*d300*/  FFMA.FTZ R105, R68, R84, R105 ;  /* 0x0000005444697223 */ /* 0x008fe20000010069 */
[----:B------:R-:W-:Y:S07]  /*d310*/  F2FP.BF16.PACK_AB R84, R132, R124 ;  /* 0x0000007c8454723e */ /* 0x000fee00000010ff */
[C---:B------:R-:W-:Y:S01]  /*d320*/  HMMA.16816.F32.BF16 R8, R84.reuse, R80, R8 ;  /* 0x000000505408723c */ /* 0x040fe20000041808 */
[----:B------:R-:W-:Y:S07]  /*d330*/  MUFU.EX2 R108, R177 ;  /* 0x000000b1006c7308 */ /* 0x000fee0000000800 */
[-C--:B------:R-:W-:Y:S08]  /*d340*/  HMMA.16816.F32.BF16 R12, R84, R82.reuse, R12 ;  /* 0x00000052540c723c */ /* 0x080ff0000004180c */
[C---:B------:R-:W-:Y:S01]  /*d350*/  HMMA.16816.F32.BF16 R16, R76.reuse, R82, R16 ;  /* 0x000000524c10723c */ /* 0x040fe20000041810 */
[----:B------:R-:W1:Y:S07]  /*d360*/  LDSM.16.MT88.4 R80, [R228+0x1000] ;  /* 0x00100000e450783b */ /* 0x000e6e0000004200 */
[-C--:B-1----:R-:W-:Y:S08]  /*d370*/  HMMA.16816.F32.BF16 R20, R76, R80.reuse, R20 ;  /* 0x000000504c14723c */ /* 0x082ff00000041814 */
[C---:B------:R-:W-:Y:S08]  /*d380*/  HMMA.16816.F32.BF16 R24, R84.reuse, R80, R24 ;  /* 0x000000505418723c */ /* 0x040ff00000041818 */
        /* <DEDUP_REMOVED lines=8> */
[-C--:B------:R-:W-:Y:S08]  /*d410*/  HMMA.16816.F32.BF16 R52, R76, R88.reuse, R52 ;  /* 0x000000584c34723c */ /* 0x080ff00000041834 */
[C---:B------:R-:W-:Y:S08]  /*d420*/  HMMA.16816.F32.BF16 R56, R84.reuse, R88, R56 ;  /* 0x000000585438723c */ /* 0x040ff00000041838 */
[-C--:B------:R-:W-:Y:S07]  /*d430*/  HMMA.16816.F32.BF16 R60, R84, R90.reuse, R60 ;  /* 0x0000005a543c723c */ /* 0x080fee000004183c */
[----:B------:R-:W-:Y:S01]  /*d440*/  F2FP.BF16.PACK_AB R84, R159, R137 ;  /* 0x000000899f54723e */ /* 0x000fe200000010ff */
[----:B------:R-:W-:Y:S01]  /*d450*/  HMMA.16816.F32.BF16 R64, R76, R90, R64 ;  /* 0x0000005a4c40723c */ /* 0x000fe20000041840 */
[----:B------:R-:W-:Y:S03]  /*d460*/  LDSM.16.MT88.4 R88, [R227+0x1800] ;  /* 0x00180000e358783b */ /* 0x000fe60000004200 */
[----:B------:R-:W-:Y:S03]  /*d470*/  F2FP.BF16.PACK_AB R86, R197, R158 ;  /* 0x0000009ec556723e */ /* 0x000fe600000010ff */
[----:B------:R-:W-:Y:S02]  /*d480*/  F2FP.BF16.PACK_AB R76, R155, R139 ;  /* 0x0000008b9b4c723e */ /* 0x000fe400000010ff */
[----:B------:R-:W-:Y:S03]  /*d490*/  F2FP.BF16.PACK_AB R78, R217, R213 ;  /* 0x000000d5d94e723e */ /* 0x000fe600000010ff */
[----:B------:R-:W-:Y:S02]  /*d4a0*/  F2FP.BF16.PACK_AB R77, R208, R138 ;  /* 0x0000008ad04d723e */ /* 0x000fe400000010ff */
[----:B------:R-:W-:Y:S07]  /*d4b0*/  F2FP.BF16.PACK_AB R79, R216, R210 ;  /* 0x000000d2d84f723e */ /* 0x000fee00000010ff */
[-C--:B-1----:R-:W-:Y:S03]  /*d4c0*/  HMMA.16816.F32.BF16 R4, R76, R80.reuse, R4 ;  /* 0x000000504c04723c */ /* 0x082fe60000041804 */
[----:B--2---:R-:W-:Y:S02]  /*d4d0*/  FFMA.FTZ R68, R3, R2, R184 ;  /* 0x0000000203447223 */ /* 0x004fe400000100b8 */
[----:B------:R-:W2:Y:S01]  /*d4e0*/  LDL.LU R3, [R1+0x1c] ;  /* 0x00001c0001037983 */ /* 0x000ea20000300800 */
[----:B------:R-:W-:Y:S01]  /*d4f0*/  FFMA.FTZ R2, R152, c[0x0][0x2d0], -R92 ;  /* 0x0000b40098027a23 */ /* 0x000fe2000001085c */
[----:B------:R-:W-:Y:S01]  /*d500*/  MUFU.EX2 R184, R134 ;  /* 0x0000008600b87308 */ /* 0x000fe20000000800 */
[----:B------:R-:W-:Y:S04]  /*d510*/  FADD.FTZ R68, R194, R68 ;  /* 0x00000044c2447221 */ /* 0x000fe80000010000 */
[----:B------:R-:W-:Y:S05]  /*d520*/  FADD.FTZ R68, R200, R68 ;  /* 0x00000044c8447221 */ /* 0x000fea0000010000 */
[----:B------:R1:W-:Y:S02]  /*d530*/  MUFU.EX2 R152, R2 ;  /* 0x0000000200987308 */ /* 0x0003e40000000800 */
[--C-:B-1----:R-:W-:Y:S08]  /*d540*/  FFMA.FTZ R2, R156, c[0x0][0x2d0], -R92.reuse ;  /* 0x0000b4009c027a23 */ /* 0x102ff0000001085c */
[----:B------:R1:W3:Y:S02]  /*d550*/  MUFU.EX2 R156, R2 ;  /* 0x00000002009c7308 */ /* 0x0002e40000000800 */
[--C-:B-1----:R-:W-:Y:S01]  /*d560*/  FFMA.FTZ R2, R169, c[0x0][0x2d0], -R92.reuse ;  /* 0x0000b400a9027a23 */ /* 0x102fe2000001085c */
[----:B---3--:R-:W-:Y:S01]  /*d570*/  F2FP.BF16.PACK_AB R85, R156, R152 ;  /* 0x000000989c55723e */ /* 0x008fe200000010ff */
[----:B------:R-:W-:Y:S06]  /*d580*/  IMAD.MOV.U32 R169, RZ, RZ, R157 ;  /* 0x000000ffffa97224 */ /* 0x000fec00078e009d */
[----:B------:R1:W-:Y:S02]  /*d590*/  MUFU.EX2 R157, R2 ;  /* 0x00000002009d7308 */ /* 0x0003e40000000800 */
[--C-:B-1----:R-:W-:Y:S01]  /*d5a0*/  FFMA.FTZ R2, R168, c[0x0][0x2d0], -R92.reuse ;  /* 0x0000b400a8027a23 */ /* 0x102fe2000001085c */
[----:B------:R-:W-:Y:S07]  /*d5b0*/  MOV R168, R161 ;  /* 0x000000a100a87202 */ /* 0x000fee0000000f00 */
[----:B------:R1:W3:Y:S02]  /*d5c0*/  MUFU.EX2 R161, R2 ;  /* 0x0000000200a17308 */ /* 0x0002e40000000800 */
[----:B-1----:R-:W-:Y:S01]  /*d5d0*/  FFMA.FTZ R2, R169, c[0x0][0x2d0], -R92 ;  /* 0x0000b400a9027a23 */ /* 0x002fe2000001085c */
[----:B---3--:R-:W-:Y:S07]  /*d5e0*/  F2FP.BF16.PACK_AB R87, R161, R157 ;  /* 0x0000009da157723e */ /* 0x008fee00000010ff */
[----:B------:R1:W-:Y:S01]  /*d5f0*/  MUFU.EX2 R169, R2 ;  /* 0x0000000200a97308 */ /* 0x0003e20000000800 */
[C---:B------:R-:W-:Y:S08]  /*d600*/  HMMA.16816.F32.BF16 R8, R84.reuse, R80, R8 ;  /* 0x000000505408723c */ /* 0x040ff00000041808 */
[-C--:B------:R-:W-:Y:S08]  /*d610*/  HMMA.16816.F32.BF16 R12, R84, R82.reuse, R12 ;  /* 0x00000052540c723c */ /* 0x080ff0000004180c */
[C---:B------:R-:W-:Y:S01]  /*d620*/  HMMA.16816.F32.BF16 R16, R76.reuse, R82, R16 ;  /* 0x000000524c10723c */ /* 0x040fe20000041810 */
[----:B------:R-:W-:Y:S03]  /*d630*/  LDSM.16.MT88.4 R80, [R224+0x2000] ;  /* 0x00200000e050783b */ /* 0x000fe60000004200 */
[----:B-1----:R-:W-:Y:S04]  /*d640*/  FADD.FTZ R2, R205, R69 ;  /* 0x00000045cd027221 */ /* 0x002fe80000010000 */
[----:B------:R-:W-:Y:S04]  /*d650*/  FADD.FTZ R2, R222, R2 ;  /* 0x00000002de027221 */ /* 0x000fe80000010000 */
[----:B------:R-:W-:Y:S02]  /*d660*/  FADD.FTZ R100, R221, R2 ;  /* 0x00000002dd647221 */ /* 0x000fe40000010000 */
[----:B------:R-:W-:Y:S04]  /*d670*/  FADD.FTZ R2, R211, R68 ;  /* 0x00000044d3027221 */ /* 0x000fe80000010000 */
[----:B------:R-:W-:Y:S01]  /*d680*/  FADD.FTZ R2, R117, R2 ;  /* 0x0000000275027221 */ /* 0x000fe20000010000 */
[----:B------:R-:W-:Y:S03]  /*d690*/  MOV R117, R72 ;  /* 0x0000004800757202 */ /* 0x000fe60000000f00 */
[----:B------:R-:W-:Y:S02]  /*d6a0*/  FADD.FTZ R2, R121, R2 ;  /* 0x0000000279027221 */ /* 0x000fe40000010000 */
[----:B--2---:R-:W-:Y:S02]  /*d6b0*/  FFMA.FTZ R3, R0, R3, R185 ;  /* 0x0000000300037223 */ /* 0x004fe400000100b9 */
[--C-:B------:R-:W-:Y:S01]  /*d6c0*/  FFMA.FTZ R0, R168, c[0x0][0x2d0], -R92.reuse ;  /* 0x0000b400a8007a23 */ /* 0x100fe2000001085c */
[----:B------:R-:W-:Y:S01]  /*d6d0*/  MUFU.EX2 R185, R109 ;  /* 0x0000006d00b97308 */ /* 0x000fe20000000800 */
[----:B------:R-:W-:Y:S04]  /*d6e0*/  FADD.FTZ R3, R193, R3 ;  /* 0x00000003c1037221 */ /* 0x000fe80000010000 */
[----:B------:R-:W-:Y:S04]  /*d6f0*/  FADD.FTZ R3, R187, R3 ;  /* 0x00000003bb037221 */ /* 0x000fe80000010000 */
[----:B------:R-:W-:Y:S01]  /*d700*/  FADD.FTZ R69, R188, R3 ;  /* 0x00000003bc457221 */ /* 0x000fe20000010000 */
[----:B------:R1:W-:Y:S03]  /*d710*/  MUFU.EX2 R168, R0 ;  /* 0x0000000000a87308 */ /* 0x0003e60000000800 */
[----:B------:R-:W-:Y:S07]  /*d720*/  FADD.FTZ R69, R111, R69 ;  /* 0x000000456f457221 */ /* 0x000fee0000010000 */
[----:B------:R-:W2:Y:S10]  /*d730*/  MUFU.EX2 R109, R148 ;  /* 0x00000094006d7308 */ /* 0x000eb40000000800 */
[----:B------:R3:W-:Y:S01]  /*d740*/  MUFU.EX2 R187, R176 ;  /* 0x000000b000bb7308 */ /* 0x0007e20000000800 */
[--C-:B-1----:R-:W-:Y:S09]  /*d750*/  FFMA.FTZ R0, R170, c[0x0][0x2d0], -R92.reuse ;  /* 0x0000b400aa007a23 */ /* 0x102ff2000001085c */
[----:B------:R1:W-:Y:S01]  /*d760*/  MUFU.EX2 R170, R0 ;  /* 0x0000000000aa7308 */ /* 0x0003e20000000800 */
[----:B--2---:R-:W-:Y:S09]  /*d770*/  F2FP.BF16.PACK_AB R181, R107, R109 ;  /* 0x0000006d6bb5723e */ /* 0x004ff200000010ff */
[----:B------:R-:W-:Y:S01]  /*d780*/  MUFU.EX2 R111, R179 ;  /* 0x000000b3006f7308 */ /* 0x000fe20000000800 */
[----:B---3--:R-:W-:Y:S09]  /*d790*/  MOV R176, R175 ;  /* 0x000000af00b07202 */ /* 0x008ff20000000f00 */
[----:B------:R-:W2:Y:S01]  /*d7a0*/  MUFU.EX2 R106, R176 ;  /* 0x000000b0006a7308 */ /* 0x000ea20000000800 */
[----:B-1----:R-:W-:Y:S02]  /*d7b0*/  FFMA.FTZ R0, R171, c[0x0][0x2d0], -R92 ;  /* 0x0000b400ab007a23 */ /* 0x002fe4000001085c */
[----:B------:R-:W1:Y:S07]  /*d7c0*/  LDSM.16.MT88.4 R92, [R228+0x1800] ;  /* 0x00180000e45c783b */ /* 0x000e6e0000004200 */
[----:B------:R3:W-:Y:S10]  /*d7d0*/  MUFU.EX2 R171, R0 ;  /* 0x0000000000ab7308 */ /* 0x0007f40000000800 */
[----:B------:R-:W-:Y:S01]  /*d7e0*/  MUFU.EX2 R175, R110 ;  /* 0x0000006e00af7308 */ /* 0x000fe20000000800 */
[----:B--2---:R-:W-:Y:S09]  /*d7f0*/  F2FP.BF16.PACK_AB R182, R106, R108 ;  /* 0x0000006c6ab6723e */ /* 0x004ff200000010ff */
[----:B------:R-:W2:Y:S01]  /*d800*/  MUFU.EX2 R110, R178 ;  /* 0x000000b2006e7308 */ /* 0x000ea20000000800 */
[----:B---3--:R-:W-:Y:S04]  /*d810*/  FADD.FTZ R0, R201, R105 ;  /* 0x00000069c9007221 */ /* 0x008fe80000010000 */
[----:B------:R-:W-:Y:S05]  /*d820*/  FADD.FTZ R0, R214, R0 ;  /* 0x00000000d6007221 */ /* 0x000fea0000010000 */
[----:B------:R3:W4:Y:S01]  /*d830*/  MUFU.EX2 R105, R150 ;  /* 0x0000009600697308 */ /* 0x0007220000000800 */
[----:B------:R-:W-:Y:S02]  /*d840*/  FADD.FTZ R71, R215, R0 ;  /* 0x00000000d7477221 */ /* 0x000fe40000010000 */
[----:B------:R-:W-:Y:S01]  /*d850*/  FADD.FTZ R0, R116, R100 ;  /* 0x0000006474007221 */ /* 0x000fe20000010000 */
[----:B------:R-:W-:Y:S01]  /*d860*/  MOV R116, R73 ;  /* 0x0000004900747202 */ /* 0x000fe20000000f00 */
[-C--:B-1----:R-:W-:Y:S03]  /*d870*/  HMMA.16816.F32.BF16 R20, R76, R92.reuse, R20 ;  /* 0x0000005c4c14723c */ /* 0x082fe60000041814 */
[----:B------:R-:W-:Y:S02]  /*d880*/  FADD.FTZ R68, R118, R0 ;  /* 0x0000000076447221 */ /* 0x000fe40000010000 */
[----:B------:R-:W-:Y:S02]  /*d890*/  FADD.FTZ R0, R113, R69 ;  /* 0x0000004571007221 */ /* 0x000fe40000010000 */
[----:B------:R-:W-:Y:S01]  /*d8a0*/  MUFU.EX2 R113, R103 ;  /* 0x0000006700717308 */ /* 0x000fe20000000800 */
[C---:B------:R-:W-:Y:S04]  /*d8b0*/  HMMA.16816.F32.BF16 R24, R84.reuse, R92, R24 ;  /* 0x0000005c5418723c */ /* 0x040fe80000041818 */
[----:B------:R-:W-:Y:S01]  /*d8c0*/  FADD.FTZ R69, R115, R0 ;  /* 0x0000000073457221 */ /* 0x000fe20000010000 */
[----:B--2---:R-:W-:Y:S01]  /*d8d0*/  F2FP.BF16.PACK_AB R180, R110, R111 ;  /* 0x0000006f6eb4723e */ /* 0x004fe200000010ff */
[----:B------:R-:W2:Y:S01]  /*d8e0*/  LDL R115, [R1+0x8] ;  /* 0x0000080001737983 */ /* 0x000ea20000100800 */
[----:B------:R-:W-:Y:S01]  /*d8f0*/  FADD.FTZ R68, R129, R68 ;  /* 0x0000004481447221 */ /* 0x000fe20000010000 */
[-C--:B------:R-:W-:Y:S01]  /*d900*/  HMMA.16816.F32.BF16 R28, R84, R94.reuse, R28 ;  /* 0x0000005e541c723c */ /* 0x080fe2000004181c */
[----:B------:R-:W1:Y:S01]  /*d910*/  MUFU.EX2 R103, R165 ;  /* 0x000000a500677308 */ /* 0x000e620000000800 */
[----:B---3--:R-:W-:Y:S02]  /*d920*/  LDSM.16.MT88.4 R148, [R228+0x3000] ;  /* 0x00300000e494783b */ /* 0x008fe40000004200 */
[----:B----4-:R-:W-:Y:S01]  /*d930*/  F2FP.BF16.PACK_AB R183, R104, R105 ;  /* 0x0000006968b7723e */ /* 0x010fe200000010ff */
[----:B------:R-:W-:Y:S02]  /*d940*/  FADD.FTZ R3, R114, R71 ;  /* 0x0000004772037221 */ /* 0x000fe40000010000 */
[----:B------:R-:W-:Y:S01]  /*d950*/  FADD.FTZ R71, R123, R2 ;  /* 0x000000027b477221 */ /* 0x000fe20000010000 */
[C---:B------:R-:W-:Y:S02]  /*d960*/  HMMA.16816.F32.BF16 R32, R76.reuse, R94, R32 ;  /* 0x0000005e4c20723c */ /* 0x040fe40000041820 */
[----:B------:R-:W3:Y:S01]  /*d970*/  LDSM.16.MT88.4 R92, [R228+0x2000] ;  /* 0x00200000e45c783b */ /* 0x000ee20000004200 */
[----:B------:R-:W-:Y:S01]  /*d980*/  MUFU.EX2 R114, R136 ;  /* 0x0000008800727308 */ /* 0x000fe20000000800 */
[----:B------:R-:W-:Y:S02]  /*d990*/  FADD.FTZ R2, R135, R68 ;  /* 0x0000004487027221 */ /* 0x000fe40000010000 */
[----:B------:R-:W-:Y:S02]  /*d9a0*/  FADD.FTZ R3, R120, R3 ;  /* 0x0000000378037221 */ /* 0x000fe40000010000 */
[-C--:B------:R-:W-:Y:S04]  /*d9b0*/  HMMA.16816.F32.BF16 R36, R76, R96.reuse, R36 ;  /* 0x000000604c24723c */ /* 0x080fe80000041824 */
[----:B------:R-:W-:Y:S02]  /*d9c0*/  FADD.FTZ R3, R125, R3 ;  /* 0x000000037d037221 */ /* 0x000fe40000010000 */
[----:B------:R-:W-:Y:S02]  /*d9d0*/  FADD.FTZ R2, R128, R2 ;  /* 0x0000000280027221 */ /* 0x000fe40000010000 */
[C---:B------:R-:W-:Y:S04]  /*d9e0*/  HMMA.16816.F32.BF16 R40, R84.reuse, R96, R40 ;  /* 0x000000605428723c */ /* 0x040fe80000041828 */
[----:B------:R-:W-:Y:S01]  /*d9f0*/  FADD.FTZ R0, R133, R3 ;  /* 0x0000000385007221 */ /* 0x000fe20000010000 */
[----:B-1----:R-:W-:Y:S01]  /*da00*/  F2FP.BF16.PACK_AB R176, R102, R103 ;  /* 0x0000006766b0723e */ /* 0x002fe200000010ff */
[----:B------:R-:W-:Y:S02]  /*da10*/  FADD.FTZ R101, R131, R2 ;  /* 0x0000000283657221 */ /* 0x000fe40000010000 */
[-C--:B------:R-:W-:Y:S04]  /*da20*/  HMMA.16816.F32.BF16 R44, R84, R98.reuse, R44 ;  /* 0x00000062542c723c */ /* 0x080fe8000004182c */
[----:B------:R-:W-:Y:S02]  /*da30*/  FADD.FTZ R3, R140, R69 ;  /* 0x000000458c037221 */ /* 0x000fe40000010000 */
[----:B------:R-:W-:Y:S01]  /*da40*/  MUFU.EX2 R69, R164 ;  /* 0x000000a400457308 */ /* 0x000fe20000000800 */
[----:B------:R-:W-:Y:S01]  /*da50*/  FADD.FTZ R0, R127, R0 ;  /* 0x000000007f007221 */ /* 0x000fe20000010000 */
[C---:B------:R-:W-:Y:S01]  /*da60*/  HMMA.16816.F32.BF16 R48, R76.reuse, R98, R48 ;  /* 0x000000624c30723c */ /* 0x040fe20000041830 */
[----:B------:R-:W1:Y:S03]  /*da70*/  LDSM.16.MT88.4 R96, [R225+0x2000] ;  /* 0x00200000e160783b */ /* 0x000e660000004200 */
[----:B------:R-:W-:Y:S02]  /*da80*/  FADD.FTZ R68, R141, R71 ;  /* 0x000000478d447221 */ /* 0x000fe40000010000 */
[----:B------:R-:W-:Y:S02]  /*da90*/  FADD.FTZ R3, R122, R3 ;  /* 0x000000037a037221 */ /* 0x000fe40000010000 */
[-C--:B------:R-:W-:Y:S01]  /*daa0*/  HMMA.16816.F32.BF16 R52, R76, R88.reuse, R52 ;  /* 0x000000584c34723c */ /* 0x080fe20000041834 */
[----:B------:R-:W4:Y:S03]  /*dab0*/  MUFU.EX2 R71, R218 ;  /* 0x000000da00477308 */ /* 0x000f260000000800 */
[----:B------:R-:W-:Y:S02]  /*dac0*/  FADD.FTZ R68, R124, R68 ;  /* 0x000000447c447221 */ /* 0x000fe40000010000 */
[----:B------:R-:W-:Y:S02]  /*dad0*/  FADD.FTZ R100, R130, R0 ;  /* 0x0000000082647221 */ /* 0x000fe40000010000 */
[C---:B------:R-:W-:Y:S04]  /*dae0*/  HMMA.16816.F32.BF16 R56, R84.reuse, R88, R56 ;  /* 0x000000585438723c */ /* 0x040fe80000041838 */
[----:B------:R-:W-:Y:S02]  /*daf0*/  FADD.FTZ R2, R132, R68 ;  /* 0x0000004484027221 */ /* 0x000fe40000010000 */
[----:B------:R-:W-:Y:S01]  /*db00*/  LDSM.16.MT88.4 R132, [R224+0x3000] ;  /* 0x00300000e084783b */ /* 0x000fe20000004200 */
[----:B------:R-:W-:Y:S01]  /*db10*/  FADD.FTZ R0, R126, R3 ;  /* 0x000000037e007221 */ /* 0x000fe20000010000 */
[-C--:B------:R-:W-:Y:S04]  /*db20*/  HMMA.16816.F32.BF16 R60, R84, R90.reuse, R60 ;  /* 0x0000005a543c723c */ /* 0x080fe8000004183c */
[----:B------:R-:W-:Y:S02]  /*db30*/  FADD.FTZ R68, R146, R101 ;  /* 0x0000006592447221 */ /* 0x000fe40000010000 */
[----:B------:R-:W-:Y:S01]  /*db40*/  FADD.FTZ R3, R144, R100 ;  /* 0x0000006490037221 */ /* 0x000fe20000010000 */
[----:B------:R-:W-:Y:S01]  /*db50*/  F2FP.BF16.PACK_AB R84, R198, R160 ;  /* 0x000000a0c654723e */ /* 0x000fe200000010ff */
[----:B------:R-:W-:Y:S01]  /*db60*/  HMMA.16816.F32.BF16 R64, R76, R90, R64 ;  /* 0x0000005a4c40723c */ /* 0x000fe20000041840 */
[----:B------:R-:W1:Y:S03]  /*db70*/  LDSM.16.MT88.4 R88, [R227+0x2000] ;  /* 0x00200000e358783b */ /* 0x000e660000004200 */
[----:B------:R-:W-:Y:S01]  /*db80*/  F2FP.BF16.PACK_AB R86, R207, R204 ;  /* 0x000000cccf56723e */ /* 0x000fe200000010ff */
[----:B------:R-:W-:Y:S01]  /*db90*/  FADD.FTZ R68, R154, R68 ;  /* 0x000000449a447221 */ /* 0x000fe20000010000 */
[----:B------:R-:W-:Y:S01]  /*dba0*/  F2FP.BF16.PACK_AB R85, R168, R169 ;  /* 0x000000a9a855723e */ /* 0x000fe200000010ff */
[----:B------:R-:W-:Y:S01]  /*dbb0*/  FADD.FTZ R3, R153, R3 ;  /* 0x0000000399037221 */ /* 0x000fe20000010000 */
[----:B------:R-:W-:Y:S01]  /*dbc0*/  F2FP.BF16.PACK_AB R76, R202, R163 ;  /* 0x000000a3ca4c723e */ /* 0x000fe200000010ff */
[----:B------:R-:W-:Y:S03]  /*dbd0*/  FADD.FTZ R68, R139, R68 ;  /* 0x000000448b447221 */ /* 0x000fe60000010000 */
[----:B------:R-:W-:Y:S01]  /*dbe0*/  F2FP.BF16.PACK_AB R78, R212, R206 ;  /* 0x000000ced44e723e */ /* 0x000fe200000010ff */
[----:B------:R-:W-:Y:S01]  /*dbf0*/  FADD.FTZ R3, R138, R3 ;  /* 0x000000038a037221 */ /* 0x000fe20000010000 */
[----:B------:R-:W-:Y:S01]  /*dc00*/  F2FP.BF16.PACK_AB R77, R199, R162 ;  /* 0x000000a2c74d723e */ /* 0x000fe200000010ff */
[----:B------:R-:W-:Y:S01]  /*dc10*/  FADD.FTZ R2, R145, R2 ;  /* 0x0000000291027221 */ /* 0x000fe20000010000 */
[----:B------:R-:W-:Y:S01]  /*dc20*/  F2FP.BF16.PACK_AB R79, R209, R203 ;  /* 0x000000cbd14f723e */ /* 0x000fe200000010ff */
[----:B------:R-:W-:Y:S01]  /*dc30*/  FADD.FTZ R3, R208, R3 ;  /* 0x00000003d0037221 */ /* 0x000fe20000010000 */
[----:B------:R-:W-:Y:S01]  /*dc40*/  F2FP.BF16.PACK_AB R87, R171, R170 ;  /* 0x000000aaab57723e */ /* 0x000fe200000010ff */
[----:B------:R-:W-:Y:S01]  /*dc50*/  FADD.FTZ R2, R147, R2 ;  /* 0x0000000293027221 */ /* 0x000fe20000010000 */
[----:B----4-:R-:W-:Y:S01]  /*dc60*/  F2FP.BF16.PACK_AB R179, R69, R71 ;  /* 0x0000004745b3723e */ /* 0x010fe200000010ff */
[----:B------:R-:W-:Y:S02]  /*dc70*/  FADD.FTZ R0, R142, R0 ;  /* 0x000000008e007221 */ /* 0x000fe40000010000 */
[-C--:B------:R-:W-:Y:S03]  /*dc80*/  HMMA.16816.F32.BF16 R4, R76, R80.reuse, R4 ;  /* 0x000000504c04723c */ /* 0x080fe60000041804 */
[----:B------:R-:W-:Y:S02]  /*dc90*/  FADD.FTZ R2, R137, R2 ;  /* 0x0000000289027221 */ /* 0x000fe40000010000 */
[----:B------:R-:W-:Y:S02]  /*dca0*/  FADD.FTZ R0, R143, R0 ;  /* 0x000000008f007221 */ /* 0x000fe40000010000 */
[----:B------:R-:W-:Y:S01]  /*dcb0*/  FADD.FTZ R2, R159, R2 ;  /* 0x000000029f027221 */ /* 0x000fe20000010000 */
[C---:B------:R-:W-:Y:S04]  /*dcc0*/  HMMA.16816.F32.BF16 R8, R84.reuse, R80, R8 ;  /* 0x000000505408723c */ /* 0x040fe80000041808 */
[----:B------:R-:W-:Y:S02]  /*dcd0*/  FADD.FTZ R0, R152, R0 ;  /* 0x0000000098007221 */ /* 0x000fe40000010000 */
[----:B------:R-:W-:Y:S02]  /*dce0*/  IMAD.MOV.U32 R118, RZ, RZ, R70 ;  /* 0x000000ffff767224 */ /* 0x000fe400078e0046 */
[-C--:B------:R-:W-:Y:S04]  /*dcf0*/  HMMA.16816.F32.BF16 R12, R84, R82.reuse, R12 ;  /* 0x00000052540c723c */ /* 0x080fe8000004180c */
[----:B------:R-:W-:Y:S04]  /*dd00*/  FADD.FTZ R0, R156, R0 ;  /* 0x000000009c007221 */ /* 0x000fe80000010000 */
[C---:B------:R-:W-:Y:S01]  /*dd10*/  HMMA.16816.F32.BF16 R16, R76.reuse, R82, R16 ;  /* 0x000000524c10723c */ /* 0x040fe20000041810 */
[----:B------:R-:W4:Y:S07]  /*dd20*/  LDSM.16.MT88.4 R80, [R224+0x2800] ;  /* 0x00280000e050783b */ /* 0x000f2e0000004200 */
[-C--:B---3--:R-:W-:Y:S08]  /*dd30*/  HMMA.16816.F32.BF16 R20, R76, R92.reuse, R20 ;  /* 0x0000005c4c14723c */ /* 0x088ff00000041814 */
[C---:B------:R-:W-:Y:S08]  /*dd40*/  HMMA.16816.F32.BF16 R24, R84.reuse, R92, R24 ;  /* 0x0000005c5418723c */ /* 0x040ff00000041818 */
[-C--:B------:R-:W-:Y:S08]  /*dd50*/  HMMA.16816.F32.BF16 R28, R84, R94.reuse, R28 ;  /* 0x0000005e541c723c */ /* 0x080ff0000004181c */
[C---:B------:R-:W-:Y:S01]  /*dd60*/  HMMA.16816.F32.BF16 R32, R76.reuse, R94, R32 ;  /* 0x0000005e4c20723c */ /* 0x040fe20000041820 */
[----:B------:R-:W3:Y:S07]  /*dd70*/  LDSM.16.MT88.4 R92, [R228+0x2800] ;  /* 0x00280000e45c783b */ /* 0x000eee0000004200 */
        /* <DEDUP_REMOVED lines=10> */
[----:B------:R-:W1:Y:S03]  /*de20*/  LDSM.16.MT88.4 R88, [R227+0x2800] ;  /* 0x00280000e358783b */ /* 0x000e660000004200 */
[----:B------:R-:W-:Y:S02]  /*de30*/  F2FP.BF16.PACK_AB R85, R172, R173 ;  /* 0x000000adac55723e */ /* 0x000fe400000010ff */
[----:B------:R-:W-:Y:S02]  /*de40*/  F2FP.BF16.PACK_AB R86, R114, R184 ;  /* 0x000000b87256723e */ /* 0x000fe400000010ff */
[----:B------:R-:W-:Y:S04]  /*de50*/  F2FP.BF16.PACK_AB R76, R192, R195 ;  /* 0x000000c3c04c723e */ /* 0x000fe800000010ff */
[----:B------:R-:W-:Y:S02]  /*de60*/  F2FP.BF16.PACK_AB R77, R190, R191 ;  /* 0x000000bfbe4d723e */ /* 0x000fe400000010ff */
[----:B------:R-:W-:Y:S02]  /*de70*/  F2FP.BF16.PACK_AB R78, R187, R189 ;  /* 0x000000bdbb4e723e */ /* 0x000fe400000010ff */
[----:B------:R-:W-:Y:S02]  /*de80*/  F2FP.BF16.PACK_AB R79, R185, R186 ;  /* 0x000000bab94f723e */ /* 0x000fe400000010ff */
[----:B------:R-:W-:Y:S05]  /*de90*/  F2FP.BF16.PACK_AB R87, R112, R113 ;  /* 0x000000717057723e */ /* 0x000fea00000010ff */
[-C--:B----4-:R-:W-:Y:S08]  /*dea0*/  HMMA.16816.F32.BF16 R4, R76, R80.reuse, R4 ;  /* 0x000000504c04723c */ /* 0x090ff00000041804 */
[C---:B------:R-:W-:Y:S01]  /*deb0*/  HMMA.16816.F32.BF16 R8, R84.reuse, R80, R8 ;  /* 0x000000505408723c */ /* 0x040fe20000041808 */
[----:B------:R4:W1:Y:S07]  /*dec0*/  MUFU.EX2 R80, R167 ;  /* 0x000000a700507308 */ /* 0x00086e0000000800 */
[-C--:B------:R-:W-:Y:S03]  /*ded0*/  HMMA.16816.F32.BF16 R12, R84, R82.reuse, R12 ;  /* 0x00000052540c723c */ /* 0x080fe6000004180c */
[----:B------:R-:W-:Y:S05]  /*dee0*/  MUFU.EX2 R81, R219 ;  /* 0x000000db00517308 */ /* 0x000fea0000000800 */
[C---:B------:R-:W-:Y:S05]  /*def0*/  HMMA.16816.F32.BF16 R16, R76.reuse, R82, R16 ;  /* 0x000000524c10723c */ /* 0x040fea0000041810 */
[----:B------:R-:W2:Y:S03]  /*df00*/  MUFU.EX2 R82, R220 ;  /* 0x000000dc00527308 */ /* 0x000ea60000000800 */
[-C--:B---3--:R-:W-:Y:S01]  /*df10*/  HMMA.16816.F32.BF16 R20, R76, R92.reuse, R20 ;  /* 0x0000005c4c14723c */ /* 0x088fe20000041814 */
[----:B----4-:R-:W3:Y:S03]  /*df20*/  LDSM.16.MT88.4 R164, [R225+0x3000] ;  /* 0x00300000e1a4783b */ /* 0x010ee60000004200 */
[----:B-1----:R-:W-:Y:S04]  /*df30*/  F2FP.BF16.PACK_AB R178, R75, R80 ;  /* 0x000000504bb2723e */ /* 0x002fe800000010ff */
[C---:B------:R-:W-:Y:S08]  /*df40*/  HMMA.16816.F32.BF16 R24, R84.reuse, R92, R24 ;  /* 0x0000005c5418723c */ /* 0x040ff00000041818 */
[-C--:B------:R-:W-:Y:S04]  /*df50*/  HMMA.16816.F32.BF16 R28, R84, R94.reuse, R28 ;  /* 0x0000005e541c723c */ /* 0x080fe8000004181c */
[----:B--2---:R-:W-:Y:S04]  /*df60*/  F2FP.BF16.PACK_AB R177, R81, R82 ;  /* 0x0000005251b1723e */ /* 0x004fe800000010ff */
[C---:B------:R-:W-:Y:S04]  /*df70*/  HMMA.16816.F32.BF16 R32, R76.reuse, R94, R32 ;  /* 0x0000005e4c20723c */ /* 0x040fe80000041820 */
[----:B------:R-:W-:Y:S02]  /*df80*/  ISETP.GT.AND P0, PT, R196, R115, PT ;  /* 0x00000073c400720c */ /* 0x000fe40003f04270 */
[----:B------:R-:W-:Y:S02]  /*df90*/  MOV R196, R242 ;  /* 0x000000f200c47202 */ /* 0x000fe40000000f00 */
        /* <DEDUP_REMOVED lines=8> */
[-C--:B------:R-:W-:Y:S01]  /*e020*/  HMMA.16816.F32.BF16 R124, R180, R132.reuse, R4 ;  /* 0x00000084b47c723c */ /* 0x080fe20000041804 */
[----:B------:R-:W1:Y:S07]  /*e030*/  LDSM.16.MT88.4 R4, [R227+0x3000] ;  /* 0x00300000e304783b */ /* 0x000e6e0000004200 */
[C---:B------:R-:W-:Y:S07]  /*e040*/  HMMA.16816.F32.BF16 R120, R176.reuse, R132, R8 ;  /* 0x00000084b078723c */ /* 0x040fee0000041808 */
[----:B------:R-:W-:Y:S01]  /*e050*/  FADD.FTZ R8, R155, R68 ;  /* 0x000000449b087221 */ /* 0x000fe20000010000 */
[-C--:B------:R-:W-:Y:S04]  /*e060*/  HMMA.16816.F32.BF16 R128, R176, R134.reuse, R12 ;  /* 0x00000086b080723c */ /* 0x080fe8000004180c */
        /* <DEDUP_REMOVED lines=23> */
[-C--:B---3--:R-:W-:Y:S03]  /*e1e0*/  HMMA.16816.F32.BF16 R152, R180, R164.reuse, R36 ;  /* 0x000000a4b498723c */ /* 0x088fe60000041824 */
        /* <DEDUP_REMOVED lines=15> */
[-C--:B-1----:R-:W-:Y:S03]  /*e2e0*/  HMMA.16816.F32.BF16 R168, R180, R4.reuse, R52 ;  /* 0x00000004b4a8723c */ /* 0x082fe60000041834 */
        /* <DEDUP_REMOVED lines=28> */
[----:B------:R-:W-:Y:S02]  /*e4b0*/  FADD.FTZ R2, R75, R2 ;  /* 0x000000024b027221 */ /* 0x000fe40000010000 */
[----:B------:R-:W-:Y:S01]  /*e4c0*/  FADD.FTZ R0, R69, R0 ;  /* 0x0000000045007221 */ /* 0x000fe20000010000 */
[----:B------:R1:W-:Y:S04]  /*e4d0*/  STL [R1+0x18], R3 ;  /* 0x0000180301007387 */ /* 0x0003e80000100800 */
[----:B------:R2:W-:Y:S04]  /*e4e0*/  STL [R1+0x14], R2 ;  /* 0x0000140201007387 */ /* 0x0005e80000100800 */
[----:B------:R2:W-:Y:S01]  /*e4f0*/  STL [R1+0x1c], R0 ;  /* 0x00001c0001007387 */ /* 0x0005e20000100800 */
[----:B-1----:R-:W-:Y:S01]  /*e500*/  IMAD.MOV.U32 R3, RZ, RZ, R74 ;  /* 0x000000ffff037224 */ /* 0x002fe200078e004a */
[----:B------:R-:W-:-:S05]  /*e510*/  @P0 BRA `(.L_x_518) ;  /* 0xffff9de000000947 */ /* 0x000fca000383ffff */
.L_x_517:
[----:B-1----:R-:W-:-:S13]  /*e520*/  ISETP.GE.AND P0, PT, R242, RZ, PT ;  /* 0x000000fff200720c */ /* 0x002fda0003f06270 */
[----:B------:R-:W-:Y:S05]  /*e530*/  @!P0 BRA `(.L_x_519) ;  /* 0x0000557000008947 */ /* 0x000fea0003800000 */
[----:B------:R-:W-:Y:S01]  /*e540*/  IMAD.MOV.U32 R3, RZ, RZ, R73 ;  /* 0x000000ffff037224 */ /* 0x000fe200078e0049 */
[----:B------:R-:W-:Y:S01]  /*e550*/  MOV R117, R70 ;  /* 0x0000004600757202 */ /* 0x000fe20000000f00 */
[----:B--2---:R-:W-:Y:S01]  /*e560*/  IMAD.MOV.U32 R2, RZ, RZ, R74 ;  /* 0x000000ffff027224 */ /* 0x004fe200078e004a */
[----:B------:R-:W-:Y:S02]  /*e570*/  MOV R116, R72 ;  /* 0x0000004800747202 */ /* 0x000fe40000000f00 */
.L_x_520:
[----:B--2---:R-:W2:Y:S01]  /*e580*/  LDL R76, [R1+0x40] ;  /* 0x00004000014c7983 */ /* 0x004ea20000100800 */
[----:B------:R-:W-:Y:S04]  /*e590*/  DEPBAR.LE SB0, 0x0 ;  /* 0x000080000000791a */ /* 0x000fe80000000000 */
[----:B------:R-:W3:Y:S01]  /*e5a0*/  LDL.64 R74, [R1+0x38] ;  /* 0x00003800014a7983 */ /* 0x000ee20000100a00 */
[----:B------:R-:W-:Y:S01]  /*e5b0*/  WARPSYNC 0xffffffff ;  /* 0xffffffff00007948 */ /* 0x000fe20003800000 */
[----:B------:R-:W-:Y:S01]  /*e5c0*/  SHF.R.S32.HI R0, RZ, 0x1f, R242 ;  /* 0x0000001fff007819 */ /* 0x000fe200000114f2 */
[----:B------:R-:W-:Y:S01]  /*e5d0*/  IMAD.WIDE.U32 R72, R242, c[0x0][0x208], RZ ;  /* 0x00008200f2487a25 */ /* 0x000fe200078e00ff */
[----:B------:R-:W-:Y:S02]  /*e5e0*/  MOV R78, c[0x0][0x208] ;  /* 0x00008200004e7a02 */ /* 0x000fe40000000f00 */
[----:B------:R-:W-:Y:S01]  /*e5f0*/  BAR.SYNC.DEFER_BLOCKING 0x0 ;  /* 0x0000000000007b1d */ /* 0x000fe20000010000 */
[----:B------:R-:W-:Y:S01]  /*e600*/  IMAD R0, R0, c[0x0][0x208], RZ ;  /* 0x0000820000007a24 */ /* 0x000fe200078e02ff */
[----:B------:R-:W-:Y:S02]  /*e610*/  SHF.L.U32 R104, R78, 0x5, RZ ;  /* 0x000000054e687819 */ /* 0x000fe400000006ff */
[----:B------:R-:W-:Y:S01]  /*e620*/  MOV R246, 0x5 ;  /* 0x0000000500f67802 */ /* 0x000fe20000000f00 */
[----:B------:R-:W-:Y:S03]  /*e630*/  IMAD R0, R242, c[0x0][0x20c], R0 ;  /* 0x00008300f2007a24 */ /* 0x000fe600078e0200 */
[----:B-----5:R-:W-:Y:S02]  /*e640*/  STL [R1+0x8c], R230 ;  /* 0x00008ce601007387 */ /* 0x020fe40000100800 */
[----:B------:R-:W-:Y:S02]  /*e650*/  IADD3 R0, R73, R0, RZ ;  /* 0x0000000049007210 */ /* 0x000fe40007ffe0ff */
[----:B------:R-:W-:Y:S03]  /*e660*/  STL [R1+0x90], R119 ;  /* 0x0000907701007387 */ /* 0x000fe60000100800 */
[----:B------:R-:W-:Y:S01]  /*e670*/  IMAD R0, R0, 0x70, RZ ;  /* 0x0000007000007824 */ /* 0x000fe200078e02ff */
[----:B------:R-:W-:Y:S04]  /*e680*/  STL [R1+0x94], R234 ;  /* 0x000094ea01007387 */ /* 0x000fe80000100800 */
[----:B------:R-:W-:Y:S04]  /*e690*/  STL [R1+0x98], R233 ;  /* 0x000098e901007387 */ /* 0x000fe80000100800 */
[----:B------:R-:W-:Y:S08]  /*e6a0*/  LDSM.16.M88.4 R112, [R230] ;  /* 0x00000000e670783b */ /* 0x000ff00000000200 */
[----:B------:R-:W1:Y:S08]  /*e6b0*/  LDSM.16.M88.4 R16, [R119] ;  /* 0x000000007710783b */ /* 0x000e700000000200 */
[----:B------:R-:W4:Y:S08]  /*e6c0*/  LDSM.16.M88.4 R108, [R230+0x2000] ;  /* 0x00200000e66c783b */ /* 0x000f300000000200 */
[----:B------:R-:W1:Y:S08]  /*e6d0*/  LDSM.16.M88.4 R32, [R119+0x800] ;  /* 0x000800007720783b */ /* 0x000e700000000200 */
[----:B------:R-:W1:Y:S08]  /*e6e0*/  LDSM.16.M88.4 R48, [R119+0x1000] ;  /* 0x001000007730783b */ /* 0x000e700000000200 */
[----:B------:R-:W1:Y:S08]  /*e6f0*/  LDSM.16.M88.4 R64, [R119+0x1800] ;  /* 0x001800007740783b */ /* 0x000e700000000200 */
[----:B------:R-:W1:Y:S08]  /*e700*/  LDSM.16.M88.4 R80, [R119+0x2000] ;  /* 0x002000007750783b */ /* 0x000e700000000200 */
[----:B------:R-:W1:Y:S08]  /*e710*/  LDSM.16.M88.4 R96, [R119+0x2800] ;  /* 0x002800007760783b */ /* 0x000e700000000200 */
[----:B------:R-:W1:Y:S08]  /*e720*/  LDSM.16.M88.4 R184, [R119+0x3000] ;  /* 0x0030000077b8783b */ /* 0x000e700000000200 */
[----:B------:R-:W-:Y:S08]  /*e730*/  LDSM.16.M88.4 R188, [R233] ;  /* 0x00000000e9bc783b */ /* 0x000ff00000000200 */
[----:B------:R-:W1:Y:S08]  /*e740*/  LDSM.16.M88.4 R192, [R234] ;  /* 0x00000000eac0783b */ /* 0x000e700000000200 */
[----:B------:R-:W1:Y:S08]  /*e750*/  LDSM.16.M88.4 R196, [R233+0x2000] ;  /* 0x00200000e9c4783b */ /* 0x000e700000000200 */
[----:B------:R-:W1:Y:S08]  /*e760*/  LDSM.16.M88.4 R200, [R240] ;  /* 0x00000000f0c8783b */ /* 0x000e700000000200 */
[----:B------:R-:W1:Y:S08]  /*e770*/  LDSM.16.M88.4 R204, [R239] ;  /* 0x00000000efcc783b */ /* 0x000e700000000200 */
[----:B------:R-:W1:Y:S08]  /*e780*/  LDSM.16.M88.4 R208, [R238] ;  /* 0x00000000eed0783b */ /* 0x000e700000000200 */
[----:B------:R-:W2:Y:S08]  /*e790*/  LDSM.16.M88.4 R212, [R237] ;  /* 0x00000000edd4783b */ /* 0x000eb00000000200 */
[----:B------:R-:W2:Y:S08]  /*e7a0*/  LDSM.16.M88.4 R216, [R236] ;  /* 0x00000000ecd8783b */ /* 0x000eb00000000200 */
[----:B------:R-:W2:Y:S08]  /*e7b0*/  LDSM.16.M88.4 R220, [R235] ;  /* 0x00000000ebdc783b */ /* 0x000eb00000000200 */
        /* <DEDUP_REMOVED lines=16> */
[C---:B------:R-:W-:Y:S04]  /*e8c0*/  HMMA.16816.F32.BF16 R56, R108.reuse, R64, RZ ;  /* 0x000000406c38723c */ /* 0x040fe800000418ff */
[----:B--2---:R-:W-:Y:S04]  /*e8d0*/  MOV R77, R76 ;  /* 0x0000004c004d7202 */ /* 0x004fe80000000f00 */
[-C--:B------:R-:W-:Y:S01]  /*e8e0*/  HMMA.16816.F32.BF16 R60, R108, R66.reuse, RZ ;  /* 0x000000426c3c723c */ /* 0x080fe200000418ff */
[----:B---3--:R-:W-:Y:S07]  /*e8f0*/  MOV R76, R74 ;  /* 0x0000004a004c7202 */ /* 0x008fee0000000f00 */
[C---:B------:R-:W-:Y:S04]  /*e900*/  HMMA.16816.F32.BF16 R64, R112.reuse, R66, RZ ;  /* 0x000000427040723c */ /* 0x040fe800000418ff */
[----:B------:R-:W-:Y:S04]  /*e910*/  IMAD.WIDE.U32 R76, R72, 0x70, R76 ;  /* 0x00000070484c7825 */ /* 0x000fe800078e004c */
[-C--:B------:R-:W-:Y:S01]  /*e920*/  HMMA.16816.F32.BF16 R68, R112, R80.reuse, RZ ;  /* 0x000000507044723c */ /* 0x080fe200000418ff */
[----:B------:R-:W-:Y:S03]  /*e930*/  LEA R90, P0, R76, c[0x0][0x1f8], 0x1 ;  /* 0x00007e004c5a7a11 */ /* 0x000fe600078008ff */
[----:B------:R-:W-:Y:S02]  /*e940*/  IADD3 R0, R77, R0, RZ ;  /* 0x000000004d007210 */ /* 0x000fe40007ffe0ff */
[----:B------:R-:W-:Y:S02]  /*e950*/  IADD3 R88, P1, R90, R104, RZ ;  /* 0x000000685a587210 */ /* 0x000fe40007f3e0ff */
[----:B------:R-:W-:Y:S01]  /*e960*/  LEA.HI.X R91, R76, c[0x0][0x1fc], R0, 0x1, P0 ;  /* 0x00007f004c5b7a11 */ /* 0x000fe200000f0c00 */
[C---:B------:R-:W-:Y:S03]  /*e970*/  HMMA.16816.F32.BF16 R72, R108.reuse, R80, RZ ;  /* 0x000000506c48723c */ /* 0x040fe600000418ff */
[----:B------:R-:W-:Y:S01]  /*e980*/  SHF.L.U64.HI R0, R78, R246, c[0x0][0x20c] ;  /* 0x000083004e007619 */ /* 0x000fe200000102f6 */
[----:B------:R-:W-:Y:S01]  /*e990*/  @!PT LDS RZ, [RZ] ;  /* 0x00000000fffff984 */ /* 0x000fe20000000800 */
[----:B------:R-:W-:Y:S01]  /*e9a0*/  @!PT LDS RZ, [RZ] ;  /* 0x00000000fffff984 */ /* 0x000fe20000000800 */
[----:B------:R-:W-:Y:S01]  /*e9b0*/  @!PT LDS RZ, [RZ] ;  /* 0x00000000fffff984 */ /* 0x000fe20000000800 */
[----:B------:R1:W-:Y:S01]  /*e9c0*/  LDGSTS.E.BYPASS.LTC128B.128 [R241+0x100], [R90.64], !P6 ;  /* 0x001000005af17fae */ /* 0x0003e2000f101d48 */
[----:B------:R-:W-:Y:S02]  /*e9d0*/  IADD3 R94, P0, R88, R104, RZ ;  /* 0x00000068585e7210 */ /* 0x000fe40007f1e0ff */
[----:B------:R-:W-:Y:S01]  /*e9e0*/  IADD3.X R89, R91, R0, RZ, P1, !PT ;  /* 0x000000005b597210 */ /* 0x000fe20000ffe4ff */
[-C--:B------:R-:W-:Y:S01]  /*e9f0*/  HMMA.16816.F32.BF16 R76, R108, R82.reuse, RZ ;  /* 0x000000526c4c723c */ /* 0x080fe200000418ff */
[----:B------:R-:W-:Y:S03]  /*ea00*/  IADD3 R92, P1, R94, R104, RZ ;  /* 0x000000685e5c7210 */ /* 0x000fe60007f3e0ff */
[----:B------:R1:W-:Y:S01]  /*ea10*/  LDGSTS.E.BYPASS.LTC128B.128 [R241+0x900], [R88.64], !P6 ;  /* 0x0090000058f17fae */ /* 0x0003e2000f101d48 */
[----:B------:R-:W-:Y:S02]  /*ea20*/  IADD3.X R95, R89, R0, RZ, P0, !PT ;  /* 0x00000000595f7210 */ /* 0x000fe400007fe4ff */
[----:B------:R-:W-:Y:S01]  /*ea30*/  IADD3 R102, P0, R92, R104, RZ ;  /* 0x000000685c667210 */ /* 0x000fe20007f1e0ff */
[C---:B------:R-:W-:Y:S04]  /*ea40*/  HMMA.16816.F32.BF16 R80, R112.reuse, R82, RZ ;  /* 0x000000527050723c */ /* 0x040fe800000418ff */
[----:B------:R2:W-:Y:S01]  /*ea50*/  LDGSTS.E.BYPASS.LTC128B.128 [R241+0x1100], [R94.64], !P6 ;  /* 0x011000005ef17fae */ /* 0x0005e2000f101d48 */
[-C--:B------:R-:W-:Y:S03]  /*ea60*/  IADD3.X R93, R95, R0.reuse, RZ, P1, !PT ;  /* 0x000000005f5d7210 */ /* 0x080fe60000ffe4ff */
[-C--:B------:R-:W-:Y:S01]  /*ea70*/  HMMA.16816.F32.BF16 R84, R112, R96.reuse, RZ ;  /* 0x000000607054723c */ /* 0x080fe200000418ff */
[----:B------:R-:W-:Y:S03]  /*ea80*/  IADD3.X R103, R93, R0, RZ, P0, !PT ;  /* 0x000000005d677210 */ /* 0x000fe600007fe4ff */
[----:B------:R2:W-:Y:S01]  /*ea90*/  LDGSTS.E.BYPASS.LTC128B.128 [R241+0x1900], [R92.64], !P6 ;  /* 0x019000005cf17fae */ /* 0x0005e2000f101d48 */
[----:B------:R-:W-:Y:S04]  /*eaa0*/  IADD3 R100, P0, R102, R104, RZ ;  /* 0x0000006866647210 */ /* 0x000fe80007f1e0ff */
[----:B------:R-:W-:Y:S03]  /*eab0*/  IADD3.X R101, R103, R0, RZ, P0, !PT ;  /* 0x0000000067657210 */ /* 0x000fe600007fe4ff */
[----:B------:R3:W-:Y:S01]  /*eac0*/  LDGSTS.E.BYPASS.LTC128B.128 [R241+0x2100], [R102.64], !P6 ;  /* 0x0210000066f17fae */ /* 0x0007e2000f101d48 */
[C---:B-1----:R-:W-:Y:S07]  /*ead0*/  HMMA.16816.F32.BF16 R88, R108.reuse, R96, RZ ;  /* 0x000000606c58723c */ /* 0x042fee00000418ff */
[----:B------:R1:W-:Y:S01]  /*eae0*/  LDGSTS.E.BYPASS.LTC128B.128 [R241+0x2900], [R100.64], !P6 ;  /* 0x0290000064f17fae */ /* 0x0003e2000f101d48 */
[-C--:B--2---:R-:W-:Y:S01]  /*eaf0*/  HMMA.16816.F32.BF16 R92, R108, R98.reuse, RZ ;  /* 0x000000626c5c723c */ /* 0x084fe200000418ff */
[----:B---3--:R-:W-:Y:S07]  /*eb00*/  IADD3 R102, P0, R100, R104, RZ ;  /* 0x0000006864667210 */ /* 0x008fee0007f1e0ff */
[C---:B------:R-:W-:Y:S04]  /*eb10*/  HMMA.16816.F32.BF16 R96, R112.reuse, R98, RZ ;  /* 0x000000627060723c */ /* 0x040fe800000418ff */
[----:B------:R-:W-:Y:S02]  /*eb20*/  IADD3.X R103, R101, R0, RZ, P0, !PT ;  /* 0x0000000065677210 */ /* 0x000fe400007fe4ff */
[C---:B------:R-:W-:Y:S02]  /*eb30*/  ISETP.GT.AND P0, PT, R242.reuse, RZ, PT ;  /* 0x000000fff200720c */ /* 0x040fe40003f04270 */
[----:B------:R-:W-:Y:S01]  /*eb40*/  IADD3 R242, R242, -0x1, RZ ;  /* 0xfffffffff2f27810 */ /* 0x000fe20007ffe0ff */
[----:B------:R1:W-:Y:S08]  /*eb50*/  LDGSTS.E.BYPASS.LTC128B.128 [R241+0x3100], [R102.64], !P6 ;  /* 0x0310000066f17fae */ /* 0x0003f0000f101d48 */
[----:B------:R-:W0:Y:S01]  /*eb60*/  LDGDEPBAR ;  /* 0x00000000000079af */ /* 0x000e220000000000 */
[-C--:B-1----:R-:W-:Y:S08]  /*eb70*/  HMMA.16816.F32.BF16 R100, R112, R184.reuse, RZ ;  /* 0x000000b87064723c */ /* 0x082ff000000418ff */
[C---:B------:R-:W-:Y:S08]  /*eb80*/  HMMA.16816.F32.BF16 R104, R108.reuse, R184, RZ ;  /* 0x000000b86c68723c */ /* 0x040ff000000418ff */
[-C--:B------:R-:W-:Y:S08]  /*eb90*/  HMMA.16816.F32.BF16 R108, R108, R186.reuse, RZ ;  /* 0x000000ba6c6c723c */ /* 0x080ff000000418ff */
[----:B------:R-:W-:Y:S01]  /*eba0*/  HMMA.16816.F32.BF16 R112, R112, R186, RZ ;  /* 0x000000ba7070723c */ /* 0x000fe200000418ff */
[----:B------:R-:W-:Y:S07]  /*ebb0*/  LDSM.16.M88.4 R184, [R231] ;  /* 0x00000000e7b8783b */ /* 0x000fee0000000200 */
[-C--:B------:R-:W-:Y:S08]  /*ebc0*/  HMMA.16816.F32.BF16 R4, R188, R192.reuse, R4 ;  /* 0x000000c0bc04723c */ /* 0x080ff00000041804 */
[C---:B------:R-:W-:Y:S08]  /*ebd0*/  HMMA.16816.F32.BF16 R8, R196.reuse, R192, R8 ;  /* 0x000000c0c408723c */ /* 0x040ff00000041808 */
[-C--:B------:R-:W-:Y:S08]  /*ebe0*/  HMMA.16816.F32.BF16 R12, R196, R194.reuse, R12 ;  /* 0x000000c2c40c723c */ /* 0x080ff0000004180c */
[C---:B------:R-:W-:Y:S01]  /*ebf0*/  HMMA.16816.F32.BF16 R16, R188.reuse, R194, R16 ;  /* 0x000000c2bc10723c */ /* 0x040fe20000041810 */
[----:B------:R-:W1:Y:S07]  /*ec00*/  LDSM.16.M88.4 R192, [R229] ;  /* 0x00000000e5c0783b */ /* 0x000e6e0000000200 */
        /* <DEDUP_REMOVED lines=19> */
[----:B------:R-:W-:Y:S07]  /*ed40*/  LDSM.16.M88.4 R212, [R232] ;  /* 0x00000000e8d4783b */ /* 0x000fee0000000200 */
        /* <DEDUP_REMOVED lines=67> */
[----:B------:R1:W-:Y:S10]  /*f180*/  MUFU.TANH R185, R7 ;  /* 0x0000000700b97308 */ /* 0x0003f40000002400 */
[----:B------:R-:W-:Y:S10]  /*f190*/  MUFU.TANH R13, R13 ;  /* 0x0000000d000d7308 */ /* 0x000ff40000002400 */
[----:B------:R-:W3:Y:S01]  /*f1a0*/  MUFU.TANH R193, R8 ;  /* 0x0000000800c17308 */ /* 0x000ee20000002400 */
[----:B-1----:R-:W1:Y:S09]  /*f1b0*/  LDSM.16.M88.4 R4, [R226+0x800] ;  /* 0x00080000e204783b */ /* 0x002e720000000200 */
[----:B------:R-:W-:Y:S10]  /*f1c0*/  MUFU.TANH R14, R14 ;  /* 0x0000000e000e7308 */ /* 0x000ff40000002400 */
[----:B------:R-:W4:Y:S10]  /*f1d0*/  MUFU.TANH R192, R9 ;  /* 0x0000000900c07308 */ /* 0x000f340000002400 */
[----:B------:R-:W-:Y:S10]  /*f1e0*/  MUFU.TANH R15, R15 ;  /* 0x0000000f000f7308 */ /* 0x000ff40000002400 */
[----:B------:R-:W-:Y:S01]  /*f1f0*/  MUFU.TANH R195, R10 ;  /* 0x0000000a00c37308 */ /* 0x000fe20000002400 */
[-C--:B-1----:R-:W-:Y:S09]  /*f200*/  HMMA.16816.F32.BF16 R20, R212, R4.reuse, R20 ;  /* 0x00000004d414723c */ /* 0x082ff20000041814 */
[----:B------:R1:W-:Y:S01]  /*f210*/  MUFU.TANH R194, R11 ;  /* 0x0000000b00c27308 */ /* 0x0003e20000002400 */
[C---:B------:R-:W-:Y:S09]  /*f220*/  HMMA.16816.F32.BF16 R24, R188.reuse, R4, R24 ;  /* 0x00000004bc18723c */ /* 0x040ff20000041818 */
[----:B------:R-:W2:Y:S01]  /*f230*/  MUFU.TANH R18, R18 ;  /* 0x0000001200127308 */ /* 0x000ea20000002400 */
[-C--:B------:R-:W-:Y:S04]  /*f240*/  HMMA.16816.F32.BF16 R28, R188, R6.reuse, R28 ;  /* 0x00000006bc1c723c */ /* 0x080fe8000004181c */
[----:B------:R-:W-:Y:S04]  /*f250*/  FMUL.FTZ R22, R22, c[0x0][0x320] ;  /* 0x0000c80016167a20 */ /* 0x000fe80000410000 */
[C---:B------:R-:W-:Y:S01]  /*f260*/  HMMA.16816.F32.BF16 R32, R212.reuse, R6, R32 ;  /* 0x00000006d420723c */ /* 0x040fe20000041820 */
[----:B------:R-:W-:Y:S01]  /*f270*/  MUFU.TANH R16, R16 ;  /* 0x0000001000107308 */ /* 0x000fe20000002400 */
[----:B------:R-:W-:Y:S02]  /*f280*/  LDSM.16.M88.4 R4, [R226+0x1800] ;  /* 0x00180000e204783b */ /* 0x000fe40000000200 */
[----:B------:R-:W-:Y:S02]  /*f290*/  FMUL.FTZ R20, R20, c[0x0][0x320] ;  /* 0x0000c80014147a20 */ /* 0x000fe40000410000 */
[----:B------:R-:W-:Y:S02]  /*f2a0*/  FMUL.FTZ R23, R23, c[0x0][0x320] ;  /* 0x0000c80017177a20 */ /* 0x000fe40000410000 */
[----:B------:R-:W-:Y:S02]  /*f2b0*/  FMUL.FTZ R21, R21, c[0x0][0x320] ;  /* 0x0000c80015157a20 */ /* 0x000fe40000410000 */
[----:B-1----:R-:W1:Y:S01]  /*f2c0*/  LDSM.16.M88.4 R8, [R226+0x1000] ;  /* 0x00100000e208783b */ /* 0x002e620000000200 */
        /* <DEDUP_REMOVED lines=14> */
[----:B------:R-:W-:Y:S07]  /*f3b0*/  FMUL.FTZ R31, R31, c[0x0][0x320] ;  /* 0x0000c8001f1f7a20 */ /* 0x000fee0000410000 */
[----:B------:R-:W-:Y:S01]  /*f3c0*/  MUFU.TANH R30, R30 ;  /* 0x0000001e001e7308 */ /* 0x000fe20000002400 */
[-C--:B-1----:R-:W-:Y:S09]  /*f3d0*/  HMMA.16816.F32.BF16 R36, R212, R8.reuse, R36 ;  /* 0x00000008d424723c */ /* 0x082ff20000041824 */
[----:B------:R-:W1:Y:S01]  /*f3e0*/  MUFU.TANH R22, R22 ;  /* 0x0000001600167308 */ /* 0x000e620000002400 */
[C---:B------:R-:W-:Y:S09]  /*f3f0*/  HMMA.16816.F32.BF16 R40, R188.reuse, R8, R40 ;  /* 0x00000008bc28723c */ /* 0x040ff20000041828 */
[----:B------:R-:W-:Y:S01]  /*f400*/  MUFU.TANH R20, R20 ;  /* 0x0000001400147308 */ /* 0x000fe20000002400 */
[-C--:B------:R-:W-:Y:S09]  /*f410*/  HMMA.16816.F32.BF16 R44, R188, R10.reuse, R44 ;  /* 0x0000000abc2c723c */ /* 0x080ff2000004182c */
[----:B------:R-:W1:Y:S01]  /*f420*/  MUFU.TANH R23, R23 ;  /* 0x0000001700177308 */ /* 0x000e620000002400 */
[C---:B------:R-:W-:Y:S01]  /*f430*/  HMMA.16816.F32.BF16 R48, R212.reuse, R10, R48 ;  /* 0x0000000ad430723c */ /* 0x040fe20000041830 */
[----:B------:R-:W1:Y:S03]  /*f440*/  LDSM.16.M88.4 R8, [R226+0x2000] ;  /* 0x00200000e208783b */ /* 0x000e660000000200 */
[----:B------:R-:W-:Y:S02]  /*f450*/  FMUL.FTZ R38, R38, c[0x0][0x320] ;  /* 0x0000c80026267a20 */ /* 0x000fe40000410000 */
[----:B------:R-:W-:Y:S03]  /*f460*/  FMUL.FTZ R36, R36, c[0x0][0x320] ;  /* 0x0000c80024247a20 */ /* 0x000fe60000410000 */
[----:B------:R-:W1:Y:S01]  /*f470*/  MUFU.TANH R24, R24 ;  /* 0x0000001800187308 */ /* 0x000e620000002400 */
[-C--:B------:R-:W-:Y:S03]  /*f480*/  HMMA.16816.F32.BF16 R52, R212, R4.reuse, R52 ;  /* 0x00000004d434723c */ /* 0x080fe60000041834 */
[----:B------:R-:W-:Y:S02]  /*f490*/  FMUL.FTZ R39, R39, c[0x0][0x320] ;  /* 0x0000c80027277a20 */ /* 0x000fe40000410000 */
[----:B------:R-:W-:Y:S03]  /*f4a0*/  FMUL.FTZ R37, R37, c[0x0][0x320] ;  /* 0x0000c80025257a20 */ /* 0x000fe60000410000 */
[C---:B------:R-:W-:Y:S01]  /*f4b0*/  HMMA.16816.F32.BF16 R56, R188.reuse, R4, R56 ;  /* 0x00000004bc38723c */ /* 0x040fe20000041838 */
[----:B------:R-:W1:Y:S03]  /*f4c0*/  MUFU.TANH R21, R21 ;  /* 0x0000001500157308 */ /* 0x000e660000002400 */
[----:B------:R-:W-:Y:S02]  /*f4d0*/  FMUL.FTZ R47, R47, c[0x0][0x320] ;  /* 0x0000c8002f2f7a20 */ /* 0x000fe40000410000 */
[----:B------:R-:W-:Y:S02]  /*f4e0*/  FMUL.FTZ R40, R40, c[0x0][0x320] ;  /* 0x0000c80028287a20 */ /* 0x000fe40000410000 */
[-C--:B------:R-:W-:Y:S03]  /*f4f0*/  HMMA.16816.F32.BF16 R60, R188, R6.reuse, R60 ;  /* 0x00000006bc3c723c */ /* 0x080fe6000004183c */
[----:B------:R-:W2:Y:S01]  /*f500*/  MUFU.TANH R25, R25 ;  /* 0x0000001900197308 */ /* 0x000ea20000002400 */
[----:B------:R-:W-:Y:S02]  /*f510*/  FMUL.FTZ R50, R50, c[0x0][0x320] ;  /* 0x0000c80032327a20 */ /* 0x000fe40000410000 */
[----:B------:R-:W-:Y:S02]  /*f520*/  FMUL.FTZ R48, R48, c[0x0][0x320] ;  /* 0x0000c80030307a20 */ /* 0x000fe40000410000 */
[C---:B------:R-:W-:Y:S01]  /*f530*/  HMMA.16816.F32.BF16 R64, R212.reuse, R6, R64 ;  /* 0x00000006d440723c */ /* 0x040fe20000041840 */
[----:B------:R-:W2:Y:S03]  /*f540*/  LDSM.16.M88.4 R4, [R226+0x2800] ;  /* 0x00280000e204783b */ /* 0x000ea60000000200 */
[----:B------:R-:W-:Y:S01]  /*f550*/  FMUL.FTZ R55, R55, c[0x0][0x320] ;  /* 0x0000c80037377a20 */ /* 0x000fe20000410000 */
        /* <DEDUP_REMOVED lines=17> */
[----:B------:R-:W1:Y:S01]  /*f670*/  MUFU.TANH R35, R35 ;  /* 0x0000002300237308 */ /* 0x000e620000002400 */
[----:B------:R-:W1:Y:S01]  /*f680*/  LDSM.16.M88.4 R8, [R226+0x3000] ;  /* 0x00300000e208783b */ /* 0x000e620000000200 */
[----:B------:R-:W-:Y:S04]  /*f690*/  DEPBAR.LE SB0, 0x0 ;  /* 0x000080000000791a */ /* 0x000fe80000000000 */
[----:B------:R-:W-:Y:S01]  /*f6a0*/  FMUL.FTZ R74, R74, c[0x0][0x320] ;  /* 0x0000c8004a4a7a20 */ /* 0x000fe20000410000 */
[-C--:B--2---:R-:W-:Y:S03]  /*f6b0*/  HMMA.16816.F32.BF16 R84, R212, R4.reuse, R84 ;  /* 0x00000004d454723c */ /* 0x084fe60000041854 */
[----:B------:R2:W-:Y:S01]  /*f6c0*/  MUFU.TANH R234, R74 ;  /* 0x0000004a00ea7308 */ /* 0x0005e20000002400 */
[----:B------:R-:W-:Y:S01]  /*f6d0*/  BAR.SYNC.DEFER_BLOCKING 0x0 ;  /* 0x0000000000007b1d */ /* 0x000fe20000010000 */
[----:B------:R-:W-:Y:S02]  /*f6e0*/  FMUL.FTZ R73, R73, c[0x0][0x320] ;  /* 0x0000c80049497a20 */ /* 0x000fe40000410000 */
[----:B------:R-:W-:Y:S01]  /*f6f0*/  FMUL.FTZ R65, R65, c[0x0][0x320] ;  /* 0x0000c80041417a20 */ /* 0x000fe20000410000 */
[C---:B------:R-:W-:Y:S04]  /*f700*/  HMMA.16816.F32.BF16 R88, R188.reuse, R4, R88 ;  /* 0x00000004bc58723c */ /* 0x040fe80000041858 */
[----:B------:R-:W-:Y:S01]  /*f710*/  FMUL.FTZ R79, R79, c[0x0][0x320] ;  /* 0x0000c8004f4f7a20 */ /* 0x000fe20000410000 */
[----:B------:R-:W1:Y:S01]  /*f720*/  MUFU.TANH R33, R33 ;  /* 0x0000002100217308 */ /* 0x000e620000002400 */
[----:B------:R-:W-:Y:S01]  /*f730*/  FMUL.FTZ R77, R77, c[0x0][0x320] ;  /* 0x0000c8004d4d7a20 */ /* 0x000fe20000410000 */
[----:B------:R-:W-:Y:S01]  /*f740*/  FMNMX.FTZ R4, R186, R3, !PT ;  /* 0x00000003ba047209 */ /* 0x000fe20007810000 */
[-C--:B------:R-:W-:Y:S04]  /*f750*/  HMMA.16816.F32.BF16 R92, R188, R6.reuse, R92 ;  /* 0x00000006bc5c723c */ /* 0x080fe8000004185c */
[----:B---3--:R-:W-:Y:S01]  /*f760*/  FMNMX.FTZ R5, R193, R116, !PT ;  /* 0x00000074c1057209 */ /* 0x008fe20007810000 */
[----:B------:R-:W-:Y:S02]  /*f770*/  FMUL.FTZ R80, R80, c[0x0][0x320] ;  /* 0x0000c80050507a20 */ /* 0x000fe40000410000 */
[----:B------:R-:W-:Y:S01]  /*f780*/  MUFU.TANH R29, R29 ;  /* 0x0000001d001d7308 */ /* 0x000fe20000002400 */
[C---:B------:R-:W-:Y:S04]  /*f790*/  HMMA.16816.F32.BF16 R96, R212.reuse, R6, R96 ;  /* 0x00000006d460723c */ /* 0x040fe80000041860 */
[----:B--2---:R-:W-:Y:S01]  /*f7a0*/  FMNMX.FTZ R74, R118, R0, !PT ;  /* 0x00000000764a7209 */ /* 0x004fe20007810000 */
[----:B------:R-:W-:Y:S01]  /*f7b0*/  FMUL.FTZ R82, R82, c[0x0][0x320] ;  /* 0x0000c80052527a20 */ /* 0x000fe20000410000 */
[----:B------:R-:W-:Y:S01]  /*f7c0*/  FMNMX.FTZ R0, R185, R4, !PT ;  /* 0x00000004b9007209 */ /* 0x000fe20007810000 */
[----:B------:R-:W-:Y:S01]  /*f7d0*/  FMUL.FTZ R83, R83, c[0x0][0x320] ;  /* 0x0000c80053537a20 */ /* 0x000fe20000410000 */
[----:B----4-:R-:W-:Y:S01]  /*f7e0*/  FMNMX.FTZ R4, R192, R5, !PT ;  /* 0x00000005c0047209 */ /* 0x010fe20007810000 */
[----:B------:R-:W2:Y:S01]  /*f7f0*/  MUFU.TANH R38, R38 ;  /* 0x0000002600267308 */ /* 0x000ea20000002400 */
[-C--:B-1----:R-:W-:Y:S03]  /*f800*/  HMMA.16816.F32.BF16 R100, R212, R8.reuse, R100 ;  /* 0x00000008d464723c */ /* 0x082fe60000041864 */
[----:B------:R-:W-:Y:S01]  /*f810*/  FMNMX.FTZ R0, R18, R0, !PT ;  /* 0x0000000012007209 */ /* 0x000fe20007810000 */
[----:B------:R-:W-:Y:S01]  /*f820*/  FMUL.FTZ R81, R81, c[0x0][0x320] ;  /* 0x0000c80051517a20 */ /* 0x000fe20000410000 */
[----:B------:R-:W-:Y:S01]  /*f830*/  FMNMX.FTZ R4, R12, R4, !PT ;  /* 0x000000040c047209 */ /* 0x000fe20007810000 */
[----:B------:R-:W-:Y:S01]  /*f840*/  FMUL.FTZ R93, R93, c[0x0][0x320] ;  /* 0x0000c8005d5d7a20 */ /* 0x000fe20000410000 */
[----:B------:R-:W-:Y:S01]  /*f850*/  FMNMX.FTZ R0, R19, R0, !PT ;  /* 0x0000000013007209 */ /* 0x000fe20007810000 */
[C---:B------:R-:W-:Y:S01]  /*f860*/  HMMA.16816.F32.BF16 R104, R188.reuse, R8, R104 ;  /* 0x00000008bc68723c */ /* 0x040fe20000041868 */
[----:B------:R-:W1:Y:S03]  /*f870*/  MUFU.TANH R36, R36 ;  /* 0x0000002400247308 */ /* 0x000e660000002400 */
[----:B------:R-:W-:Y:S01]  /*f880*/  FMNMX.FTZ R74, R16, R74, !PT ;  /* 0x0000004a104a7209 */ /* 0x000fe20007810000 */
[----:B------:R-:W-:Y:S01]  /*f890*/  FMUL.FTZ R84, R84, c[0x0][0x320] ;  /* 0x0000c80054547a20 */ /* 0x000fe20000410000 */
[----:B------:R-:W-:Y:S01]  /*f8a0*/  FMNMX.FTZ R5, R22, R0, !PT ;  /* 0x0000000016057209 */ /* 0x000fe20007810000 */
[----:B------:R-:W-:Y:S01]  /*f8b0*/  FMUL.FTZ R92, R92, c[0x0][0x320] ;  /* 0x0000c8005c5c7a20 */ /* 0x000fe20000410000 */
[-C--:B------:R-:W-:Y:S03]  /*f8c0*/  HMMA.16816.F32.BF16 R108, R188, R10.reuse, R108 ;  /* 0x0000000abc6c723c */ /* 0x080fe6000004186c */
[----:B------:R-:W-:Y:S01]  /*f8d0*/  MUFU.TANH R39, R39 ;  /* 0x0000002700277308 */ /* 0x000fe20000002400 */
[----:B------:R-:W-:Y:S01]  /*f8e0*/  FMNMX.FTZ R5, R23, R5, !PT ;  /* 0x0000000517057209 */ /* 0x000fe20007810000 */
[----:B------:R-:W-:Y:S01]  /*f8f0*/  FMUL.FTZ R86, R86, c[0x0][0x320] ;  /* 0x0000c80056567a20 */ /* 0x000fe20000410000 */
[----:B------:R-:W-:Y:S01]  /*f900*/  FMNMX.FTZ R4, R13, R4, !PT ;  /* 0x000000040d047209 */ /* 0x000fe20007810000 */
[----:B------:R-:W-:Y:S01]  /*f910*/  FMUL.FTZ R87, R87, c[0x0][0x320] ;  /* 0x0000c80057577a20 */ /* 0x000fe20000410000 */
[----:B------:R-:W-:Y:S01]  /*f920*/  HMMA.16816.F32.BF16 R112, R212, R10, R112 ;  /* 0x0000000ad470723c */ /* 0x000fe20000041870 */
[----:B------:R-:W3:Y:S03]  /*f930*/  LDL R10, [R1+0x20] ;  /* 0x00002000010a7983 */ /* 0x000ee60000100800 */
[----:B------:R-:W-:Y:S01]  /*f940*/  FMNMX.FTZ R74, R17, R74, !PT ;  /* 0x0000004a114a7209 */ /* 0x000fe20007810000 */
[----:B------:R-:W-:Y:S01]  /*f950*/  MUFU.TANH R40, R40 ;  /* 0x0000002800287308 */ /* 0x000fe20000002400 */
[----:B------:R-:W-:Y:S01]  /*f960*/  FMUL.FTZ R85, R85, c[0x0][0x320] ;  /* 0x0000c80055557a20 */ /* 0x000fe20000410000 */
[----:B------:R-:W-:Y:S01]  /*f970*/  FMNMX.FTZ R0, R24, R4, !PT ;  /* 0x0000000418007209 */ /* 0x000fe20007810000 */
[----:B------:R-:W-:Y:S01]  /*f980*/  FMUL.FTZ R89, R89, c[0x0][0x320] ;  /* 0x0000c80059597a20 */ /* 0x000fe20000410000 */
[----:B------:R-:W-:Y:S03]  /*f990*/  FMNMX.FTZ R74, R20, R74, !PT ;  /* 0x0000004a144a7209 */ /* 0x000fe60007810000 */
[----:B------:R-:W-:Y:S01]  /*f9a0*/  FMUL.FTZ R98, R98, c[0x0][0x320] ;  /* 0x0000c80062627a20 */ /* 0x000fe20000410000 */
[----:B------:R-:W-:Y:S01]  /*f9b0*/  FMNMX.FTZ R74, R21, R74, !PT ;  /* 0x0000004a154a7209 */ /* 0x000fe20007810000 */
        /* <DEDUP_REMOVED lines=20> */
[----:B------:R-:W1:Y:S01]  /*fb00*/  MUFU.TANH R48, R48 ;  /* 0x0000003000307308 */ /* 0x000e620000002400 */
[----:B------:R-:W-:Y:S01]  /*fb10*/  FMNMX.FTZ R0, R29, R0, !PT ;  /* 0x000000001d007209 */ /* 0x000fe20007810000 */
[----:B------:R-:W-:Y:S01]  /*fb20*/  FMUL.FTZ R91, R91, c[0x0][0x320] ;  /* 0x0000c8005b5b7a20 */ /* 0x000fe20000410000 */
[----:B----4-:R-:W-:Y:S01]  /*fb30*/  FMNMX.FTZ R74, R37, R74, !PT ;  /* 0x0000004a254a7209 */ /* 0x010fe20007810000 */
[----:B------:R-:W-:Y:S01]  /*fb40*/  FMUL.FTZ R94, R94, c[0x0][0x320] ;  /* 0x0000c8005e5e7a20 */ /* 0x000fe20000410000 */
[----:B------:R-:W-:Y:S01]  /*fb50*/  FMNMX.FTZ R4, R40, R0, !PT ;  /* 0x0000000028047209 */ /* 0x000fe20007810000 */
[----:B------:R-:W-:Y:S01]  /*fb60*/  FMUL.FTZ R95, R95, c[0x0][0x320] ;  /* 0x0000c8005f5f7a20 */ /* 0x000fe20000410000 */
[----:B------:R-:W-:Y:S01]  /*fb70*/  FMNMX.FTZ R0, R39, R5, !PT ;  /* 0x0000000527007209 */ /* 0x000fe20007810000 */
[----:B------:R-:W-:Y:S02]  /*fb80*/  FMUL.FTZ R107, R107, c[0x0][0x320] ;  /* 0x0000c8006b6b7a20 */ /* 0x000fe40000410000 */
[----:B------:R-:W2:Y:S01]  /*fb90*/  MUFU.TANH R51, R51 ;  /* 0x0000003300337308 */ /* 0x000ea20000002400 */
[----:B------:R-:W-:Y:S01]  /*fba0*/  FMUL.FTZ R104, R104, c[0x0][0x320] ;  /* 0x0000c80068687a20 */ /* 0x000fe20000410000 */
[----:B------:R-:W-:Y:S01]  /*fbb0*/  FMNMX.FTZ R5, R195, R117, !PT ;  /* 0x00000075c3057209 */ /* 0x000fe20007810000 */
[----:B------:R-:W-:Y:S01]  /*fbc0*/  FMUL.FTZ R105, R105, c[0x0][0x320] ;  /* 0x0000c80069697a20 */ /* 0x000fe20000410000 */
[----:B------:R-:W-:Y:S01]  /*fbd0*/  FMNMX.FTZ R0, R50, R0, !PT ;  /* 0x0000000032007209 */ /* 0x000fe20007810000 */
[----:B------:R-:W-:Y:S01]  /*fbe0*/  FMUL.FTZ R68, R68, c[0x0][0x320] ;  /* 0x0000c80044447a20 */ /* 0x000fe20000410000 */
[----:B------:R-:W-:Y:S01]  /*fbf0*/  FMNMX.FTZ R5, R194, R5, !PT ;  /* 0x00000005c2057209 */ /* 0x000fe20007810000 */
[----:B------:R-:W-:Y:S02]  /*fc00*/  FMUL.FTZ R69, R69, c[0x0][0x320] ;  /* 0x0000c80045457a20 */ /* 0x000fe40000410000 */
[----:B------:R-:W-:Y:S01]  /*fc10*/  FMUL.FTZ R102, R102, c[0x0][0x320] ;  /* 0x0000c80066667a20 */ /* 0x000fe20000410000 */
[----:B------:R-:W4:Y:S01]  /*fc20*/  MUFU.TANH R49, R49 ;  /* 0x0000003100317308 */ /* 0x000f220000002400 */
[----:B------:R-:W-:Y:S01]  /*fc30*/  FMNMX.FTZ R5, R14, R5, !PT ;  /* 0x000000050e057209 */ /* 0x000fe20007810000 */
[----:B------:R-:W-:Y:S01]  /*fc40*/  FMUL.FTZ R100, R100, c[0x0][0x320] ;  /* 0x0000c80064647a20 */ /* 0x000fe20000410000 */
[----:B-1----:R-:W-:Y:S01]  /*fc50*/  FMNMX.FTZ R74, R48, R74, !PT ;  /* 0x0000004a304a7209 */ /* 0x002fe20007810000 */
[----:B------:R-:W-:Y:S01]  /*fc60*/  FMUL.FTZ R59, R59, c[0x0][0x320] ;  /* 0x0000c8003b3b7a20 */ /* 0x000fe20000410000 */
[----:B------:R-:W-:Y:S01]  /*fc70*/  FMNMX.FTZ R5, R15, R5, !PT ;  /* 0x000000050f057209 */ /* 0x000fe20007810000 */
[----:B------:R-:W-:Y:S02]  /*fc80*/  FMUL.FTZ R62, R62, c[0x0][0x320] ;  /* 0x0000c8003e3e7a20 */ /* 0x000fe40000410000 */
[----:B------:R-:W-:Y:S02]  /*fc90*/  FMUL.FTZ R63, R63, c[0x0][0x320] ;  /* 0x0000c8003f3f7a20 */ /* 0x000fe40000410000 */
[----:B------:R-:W1:Y:S01]  /*fca0*/  MUFU.TANH R202, R54 ;  /* 0x0000003600ca7308 */ /* 0x000e620000002400 */
[----:B------:R-:W-:Y:S02]  /*fcb0*/  FMUL.FTZ R75, R75, c[0x0][0x320] ;  /* 0x0000c8004b4b7a20 */ /* 0x000fe40000410000 */
[----:B------:R-:W-:Y:S01]  /*fcc0*/  FMUL.FTZ R61, R61, c[0x0][0x320] ;  /* 0x0000c8003d3d7a20 */ /* 0x000fe20000410000 */
[----:B--2---:R-:W-:Y:S01]  /*fcd0*/  FMNMX.FTZ R0, R51, R0, !PT ;  /* 0x0000000033007209 */ /* 0x004fe20007810000 */
[----:B------:R-:W-:Y:S02]  /*fce0*/  FMUL.FTZ R72, R72, c[0x0][0x320] ;  /* 0x0000c80048487a20 */ /* 0x000fe40000410000 */
[----:B------:R-:W-:Y:S02]  /*fcf0*/  FMUL.FTZ R76, R76, c[0x0][0x320] ;  /* 0x0000c8004c4c7a20 */ /* 0x000fe40000410000 */
[----:B------:R-:W-:Y:S01]  /*fd00*/  FMUL.FTZ R108, R108, c[0x0][0x320] ;  /* 0x0000c8006c6c7a20 */ /* 0x000fe20000410000 */
[----:B------:R-:W-:Y:S01]  /*fd10*/  MUFU.TANH R199, R47 ;  /* 0x0000002f00c77308 */ /* 0x000fe20000002400 */
[----:B------:R-:W-:Y:S02]  /*fd20*/  FMUL.FTZ R67, R67, c[0x0][0x320] ;  /* 0x0000c80043437a20 */ /* 0x000fe40000410000 */
[----:B------:R-:W-:Y:S01]  /*fd30*/  FMUL.FTZ R71, R71, c[0x0][0x320] ;  /* 0x0000c80047477a20 */ /* 0x000fe20000410000 */
[----:B----4-:R-:W-:Y:S01]  /*fd40*/  FMNMX.FTZ R74, R49, R74, !PT ;  /* 0x0000004a314a7209 */ /* 0x010fe20007810000 */
        /* <DEDUP_REMOVED lines=13> */
[----:B------:R-:W-:Y:S02]  /*fe20*/  FMUL.FTZ R57, R57, c[0x0][0x320] ;  /* 0x0000c80039397a20 */ /* 0x000fe40000410000 */
[----:B------:R-:W-:Y:S03]  /*fe30*/  FMUL.FTZ R109, R109, c[0x0][0x320] ;  /* 0x0000c8006d6d7a20 */ /* 0x000fe60000410000 */
[----:B------:R-:W4:Y:S01]  /*fe40*/  MUFU.TANH R198, R53 ;  /* 0x0000003500c67308 */ /* 0x000f220000002400 */
[----:B--2---:R-:W-:Y:S09]  /*fe50*/  FMNMX.FTZ R74, R47, R74, !PT ;  /* 0x0000004a2f4a7209 */ /* 0x004ff20007810000 */
[----:B------:R-:W2:Y:S01]  /*fe60*/  MUFU.TANH R200, R66 ;  /* 0x0000004200c87308 */ /* 0x000ea20000002400 */
[----:B-1----:R-:W-:Y:S09]  /*fe70*/  FMNMX.FTZ R0, R203, R0, !PT ;  /* 0x00000000cb007209 */ /* 0x002ff20007810000 */
[----:B------:R-:W-:Y:S01]  /*fe80*/  MUFU.TANH R205, R56 ;  /* 0x0000003800cd7308 */ /* 0x000fe20000002400 */
[----:B----4-:R-:W-:Y:S09]  /*fe90*/  FMNMX.FTZ R74, R198, R74, !PT ;  /* 0x0000004ac64a7209 */ /* 0x010ff20007810000 */
[----:B------:R-:W1:Y:S01]  /*fea0*/  MUFU.TANH R56, R64 ;  /* 0x0000004000387308 */ /* 0x000e620000002400 */
[----:B--2---:R-:W-:Y:S09]  /*feb0*/  FMNMX.FTZ R0, R200, R0, !PT ;  /* 0x00000000c8007209 */ /* 0x004ff20007810000 */
[----:B------:R-:W2:Y:S10]  /*fec0*/  MUFU.TANH R201, R67 ;  /* 0x0000004300c97308 */ /* 0x000eb40000002400 */
[----:B------:R-:W4:Y:S01]  /*fed0*/  MUFU.TANH R187, R70 ;  /* 0x0000004600bb7308 */ /* 0x000f220000002400 */
[----:B-1----:R-:W-:Y:S09]  /*fee0*/  FMNMX.FTZ R74, R56, R74, !PT ;  /* 0x0000004a384a7209 */ /* 0x002ff20007810000 */
[----:B------:R-:W-:Y:S01]  /*fef0*/  MUFU.TANH R204, R60 ;  /* 0x0000003c00cc7308 */ /* 0x000fe20000002400 */
[----:B--2---:R-:W-:Y:S09]  /*ff00*/  FMNMX.FTZ R0, R201, R0, !PT ;  /* 0x00000000c9007209 */ /* 0x004ff20007810000 */
[----:B------:R-:W1:Y:S01]  /*ff10*/  MUFU.TANH R60, R65 ;  /* 0x00000041003c7308 */ /* 0x000e620000002400 */
[----:B----4-:R-:W-:Y:S04]  /*ff20*/  MOV R215, R187 ;  /* 0x000000bb00d77202 */ /* 0x010fe80000000f00 */
[----:B------:R-:W-:Y:S05]  /*ff30*/  FMNMX.FTZ R0, R215, R0, !PT ;  /* 0x00000000d7007209 */ /* 0x000fea0007810000 */
[----:B------:R-:W2:Y:S10]  /*ff40*/  MUFU.TANH R210, R68 ;  /* 0x0000004400d27308 */ /* 0x000eb40000002400 */
[----:B------:R-:W4:Y:S01]  /*ff50*/  MUFU.TANH R219, R69 ;  /* 0x0000004500db7308 */ /* 0x000f220000002400 */
[----:B-1----:R-:W-:Y:S09]  /*ff60*/  FMNMX.FTZ R74, R60, R74, !PT ;  /* 0x0000004a3c4a7209 */ /* 0x002ff20007810000 */
[----:B------:R4:W-:Y:S01]  /*ff70*/  MUFU.TANH R216, R93 ;  /* 0x0000005d00d87308 */ /* 0x0009e20000002400 */
[----:B--2---:R-:W-:Y:S09]  /*ff80*/  FMNMX.FTZ R74, R210, R74, !PT ;  /* 0x0000004ad24a7209 */ /* 0x004ff20007810000 */
[----:B------:R-:W1:Y:S10]  /*ff90*/  MUFU.TANH R247, R71 ;  /* 0x0000004700f77308 */ /* 0x000e740000002400 */
[----:B------:R-:W2:Y:S01]  /*ffa0*/  MUFU.TANH R207, R80 ;  /* 0x0000005000cf7308 */ /* 0x000ea20000002400 */
[----:B----4-:R-:W-:Y:S04]  /*ffb0*/  MOV R93, R219 ;  /* 0x000000db005d7202 */ /* 0x010fe80000000f00 */
[----:B------:R-:W-:Y:S05]  /*ffc0*/  FMNMX.FTZ R74, R93, R74, !PT ;  /* 0x0000004a5d4a7209 */ /* 0x000fea0007810000 */
[----:B------:R-:W4:Y:S01]  /*ffd0*/  MUFU.TANH R238, R82 ;  /* 0x0000005200ee7308 */ /* 0x000f220000002400 */
[----:B-1----:R-:W-:Y:S09]  /*ffe0*/  FMNMX.FTZ R0, R247, R0, !PT ;  /* 0x00000000f7007209 */ /* 0x002ff20007810000 */
[----:B------:R-:W1:Y:S01]  /*fff0*/  MUFU.TANH R230, R83 ;  /* 0x0000005300e67308 */ /* 0x000e620000002400 */
[----:B--2---:R-:W-:Y:S04]  /*10000*/  MOV R214, R207 ;  /* 0x000000cf00d67202 */ /* 0x004fe80000000f00 */
[----:B------:R-:W-:Y:S05]  /*10010*/  FMNMX.FTZ R74, R214, R74, !PT ;  /* 0x0000004ad64a7209 */ /* 0x000fea0007810000 */
[----:B------:R-:W2:Y:S01]  /*10020*/  MUFU.TANH R249, R81 ;  /* 0x0000005100f97308 */ /* 0x000ea20000002400 */
[----:B----4-:R-:W-:Y:S09]  /*10030*/  FMNMX.FTZ R0, R238, R0, !PT ;  /* 0x00000000ee007209 */ /* 0x010ff20007810000 */
        /* <DEDUP_REMOVED lines=8> */
[----:B------:R2:W-:Y:S01]  /*100c0*/  MUFU.TANH R212, R114 ;  /* 0x0000007200d47308 */ /* 0x0005e20000002400 */
[----:B-1----:R-:W-:Y:S09]  /*100d0*/  FMNMX.FTZ R0, R81, R0, !PT ;  /* 0x0000000051007209 */ /* 0x002ff20007810000 */
[----:B------:R-:W1:Y:S10]  /*100e0*/  MUFU.TANH R26, R26 ;  /* 0x0000001a001a7308 */ /* 0x000e740000002400 */
[----:B------:R-:W4:Y:S01]  /*100f0*/  MUFU.TANH R211, R85 ;  /* 0x0000005500d37308 */ /* 0x000f220000002400 */
[----:B--2---:R-:W-:Y:S04]  /*10100*/  MOV R114, R222 ;  /* 0x000000de00727202 */ /* 0x004fe80000000f00 */
[----:B------:R-:W-:Y:S05]  /*10110*/  FMNMX.FTZ R0, R114, R0, !PT ;  /* 0x0000000072007209 */ /* 0x000fea0007810000 */
[----:B------:R4:W-:Y:S01]  /*10120*/  MUFU.TANH R119, R89 ;  /* 0x0000005900777308 */ /* 0x0009e20000002400 */
[----:B-1----:R-:W-:Y:S04]  /*10130*/  FMNMX.FTZ R5, R26, R5, !PT ;  /* 0x000000051a057209 */ /* 0x002fe80007810000 */
[----:B------:R-:W-:Y:S05]  /*10140*/  FMNMX.FTZ R5, R27, R5, !PT ;  /* 0x000000051b057209 */ /* 0x000fea0007810000 */
[----:B------:R-:W1:Y:S01]  /*10150*/  MUFU.TANH R53, R98 ;  /* 0x0000006200357308 */ /* 0x000e620000002400 */
[----:B------:R-:W-:Y:S09]  /*10160*/  FMNMX.FTZ R5, R30, R5, !PT ;  /* 0x000000051e057209 */ /* 0x000ff20007810000 */
[----:B------:R1:W-:Y:S01]  /*10170*/  MUFU.TANH R223, R102 ;  /* 0x0000006600df7308 */ /* 0x0003e20000002400 */
[----:B----4-:R-:W-:Y:S04]  /*10180*/  MOV R89, R211 ;  /* 0x000000d300597202 */ /* 0x010fe80000000f00 */
[----:B------:R-:W-:Y:S05]  /*10190*/  FMNMX.FTZ R74, R89, R74, !PT ;  /* 0x0000004a594a7209 */ /* 0x000fea0007810000 */
[----:B------:R-:W-:Y:S10]  /*101a0*/  MUFU.TANH R248, R88 ;  /* 0x0000005800f87308 */ /* 0x000ff40000002400 */
[----:B------:R-:W2:Y:S01]  /*101b0*/  MUFU.TANH R54, R99 ;  /* 0x0000006300367308 */ /* 0x000ea20000002400 */
[----:B-1----:R-:W-:Y:S04]  /*101c0*/  MOV R102, R53 ;  /* 0x0000003500667202 */ /* 0x002fe80000000f00 */
[----:B------:R-:W-:Y:S05]  /*101d0*/  FMNMX.FTZ R0, R102, R0, !PT ;  /* 0x0000000066007209 */ /* 0x000fea0007810000 */
[----:B------:R2:W-:Y:S10]  /*101e0*/  MUFU.TANH R88, R103 ;  /* 0x0000006700587308 */ /* 0x0005f40000002400 */
[----:B------:R-:W1:Y:S10]  /*101f0*/  MUFU.TANH R83, R96 ;  /* 0x0000006000537308 */ /* 0x000e740000002400 */
[----:B------:R-:W4:Y:S01]  /*10200*/  MUFU.TANH R197, R97 ;  /* 0x0000006100c57308 */ /* 0x000f220000002400 */
[----:B--2---:R-:W-:Y:S02]  /*10210*/  MOV R103, R54 ;  /* 0x0000003600677202 */ /* 0x004fe40000000f00 */
[----:B------:R-:W2:Y:S02]  /*10220*/  LDL.64 R54, [R1+0x30] ;  /* 0x0000300001367983 */ /* 0x000ea40000100a00 */
[----:B------:R-:W-:Y:S05]  /*10230*/  FMNMX.FTZ R0, R103, R0, !PT ;  /* 0x0000000067007209 */ /* 0x000fea0007810000 */
[----:B------:R4:W-:Y:S01]  /*10240*/  MUFU.TANH R99, R101 ;  /* 0x0000006500637308 */ /* 0x0009e20000002400 */
[----:B-1----:R-:W-:Y:S09]  /*10250*/  FMNMX.FTZ R74, R83, R74, !PT ;  /* 0x0000004a534a7209 */ /* 0x002ff20007810000 */
[----:B------:R1:W-:Y:S10]  /*10260*/  MUFU.TANH R190, R115 ;  /* 0x0000007300be7308 */ /* 0x0003f40000002400 */
[----:B------:R-:W3:Y:S01]  /*10270*/  MUFU.TANH R31, R31 ;  /* 0x0000001f001f7308 */ /* 0x000ee20000002400 */
[----:B----4-:R-:W-:Y:S04]  /*10280*/  MOV R101, R197 ;  /* 0x000000c500657202 */ /* 0x010fe80000000f00 */
[----:B------:R-:W-:Y:S05]  /*10290*/  FMNMX.FTZ R74, R101, R74, !PT ;  /* 0x0000004a654a7209 */ /* 0x000fea0007810000 */
[----:B------:R-:W4:Y:S01]  /*102a0*/  MUFU.TANH R196, R100 ;  /* 0x0000006400c47308 */ /* 0x000f220000002400 */
[----:B-1----:R-:W-:Y:S04]  /*102b0*/  MOV R115, R223 ;  /* 0x000000df00737202 */ /* 0x002fe80000000f00 */
[----:B------:R-:W-:Y:S05]  /*102c0*/  FMNMX.FTZ R0, R115, R0, !PT ;  /* 0x0000000073007209 */ /* 0x000fea0007810000 */
[----:B------:R4:W-:Y:S01]  /*102d0*/  MUFU.TANH R98, R112 ;  /* 0x0000007000627308 */ /* 0x0009e20000002400 */
[----:B------:R-:W-:Y:S02]  /*102e0*/  FMNMX.FTZ R0, R88, R0, !PT ;  /* 0x0000000058007209 */ /* 0x000fe40007810000 */
[----:B---3--:R-:W-:Y:S02]  /*102f0*/  FMNMX.FTZ R5, R31, R5, !PT ;  /* 0x000000051f057209 */ /* 0x008fe40007810000 */
[----:B------:R-:W-:Y:S05]  /*10300*/  FMNMX.FTZ R0, R212, R0, !PT ;  /* 0x00000000d4007209 */ /* 0x000fea0007810000 */
[----:B------:R-:W1:Y:S01]  /*10310*/  MUFU.TANH R42, R42 ;  /* 0x0000002a002a7308 */ /* 0x000e620000002400 */
[----:B------:R-:W-:Y:S09]  /*10320*/  FMNMX.FTZ R0, R190, R0, !PT ;  /* 0x00000000be007209 */ /* 0x000ff20007810000 */
[----:B------:R-:W3:Y:S01]  /*10330*/  MUFU.TANH R43, R43 ;  /* 0x0000002b002b7308 */ /* 0x000ee20000002400 */
[----:B----4-:R-:W-:Y:S04]  /*10340*/  MOV R112, R196 ;  /* 0x000000c400707202 */ /* 0x010fe80000000f00 */
[----:B------:R-:W-:Y:S05]  /*10350*/  FMNMX.FTZ R74, R112, R74, !PT ;  /* 0x0000004a704a7209 */ /* 0x000fea0007810000 */
[----:B------:R-:W4:Y:S01]  /*10360*/  MUFU.TANH R46, R46 ;  /* 0x0000002e002e7308 */ /* 0x000f220000002400 */
[----:B------:R-:W-:Y:S02]  /*10370*/  FMNMX.FTZ R74, R99, R74, !PT ;  /* 0x0000004a634a7209 */ /* 0x000fe40007810000 */
[----:B-1----:R-:W-:Y:S02]  /*10380*/  FMNMX.FTZ R5, R42, R5, !PT ;  /* 0x000000052a057209 */ /* 0x002fe40007810000 */
[----:B------:R-:W-:Y:S05]  /*10390*/  FMNMX.FTZ R74, R98, R74, !PT ;  /* 0x0000004a624a7209 */ /* 0x000fea0007810000 */
[----:B------:R-:W1:Y:S01]  /*103a0*/  MUFU.TANH R97, R113 ;  /* 0x0000007100617308 */ /* 0x000e620000002400 */
[----:B---3--:R-:W-:Y:S09]  /*103b0*/  FMNMX.FTZ R5, R43, R5, !PT ;  /* 0x000000052b057209 */ /* 0x008ff20007810000 */
[----:B------:R-:W3:Y:S01]  /*103c0*/  MUFU.TANH R220, R58 ;  /* 0x0000003a00dc7308 */ /* 0x000ee20000002400 */
[----:B----4-:R-:W-:Y:S04]  /*103d0*/  FMNMX.FTZ R5, R46, R5, !PT ;  /* 0x000000052e057209 */ /* 0x010fe80007810000 */
[----:B------:R-:W-:Y:S05]  /*103e0*/  FMNMX.FTZ R5, R199, R5, !PT ;  /* 0x00000005c7057209 */ /* 0x000fea0007810000 */
[----:B------:R4:W-:Y:S01]  /*103f0*/  MUFU.TANH R239, R73 ;  /* 0x0000004900ef7308 */ /* 0x0009e20000002400 */
[----:B-1----:R-:W-:Y:S05]  /*10400*/  FMNMX.FTZ R74, R97, R74, !PT ;  /* 0x0000004a614a7209 */ /* 0x002fea0007810000 */
[----:B------:R-:W1:Y:S04]  /*10410*/  SHFL.BFLY PT, R6, R74, 0x2, 0x1f ;  /* 0x0c401f004a067f89 */ /* 0x000e6800000e0000 */
[----:B------:R-:W1:Y:S01]  /*10420*/  MUFU.TANH R218, R59 ;  /* 0x0000003b00da7308 */ /* 0x000e620000002400 */
[----:B---3--:R-:W-:Y:S09]  /*10430*/  FMNMX.FTZ R5, R220, R5, !PT ;  /* 0x00000005dc057209 */ /* 0x008ff20007810000 */
[----:B------:R-:W3:Y:S01]  /*10440*/  MUFU.TANH R251, R62 ;  /* 0x0000003e00fb7308 */ /* 0x000ee20000002400 */
[----:B----4-:R-:W4:Y:S09]  /*10450*/  SHFL.BFLY PT, R73, R0, 0x2, 0x1f ;  /* 0x0c401f0000497f89 */ /* 0x010f3200000e0000 */
[----:B------:R-:W4:Y:S01]  /*10460*/  MUFU.TANH R245, R63 ;  /* 0x0000003f00f57308 */ /* 0x000f220000002400 */
[----:B-1----:R-:W-:Y:S02]  /*10470*/  FMNMX.FTZ R74, R74, R6, !PT ;  /* 0x000000064a4a7209 */ /* 0x002fe40007810000 */
[----:B------:R-:W-:Y:S03]  /*10480*/  FMNMX.FTZ R5, R218, R5, !PT ;  /* 0x00000005da057209 */ /* 0x000fe60007810000 */
[----:B------:R-:W1:Y:S04]  /*10490*/  SHFL.BFLY PT, R8, R74, 0x1, 0x1f ;  /* 0x0c201f004a087f89 */ /* 0x000e6800000e0000 */
[----:B------:R-:W1:Y:S01]  /*104a0*/  MUFU.TANH R250, R75 ;  /* 0x0000004b00fa7308 */ /* 0x000e620000002400 */
[----:B---3--:R-:W-:Y:S04]  /*104b0*/  MOV R85, R251 ;  /* 0x000000fb00557202 */ /* 0x008fe80000000f00 */
[----:B------:R-:W-:Y:S05]  /*104c0*/  FMNMX.FTZ R5, R85, R5, !PT ;  /* 0x0000000555057209 */ /* 0x000fea0007810000 */
[----:B------:R-:W3:Y:S01]  /*104d0*/  MUFU.TANH R252, R78 ;  /* 0x0000004e00fc7308 */ /* 0x000ee20000002400 */
[----:B----4-:R-:W-:Y:S02]  /*104e0*/  FMNMX.FTZ R73, R0, R73, !PT ;  /* 0x0000004900497209 */ /* 0x010fe40007810000 */
[----:B------:R-:W-:Y:S03]  /*104f0*/  MOV R87, R245 ;  /* 0x000000f500577202 */ /* 0x000fe60000000f00 */
[----:B------:R-:W4:Y:S01]  /*10500*/  SHFL.BFLY PT, R6, R73, 0x1, 0x1f ;  /* 0x0c201f0049067f89 */ /* 0x000f2200000e0000 */
[----:B------:R-:W-:Y:S03]  /*10510*/  FMNMX.FTZ R5, R87, R5, !PT ;  /* 0x0000000557057209 */ /* 0x000fe60007810000 */
[----:B------:R-:W4:Y:S01]  /*10520*/  MUFU.TANH R233, R79 ;  /* 0x0000004f00e97308 */ /* 0x000f220000002400 */
[----:B------:R-:W-:Y:S02]  /*10530*/  FMNMX.FTZ R5, R234, R5, !PT ;  /* 0x00000005ea057209 */ /* 0x000fe40007810000 */
[----:B-1----:R-:W-:Y:S01]  /*10540*/  MOV R86, R250 ;  /* 0x000000fa00567202 */ /* 0x002fe20000000f00 */
[----:B------:R-:W-:Y:S01]  /*10550*/  FMUL.FTZ R75, R110, c[0x0][0x320] ;  /* 0x0000c8006e4b7a20 */ /* 0x000fe20000410000 */
[----:B------:R-:W-:Y:S02]  /*10560*/  FMNMX.FTZ R74, R74, R8, !PT ;  /* 0x000000084a4a7209 */ /* 0x000fe40007810000 */
[----:B------:R-:W-:Y:S03]  /*10570*/  FMNMX.FTZ R5, R86, R5, !PT ;  /* 0x0000000556057209 */ /* 0x000fe60007810000 */
[----:B------:R-:W1:Y:S01]  /*10580*/  MUFU.TANH R244, R90 ;  /* 0x0000005a00f47308 */ /* 0x000e620000002400 */
[----:B------:R-:W-:Y:S01]  /*10590*/  FMUL.FTZ R96, R74, c[0x0][0x2d0] ;  /* 0x0000b4004a607a20 */ /* 0x000fe20000410000 */
[----:B---3--:R-:W-:Y:S03]  /*105a0*/  MOV R113, R252 ;  /* 0x000000fc00717202 */ /* 0x008fe60000000f00 */
[--C-:B------:R-:W-:Y:S02]  /*105b0*/  FFMA.FTZ R8, R20, c[0x0][0x2d0], -R96.reuse ;  /* 0x0000b40014087a23 */ /* 0x100fe40000010860 */
[--C-:B------:R-:W-:Y:S01]  /*105c0*/  FFMA.FTZ R101, R101, c[0x0][0x2d0], -R96.reuse ;  /* 0x0000b40065657a23 */ /* 0x100fe20000010860 */
[----:B------:R-:W-:Y:S01]  /*105d0*/  FMNMX.FTZ R0, R113, R5, !PT ;  /* 0x0000000571007209 */ /* 0x000fe20007810000 */
[--C-:B------:R-:W-:Y:S01]  /*105e0*/  FFMA.FTZ R112, R112, c[0x0][0x2d0], -R96.reuse ;  /* 0x0000b40070707a23 */ /* 0x100fe20000010860 */
[----:B------:R-:W3:Y:S01]  /*105f0*/  MUFU.TANH R243, R91 ;  /* 0x0000005b00f37308 */ /* 0x000ee20000002400 */
[----:B----4-:R-:W-:Y:S01]  /*10600*/  FMNMX.FTZ R73, R73, R6, !PT ;  /* 0x0000000649497209 */ /* 0x010fe20007810000 */
[----:B------:R-:W-:Y:S01]  /*10610*/  FFMA.FTZ R6, R32, c[0x0][0x2d0], -R96 ;  /* 0x0000b40020067a23 */ /* 0x000fe20000010860 */
[----:B------:R-:W-:Y:S07]  /*10620*/  FMNMX.FTZ R0, R233, R0, !PT ;  /* 0x00000000e9007209 */ /* 0x000fee0007810000 */
[----:B------:R-:W4:Y:S01]  /*10630*/  MUFU.TANH R7, R94 ;  /* 0x0000005e00077308 */ /* 0x000f220000002400 */
[----:B-1----:R-:W-:Y:S04]  /*10640*/  MOV R110, R244 ;  /* 0x000000f4006e7202 */ /* 0x002fe80000000f00 */
[----:B------:R-:W-:Y:S01]  /*10650*/  FMNMX.FTZ R5, R110, R0, !PT ;  /* 0x000000006e057209 */ /* 0x000fe20007810000 */
[----:B------:R-:W-:Y:S04]  /*10660*/  FMUL.FTZ R0, R111, c[0x0][0x320] ;  /* 0x0000c8006f007a20 */ /* 0x000fe80000410000 */
[----:B------:R1:W-:Y:S01]  /*10670*/  MUFU.EX2 R244, R8 ;  /* 0x0000000800f47308 */ /* 0x0003e20000000800 */
[----:B---3--:R-:W-:Y:S04]  /*10680*/  MOV R111, R243 ;  /* 0x000000f3006f7202 */ /* 0x008fe80000000f00 */
[----:B------:R-:W-:Y:S05]  /*10690*/  FMNMX.FTZ R5, R111, R5, !PT ;  /* 0x000000056f057209 */ /* 0x000fea0007810000 */
[----:B------:R3:W-:Y:S10]  /*106a0*/  MUFU.TANH R71, R0 ;  /* 0x0000000000477308 */ /* 0x0007f40000002400 */
[----:B------:R4:W4:Y:S01]  /*106b0*/  MUFU.TANH R94, R95 ;  /* 0x0000005f005e7308 */ /* 0x0009220000002400 */
[----:B-1----:R-:W-:Y:S09]  /*106c0*/  @P0 MOV R8, c[0x0][0x1e0] ;  /* 0x0000780000080a02 */ /* 0x002ff20000000f00 */
[----:B------:R1:W1:Y:S01]  /*106d0*/  MUFU.TANH R63, R106 ;  /* 0x0000006a003f7308 */ /* 0x0002620000002400 */
[----:B---3--:R-:W-:Y:S04]  /*106e0*/  FADD.FTZ R0, -R74, R2 ;  /* 0x000000024a007221 */ /* 0x008fe80000010100 */
[----:B------:R-:W-:Y:S05]  /*106f0*/  FMUL.FTZ R2, R0, c[0x0][0x2d0] ;  /* 0x0000b40000027a20 */ /* 0x000fea0000410000 */
[----:B------:R-:W3:Y:S01]  /*10700*/  MUFU.TANH R91, R107 ;  /* 0x0000006b005b7308 */ /* 0x000ee20000002400 */
[----:B----4-:R-:W-:Y:S04]  /*10710*/  MOV R95, R7 ;  /* 0x00000007005f7202 */ /* 0x010fe80000000f00 */
[----:B------:R-:W-:Y:S05]  /*10720*/  FMNMX.FTZ R5, R95, R5, !PT ;  /* 0x000000055f057209 */ /* 0x000fea0007810000 */
[----:B------:R-:W4:Y:S01]  /*10730*/  MUFU.TANH R75, R75 ;  /* 0x0000004b004b7308 */ /* 0x000f220000002400 */
[----:B------:R-:W-:Y:S02]  /*10740*/  FMNMX.FTZ R5, R94, R5, !PT ;  /* 0x000000055e057209 */ /* 0x000fe40007810000 */
[----:B-1----:R-:W-:Y:S02]  /*10750*/  MOV R106, R247 ;  /* 0x000000f7006a7202 */ /* 0x002fe40000000f00 */
[----:B------:R-:W-:Y:S05]  /*10760*/  FMNMX.FTZ R5, R63, R5, !PT ;  /* 0x000000053f057209 */ /* 0x000fea0007810000 */
[----:B------:R-:W1:Y:S01]  /*10770*/  MUFU.TANH R41, R41 ;  /* 0x0000002900297308 */ /* 0x000e620000002400 */
[----:B---3--:R-:W-:Y:S01]  /*10780*/  FMNMX.FTZ R0, R91, R5, !PT ;  /* 0x000000055b007209 */ /* 0x008fe20007810000 */
[--C-:B------:R-:W-:Y:S01]  /*10790*/  FFMA.FTZ R5, R33, c[0x0][0x2d0], -R96.reuse ;  /* 0x0000b40021057a23 */ /* 0x100fe20000010860 */
[----:B------:R-:W-:Y:S07]  /*107a0*/  MOV R107, R248 ;  /* 0x000000f8006b7202 */ /* 0x000fee0000000f00 */
[----:B------:R3:W-:Y:S01]  /*107b0*/  MUFU.EX2 R9, R5 ;  /* 0x0000000500097308 */ /* 0x0007e20000000800 */
[----:B----4-:R-:W-:Y:S04]  /*107c0*/  FMNMX.FTZ R0, R75, R0, !PT ;  /* 0x000000004b007209 */ /* 0x010fe80007810000 */
[----:B------:R-:W-:Y:S05]  /*107d0*/  FMNMX.FTZ R0, R71, R0, !PT ;  /* 0x0000000047007209 */ /* 0x000fea0007810000 */
[----:B------:R-:W4:Y:S01]  /*107e0*/  MUFU.TANH R44, R44 ;  /* 0x0000002c002c7308 */ /* 0x000f220000002400 */
[----:B-1----:R-:W-:Y:S09]  /*107f0*/  FMNMX.FTZ R4, R41, R4, !PT ;  /* 0x0000000429047209 */ /* 0x002ff20007810000 */
[----:B------:R1:W-:Y:S01]  /*10800*/  MUFU.EX2 R70, R2 ;  /* 0x0000000200467308 */ /* 0x0003e20000000800 */
[----:B---3--:R-:W-:Y:S09]  /*10810*/  @P0 MOV R5, R10 ;  /* 0x0000000a00050202 */ /* 0x008ff20000000f00 */
[----:B------:R-:W3:Y:S01]  /*10820*/  MUFU.TANH R45, R45 ;  /* 0x0000002d002d7308 */ /* 0x000ee20000002400 */
[----:B----4-:R-:W-:Y:S09]  /*10830*/  FMNMX.FTZ R4, R44, R4, !PT ;  /* 0x000000042c047209 */ /* 0x010ff20007810000 */
[----:B------:R-:W4:Y:S01]  /*10840*/  MUFU.TANH R208, R57 ;  /* 0x0000003900d07308 */ /* 0x000f220000002400 */
[----:B-1----:R-:W-:Y:S02]  /*10850*/  FADD.FTZ R2, -R73, R3 ;  /* 0x0000000349027221 */ /* 0x002fe40000010100 */
[----:B------:R-:W1:Y:S02]  /*10860*/  SHFL.BFLY PT, R3, R0, 0x2, 0x1f ;  /* 0x0c401f0000037f89 */ /* 0x000e6400000e0000 */
[----:B------:R-:W-:Y:S05]  /*10870*/  FMUL.FTZ R2, R2, c[0x0][0x2d0] ;  /* 0x0000b40002027a20 */ /* 0x000fea0000410000 */
[----:B------:R-:W2:Y:S01]  /*10880*/  MUFU.TANH R206, R61 ;  /* 0x0000003d00ce7308 */ /* 0x000ea20000002400 */
[----:B---3--:R-:W-:Y:S04]  /*10890*/  FMNMX.FTZ R4, R45, R4, !PT ;  /* 0x000000042d047209 */ /* 0x008fe80007810000 */
[----:B------:R-:W-:Y:S05]  /*108a0*/  FMNMX.FTZ R4, R205, R4, !PT ;  /* 0x00000004cd047209 */ /* 0x000fea0007810000 */
[----:B------:R-:W3:Y:S01]  /*108b0*/  MUFU.TANH R221, R72 ;  /* 0x0000004800dd7308 */ /* 0x000ee20000002400 */
[----:B----4-:R-:W-:Y:S04]  /*108c0*/  FMNMX.FTZ R4, R208, R4, !PT ;  /* 0x00000004d0047209 */ /* 0x010fe80007810000 */
[----:B------:R-:W-:Y:S05]  /*108d0*/  FMNMX.FTZ R4, R204, R4, !PT ;  /* 0x00000004cc047209 */ /* 0x000fea0007810000 */
[----:B------:R-:W4:Y:S01]  /*108e0*/  MUFU.TANH R209, R76 ;  /* 0x0000004c00d17308 */ /* 0x000f220000002400 */
[----:B-1----:R-:W-:Y:S01]  /*108f0*/  FMNMX.FTZ R0, R0, R3, !PT ;  /* 0x0000000300007209 */ /* 0x002fe20007810000 */
[----:B------:R-:W-:Y:S02]  /*10900*/  FFMA.FTZ R3, R17, c[0x0][0x2d0], -R96 ;  /* 0x0000b40011037a23 */ /* 0x000fe40000010860 */
[----:B------:R-:W-:Y:S01]  /*10910*/  FMUL.FTZ R17, R70, R133 ;  /* 0x0000008546117220 */ /* 0x000fe20000410000 */
[----:B--2---:R-:W-:Y:S02]  /*10920*/  FMNMX.FTZ R4, R206, R4, !PT ;  /* 0x00000004ce047209 */ /* 0x004fe40007810000 */
[----:B------:R-:W-:Y:S02]  /*10930*/  MOV R133, R107 ;  /* 0x0000006b00857202 */ /* 0x000fe40000000f00 */
[----:B------:R-:W-:Y:S01]  /*10940*/  MOV R107, R216 ;  /* 0x000000d8006b7202 */ /* 0x000fe20000000f00 */
[----:B------:R-:W1:Y:S01]  /*10950*/  MUFU.TANH R240, R77 ;  /* 0x0000004d00f07308 */ /* 0x000e620000002400 */
[----:B---3--:R-:W-:Y:S04]  /*10960*/  FMNMX.FTZ R4, R221, R4, !PT ;  /* 0x00000004dd047209 */ /* 0x008fe80007810000 */
[----:B------:R-:W-:Y:S05]  /*10970*/  FMNMX.FTZ R4, R239, R4, !PT ;  /* 0x00000004ef047209 */ /* 0x000fea0007810000 */
[----:B------:R2:W3:Y:S01]  /*10980*/  MUFU.TANH R84, R104 ;  /* 0x0000006800547308 */ /* 0x0004e20000002400 */
[----:B----4-:R-:W-:Y:S04]  /*10990*/  MOV R82, R209 ;  /* 0x000000d100527202 */ /* 0x010fe80000000f00 */
[----:B------:R-:W-:Y:S05]  /*109a0*/  FMNMX.FTZ R4, R82, R4, !PT ;  /* 0x0000000452047209 */ /* 0x000fea0007810000 */
[----:B------:R4:W-:Y:S01]  /*109b0*/  MUFU.EX2 R245, R3 ;  /* 0x0000000300f57308 */ /* 0x0009e20000000800 */
[----:B-1----:R-:W-:Y:S04]  /*109c0*/  FMNMX.FTZ R4, R240, R4, !PT ;  /* 0x00000004f0047209 */ /* 0x002fe80007810000 */
[----:B------:R-:W-:Y:S05]  /*109d0*/  FMNMX.FTZ R4, R248, R4, !PT ;  /* 0x00000004f8047209 */ /* 0x000fea0007810000 */
[----:B------:R-:W1:Y:S01]  /*109e0*/  MUFU.TANH R90, R105 ;  /* 0x00000069005a7308 */ /* 0x000e620000002400 */
[----:B------:R-:W-:Y:S01]  /*109f0*/  FMNMX.FTZ R4, R119, R4, !PT ;  /* 0x0000000477047209 */ /* 0x000fe20007810000 */
[----:B--2---:R-:W-:Y:S03]  /*10a00*/  FMUL.FTZ R104, R73, c[0x0][0x2d0] ;  /* 0x0000b40049687a20 */ /* 0x004fe60000410000 */
[----:B------:R-:W-:Y:S01]  /*10a10*/  FMNMX.FTZ R4, R217, R4, !PT ;  /* 0x00000004d9047209 */ /* 0x000fe20007810000 */
[--C-:B------:R-:W-:Y:S04]  /*10a20*/  FFMA.FTZ R102, R102, c[0x0][0x2d0], -R104.reuse ;  /* 0x0000b40066667a23 */ /* 0x100fe80000010868 */
[----:B------:R-:W2:Y:S01]  /*10a30*/  MUFU.TANH R191, R108 ;  /* 0x0000006c00bf7308 */ /* 0x000ea20000002400 */
[----:B------:R-:W-:Y:S01]  /*10a40*/  FMNMX.FTZ R4, R216, R4, !PT ;  /* 0x00000004d8047209 */ /* 0x000fe20007810000 */
[--C-:B------:R-:W-:Y:S02]  /*10a50*/  FFMA.FTZ R103, R103, c[0x0][0x2d0], -R104.reuse ;  /* 0x0000b40067677a23 */ /* 0x100fe40000010868 */
[--C-:B----4-:R-:W-:Y:S01]  /*10a60*/  FFMA.FTZ R3, R186, c[0x0][0x2d0], -R104.reuse ;  /* 0x0000b400ba037a23 */ /* 0x110fe20000010868 */
[----:B---3--:R-:W-:Y:S01]  /*10a70*/  FMNMX.FTZ R4, R84, R4, !PT ;  /* 0x0000000454047209 */ /* 0x008fe20007810000 */
[--C-:B------:R-:W-:Y:S04]  /*10a80*/  FFMA.FTZ R115, R115, c[0x0][0x2d0], -R104.reuse ;  /* 0x0000b40073737a23 */ /* 0x100fe80000010868 */
[----:B------:R-:W3:Y:S01]  /*10a90*/  MUFU.TANH R109, R109 ;  /* 0x0000006d006d7308 */ /* 0x000ee20000002400 */
[----:B-1----:R-:W-:Y:S09]  /*10aa0*/  FMNMX.FTZ R4, R90, R4, !PT ;  /* 0x000000045a047209 */ /* 0x002ff20007810000 */
[----:B------:R1:W-:Y:S01]  /*10ab0*/  MUFU.EX2 R187, R3 ;  /* 0x0000000300bb7308 */ /* 0x0003e20000000800 */
[----:B--2---:R-:W-:Y:S09]  /*10ac0*/  FMNMX.FTZ R4, R191, R4, !PT ;  /* 0x00000004bf047209 */ /* 0x004ff20007810000 */
[----:B------:R-:W-:Y:S01]  /*10ad0*/  MUFU.EX2 R69, R2 ;  /* 0x0000000200457308 */ /* 0x000fe20000000800 */
[----:B---3--:R-:W-:Y:S05]  /*10ae0*/  FMNMX.FTZ R4, R109, R4, !PT ;  /* 0x000000046d047209 */ /* 0x008fea0007810000 */
[----:B------:R-:W2:Y:S04]  /*10af0*/  SHFL.BFLY PT, R7, R4, 0x2, 0x1f ;  /* 0x0c401f0004077f89 */ /* 0x000ea800000e0000 */
[----:B------:R-:W-:Y:S01]  /*10b00*/  MUFU.EX2 R32, R6 ;  /* 0x0000000600207308 */ /* 0x000fe20000000800 */
[----:B-1----:R-:W-:Y:S09]  /*10b10*/  FFMA.FTZ R3, R185, c[0x0][0x2d0], -R104 ;  /* 0x0000b400b9037a23 */ /* 0x002ff20000010868 */
[----:B------:R1:W3:Y:S01]  /*10b20*/  MUFU.EX2 R209, R3 ;  /* 0x0000000300d17308 */ /* 0x0002e20000000800 */
[----:B--2---:R-:W-:Y:S01]  /*10b30*/  FMNMX.FTZ R4, R4, R7, !PT ;  /* 0x0000000704047209 */ /* 0x004fe20007810000 */
[----:B------:R-:W-:Y:S04]  /*10b40*/  FFMA.FTZ R7, R21, c[0x0][0x2d0], -R96 ;  /* 0x0000b40015077a23 */ /* 0x000fe80000010860 */
[----:B------:R-:W2:Y:S01]  /*10b50*/  SHFL.BFLY PT, R72, R4, 0x1, 0x1f ;  /* 0x0c201f0004487f89 */ /* 0x000ea200000e0000 */
[----:B-1----:R-:W-:Y:S01]  /*10b60*/  FFMA.FTZ R3, R18, c[0x0][0x2d0], -R104 ;  /* 0x0000b40012037a23 */ /* 0x002fe20000010868 */
[----:B---3--:R-:W-:Y:S01]  /*10b70*/  F2FP.BF16.PACK_AB R77, R209, R187 ;  /* 0x000000bbd14d723e */ /* 0x008fe200000010ff */
[----:B------:R-:W-:Y:S01]  /*10b80*/  FMUL.FTZ R18, R69, R134 ;  /* 0x0000008645127220 */ /* 0x000fe20000410000 */
[----:B------:R-:W-:Y:S01]  /*10b90*/  MOV R134, R92 ;  /* 0x0000005c00867202 */ /* 0x000fe20000000f00 */
[----:B------:R1:W-:Y:S01]  /*10ba0*/  MUFU.EX2 R222, R3 ;  /* 0x0000000300de7308 */ /* 0x0003e20000000800 */
[----:B--2---:R-:W-:Y:S01]  /*10bb0*/  FMNMX.FTZ R72, R4, R72, !PT ;  /* 0x0000004804487209 */ /* 0x004fe20007810000 */
[----:B------:R-:W-:Y:S08]  /*10bc0*/  FFMA.FTZ R4, R184, c[0x0][0x2d0], -R96 ;  /* 0x0000b400b8047a23 */ /* 0x000ff00000010860 */
[----:B------:R2:W-:Y:S01]  /*10bd0*/  MUFU.EX2 R207, R4 ;  /* 0x0000000400cf7308 */ /* 0x0005e20000000800 */
[C---:B------:R-:W-:Y:S01]  /*10be0*/  FADD.FTZ R2, -R72.reuse, R116 ;  /* 0x0000007448027221 */ /* 0x040fe20000010100 */
[----:B------:R-:W-:Y:S01]  /*10bf0*/  MOV R116, R249 ;  /* 0x000000f900747202 */ /* 0x000fe20000000f00 */
[----:B------:R-:W-:Y:S02]  /*10c00*/  FMUL.FTZ R105, R72, c[0x0][0x2d0] ;  /* 0x0000b40048697a20 */ /* 0x000fe40000410000 */
[----:B------:R-:W-:Y:S02]  /*10c10*/  FMUL.FTZ R2, R2, c[0x0][0x2d0] ;  /* 0x0000b40002027a20 */ /* 0x000fe40000410000 */
[--C-:B------:R-:W-:Y:S02]  /*10c20*/  FFMA.FTZ R107, R107, c[0x0][0x2d0], -R105.reuse ;  /* 0x0000b4006b6b7a23 */ /* 0x100fe40000010869 */
[--C-:B-1----:R-:W-:Y:S01]  /*10c30*/  FFMA.FTZ R3, R193, c[0x0][0x2d0], -R105.reuse ;  /* 0x0000b400c1037a23 */ /* 0x102fe20000010869 */
[----:B------:R1:W3:Y:S10]  /*10c40*/  MUFU.EX2 R68, R2 ;  /* 0x0000000200447308 */ /* 0x0002f40000000800 */
[----:B------:R4:W-:Y:S01]  /*10c50*/  MUFU.EX2 R185, R3 ;  /* 0x0000000300b97308 */ /* 0x0009e20000000800 */
[----:B--2---:R-:W-:Y:S09]  /*10c60*/  FFMA.FTZ R4, R22, c[0x0][0x2d0], -R104 ;  /* 0x0000b40016047a23 */ /* 0x004ff20000010868 */
[----:B------:R2:W-:Y:S01]  /*10c70*/  MUFU.EX2 R80, R4 ;  /* 0x0000000400507308 */ /* 0x0005e20000000800 */
[--C-:B-1----:R-:W-:Y:S09]  /*10c80*/  FFMA.FTZ R2, R118, c[0x0][0x2d0], -R96.reuse ;  /* 0x0000b40076027a23 */ /* 0x102ff20000010860 */
[----:B------:R1:W1:Y:S01]  /*10c90*/  MUFU.EX2 R211, R2 ;  /* 0x0000000200d37308 */ /* 0x0002620000000800 */
[--C-:B----4-:R-:W-:Y:S09]  /*10ca0*/  FFMA.FTZ R3, R192, c[0x0][0x2d0], -R105.reuse ;  /* 0x0000b400c0037a23 */ /* 0x110ff20000010869 */
[----:B------:R4:W4:Y:S01]  /*10cb0*/  MUFU.EX2 R186, R3 ;  /* 0x0000000300ba7308 */ /* 0x0009220000000800 */
[--C-:B--2---:R-:W-:Y:S02]  /*10cc0*/  FFMA.FTZ R4, R29, c[0x0][0x2d0], -R105.reuse ;  /* 0x0000b4001d047a23 */ /* 0x104fe40000010869 */
[----:B---3--:R-:W-:Y:S07]  /*10cd0*/  FMUL.FTZ R29, R68, R145 ;  /* 0x00000091441d7220 */ /* 0x008fee0000410000 */
[----:B------:R-:W-:Y:S01]  /*10ce0*/  MUFU.EX2 R52, R4 ;  /* 0x0000000400347308 */ /* 0x000fe20000000800 */
[----:B-1----:R-:W-:Y:S01]  /*10cf0*/  FFMA.FTZ R2, R16, c[0x0][0x2d0], -R96 ;  /* 0x0000b40010027a23 */ /* 0x002fe20000010860 */
[----:B------:R-:W-:Y:S01]  /*10d00*/  F2FP.BF16.PACK_AB R76, R211, R207 ;  /* 0x000000cfd34c723e */ /* 0x000fe200000010ff */
[----:B------:R-:W-:Y:S01]  /*10d10*/  FMUL.FTZ R16, R70, R132 ;  /* 0x0000008446107220 */ /* 0x000fe20000410000 */
[----:B------:R-:W-:Y:S02]  /*10d20*/  MOV R132, R116 ;  /* 0x0000007400847202 */ /* 0x000fe40000000f00 */
[----:B------:R-:W-:Y:S04]  /*10d30*/  MOV R116, R84 ;  /* 0x0000005400747202 */ /* 0x000fe80000000f00 */
[----:B------:R1:W2:Y:S01]  /*10d40*/  MUFU.EX2 R213, R2 ;  /* 0x0000000200d57308 */ /* 0x0002a20000000800 */
[--C-:B----4-:R-:W-:Y:S01]  /*10d50*/  FFMA.FTZ R3, R12, c[0x0][0x2d0], -R105.reuse ;  /* 0x0000b4000c037a23 */ /* 0x110fe20000010869 */
[----:B------:R-:W-:Y:S08]  /*10d60*/  F2FP.BF16.PACK_AB R64, R186, R185 ;  /* 0x000000b9ba40723e */ /* 0x000ff000000010ff */
[----:B------:R3:W-:Y:S01]  /*10d70*/  MUFU.EX2 R219, R3 ;  /* 0x0000000300db7308 */ /* 0x0007e20000000800 */
[----:B-1----:R-:W1:Y:S01]  /*10d80*/  SHFL.BFLY PT, R2, R0, 0x1, 0x1f ;  /* 0x0c201f0000027f89 */ /* 0x002e6200000e0000 */
[----:B--2---:R-:W-:Y:S01]  /*10d90*/  F2FP.BF16.PACK_AB R78, R245, R213 ;  /* 0x000000d5f54e723e */ /* 0x004fe200000010ff */
[----:B---3--:R-:W-:Y:S07]  /*10da0*/  FFMA.FTZ R3, R13, c[0x0][0x2d0], -R105 ;  /* 0x0000b4000d037a23 */ /* 0x008fee0000010869 */
[----:B------:R2:W3:Y:S01]  /*10db0*/  MUFU.EX2 R223, R3 ;  /* 0x0000000300df7308 */ /* 0x0004e20000000800 */
[----:B-1----:R-:W-:Y:S01]  /*10dc0*/  FMNMX.FTZ R2, R0, R2, !PT ;  /* 0x0000000200027209 */ /* 0x002fe20007810000 */
[----:B------:R-:W-:Y:S02]  /*10dd0*/  FFMA.FTZ R0, R19, c[0x0][0x2d0], -R104 ;  /* 0x0000b40013007a23 */ /* 0x000fe40000010868 */
[----:B------:R-:W-:Y:S01]  /*10de0*/  FMUL.FTZ R19, R69, R135 ;  /* 0x0000008745137220 */ /* 0x000fe20000410000 */
[----:B------:R-:W-:Y:S05]  /*10df0*/  MOV R135, R86 ;  /* 0x0000005600877202 */ /* 0x000fea0000000f00 */
[----:B------:R1:W4:Y:S01]  /*10e00*/  MUFU.EX2 R243, R0 ;  /* 0x0000000000f37308 */ /* 0x0003220000000800 */
[----:B------:R-:W-:Y:S04]  /*10e10*/  FMUL.FTZ R100, R2, c[0x0][0x2d0] ;  /* 0x0000b40002647a20 */ /* 0x000fe80000410000 */
[--C-:B------:R-:W-:Y:S02]  /*10e20*/  FFMA.FTZ R4, R26, c[0x0][0x2d0], -R100.reuse ;  /* 0x0000b4001a047a23 */ /* 0x100fe40000010864 */
[--C-:B--2---:R-:W-:Y:S01]  /*10e30*/  FFMA.FTZ R3, R195, c[0x0][0x2d0], -R100.reuse ;  /* 0x0000b400c3037a23 */ /* 0x104fe20000010864 */
[----:B---3--:R-:W-:Y:S03]  /*10e40*/  F2FP.BF16.PACK_AB R66, R223, R219 ;  /* 0x000000dbdf42723e */ /* 0x008fe600000010ff */
[----:B------:R2:W-:Y:S01]  /*10e50*/  MUFU.EX2 R108, R3 ;  /* 0x00000003006c7308 */ /* 0x0005e20000000800 */
[----:B-1----:R-:W-:Y:S01]  /*10e60*/  FADD.FTZ R0, -R2, R117 ;  /* 0x0000007502007221 */ /* 0x002fe20000010100 */
[----:B----4-:R-:W-:Y:S08]  /*10e70*/  F2FP.BF16.PACK_AB R79, R243, R222 ;  /* 0x000000def34f723e */ /* 0x010ff000000010ff */
[----:B------:R1:W-:Y:S01]  /*10e80*/  MUFU.EX2 R117, R7 ;  /* 0x0000000700757308 */ /* 0x0003e20000000800 */
[----:B------:R-:W-:Y:S09]  /*10e90*/  FMUL.FTZ R0, R0, c[0x0][0x2d0] ;  /* 0x0000b40000007a20 */ /* 0x000ff20000410000 */
[----:B------:R-:W3:Y:S01]  /*10ea0*/  MUFU.EX2 R0, R0 ;  /* 0x0000000000007308 */ /* 0x000ee20000000800 */
[--C-:B--2---:R-:W-:Y:S09]  /*10eb0*/  FFMA.FTZ R3, R194, c[0x0][0x2d0], -R100.reuse ;  /* 0x0000b400c2037a23 */ /* 0x104ff20000010864 */
[----:B------:R2:W4:Y:S01]  /*10ec0*/  MUFU.EX2 R184, R3 ;  /* 0x0000000300b87308 */ /* 0x0005220000000800 */
[----:B-1----:R-:W-:Y:S09]  /*10ed0*/  @P0 IMAD.WIDE.U32 R6, R242, c[0x0][0x1e0], RZ ;  /* 0x00007800f2060a25 */ /* 0x002ff200078e00ff */
[----:B------:R1:W-:Y:S01]  /*10ee0*/  MUFU.EX2 R194, R4 ;  /* 0x0000000400c27308 */ /* 0x0003e20000000800 */
[----:B---3--:R-:W-:Y:S02]  /*10ef0*/  FMUL.FTZ R26, R0, R142 ;  /* 0x0000008e001a7220 */ /* 0x008fe40000410000 */
[----:B--2---:R-:W-:Y:S01]  /*10f00*/  FFMA.FTZ R3, R14, c[0x0][0x2d0], -R100 ;  /* 0x0000b4000e037a23 */ /* 0x004fe20000010864 */
[----:B----4-:R-:W-:Y:S06]  /*10f10*/  F2FP.BF16.PACK_AB R65, R184, R108 ;  /* 0x0000006cb841723e */ /* 0x010fec00000010ff */
[----:B------:R2:W-:Y:S01]  /*10f20*/  MUFU.EX2 R188, R3 ;  /* 0x0000000300bc7308 */ /* 0x0005e20000000800 */
[----:B-1----:R-:W-:Y:S05]  /*10f30*/  @P0 MOV R4, R54 ;  /* 0x0000003600040202 */ /* 0x002fea0000000f00 */
[----:B------:R-:W-:Y:S04]  /*10f40*/  @P0 IMAD.WIDE.U32 R4, R6, 0x70, R4 ;  /* 0x0000007006040825 */ /* 0x000fe800078e0004 */
[--C-:B------:R-:W-:Y:S02]  /*10f50*/  FFMA.FTZ R6, R27, c[0x0][0x2d0], -R100.reuse ;  /* 0x0000b4001b067a23 */ /* 0x100fe40000010864 */
[----:B------:R-:W-:Y:S02]  /*10f60*/  FMUL.FTZ R27, R0, R143 ;  /* 0x0000008f001b7220 */ /* 0x000fe40000410000 */
[----:B------:R1:W-:Y:S01]  /*10f70*/  MUFU.EX2 R195, R6 ;  /* 0x0000000600c37308 */ /* 0x0003e20000000800 */
[----:B--2---:R-:W-:Y:S09]  /*10f80*/  FFMA.FTZ R3, R15, c[0x0][0x2d0], -R100 ;  /* 0x0000b4000f037a23 */ /* 0x004ff20000010864 */
[----:B------:R2:W3:Y:S01]  /*10f90*/  MUFU.EX2 R189, R3 ;  /* 0x0000000300bd7308 */ /* 0x0004e20000000800 */
[----:B-1----:R-:W-:Y:S01]  /*10fa0*/  @P0 LEA R6, P2, R4, c[0x0][0x1c8], 0x1 ;  /* 0x0000720004060a11 */ /* 0x002fe200078408ff */
[--C-:B--2---:R-:W-:Y:S01]  /*10fb0*/  FFMA.FTZ R3, R23, c[0x0][0x2d0], -R104.reuse ;  /* 0x0000b40017037a23 */ /* 0x104fe20000010868 */
[----:B---3--:R-:W-:Y:S07]  /*10fc0*/  F2FP.BF16.PACK_AB R67, R189, R188 ;  /* 0x000000bcbd43723e */ /* 0x008fee00000010ff */
[----:B------:R1:W-:Y:S02]  /*10fd0*/  MUFU.EX2 R193, R3 ;  /* 0x0000000300c17308 */ /* 0x0003e40000000800 */
[--C-:B-1----:R-:W-:Y:S08]  /*10fe0*/  FFMA.FTZ R3, R34, c[0x0][0x2d0], -R104.reuse ;  /* 0x0000b40022037a23 */ /* 0x102ff00000010868 */
[----:B------:R1:W-:Y:S02]  /*10ff0*/  MUFU.EX2 R33, R3 ;  /* 0x0000000300217308 */ /* 0x0003e40000000800 */
[----:B-1----:R-:W-:Y:S01]  /*11000*/  FFMA.FTZ R3, R35, c[0x0][0x2d0], -R104 ;  /* 0x0000b40023037a23 */ /* 0x002fe20000010868 */
[----:B------:R-:W-:Y:S01]  /*11010*/  MOV R35, R9 ;  /* 0x0000000900237202 */ /* 0x000fe20000000f00 */
[----:B------:R-:W-:Y:S06]  /*11020*/  FFMA.FTZ R9, R30, c[0x0][0x2d0], -R100 ;  /* 0x0000b4001e097a23 */ /* 0x000fec0000010864 */
[----:B------:R1:W-:Y:S01]  /*11030*/  MUFU.EX2 R53, R3 ;  /* 0x0000000300357308 */ /* 0x0003e20000000800 */
[----:B------:R-:W-:Y:S09]  /*11040*/  FMUL.FTZ R30, R0, R146 ;  /* 0x00000092001e7220 */ /* 0x000ff20000410000 */
[----:B------:R-:W-:Y:S01]  /*11050*/  MUFU.EX2 R197, R9 ;  /* 0x0000000900c57308 */ /* 0x000fe20000000800 */
[--C-:B-1----:R-:W-:Y:S02]  /*11060*/  FFMA.FTZ R3, R24, c[0x0][0x2d0], -R105.reuse ;  /* 0x0000b40018037a23 */ /* 0x102fe40000010869 */
[C---:B------:R-:W-:Y:S07]  /*11070*/  FMUL.FTZ R24, R68.reuse, R140 ;  /* 0x0000008c44187220 */ /* 0x040fee0000410000 */
[----:B------:R1:W2:Y:S02]  /*11080*/  MUFU.EX2 R118, R3 ;  /* 0x0000000300767308 */ /* 0x0002a40000000800 */
[--C-:B-1----:R-:W-:Y:S01]  /*11090*/  FFMA.FTZ R3, R25, c[0x0][0x2d0], -R105.reuse ;  /* 0x0000b40019037a23 */ /* 0x102fe20000010869 */
[----:B--2---:R-:W-:Y:S01]  /*110a0*/  MOV R143, R118 ;  /* 0x00000076008f7202 */ /* 0x004fe20000000f00 */
[----:B------:R-:W-:Y:S01]  /*110b0*/  FMUL.FTZ R25, R68, R141 ;  /* 0x0000008d44197220 */ /* 0x000fe20000410000 */
[----:B------:R-:W-:Y:S05]  /*110c0*/  MOV R141, R35 ;  /* 0x00000023008d7202 */ /* 0x000fea0000000f00 */
[----:B------:R1:W-:Y:S01]  /*110d0*/  MUFU.EX2 R192, R3 ;  /* 0x0000000300c07308 */ /* 0x0003e20000000800 */
[C---:B------:R-:W-:Y:S01]  /*110e0*/  FMUL.FTZ R35, R69.reuse, R151 ;  /* 0x0000009745237220 */ /* 0x040fe20000410000 */
[----:B------:R-:W-:Y:S02]  /*110f0*/  MOV R118, R83 ;  /* 0x0000005300767202 */ /* 0x000fe40000000f00 */
[----:B------:R-:W-:Y:S01]  /*11100*/  MOV R151, R93 ;  /* 0x0000005d00977202 */ /* 0x000fe20000000f00 */
[----:B-1----:R-:W-:Y:S02]  /*11110*/  FFMA.FTZ R3, R28, c[0x0][0x2d0], -R105 ;  /* 0x0000b4001c037a23 */ /* 0x002fe40000010869 */
[----:B------:R-:W-:Y:S03]  /*11120*/  FMUL.FTZ R28, R68, R144 ;  /* 0x00000090441c7220 */ /* 0x000fe60000410000 */
[----:B------:R1:W2:Y:S02]  /*11130*/  MUFU.EX2 R34, R3 ;  /* 0x0000000300227308 */ /* 0x0002a40000000800 */
[----:B-1----:R-:W-:Y:S02]  /*11140*/  @P0 SHF.R.S32.HI R3, RZ, 0x1f, R242 ;  /* 0x0000001fff030819 */ /* 0x002fe400000114f2 */
[----:B--2---:R-:W-:Y:S01]  /*11150*/  MOV R142, R34 ;  /* 0x00000022008e7202 */ /* 0x004fe20000000f00 */
[----:B------:R-:W-:Y:S01]  /*11160*/  FMUL.FTZ R34, R69, R150 ;  /* 0x0000009645227220 */ /* 0x000fe20000410000 */
[----:B------:R-:W-:Y:S01]  /*11170*/  MOV R150, R215 ;  /* 0x000000d700967202 */ /* 0x000fe20000000f00 */
[----:B------:R-:W-:Y:S04]  /*11180*/  @P0 IMAD R3, R3, c[0x0][0x1e0], RZ ;  /* 0x0000780003030a24 */ /* 0x000fe800078e02ff */
[----:B------:R-:W-:Y:S05]  /*11190*/  @P0 IMAD R3, R242, c[0x0][0x1e4], R3 ;  /* 0x00007900f2030a24 */ /* 0x000fea00078e0203 */
[----:B------:R-:W-:Y:S05]  /*111a0*/  @P0 IADD3 R3, R7, R3, RZ ;  /* 0x0000000307030210 */ /* 0x000fea0007ffe0ff */
[----:B------:R-:W-:Y:S01]  /*111b0*/  @P0 IMAD R7, R3, 0x70, RZ ;  /* 0x0000007003070824 */ /* 0x000fe200078e02ff */
[----:B------:R-:W-:Y:S04]  /*111c0*/  @P0 SHF.L.U32 R3, R8, 0x5, RZ ;  /* 0x0000000508030819 */ /* 0x000fe800000006ff */
[----:B------:R-:W-:Y:S01]  /*111d0*/  @P0 IADD3 R7, R5, R7, RZ ;  /* 0x0000000705070210 */ /* 0x000fe20007ffe0ff */
[----:B------:R-:W-:Y:S01]  /*111e0*/  FFMA.FTZ R5, R31, c[0x0][0x2d0], -R100 ;  /* 0x0000b4001f057a23 */ /* 0x000fe20000010864 */
[----:B------:R-:W-:Y:S01]  /*111f0*/  @P0 IADD3 R10, P1, R6, R3, RZ ;  /* 0x00000003060a0210 */ /* 0x000fe20007f3e0ff */
[----:B------:R-:W-:Y:S01]  /*11200*/  FMUL.FTZ R31, R0, R147 ;  /* 0x00000093001f7220 */ /* 0x000fe20000410000 */
[----:B------:R-:W-:Y:S01]  /*11210*/  @P0 LEA.HI.X R7, R4, c[0x0][0x1cc], R7, 0x1, P2 ;  /* 0x0000730004070a11 */ /* 0x000fe200010f0c07 */
[----:B------:R1:W-:Y:S01]  /*11220*/  MUFU.EX2 R196, R5 ;  /* 0x0000000500c47308 */ /* 0x0003e20000000800 */
[----:B------:R-:W-:Y:S02]  /*11230*/  @P0 SHF.L.U64.HI R4, R8, R246, c[0x0][0x1e4] ;  /* 0x0000790008040619 */ /* 0x000fe400000102f6 */
[-C--:B------:R-:W-:Y:S01]  /*11240*/  @P0 IADD3 R14, P3, R10, R3.reuse, RZ ;  /* 0x000000030a0e0210 */ /* 0x080fe20007f7e0ff */
[----:B------:R2:W-:Y:S01]  /*11250*/  @P0 LDGSTS.E.BYPASS.LTC128B.128 [R241+0x3900], [R6.64], !P6 ;  /* 0x0390000006f10fae */ /* 0x0005e2000f101d48 */
[-C--:B------:R-:W-:Y:S02]  /*11260*/  @P0 IADD3.X R11, R7, R4.reuse, RZ, P1, !PT ;  /* 0x00000004070b0210 */ /* 0x080fe40000ffe4ff */
[-C--:B------:R-:W-:Y:S02]  /*11270*/  @P0 IADD3 R12, P2, R14, R3.reuse, RZ ;  /* 0x000000030e0c0210 */ /* 0x080fe40007f5e0ff */
[-C--:B------:R-:W-:Y:S02]  /*11280*/  @P0 IADD3.X R15, R11, R4.reuse, RZ, P3, !PT ;  /* 0x000000040b0f0210 */ /* 0x080fe40001ffe4ff */
[-C--:B------:R-:W-:Y:S01]  /*11290*/  @P0 IADD3 R8, P1, R12, R3.reuse, RZ ;  /* 0x000000030c080210 */ /* 0x080fe20007f3e0ff */
[----:B------:R3:W-:Y:S01]  /*112a0*/  @P0 LDGSTS.E.BYPASS.LTC128B.128 [R241+0x4100], [R10.64], !P6 ;  /* 0x041000000af10fae */ /* 0x0007e2000f101d48 */
[-C--:B------:R-:W-:Y:S04]  /*112b0*/  @P0 IADD3.X R13, R15, R4.reuse, RZ, P2, !PT ;  /* 0x000000040f0d0210 */ /* 0x080fe800017fe4ff */
[-C--:B------:R-:W-:Y:S03]  /*112c0*/  @P0 IADD3.X R9, R13, R4.reuse, RZ, P1, !PT ;  /* 0x000000040d090210 */ /* 0x080fe60000ffe4ff */
[----:B------:R4:W-:Y:S01]  /*112d0*/  @P0 LDGSTS.E.BYPASS.LTC128B.128 [R241+0x4900], [R14.64], !P6 ;  /* 0x049000000ef10fae */ /* 0x0009e2000f101d48 */
[--C-:B-1----:R-:W-:Y:S07]  /*112e0*/  FFMA.FTZ R5, R36, c[0x0][0x2d0], -R96.reuse ;  /* 0x0000b40024057a23 */ /* 0x102fee0000010860 */
[----:B------:R1:W-:Y:S01]  /*112f0*/  @P0 LDGSTS.E.BYPASS.LTC128B.128 [R241+0x5100], [R12.64], !P6 ;  /* 0x051000000cf10fae */ /* 0x0003e2000f101d48 */
[----:B------:R1:W1:Y:S01]  /*11300*/  MUFU.EX2 R58, R5 ;  /* 0x00000005003a7308 */ /* 0x0002620000000800 */
[-C--:B--2---:R-:W-:Y:S04]  /*11310*/  @P0 IADD3 R6, P2, R8, R3.reuse, RZ ;  /* 0x0000000308060210 */ /* 0x084fe80007f5e0ff */
[-C--:B------:R-:W-:Y:S02]  /*11320*/  @P0 IADD3.X R7, R9, R4.reuse, RZ, P2, !PT ;  /* 0x0000000409070210 */ /* 0x080fe400017fe4ff */
[----:B------:R2:W-:Y:S01]  /*11330*/  @P0 LDGSTS.E.BYPASS.LTC128B.128 [R241+0x5900], [R8.64], !P6 ;  /* 0x0590000008f10fae */ /* 0x0005e2000f101d48 */
[----:B---3--:R-:W-:Y:S01]  /*11340*/  @P0 IADD3 R10, P1, R6, R3, RZ ;  /* 0x00000003060a0210 */ /* 0x008fe20007f3e0ff */
[--C-:B------:R-:W-:Y:S01]  /*11350*/  FFMA.FTZ R3, R48, c[0x0][0x2d0], -R96.reuse ;  /* 0x0000b40030037a23 */ /* 0x100fe20000010860 */
[----:B------:R-:W-:Y:S02]  /*11360*/  MOV R48, R53 ;  /* 0x0000003500307202 */ /* 0x000fe40000000f00 */
[----:B------:R-:W-:Y:S01]  /*11370*/  @P0 IADD3.X R11, R7, R4, RZ, P1, !PT ;  /* 0x00000004070b0210 */ /* 0x000fe20000ffe4ff */
[----:B------:R3:W-:Y:S02]  /*11380*/  MUFU.EX2 R61, R3 ;  /* 0x00000003003d7308 */ /* 0x0007e40000000800 */
[----:B------:R3:W-:Y:S01]  /*11390*/  @P0 LDGSTS.E.BYPASS.LTC128B.128 [R241+0x6100], [R6.64], !P6 ;  /* 0x0610000006f10fae */ /* 0x0007e2000f101d48 */
[----:B------:R-:W-:Y:S01]  /*113a0*/  FMUL.FTZ R4, R70, R124 ;  /* 0x0000007c46047220 */ /* 0x000fe20000410000 */
[----:B------:R-:W-:Y:S01]  /*113b0*/  MOV R140, R48 ;  /* 0x00000030008c7202 */ /* 0x000fe20000000f00 */
[C---:B----4-:R-:W-:Y:S01]  /*113c0*/  FMUL.FTZ R14, R0.reuse, R130 ;  /* 0x00000082000e7220 */ /* 0x050fe20000410000 */
[----:B------:R-:W-:Y:S01]  /*113d0*/  MOV R130, R33 ;  /* 0x0000002100827202 */ /* 0x000fe20000000f00 */
[----:B------:R-:W-:Y:S01]  /*113e0*/  FMUL.FTZ R15, R0, R131 ;  /* 0x00000083000f7220 */ /* 0x000fe20000410000 */
[----:B------:R-:W-:Y:S01]  /*113f0*/  MOV R131, R32 ;  /* 0x0000002000837202 */ /* 0x000fe20000000f00 */
[----:B------:R-:W-:Y:S01]  /*11400*/  FMUL.FTZ R32, R70, R148 ;  /* 0x0000009446207220 */ /* 0x000fe20000410000 */
[----:B------:R4:W-:Y:S01]  /*11410*/  @P0 LDGSTS.E.BYPASS.LTC128B.128 [R241+0x6900], [R10.64], !P6 ;  /* 0x069000000af10fae */ /* 0x0009e2000f101d48 */
[--C-:B-1----:R-:W-:Y:S01]  /*11420*/  FFMA.FTZ R5, R37, c[0x0][0x2d0], -R96.reuse ;  /* 0x0000b40025057a23 */ /* 0x102fe20000010860 */
[----:B------:R-:W-:Y:S01]  /*11430*/  MOV R148, R106 ;  /* 0x0000006a00947202 */ /* 0x000fe20000000f00 */
[C---:B------:R-:W-:Y:S01]  /*11440*/  FMUL.FTZ R12, R68.reuse, R128 ;  /* 0x00000080440c7220 */ /* 0x040fe20000410000 */
[----:B------:R-:W-:Y:S01]  /*11450*/  MOV R106, R217 ;  /* 0x000000d9006a7202 */ /* 0x000fe20000000f00 */
[----:B------:R1:W1:Y:S01]  /*11460*/  MUFU.EX2 R57, R5 ;  /* 0x0000000500397308 */ /* 0x0002620000000800 */
[----:B------:R-:W-:Y:S01]  /*11470*/  FMUL.FTZ R13, R68, R129 ;  /* 0x00000081440d7220 */ /* 0x000fe20000410000 */
[----:B------:R-:W-:Y:S01]  /*11480*/  MOV R146, R58 ;  /* 0x0000003a00927202 */ /* 0x000fe20000000f00 */
[----:B------:R-:W1:Y:S01]  /*11490*/  LDSM.16.MT88.4 R20, [R224] ;  /* 0x00000000e014783b */ /* 0x000e620000004200 */
[----:B------:R-:W-:Y:S01]  /*114a0*/  FMUL.FTZ R33, R70, R149 ;  /* 0x0000009546217220 */ /* 0x000fe20000410000 */
[----:B------:R-:W-:Y:S01]  /*114b0*/  MOV R149, R214 ;  /* 0x000000d600957202 */ /* 0x000fe20000000f00 */
[C---:B--2---:R-:W-:Y:S01]  /*114c0*/  FMUL.FTZ R8, R68.reuse, R120 ;  /* 0x0000007844087220 */ /* 0x044fe20000410000 */
[----:B------:R-:W-:Y:S01]  /*114d0*/  MOV R120, R89 ;  /* 0x0000005900787202 */ /* 0x000fe20000000f00 */
[----:B------:R-:W-:Y:S01]  /*114e0*/  FMUL.FTZ R9, R68, R121 ;  /* 0x0000007944097220 */ /* 0x000fe20000410000 */
[----:B------:R-:W-:Y:S01]  /*114f0*/  MOV R124, R88 ;  /* 0x00000058007c7202 */ /* 0x000fe20000000f00 */
[----:B---3--:R-:W-:Y:S01]  /*11500*/  FFMA.FTZ R3, R49, c[0x0][0x2d0], -R96 ;  /* 0x0000b40031037a23 */ /* 0x008fe20000010860 */
[----:B------:R-:W-:Y:S01]  /*11510*/  MOV R49, R52 ;  /* 0x0000003400317202 */ /* 0x000fe20000000f00 */
[----:B------:R-:W-:Y:S01]  /*11520*/  FMUL.FTZ R48, R70, R164 ;  /* 0x000000a446307220 */ /* 0x000fe20000410000 */
[----:B------:R-:W-:Y:S01]  /*11530*/  LDSM.16.MT88.4 R52, [R225] ;  /* 0x00000000e134783b */ /* 0x000fe20000004200 */
[----:B------:R-:W2:Y:S01]  /*11540*/  MUFU.EX2 R59, R3 ;  /* 0x00000003003b7308 */ /* 0x000ea20000000800 */
[C---:B------:R-:W-:Y:S01]  /*11550*/  FMUL.FTZ R6, R69.reuse, R126 ;  /* 0x0000007e45067220 */ /* 0x040fe20000410000 */
[----:B------:R-:W-:Y:S01]  /*11560*/  MOV R147, R49 ;  /* 0x0000003100937202 */ /* 0x000fe20000000f00 */
[----:B------:R-:W-:Y:S01]  /*11570*/  FMUL.FTZ R7, R69, R127 ;  /* 0x0000007f45077220 */ /* 0x000fe20000410000 */
[----:B------:R-:W-:Y:S01]  /*11580*/  MOV R49, R81 ;  /* 0x0000005100317202 */ /* 0x000fe20000000f00 */
[C---:B------:R-:W-:Y:S01]  /*11590*/  FMUL.FTZ R58, R0.reuse, R174 ;  /* 0x000000ae003a7220 */ /* 0x040fe20000410000 */
[----:B------:R-:W-:Y:S01]  /*115a0*/  MOV R126, R90 ;  /* 0x0000005a007e7202 */ /* 0x000fe20000000f00 */
[----:B------:R-:W0:Y:S01]  /*115b0*/  LDGDEPBAR ;  /* 0x00000000000079af */ /* 0x000e220000000000 */
[----:B----4-:R-:W-:Y:S01]  /*115c0*/  FMUL.FTZ R10, R0, R122 ;  /* 0x0000007a000a7220 */ /* 0x010fe20000410000 */
[----:B------:R-:W-:Y:S01]  /*115d0*/  MOV R121, R49 ;  /* 0x0000003100797202 */ /* 0x000fe20000000f00 */
[----:B-1----:R-:W-:Y:S01]  /*115e0*/  FMUL.FTZ R5, R70, R125 ;  /* 0x0000007d46057220 */ /* 0x002fe20000410000 */
[----:B------:R-:W-:Y:S01]  /*115f0*/  MOV R127, R94 ;  /* 0x0000005e007f7202 */ /* 0x000fe20000000f00 */
[----:B------:R-:W-:Y:S01]  /*11600*/  FMUL.FTZ R11, R0, R123 ;  /* 0x0000007b000b7220 */ /* 0x000fe20000410000 */
[----:B------:R-:W-:Y:S01]  /*11610*/  MOV R123, R91 ;  /* 0x0000005b007b7202 */ /* 0x000fe20000000f00 */
[----:B------:R-:W-:Y:S01]  /*11620*/  FMUL.FTZ R49, R70, R165 ;  /* 0x000000a546317220 */ /* 0x000fe20000410000 */
[----:B------:R-:W-:Y:S01]  /*11630*/  LDSM.16.MT88.4 R88, [R228+0x800] ;  /* 0x00080000e458783b */ /* 0x000fe20000004200 */
[----:B------:R-:W-:Y:S01]  /*11640*/  MOV R145, R57 ;  /* 0x0000003900917202 */ /* 0x000fe20000000f00 */
[----:B------:R-:W-:Y:S01]  /*11650*/  FMUL.FTZ R57, R68, R173 ;  /* 0x000000ad44397220 */ /* 0x000fe20000410000 */
[----:B------:R-:W-:Y:S01]  /*11660*/  MOV R125, R63 ;  /* 0x0000003f007d7202 */ /* 0x000fe20000000f00 */
[----:B------:R-:W-:Y:S02]  /*11670*/  FMUL.FTZ R63, R0, R179 ;  /* 0x000000b3003f7220 */ /* 0x000fe40000410000 */
[--C-:B------:R-:W-:Y:S02]  /*11680*/  FFMA.FTZ R106, R106, c[0x0][0x2d0], -R105.reuse ;  /* 0x0000b4006a6a7a23 */ /* 0x100fe40000010869 */
[--C-:B------:R-:W-:Y:S01]  /*11690*/  FFMA.FTZ R126, R126, c[0x0][0x2d0], -R105.reuse ;  /* 0x0000b4007e7e7a23 */ /* 0x100fe20000010869 */
[----:B--2---:R-:W-:Y:S01]  /*116a0*/  MOV R128, R59 ;  /* 0x0000003b00807202 */ /* 0x004fe20000000f00 */
[--C-:B------:R-:W-:Y:S02]  /*116b0*/  FFMA.FTZ R3, R38, c[0x0][0x2d0], -R104.reuse ;  /* 0x0000b40026037a23 */ /* 0x100fe40000010868 */
[----:B------:R-:W-:Y:S01]  /*116c0*/  FMUL.FTZ R59, R0, R175 ;  /* 0x000000af003b7220 */ /* 0x000fe20000410000 */
[-C--:B------:R-:W-:Y:S01]  /*116d0*/  HMMA.16816.F32.BF16 R4, R76, R20.reuse, R4 ;  /* 0x000000144c04723c */ /* 0x080fe20000041804 */
[----:B------:R1:W-:Y:S07]  /*116e0*/  MUFU.EX2 R250, R3 ;  /* 0x0000000300fa7308 */ /* 0x0003ee0000000800 */
[C---:B------:R-:W-:Y:S07]  /*116f0*/  HMMA.16816.F32.BF16 R8, R64.reuse, R20, R8 ;  /* 0x000000144008723c */ /* 0x040fee0000041808 */
[C---:B------:R-:W-:Y:S01]  /*11700*/  FMUL.FTZ R21, R70.reuse, R137 ;  /* 0x0000008946157220 */ /* 0x040fe20000410000 */
[-C--:B------:R-:W-:Y:S04]  /*11710*/  HMMA.16816.F32.BF16 R12, R64, R22.reuse, R12 ;  /* 0x00000016400c723c */ /* 0x080fe8000004180c */
[----:B------:R-:W-:Y:S01]  /*11720*/  FMUL.FTZ R20, R70, R136 ;  /* 0x0000008846147220 */ /* 0x000fe20000410000 */
[----:B------:R-:W-:Y:S02]  /*11730*/  MOV R137, R192 ;  /* 0x000000c000897202 */ /* 0x000fe40000000f00 */
[----:B------:R-:W-:Y:S01]  /*11740*/  MOV R136, R61 ;  /* 0x0000003d00887202 */ /* 0x000fe20000000f00 */
[C---:B------:R-:W-:Y:S04]  /*11750*/  HMMA.16816.F32.BF16 R16, R76.reuse, R22, R16 ;  /* 0x000000164c10723c */ /* 0x040fe80000041810 */
[--C-:B-1----:R-:W-:Y:S02]  /*11760*/  FFMA.FTZ R3, R39, c[0x0][0x2d0], -R104.reuse ;  /* 0x0000b40027037a23 */ /* 0x102fe40000010868 */
[----:B------:R-:W1:Y:S01]  /*11770*/  LDSM.16.MT88.4 R36, [R228] ;  /* 0x00000000e424783b */ /* 0x000e620000004200 */
[C---:B------:R-:W-:Y:S01]  /*11780*/  FMUL.FTZ R22, R69.reuse, R138 ;  /* 0x0000008a45167220 */ /* 0x040fe20000410000 */
[----:B------:R2:W-:Y:S01]  /*11790*/  MUFU.EX2 R251, R3 ;  /* 0x0000000300fb7308 */ /* 0x0005e20000000800 */
[C---:B------:R-:W-:Y:S03]  /*117a0*/  FMUL.FTZ R23, R69.reuse, R139 ;  /* 0x0000008b45177220 */ /* 0x040fe60000410000 */
[----:B------:R-:W-:Y:S01]  /*117b0*/  MOV R138, R193 ;  /* 0x000000c1008a7202 */ /* 0x000fe20000000f00 */
[----:B------:R-:W-:Y:S01]  /*117c0*/  FMUL.FTZ R61, R68, R177 ;  /* 0x000000b1443d7220 */ /* 0x000fe20000410000 */
[----:B------:R-:W-:Y:S02]  /*117d0*/  MOV R193, R82 ;  /* 0x0000005200c17202 */ /* 0x000fe40000000f00 */
[----:B------:R-:W-:Y:S02]  /*117e0*/  MOV R139, R117 ;  /* 0x00000075008b7202 */ /* 0x000fe40000000f00 */
[----:B------:R-:W-:Y:S02]  /*117f0*/  MOV R117, R221 ;  /* 0x000000dd00757202 */ /* 0x000fe40000000f00 */
[----:B------:R-:W-:Y:S02]  /*11800*/  MOV R122, R193 ;  /* 0x000000c1007a7202 */ /* 0x000fe40000000f00 */
[----:B------:R-:W-:Y:S02]  /*11810*/  MOV R193, R95 ;  /* 0x0000005f00c17202 */ /* 0x000fe40000000f00 */
[----:B------:R-:W-:Y:S01]  /*11820*/  LDSM.16.MT88.4 R92, [R225+0x800] ;  /* 0x00080000e15c783b */ /* 0x000fe20000004200 */
[--C-:B--2---:R-:W-:Y:S01]  /*11830*/  FFMA.FTZ R3, R50, c[0x0][0x2d0], -R104.reuse ;  /* 0x0000b40032037a23 */ /* 0x104fe20000010868 */
[----:B------:R-:W-:Y:S06]  /*11840*/  MOV R50, R80 ;  /* 0x0000005000327202 */ /* 0x000fec0000000f00 */
[----:B------:R-:W2:Y:S01]  /*11850*/  LDSM.16.MT88.4 R80, [R227] ;  /* 0x00000000e350783b */ /* 0x000ea20000004200 */
[----:B------:R3:W-:Y:S01]  /*11860*/  MUFU.EX2 R252, R3 ;  /* 0x0000000300fc7308 */ /* 0x0007e20000000800 */
[----:B------:R-:W-:Y:S01]  /*11870*/  MOV R164, R50 ;  /* 0x0000003200a47202 */ /* 0x000fe20000000f00 */
[----:B------:R-:W-:Y:S01]  /*11880*/  FMUL.FTZ R50, R69, R166 ;  /* 0x000000a645327220 */ /* 0x000fe20000410000 */
[-C--:B-1----:R-:W-:Y:S08]  /*11890*/  HMMA.16816.F32.BF16 R20, R76, R36.reuse, R20 ;  /* 0x000000244c14723c */ /* 0x082ff00000041814 */
[C---:B------:R-:W-:Y:S04]  /*118a0*/  HMMA.16816.F32.BF16 R24, R64.reuse, R36, R24 ;  /* 0x000000244018723c */ /* 0x040fe80000041818 */
[----:B---3--:R-:W-:Y:S04]  /*118b0*/  FFMA.FTZ R3, R51, c[0x0][0x2d0], -R104 ;  /* 0x0000b40033037a23 */ /* 0x008fe80000010868 */
[-C--:B------:R-:W-:Y:S01]  /*118c0*/  HMMA.16816.F32.BF16 R28, R64, R38.reuse, R28 ;  /* 0x00000026401c723c */ /* 0x080fe2000004181c */
[----:B------:R1:W3:Y:S03]  /*118d0*/  MUFU.EX2 R62, R3 ;  /* 0x00000003003e7308 */ /* 0x0002e60000000800 */
[C---:B------:R-:W-:Y:S02]  /*118e0*/  FMUL.FTZ R36, R70.reuse, R152 ;  /* 0x0000009846247220 */ /* 0x040fe40000410000 */
[----:B------:R-:W-:Y:S02]  /*118f0*/  FMUL.FTZ R37, R70, R153 ;  /* 0x0000009946257220 */ /* 0x000fe40000410000 */
[C---:B------:R-:W-:Y:S04]  /*11900*/  HMMA.16816.F32.BF16 R32, R76.reuse, R38, R32 ;  /* 0x000000264c20723c */ /* 0x040fe80000041820 */
[C---:B------:R-:W-:Y:S03]  /*11910*/  FMUL.FTZ R51, R69.reuse, R167 ;  /* 0x000000a745337220 */ /* 0x040fe60000410000 */
[C---:B------:R-:W-:Y:S02]  /*11920*/  FMUL.FTZ R39, R69.reuse, R155 ;  /* 0x0000009b45277220 */ /* 0x040fe40000410000 */
[----:B------:R-:W-:Y:S07]  /*11930*/  FMUL.FTZ R38, R69, R154 ;  /* 0x0000009a45267220 */ /* 0x000fee0000410000 */
[-C--:B------:R-:W-:Y:S03]  /*11940*/  HMMA.16816.F32.BF16 R36, R76, R52.reuse, R36 ;  /* 0x000000344c24723c */ /* 0x080fe60000041824 */
[--C-:B-1----:R-:W-:Y:S01]  /*11950*/  FFMA.FTZ R3, R40, c[0x0][0x2d0], -R105.reuse ;  /* 0x0000b40028037a23 */ /* 0x102fe20000010869 */
[----:B---3--:R-:W-:Y:S01]  /*11960*/  MOV R129, R62 ;  /* 0x0000003e00817202 */ /* 0x008fe20000000f00 */
[----:B------:R-:W-:Y:S01]  /*11970*/  FMUL.FTZ R40, R68, R156 ;  /* 0x0000009c44287220 */ /* 0x000fe20000410000 */
[----:B------:R-:W-:Y:S01]  /*11980*/  MOV R156, R87 ;  /* 0x00000057009c7202 */ /* 0x000fe20000000f00 */
[----:B------:R1:W-:Y:S01]  /*11990*/  MUFU.EX2 R249, R3 ;  /* 0x0000000300f97308 */ /* 0x0003e20000000800 */
[----:B------:R-:W-:Y:S04]  /*119a0*/  FMUL.FTZ R62, R0, R178 ;  /* 0x000000b2003e7220 */ /* 0x000fe80000410000 */
[----:B------:R-:W-:Y:S02]  /*119b0*/  MOV R165, R156 ;  /* 0x0000009c00a57202 */ /* 0x000fe40000000f00 */
[----:B------:R-:W-:Y:S02]  /*119c0*/  MOV R156, R132 ;  /* 0x00000084009c7202 */ /* 0x000fe40000000f00 */
[----:B------:R-:W-:Y:S01]  /*119d0*/  MOV R132, R240 ;  /* 0x000000f000847202 */ /* 0x000fe20000000f00 */
[--C-:B-1----:R-:W-:Y:S02]  /*119e0*/  FFMA.FTZ R3, R41, c[0x0][0x2d0], -R105.reuse ;  /* 0x0000b40029037a23 */ /* 0x102fe40000010869 */
[----:B------:R-:W-:Y:S01]  /*119f0*/  FMUL.FTZ R41, R68, R157 ;  /* 0x0000009d44297220 */ /* 0x000fe20000410000 */
[----:B------:R-:W-:Y:S01]  /*11a00*/  MOV R157, R85 ;  /* 0x00000055009d7202 */ /* 0x000fe20000000f00 */
[----:B------:R1:W3:Y:S01]  /*11a10*/  MUFU.EX2 R248, R3 ;  /* 0x0000000300f87308 */ /* 0x0002e20000000800 */
[----:B------:R-:W4:Y:S02]  /*11a20*/  LDSM.16.MT88.4 R84, [R224+0x800] ;  /* 0x00080000e054783b */ /* 0x000f240000004200 */
[----:B------:R-:W-:Y:S01]  /*11a30*/  MOV R166, R157 ;  /* 0x0000009d00a67202 */ /* 0x000fe20000000f00 */
[--C-:B-1----:R-:W-:Y:S02]  /*11a40*/  FFMA.FTZ R3, R44, c[0x0][0x2d0], -R105.reuse ;  /* 0x0000b4002c037a23 */ /* 0x102fe40000010869 */
[C---:B------:R-:W-:Y:S01]  /*11a50*/  FMUL.FTZ R44, R68.reuse, R160 ;  /* 0x000000a0442c7220 */ /* 0x040fe20000410000 */
[----:B------:R-:W-:Y:S03]  /*11a60*/  MOV R160, R220 ;  /* 0x000000dc00a07202 */ /* 0x000fe60000000f00 */
[----:B------:R1:W-:Y:S02]  /*11a70*/  MUFU.EX2 R246, R3 ;  /* 0x0000000300f67308 */ /* 0x0003e40000000800 */
[--C-:B-1----:R-:W-:Y:S02]  /*11a80*/  FFMA.FTZ R3, R45, c[0x0][0x2d0], -R105.reuse ;  /* 0x0000b4002d037a23 */ /* 0x102fe40000010869 */
[----:B------:R-:W-:Y:S01]  /*11a90*/  FMUL.FTZ R45, R68, R161 ;  /* 0x000000a1442d7220 */ /* 0x000fe20000410000 */
[----:B------:R-:W-:Y:S05]  /*11aa0*/  MOV R161, R150 ;  /* 0x0000009600a17202 */ /* 0x000fea0000000f00 */
[----:B------:R1:W1:Y:S01]  /*11ab0*/  MUFU.EX2 R247, R3 ;  /* 0x0000000300f77308 */ /* 0x0002620000000800 */
[----:B------:R-:W-:Y:S02]  /*11ac0*/  MOV R150, R122 ;  /* 0x0000007a00967202 */ /* 0x000fe40000000f00 */
[----:B------:R-:W-:Y:S01]  /*11ad0*/  MOV R122, R234 ;  /* 0x000000ea007a7202 */ /* 0x000fe20000000f00 */
[--C-:B-1----:R-:W-:Y:S02]  /*11ae0*/  FFMA.FTZ R3, R42, c[0x0][0x2d0], -R100.reuse ;  /* 0x0000b4002a037a23 */ /* 0x102fe40000010864 */
[C---:B------:R-:W-:Y:S04]  /*11af0*/  FMUL.FTZ R42, R0.reuse, R158 ;  /* 0x0000009e002a7220 */ /* 0x040fe80000410000 */
[----:B------:R1:W-:Y:S02]  /*11b00*/  MUFU.EX2 R144, R3 ;  /* 0x0000000300907308 */ /* 0x0003e40000000800 */
[--C-:B-1----:R-:W-:Y:S02]  /*11b10*/  FFMA.FTZ R3, R43, c[0x0][0x2d0], -R100.reuse ;  /* 0x0000b4002b037a23 */ /* 0x102fe40000010864 */
[----:B------:R-:W-:Y:S06]  /*11b20*/  FMUL.FTZ R43, R0, R159 ;  /* 0x0000009f002b7220 */ /* 0x000fec0000410000 */
[----:B------:R1:W1:Y:S01]  /*11b30*/  MUFU.EX2 R192, R3 ;  /* 0x0000000300c07308 */ /* 0x0002620000000800 */
[C---:B------:R-:W-:Y:S07]  /*11b40*/  HMMA.16816.F32.BF16 R40, R64.reuse, R52, R40 ;  /* 0x000000344028723c */ /* 0x040fee0000041828 */
[C---:B------:R-:W-:Y:S01]  /*11b50*/  FMUL.FTZ R52, R70.reuse, R168 ;  /* 0x000000a846347220 */ /* 0x040fe20000410000 */
[----:B------:R-:W-:Y:S01]  /*11b60*/  MOV R168, R166 ;  /* 0x000000a600a87202 */ /* 0x000fe20000000f00 */
[----:B------:R-:W-:Y:S03]  /*11b70*/  FMUL.FTZ R53, R70, R169 ;  /* 0x000000a946357220 */ /* 0x000fe60000410000 */
[----:B------:R-:W-:Y:S02]  /*11b80*/  MOV R166, R161 ;  /* 0x000000a100a67202 */ /* 0x000fe40000000f00 */
[----:B------:R-:W-:Y:S01]  /*11b90*/  MOV R161, R156 ;  /* 0x0000009c00a17202 */ /* 0x000fe20000000f00 */
[--C-:B-1----:R-:W-:Y:S02]  /*11ba0*/  FFMA.FTZ R3, R46, c[0x0][0x2d0], -R100.reuse ;  /* 0x0000b4002e037a23 */ /* 0x102fe40000010864 */
[C---:B------:R-:W-:Y:S01]  /*11bb0*/  FMUL.FTZ R46, R0.reuse, R162 ;  /* 0x000000a2002e7220 */ /* 0x040fe20000410000 */
[----:B------:R-:W-:Y:S01]  /*11bc0*/  MOV R162, R151 ;  /* 0x0000009700a27202 */ /* 0x000fe20000000f00 */
[----:B------:R1:W-:Y:S01]  /*11bd0*/  MUFU.EX2 R152, R3 ;  /* 0x0000000300987308 */ /* 0x0003e20000000800 */
[----:B------:R-:W-:Y:S02]  /*11be0*/  MOV R151, R117 ;  /* 0x0000007500977202 */ /* 0x000fe40000000f00 */
[----:B------:R-:W-:Y:S01]  /*11bf0*/  MOV R117, R233 ;  /* 0x000000e900757202 */ /* 0x000fe20000000f00 */
[----:B-1----:R-:W-:Y:S01]  /*11c00*/  FFMA.FTZ R3, R199, c[0x0][0x2d0], -R100 ;  /* 0x0000b400c7037a23 */ /* 0x002fe20000010864 */
[----:B------:R-:W-:Y:S05]  /*11c10*/  MOV R199, R218 ;  /* 0x000000da00c77202 */ /* 0x000fea0000000f00 */
[----:B------:R1:W1:Y:S01]  /*11c20*/  MUFU.EX2 R153, R3 ;  /* 0x0000000300997308 */ /* 0x0002620000000800 */
[----:B------:R-:W-:Y:S02]  /*11c30*/  MOV R167, R199 ;  /* 0x000000c700a77202 */ /* 0x000fe40000000f00 */
[----:B------:R-:W-:Y:S02]  /*11c40*/  MOV R199, R148 ;  /* 0x0000009400c77202 */ /* 0x000fe40000000f00 */
[----:B------:R-:W-:Y:S01]  /*11c50*/  MOV R148, R239 ;  /* 0x000000ef00947202 */ /* 0x000fe20000000f00 */
[--C-:B-1----:R-:W-:Y:S02]  /*11c60*/  FFMA.FTZ R3, R47, c[0x0][0x2d0], -R96.reuse ;  /* 0x0000b4002f037a23 */ /* 0x102fe40000010860 */
[----:B------:R-:W-:Y:S02]  /*11c70*/  FMUL.FTZ R47, R0, R163 ;  /* 0x000000a3002f7220 */ /* 0x000fe40000410000 */
[----:B------:R1:W-:Y:S05]  /*11c80*/  MUFU.EX2 R221, R3 ;  /* 0x0000000300dd7308 */ /* 0x0003ea0000000800 */
[-C--:B------:R-:W-:Y:S08]  /*11c90*/  HMMA.16816.F32.BF16 R44, R64, R54.reuse, R44 ;  /* 0x00000036402c723c */ /* 0x080ff0000004182c */
[C---:B------:R-:W-:Y:S07]  /*11ca0*/  HMMA.16816.F32.BF16 R48, R76.reuse, R54, R48 ;  /* 0x000000364c30723c */ /* 0x040fee0000041830 */
[C---:B------:R-:W-:Y:S02]  /*11cb0*/  FMUL.FTZ R54, R69.reuse, R170 ;  /* 0x000000aa45367220 */ /* 0x040fe40000410000 */
[----:B------:R-:W-:Y:S03]  /*11cc0*/  FMUL.FTZ R55, R69, R171 ;  /* 0x000000ab45377220 */ /* 0x000fe60000410000 */
[--C-:B-1----:R-:W-:Y:S01]  /*11cd0*/  FFMA.FTZ R3, R198, c[0x0][0x2d0], -R96.reuse ;  /* 0x0000b400c6037a23 */ /* 0x102fe20000010860 */
[----:B------:R-:W-:Y:S03]  /*11ce0*/  MOV R198, R165 ;  /* 0x000000a500c67202 */ /* 0x000fe60000000f00 */
[-C--:B--2---:R-:W-:Y:S01]  /*11cf0*/  HMMA.16816.F32.BF16 R52, R76, R80.reuse, R52 ;  /* 0x000000504c34723c */ /* 0x084fe20000041834 */
[----:B------:R1:W-:Y:S02]  /*11d00*/  MUFU.EX2 R220, R3 ;  /* 0x0000000300dc7308 */ /* 0x0003e40000000800 */
[--C-:B-1----:R-:W-:Y:S02]  /*11d10*/  FFMA.FTZ R3, R56, c[0x0][0x2d0], -R96.reuse ;  /* 0x0000b40038037a23 */ /* 0x102fe40000010860 */
[----:B------:R-:W-:Y:S06]  /*11d20*/  FMUL.FTZ R56, R68, R172 ;  /* 0x000000ac44387220 */ /* 0x000fec0000410000 */
[----:B------:R1:W-:Y:S01]  /*11d30*/  MUFU.EX2 R218, R3 ;  /* 0x0000000300da7308 */ /* 0x0003e20000000800 */
[C---:B------:R-:W-:Y:S07]  /*11d40*/  HMMA.16816.F32.BF16 R56, R64.reuse, R80, R56 ;  /* 0x000000504038723c */ /* 0x040fee0000041838 */
[----:B------:R-:W-:Y:S02]  /*11d50*/  F2FP.BF16.PACK_AB R80, R137, R143 ;  /* 0x0000008f8950723e */ /* 0x000fe400000010ff */
[----:B------:R-:W-:Y:S03]  /*11d60*/  F2FP.BF16.PACK_AB R81, R195, R194 ;  /* 0x000000c2c351723e */ /* 0x000fe600000010ff */
[----:B-1----:R-:W-:Y:S02]  /*11d70*/  FFMA.FTZ R3, R60, c[0x0][0x2d0], -R96 ;  /* 0x0000b4003c037a23 */ /* 0x002fe40000010860 */
[----:B------:R-:W-:Y:S02]  /*11d80*/  FMUL.FTZ R60, R68, R176 ;  /* 0x000000b0443c7220 */ /* 0x000fe40000410000 */
[----:B------:R1:W-:Y:S05]  /*11d90*/  MUFU.EX2 R217, R3 ;  /* 0x0000000300d97308 */ /* 0x0003ea0000000800 */
[-C--:B------:R-:W-:Y:S07]  /*11da0*/  HMMA.16816.F32.BF16 R60, R64, R82.reuse, R60 ;  /* 0x00000052403c723c */ /* 0x080fee000004183c */
[C---:B------:R-:W-:Y:S02]  /*11db0*/  FMUL.FTZ R64, R70.reuse, R180 ;  /* 0x000000b446407220 */ /* 0x040fe40000410000 */
[----:B------:R-:W-:Y:S03]  /*11dc0*/  FMUL.FTZ R65, R70, R181 ;  /* 0x000000b546417220 */ /* 0x000fe60000410000 */
[C---:B------:R-:W-:Y:S02]  /*11dd0*/  FMUL.FTZ R66, R69.reuse, R182 ;  /* 0x000000b645427220 */ /* 0x040fe40000410000 */
[----:B------:R-:W-:Y:S02]  /*11de0*/  FMUL.FTZ R67, R69, R183 ;  /* 0x000000b745437220 */ /* 0x000fe40000410000 */
[--C-:B-1----:R-:W-:Y:S05]  /*11df0*/  FFMA.FTZ R3, R202, c[0x0][0x2d0], -R104.reuse ;  /* 0x0000b400ca037a23 */ /* 0x102fea0000010868 */
[----:B------:R-:W-:Y:S01]  /*11e00*/  HMMA.16816.F32.BF16 R64, R76, R82, R64 ;  /* 0x000000524c40723c */ /* 0x000fe20000041840 */
[----:B------:R1:W-:Y:S06]  /*11e10*/  MUFU.EX2 R155, R3 ;  /* 0x00000003009b7308 */ /* 0x0003ec0000000800 */
[----:B------:R-:W-:Y:S02]  /*11e20*/  F2FP.BF16.PACK_AB R77, R138, R164 ;  /* 0x000000a48a4d723e */ /* 0x000fe400000010ff */
[----:B------:R-:W-:Y:S03]  /*11e30*/  F2FP.BF16.PACK_AB R76, R139, R244 ;  /* 0x000000f48b4c723e */ /* 0x000fe600000010ff */
[----:B------:R-:W-:Y:S02]  /*11e40*/  F2FP.BF16.PACK_AB R78, R141, R131 ;  /* 0x000000838d4e723e */ /* 0x000fe400000010ff */
[----:B------:R-:W-:Y:S02]  /*11e50*/  F2FP.BF16.PACK_AB R79, R140, R130 ;  /* 0x000000828c4f723e */ /* 0x000fe400000010ff */
[----:B------:R-:W-:Y:S02]  /*11e60*/  F2FP.BF16.PACK_AB R82, R147, R142 ;  /* 0x0000008e9352723e */ /* 0x000fe400000010ff */
[----:B------:R-:W-:Y:S03]  /*11e70*/  F2FP.BF16.PACK_AB R83, R196, R197 ;  /* 0x000000c5c453723e */ /* 0x000fe600000010ff */
[-C--:B----4-:R-:W-:Y:S03]  /*11e80*/  HMMA.16816.F32.BF16 R4, R76, R84.reuse, R4 ;  /* 0x000000544c04723c */ /* 0x090fe60000041804 */
[--C-:B-1----:R-:W-:Y:S05]  /*11e90*/  FFMA.FTZ R3, R203, c[0x0][0x2d0], -R104.reuse ;  /* 0x0000b400cb037a23 */ /* 0x102fea0000010868 */
[C---:B------:R-:W-:Y:S01]  /*11ea0*/  HMMA.16816.F32.BF16 R8, R80.reuse, R84, R8 ;  /* 0x000000545008723c */ /* 0x040fe20000041808 */
[----:B------:R1:W-:Y:S07]  /*11eb0*/  MUFU.EX2 R216, R3 ;  /* 0x0000000300d87308 */ /* 0x0003ee0000000800 */
[-C--:B------:R-:W-:Y:S08]  /*11ec0*/  HMMA.16816.F32.BF16 R12, R80, R86.reuse, R12 ;  /* 0x00000056500c723c */ /* 0x080ff0000004180c */
[C---:B------:R-:W-:Y:S01]  /*11ed0*/  HMMA.16816.F32.BF16 R16, R76.reuse, R86, R16 ;  /* 0x000000564c10723c */ /* 0x040fe20000041810 */
[----:B------:R-:W2:Y:S07]  /*11ee0*/  LDSM.16.MT88.4 R84, [R227+0x800] ;  /* 0x00080000e354783b */ /* 0x000eae0000004200 */
[-C--:B------:R-:W-:Y:S04]  /*11ef0*/  HMMA.16816.F32.BF16 R20, R76, R88.reuse, R20 ;  /* 0x000000584c14723c */ /* 0x080fe80000041814 */
[--C-:B-1----:R-:W-:Y:S04]  /*11f00*/  FFMA.FTZ R3, R200, c[0x0][0x2d0], -R104.reuse ;  /* 0x0000b400c8037a23 */ /* 0x102fe80000010868 */
[C---:B------:R-:W-:Y:S01]  /*11f10*/  HMMA.16816.F32.BF16 R24, R80.reuse, R88, R24 ;  /* 0x000000585018723c */ /* 0x040fe20000041818 */
[----:B------:R1:W-:Y:S07]  /*11f20*/  MUFU.EX2 R159, R3 ;  /* 0x00000003009f7308 */ /* 0x0003ee0000000800 */
[-C--:B------:R-:W-:Y:S08]  /*11f30*/  HMMA.16816.F32.BF16 R28, R80, R90.reuse, R28 ;  /* 0x0000005a501c723c */ /* 0x080ff0000004181c */
[C---:B------:R-:W-:Y:S01]  /*11f40*/  HMMA.16816.F32.BF16 R32, R76.reuse, R90, R32 ;  /* 0x0000005a4c20723c */ /* 0x040fe20000041820 */
[----:B------:R-:W4:Y:S07]  /*11f50*/  LDSM.16.MT88.4 R88, [R224+0x1000] ;  /* 0x00100000e058783b */ /* 0x000f2e0000004200 */
[-C--:B------:R-:W-:Y:S04]  /*11f60*/  HMMA.16816.F32.BF16 R36, R76, R92.reuse, R36 ;  /* 0x0000005c4c24723c */ /* 0x080fe80000041824 */
[----:B-1----:R-:W-:Y:S02]  /*11f70*/  FFMA.FTZ R3, R201, c[0x0][0x2d0], -R104 ;  /* 0x0000b400c9037a23 */ /* 0x002fe40000010868 */
[----:B------:R-:W-:Y:S02]  /*11f80*/  MUFU.EX2 R201, R101 ;  /* 0x0000006500c97308 */ /* 0x000fe40000000800 */
[C---:B------:R-:W-:Y:S07]  /*11f90*/  HMMA.16816.F32.BF16 R40, R80.reuse, R92, R40 ;  /* 0x0000005c5028723c */ /* 0x040fee0000041828 */
[----:B------:R-:W-:Y:S01]  /*11fa0*/  FFMA.FTZ R92, R210, c[0x0][0x2d0], -R96 ;  /* 0x0000b400d25c7a23 */ /* 0x000fe20000010860 */
[-C--:B------:R-:W-:Y:S01]  /*11fb0*/  HMMA.16816.F32.BF16 R44, R80, R94.reuse, R44 ;  /* 0x0000005e502c723c */ /* 0x080fe2000004182c */
[----:B------:R1:W-:Y:S07]  /*11fc0*/  MUFU.EX2 R215, R3 ;  /* 0x0000000300d77308 */ /* 0x0003ee0000000800 */
[C---:B------:R-:W-:Y:S08]  /*11fd0*/  HMMA.16816.F32.BF16 R48, R76.reuse, R94, R48 ;  /* 0x0000005e4c30723c */ /* 0x040ff00000041830 */
[-C--:B--2---:R-:W-:Y:S08]  /*11fe0*/  HMMA.16816.F32.BF16 R52, R76, R84.reuse, R52 ;  /* 0x000000544c34723c */ /* 0x084ff00000041834 */
[C---:B------:R-:W-:Y:S04]  /*11ff0*/  HMMA.16816.F32.BF16 R56, R80.reuse, R84, R56 ;  /* 0x000000545038723c */ /* 0x040fe80000041838 */
[--C-:B-1----:R-:W-:Y:S04]  /*12000*/  FFMA.FTZ R3, R205, c[0x0][0x2d0], -R105.reuse ;  /* 0x0000b400cd037a23 */ /* 0x102fe80000010869 */
[-C--:B------:R-:W-:Y:S01]  /*12010*/  HMMA.16816.F32.BF16 R60, R80, R86.reuse, R60 ;  /* 0x00000056503c723c */ /* 0x080fe2000004183c */
[----:B------:R1:W-:Y:S06]  /*12020*/  MUFU.EX2 R154, R3 ;  /* 0x00000003009a7308 */ /* 0x0003ec0000000800 */
[----:B---3--:R-:W-:Y:S01]  /*12030*/  F2FP.BF16.PACK_AB R80, R248, R249 ;  /* 0x000000f9f850723e */ /* 0x008fe200000010ff */
[----:B------:R-:W-:Y:S01]  /*12040*/  HMMA.16816.F32.BF16 R64, R76, R86, R64 ;  /* 0x000000564c40723c */ /* 0x000fe20000041840 */
[----:B------:R-:W-:Y:S03]  /*12050*/  LDSM.16.MT88.4 R84, [R225+0x1000] ;  /* 0x00100000e154783b */ /* 0x000fe60000004200 */
[----:B------:R-:W-:Y:S02]  /*12060*/  F2FP.BF16.PACK_AB R82, R247, R246 ;  /* 0x000000f6f752723e */ /* 0x000fe400000010ff */
[----:B------:R-:W-:Y:S02]  /*12070*/  F2FP.BF16.PACK_AB R81, R192, R144 ;  /* 0x00000090c051723e */ /* 0x000fe400000010ff */
[----:B------:R-:W-:Y:S04]  /*12080*/  F2FP.BF16.PACK_AB R76, R145, R146 ;  /* 0x00000092914c723e */ /* 0x000fe800000010ff */
[----:B------:R-:W-:Y:S02]  /*12090*/  F2FP.BF16.PACK_AB R78, R128, R136 ;  /* 0x00000088804e723e */ /* 0x000fe400000010ff */
[----:B------:R-:W-:Y:S02]  /*120a0*/  F2FP.BF16.PACK_AB R77, R251, R250 ;  /* 0x000000fafb4d723e */ /* 0x000fe400000010ff */
[----:B------:R-:W-:Y:S01]  /*120b0*/  F2FP.BF16.PACK_AB R79, R129, R252 ;  /* 0x000000fc814f723e */ /* 0x000fe200000010ff */
[--C-:B-1----:R-:W-:Y:S01]  /*120c0*/  FFMA.FTZ R3, R208, c[0x0][0x2d0], -R105.reuse ;  /* 0x0000b400d0037a23 */ /* 0x102fe20000010869 */
[----:B------:R-:W-:Y:S03]  /*120d0*/  F2FP.BF16.PACK_AB R83, R153, R152 ;  /* 0x000000989953723e */ /* 0x000fe600000010ff */
[----:B------:R1:W2:Y:S02]  /*120e0*/  MUFU.EX2 R158, R3 ;  /* 0x00000003009e7308 */ /* 0x0002a40000000800 */
[-C--:B----4-:R-:W-:Y:S08]  /*120f0*/  HMMA.16816.F32.BF16 R4, R76, R88.reuse, R4 ;  /* 0x000000584c04723c */ /* 0x090ff00000041804 */
[C---:B------:R-:W-:Y:S08]  /*12100*/  HMMA.16816.F32.BF16 R8, R80.reuse, R88, R8 ;  /* 0x000000585008723c */ /* 0x040ff00000041808 */
[-C--:B------:R-:W-:Y:S04]  /*12110*/  HMMA.16816.F32.BF16 R12, R80, R90.reuse, R12 ;  /* 0x0000005a500c723c */ /* 0x080fe8000004180c */
[--C-:B-1----:R-:W-:Y:S04]  /*12120*/  FFMA.FTZ R3, R204, c[0x0][0x2d0], -R105.reuse ;  /* 0x0000b400cc037a23 */ /* 0x102fe80000010869 */
[C---:B------:R-:W-:Y:S01]  /*12130*/  HMMA.16816.F32.BF16 R16, R76.reuse, R90, R16 ;  /* 0x0000005a4c10723c */ /* 0x040fe20000041810 */
[----:B------:R-:W-:Y:S01]  /*12140*/  LDSM.16.MT88.4 R88, [R227+0x1000] ;  /* 0x00100000e358783b */ /* 0x000fe20000004200 */
[----:B------:R1:W-:Y:S02]  /*12150*/  MUFU.EX2 R214, R3 ;  /* 0x0000000300d67308 */ /* 0x0003e40000000800 */
[--C-:B-1----:R-:W-:Y:S08]  /*12160*/  FFMA.FTZ R3, R206, c[0x0][0x2d0], -R105.reuse ;  /* 0x0000b400ce037a23 */ /* 0x102ff00000010869 */
[----:B------:R1:W3:Y:S02]  /*12170*/  MUFU.EX2 R163, R3 ;  /* 0x0000000300a37308 */ /* 0x0002e40000000800 */
[--C-:B-1----:R-:W-:Y:S01]  /*12180*/  FFMA.FTZ R3, R160, c[0x0][0x2d0], -R100.reuse ;  /* 0x0000b400a0037a23 */ /* 0x102fe20000010864 */
[----:B------:R-:W-:Y:S02]  /*12190*/  MOV R160, R149 ;  /* 0x0000009500a07202 */ /* 0x000fe40000000f00 */
[----:B------:R-:W-:Y:S05]  /*121a0*/  MOV R149, R238 ;  /* 0x000000ee00957202 */ /* 0x000fea0000000f00 */
[----:B------:R1:W-:Y:S01]  /*121b0*/  MUFU.EX2 R157, R3 ;  /* 0x00000003009d7308 */ /* 0x0003e20000000800 */
[----:B------:R-:W-:Y:S01]  /*121c0*/  MOV R165, R160 ;  /* 0x000000a000a57202 */ /* 0x000fe20000000f00 */
[----:B------:R4:W5:Y:S01]  /*121d0*/  LDL.LU R238, [R1+0xa4] ;  /* 0x0000a40001ee7983 */ /* 0x0009620000300800 */
[----:B------:R-:W-:Y:S02]  /*121e0*/  MOV R160, R149 ;  /* 0x0000009500a07202 */ /* 0x000fe40000000f00 */
[----:B------:R-:W-:Y:S01]  /*121f0*/  MOV R149, R132 ;  /* 0x0000008400957202 */ /* 0x000fe20000000f00 */
[----:B------:R4:W5:Y:S01]  /*12200*/  LDL.LU R239, [R1+0xa0] ;  /* 0x0000a00001ef7983 */ /* 0x0009620000300800 */
[----:B------:R-:W-:Y:S03]  /*12210*/  MOV R132, R119 ;  /* 0x0000007700847202 */ /* 0x000fe60000000f00 */
[----:B------:R4:W5:Y:S04]  /*12220*/  LDL.LU R240, [R1+0x9c] ;  /* 0x00009c0001f07983 */ /* 0x0009680000300800 */
[----:B------:R4:W5:Y:S04]  /*12230*/  LDL.LU R233, [R1+0x98] ;  /* 0x0000980001e97983 */ /* 0x0009680000300800 */
[----:B------:R4:W5:Y:S04]  /*12240*/  LDL.LU R234, [R1+0x94] ;  /* 0x0000940001ea7983 */ /* 0x0009680000300800 */
[----:B------:R4:W5:Y:S01]  /*12250*/  LDL.LU R119, [R1+0x90] ;  /* 0x0000900001777983 */ /* 0x0009620000300800 */
[--C-:B-1----:R-:W-:Y:S01]  /*12260*/  FFMA.FTZ R3, R167, c[0x0][0x2d0], -R100.reuse ;  /* 0x0000b400a7037a23 */ /* 0x102fe20000010864 */
[----:B------:R-:W-:Y:S02]  /*12270*/  MOV R167, R162 ;  /* 0x000000a200a77202 */ /* 0x000fe40000000f00 */
[----:B------:R-:W-:Y:S01]  /*12280*/  MOV R162, R199 ;  /* 0x000000c700a27202 */ /* 0x000fe20000000f00 */
[----:B------:R1:W1:Y:S01]  /*12290*/  MUFU.EX2 R156, R3 ;  /* 0x00000003009c7308 */ /* 0x0002620000000800 */
[----:B------:R-:W-:Y:S02]  /*122a0*/  MOV R199, R151 ;  /* 0x0000009700c77202 */ /* 0x000fe40000000f00 */
[----:B------:R-:W-:Y:S02]  /*122b0*/  MOV R151, R148 ;  /* 0x0000009400977202 */ /* 0x000fe40000000f00 */
[----:B------:R-:W-:Y:S02]  /*122c0*/  MOV R148, R230 ;  /* 0x000000e600947202 */ /* 0x000fe40000000f00 */
[----:B------:R4:W5:Y:S01]  /*122d0*/  LDL.LU R230, [R1+0x8c] ;  /* 0x00008c0001e67983 */ /* 0x0009620000300800 */
[--C-:B-1----:R-:W-:Y:S01]  /*122e0*/  FFMA.FTZ R3, R168, c[0x0][0x2d0], -R100.reuse ;  /* 0x0000b400a8037a23 */ /* 0x102fe20000010864 */
[----:B------:R-:W-:Y:S02]  /*122f0*/  MOV R168, R198 ;  /* 0x000000c600a87202 */ /* 0x000fe40000000f00 */
[----:B------:R-:W-:Y:S02]  /*12300*/  MOV R198, R167 ;  /* 0x000000a700c67202 */ /* 0x000fe40000000f00 */
[----:B------:R-:W-:Y:S02]  /*12310*/  MOV R167, R166 ;  /* 0x000000a600a77202 */ /* 0x000fe40000000f00 */
[----:B------:R-:W-:Y:S02]  /*12320*/  MOV R166, R165 ;  /* 0x000000a500a67202 */ /* 0x000fe40000000f00 */
[----:B------:R-:W-:Y:S02]  /*12330*/  MOV R165, R162 ;  /* 0x000000a200a57202 */ /* 0x000fe40000000f00 */
[----:B------:R-:W-:Y:S02]  /*12340*/  MOV R162, R161 ;  /* 0x000000a100a27202 */ /* 0x000fe40000000f00 */
[----:B------:R1:W-:Y:S01]  /*12350*/  MUFU.EX2 R161, R3 ;  /* 0x0000000300a17308 */ /* 0x0003e20000000800 */
[----:B------:R-:W-:Y:S02]  /*12360*/  MOV R169, R198 ;  /* 0x000000c600a97202 */ /* 0x000fe40000000f00 */
[----:B------:R-:W-:Y:S02]  /*12370*/  MOV R198, R166 ;  /* 0x000000a600c67202 */ /* 0x000fe40000000f00 */
[----:B------:R-:W-:Y:S05]  /*12380*/  MOV R166, R162 ;  /* 0x000000a200a67202 */ /* 0x000fea0000000f00 */
[----:B------:R2:W-:Y:S01]  /*12390*/  MUFU.EX2 R162, R92 ;  /* 0x0000005c00a27308 */ /* 0x0005e20000000800 */
[----:B-1----:R-:W-:Y:S01]  /*123a0*/  FFMA.FTZ R3, R168, c[0x0][0x2d0], -R100 ;  /* 0x0000b400a8037a23 */ /* 0x002fe20000010864 */
[----:B------:R-:W-:Y:S02]  /*123b0*/  MOV R168, R167 ;  /* 0x000000a700a87202 */ /* 0x000fe40000000f00 */
[----:B------:R-:W-:Y:S02]  /*123c0*/  MOV R167, R165 ;  /* 0x000000a500a77202 */ /* 0x000fe40000000f00 */
[----:B------:R-:W-:Y:S04]  /*123d0*/  MOV R165, R160 ;  /* 0x000000a000a57202 */ /* 0x000fe80000000f00 */
[----:B------:R1:W1:Y:S01]  /*123e0*/  MUFU.EX2 R160, R3 ;  /* 0x0000000300a07308 */ /* 0x0002620000000800 */
[----:B--2---:R-:W2:Y:S01]  /*123f0*/  LDSM.16.MT88.4 R92, [R228+0x1000] ;  /* 0x00100000e45c783b */ /* 0x004ea20000004200 */
[----:B-1----:R-:W-:Y:S01]  /*12400*/  FFMA.FTZ R3, R169, c[0x0][0x2d0], -R96 ;  /* 0x0000b400a9037a23 */ /* 0x002fe20000010860 */
        /* <DEDUP_REMOVED lines=8> */
[----:B------:R-:W-:Y:S01]  /*12490*/  MOV R120, R124 ;  /* 0x0000007c00787202 */ /* 0x000fe20000000f00 */
[-C--:B--2---:R-:W-:Y:S03]  /*124a0*/  HMMA.16816.F32.BF16 R20, R76, R92.reuse, R20 ;  /* 0x0000005c4c14723c */ /* 0x084fe60000041814 */
[----:B------:R-:W-:Y:S01]  /*124b0*/  MOV R124, R212 ;  /* 0x000000d4007c7202 */ /* 0x000fe20000000f00 */
[--C-:B------:R-:W-:Y:S01]  /*124c0*/  FFMA.FTZ R120, R120, c[0x0][0x2d0], -R104.reuse ;  /* 0x0000b40078787a23 */ /* 0x100fe20000010868 */
[----:B------:R1:W-:Y:S03]  /*124d0*/  MUFU.EX2 R212, R3 ;  /* 0x0000000300d47308 */ /* 0x0003e60000000800 */
[C---:B------:R-:W-:Y:S07]  /*124e0*/  HMMA.16816.F32.BF16 R24, R80.reuse, R92, R24 ;  /* 0x0000005c5018723c */ /* 0x040fee0000041818 */
[--C-:B------:R-:W-:Y:S01]  /*124f0*/  FFMA.FTZ R92, R150, c[0x0][0x2d0], -R105.reuse ;  /* 0x0000b400965c7a23 */ /* 0x100fe20000010869 */
[-C--:B------:R-:W-:Y:S04]  /*12500*/  HMMA.16816.F32.BF16 R28, R80, R94.reuse, R28 ;  /* 0x0000005e501c723c */ /* 0x080fe8000004181c */
[----:B------:R-:W-:Y:S01]  /*12510*/  MOV R150, R127 ;  /* 0x0000007f00967202 */ /* 0x000fe20000000f00 */
[--C-:B------:R-:W-:Y:S02]  /*12520*/  FFMA.FTZ R127, R191, c[0x0][0x2d0], -R105.reuse ;  /* 0x0000b400bf7f7a23 */ /* 0x100fe40000010869 */
[----:B------:R-:W-:Y:S01]  /*12530*/  MUFU.EX2 R191, R106 ;  /* 0x0000006a00bf7308 */ /* 0x000fe20000000800 */
[C---:B------:R-:W-:Y:S04]  /*12540*/  HMMA.16816.F32.BF16 R32, R76.reuse, R94, R32 ;  /* 0x0000005e4c20723c */ /* 0x040fe80000041820 */
[--C-:B-1----:R-:W-:Y:S04]  /*12550*/  FFMA.FTZ R3, R169, c[0x0][0x2d0], -R104.reuse ;  /* 0x0000b400a9037a23 */ /* 0x102fe80000010868 */
[-C--:B------:R-:W-:Y:S01]  /*12560*/  HMMA.16816.F32.BF16 R36, R76, R84.reuse, R36 ;  /* 0x000000544c24723c */ /* 0x080fe20000041824 */
[----:B------:R1:W-:Y:S07]  /*12570*/  MUFU.EX2 R210, R3 ;  /* 0x0000000300d27308 */ /* 0x0003ee0000000800 */
[C---:B------:R-:W-:Y:S03]  /*12580*/  HMMA.16816.F32.BF16 R40, R80.reuse, R84, R40 ;  /* 0x000000545028723c */ /* 0x040fe60000041828 */
[----:B------:R2:W-:Y:S05]  /*12590*/  MUFU.EX2 R169, R92 ;  /* 0x0000005c00a97308 */ /* 0x0005ea0000000800 */
[-C--:B------:R-:W-:Y:S08]  /*125a0*/  HMMA.16816.F32.BF16 R44, R80, R86.reuse, R44 ;  /* 0x00000056502c723c */ /* 0x080ff0000004182c */
[C---:B------:R-:W-:Y:S01]  /*125b0*/  HMMA.16816.F32.BF16 R48, R76.reuse, R86, R48 ;  /* 0x000000564c30723c */ /* 0x040fe20000041830 */
[----:B------:R-:W4:Y:S03]  /*125c0*/  LDSM.16.MT88.4 R84, [R224+0x1800] ;  /* 0x00180000e054783b */ /* 0x000f260000004200 */
[----:B-1----:R-:W-:Y:S04]  /*125d0*/  FFMA.FTZ R3, R168, c[0x0][0x2d0], -R104 ;  /* 0x0000b400a8037a23 */ /* 0x002fe80000010868 */
[-C--:B------:R-:W-:Y:S01]  /*125e0*/  HMMA.16816.F32.BF16 R52, R76, R88.reuse, R52 ;  /* 0x000000584c34723c */ /* 0x080fe20000041834 */
[----:B------:R1:W-:Y:S01]  /*125f0*/  MUFU.EX2 R208, R3 ;  /* 0x0000000300d07308 */ /* 0x0003e20000000800 */
[----:B--2---:R-:W2:Y:S06]  /*12600*/  LDSM.16.MT88.4 R92, [R228+0x1800] ;  /* 0x00180000e45c783b */ /* 0x004eac0000004200 */
[C---:B------:R-:W-:Y:S07]  /*12610*/  HMMA.16816.F32.BF16 R56, R80.reuse, R88, R56 ;  /* 0x000000585038723c */ /* 0x040fee0000041838 */
[--C-:B------:R-:W-:Y:S01]  /*12620*/  FFMA.FTZ R88, R118, c[0x0][0x2d0], -R96.reuse ;  /* 0x0000b40076587a23 */ /* 0x100fe20000010860 */
[-C--:B------:R-:W-:Y:S03]  /*12630*/  HMMA.16816.F32.BF16 R60, R80, R90.reuse, R60 ;  /* 0x0000005a503c723c */ /* 0x080fe6000004183c */
[----:B------:R2:W-:Y:S01]  /*12640*/  MUFU.EX2 R200, R88 ;  /* 0x0000005800c87308 */ /* 0x0005e20000000800 */
[--C-:B------:R-:W-:Y:S03]  /*12650*/  FFMA.FTZ R118, R99, c[0x0][0x2d0], -R96.reuse ;  /* 0x0000b40063767a23 */ /* 0x100fe60000010860 */
[----:B------:R-:W-:Y:S01]  /*12660*/  F2FP.BF16.PACK_AB R80, R158, R154 ;  /* 0x0000009a9e50723e */ /* 0x000fe200000010ff */
[----:B------:R-:W-:Y:S04]  /*12670*/  HMMA.16816.F32.BF16 R64, R76, R90, R64 ;  /* 0x0000005a4c40723c */ /* 0x000fe80000041840 */
[--C-:B-1----:R-:W-:Y:S01]  /*12680*/  FFMA.FTZ R3, R198, c[0x0][0x2d0], -R96.reuse ;  /* 0x0000b400c6037a23 */ /* 0x102fe20000010860 */
[----:B---3--:R-:W-:Y:S01]  /*12690*/  F2FP.BF16.PACK_AB R82, R163, R214 ;  /* 0x000000d6a352723e */ /* 0x008fe200000010ff */
[----:B------:R-:W-:Y:S01]  /*126a0*/  MUFU.EX2 R198, R103 ;  /* 0x0000006700c67308 */ /* 0x000fe20000000800 */
[----:B------:R-:W-:Y:S02]  /*126b0*/  F2FP.BF16.PACK_AB R76, R220, R221 ;  /* 0x000000dddc4c723e */ /* 0x000fe400000010ff */
[----:B------:R-:W-:Y:S03]  /*126c0*/  F2FP.BF16.PACK_AB R78, R217, R218 ;  /* 0x000000dad94e723e */ /* 0x000fe600000010ff */
[----:B------:R-:W-:Y:S02]  /*126d0*/  F2FP.BF16.PACK_AB R77, R216, R155 ;  /* 0x0000009bd84d723e */ /* 0x000fe400000010ff */
[----:B------:R-:W-:Y:S02]  /*126e0*/  F2FP.BF16.PACK_AB R79, R215, R159 ;  /* 0x0000009fd74f723e */ /* 0x000fe400000010ff */
[----:B------:R1:W-:Y:S01]  /*126f0*/  MUFU.EX2 R206, R3 ;  /* 0x0000000300ce7308 */ /* 0x0003e20000000800 */
[----:B------:R-:W-:Y:S01]  /*12700*/  F2FP.BF16.PACK_AB R81, R156, R157 ;  /* 0x0000009d9c51723e */ /* 0x000fe200000010ff */
[----:B--2---:R-:W-:Y:S01]  /*12710*/  LDSM.16.MT88.4 R88, [R227+0x1800] ;  /* 0x00180000e358783b */ /* 0x004fe20000004200 */
[----:B------:R-:W-:Y:S02]  /*12720*/  F2FP.BF16.PACK_AB R83, R160, R161 ;  /* 0x000000a1a053723e */ /* 0x000fe400000010ff */
[-C--:B----4-:R-:W-:Y:S08]  /*12730*/  HMMA.16816.F32.BF16 R4, R76, R84.reuse, R4 ;  /* 0x000000544c04723c */ /* 0x090ff00000041804 */
[C---:B------:R-:W-:Y:S08]  /*12740*/  HMMA.16816.F32.BF16 R8, R80.reuse, R84, R8 ;  /* 0x000000545008723c */ /* 0x040ff00000041808 */
[-C--:B------:R-:W-:Y:S04]  /*12750*/  HMMA.16816.F32.BF16 R12, R80, R86.reuse, R12 ;  /* 0x00000056500c723c */ /* 0x080fe8000004180c */
[----:B-1----:R-:W-:Y:S04]  /*12760*/  FFMA.FTZ R3, R167, c[0x0][0x2d0], -R96 ;  /* 0x0000b400a7037a23 */ /* 0x002fe80000010860 */
[C---:B------:R-:W-:Y:S01]  /*12770*/  HMMA.16816.F32.BF16 R16, R76.reuse, R86, R16 ;  /* 0x000000564c10723c */ /* 0x040fe20000041810 */
[----:B------:R1:W-:Y:S01]  /*12780*/  MUFU.EX2 R205, R3 ;  /* 0x0000000300cd7308 */ /* 0x0003e20000000800 */
[----:B------:R-:W-:Y:S06]  /*12790*/  LDSM.16.MT88.4 R84, [R224+0x2000] ;  /* 0x00200000e054783b */ /* 0x000fec0000004200 */
[-C--:B------:R-:W-:Y:S08]  /*127a0*/  HMMA.16816.F32.BF16 R20, R76, R92.reuse, R20 ;  /* 0x0000005c4c14723c */ /* 0x080ff00000041814 */
[C---:B------:R-:W-:Y:S08]  /*127b0*/  HMMA.16816.F32.BF16 R24, R80.reuse, R92, R24 ;  /* 0x0000005c5018723c */ /* 0x040ff00000041818 */
[-C--:B------:R-:W-:Y:S04]  /*127c0*/  HMMA.16816.F32.BF16 R28, R80, R94.reuse, R28 ;  /* 0x0000005e501c723c */ /* 0x080fe8000004181c */
[--C-:B-1----:R-:W-:Y:S04]  /*127d0*/  FFMA.FTZ R3, R166, c[0x0][0x2d0], -R104.reuse ;  /* 0x0000b400a6037a23 */ /* 0x102fe80000010868 */
[C---:B------:R-:W-:Y:S01]  /*127e0*/  HMMA.16816.F32.BF16 R32, R76.reuse, R94, R32 ;  /* 0x0000005e4c20723c */ /* 0x040fe20000041820 */
[----:B------:R1:W-:Y:S01]  /*127f0*/  MUFU.EX2 R204, R3 ;  /* 0x0000000300cc7308 */ /* 0x0003e20000000800 */
[----:B------:R-:W-:Y:S02]  /*12800*/  LDSM.16.MT88.4 R92, [R228+0x2000] ;  /* 0x00200000e45c783b */ /* 0x000fe40000004200 */
[----:B-1----:R-:W-:Y:S07]  /*12810*/  FFMA.FTZ R3, R165, c[0x0][0x2d0], -R104 ;  /* 0x0000b400a5037a23 */ /* 0x002fee0000010868 */
[----:B------:R1:W-:Y:S02]  /*12820*/  MUFU.EX2 R203, R3 ;  /* 0x0000000300cb7308 */ /* 0x0003e40000000800 */
[--C-:B-1----:R-:W-:Y:S08]  /*12830*/  FFMA.FTZ R3, R199, c[0x0][0x2d0], -R105.reuse ;  /* 0x0000b400c7037a23 */ /* 0x102ff00000010869 */
[----:B------:R-:W-:Y:S10]  /*12840*/  MUFU.EX2 R199, R102 ;  /* 0x0000006600c77308 */ /* 0x000ff40000000800 */
[----:B------:R1:W-:Y:S02]  /*12850*/  MUFU.EX2 R171, R3 ;  /* 0x0000000300ab7308 */ /* 0x0003e40000000800 */
[--C-:B-1----:R-:W-:Y:S01]  /*12860*/  FFMA.FTZ R3, R151, c[0x0][0x2d0], -R105.reuse ;  /* 0x0000b40097037a23 */ /* 0x102fe20000010869 */
[----:B------:R-:W-:Y:S07]  /*12870*/  MOV R151, R193 ;  /* 0x000000c100977202 */ /* 0x000fee0000000f00 */
[----:B------:R1:W2:Y:S02]  /*12880*/  MUFU.EX2 R170, R3 ;  /* 0x0000000300aa7308 */ /* 0x0002a40000000800 */
[--C-:B-1----:R-:W-:Y:S01]  /*12890*/  FFMA.FTZ R3, R122, c[0x0][0x2d0], -R100.reuse ;  /* 0x0000b4007a037a23 */ /* 0x102fe20000010864 */
[----:B------:R-:W-:Y:S07]  /*128a0*/  MOV R122, R117 ;  /* 0x00000075007a7202 */ /* 0x000fee0000000f00 */
[----:B------:R1:W-:Y:S02]  /*128b0*/  MUFU.EX2 R117, R3 ;  /* 0x0000000300757308 */ /* 0x0003e40000000800 */
[--C-:B-1----:R-:W-:Y:S01]  /*128c0*/  FFMA.FTZ R3, R148, c[0x0][0x2d0], -R100.reuse ;  /* 0x0000b40094037a23 */ /* 0x102fe20000010864 */
[----:B------:R-:W-:Y:S02]  /*128d0*/  MOV R148, R135 ;  /* 0x0000008700947202 */ /* 0x000fe40000000f00 */
[----:B------:R-:W-:Y:S02]  /*128e0*/  MOV R135, R134 ;  /* 0x0000008600877202 */ /* 0x000fe40000000f00 */
[----:B------:R-:W-:Y:S02]  /*128f0*/  MOV R134, R133 ;  /* 0x0000008500867202 */ /* 0x000fe40000000f00 */
[----:B------:R-:W-:Y:S02]  /*12900*/  MOV R133, R132 ;  /* 0x0000008400857202 */ /* 0x000fe40000000f00 */
[----:B------:R-:W-:Y:S02]  /*12910*/  MOV R132, R125 ;  /* 0x0000007d00847202 */ /* 0x000fe40000000f00 */
[----:B------:R-:W-:Y:S02]  /*12920*/  MOV R125, R116 ;  /* 0x00000074007d7202 */ /* 0x000fe40000000f00 */
[----:B------:R1:W3:Y:S03]  /*12930*/  MUFU.EX2 R116, R3 ;  /* 0x0000000300747308 */ /* 0x0002e60000000800 */
[--C-:B------:R-:W-:Y:S02]  /*12940*/  FFMA.FTZ R125, R125, c[0x0][0x2d0], -R105.reuse ;  /* 0x0000b4007d7d7a23 */ /* 0x100fe40000010869 */
[--C-:B-1----:R-:W-:Y:S01]  /*12950*/  FFMA.FTZ R3, R149, c[0x0][0x2d0], -R105.reuse ;  /* 0x0000b40095037a23 */ /* 0x102fe20000010869 */
[----:B------:R-:W-:Y:S04]  /*12960*/  MOV R149, R132 ;  /* 0x0000008400957202 */ /* 0x000fe80000000f00 */
[----:B------:R1:W4:Y:S02]  /*12970*/  MUFU.EX2 R168, R3 ;  /* 0x0000000300a87308 */ /* 0x0003240000000800 */
[--C-:B-1----:R-:W-:Y:S08]  /*12980*/  FFMA.FTZ R3, R113, c[0x0][0x2d0], -R100.reuse ;  /* 0x0000b40071037a23 */ /* 0x102ff00000010864 */
[----:B------:R1:W-:Y:S02]  /*12990*/  MUFU.EX2 R113, R3 ;  /* 0x0000000300717308 */ /* 0x0003e40000000800 */
[----:B-1----:R-:W-:Y:S01]  /*129a0*/  FFMA.FTZ R3, R122, c[0x0][0x2d0], -R100 ;  /* 0x0000b4007a037a23 */ /* 0x002fe20000010864 */
[----:B------:R-:W-:Y:S07]  /*129b0*/  MOV R122, R114 ;  /* 0x00000072007a7202 */ /* 0x000fee0000000f00 */
[----:B------:R1:W1:Y:S02]  /*129c0*/  MUFU.EX2 R114, R3 ;  /* 0x0000000300727308 */ /* 0x0002640000000800 */
[--C-:B-1----:R-:W-:Y:S08]  /*129d0*/  FFMA.FTZ R3, R148, c[0x0][0x2d0], -R96.reuse ;  /* 0x0000b40094037a23 */ /* 0x102ff00000010860 */
[----:B------:R1:W-:Y:S02]  /*129e0*/  MUFU.EX2 R202, R3 ;  /* 0x0000000300ca7308 */ /* 0x0003e40000000800 */
[--C-:B-1----:R-:W-:Y:S01]  /*129f0*/  FFMA.FTZ R3, R135, c[0x0][0x2d0], -R96.reuse ;  /* 0x0000b40087037a23 */ /* 0x102fe20000010860 */
[----:B------:R-:W-:Y:S02]  /*12a00*/  MOV R135, R134 ;  /* 0x0000008600877202 */ /* 0x000fe40000000f00 */
[----:B------:R-:W-:Y:S05]  /*12a10*/  MOV R134, R133 ;  /* 0x0000008500867202 */ /* 0x000fea0000000f00 */
[----:B------:R1:W-:Y:S01]  /*12a20*/  MUFU.EX2 R175, R3 ;  /* 0x0000000300af7308 */ /* 0x0003e20000000800 */
[----:B------:R-:W-:Y:S01]  /*12a30*/  MOV R133, R123 ;  /* 0x0000007b00857202 */ /* 0x000fe20000000f00 */
[----:B------:R-:W-:Y:S03]  /*12a40*/  FFMA.FTZ R123, R97, c[0x0][0x2d0], -R96 ;  /* 0x0000b400617b7a23 */ /* 0x000fe60000010860 */
[----:B------:R-:W-:Y:S05]  /*12a50*/  MOV R148, R133 ;  /* 0x0000008500947202 */ /* 0x000fea0000000f00 */
[----:B------:R-:W-:Y:S02]  /*12a60*/  FFMA.FTZ R106, R148, c[0x0][0x2d0], -R100 ;  /* 0x0000b400946a7a23 */ /* 0x000fe40000010864 */
[----:B-1----:R-:W-:Y:S02]  /*12a70*/  FFMA.FTZ R3, R121, c[0x0][0x2d0], -R104 ;  /* 0x0000b40079037a23 */ /* 0x002fe40000010868 */
[----:B------:R-:W-:Y:S02]  /*12a80*/  FFMA.FTZ R121, R98, c[0x0][0x2d0], -R96 ;  /* 0x0000b40062797a23 */ /* 0x000fe40000010860 */
[----:B------:R1:W-:Y:S01]  /*12a90*/  MUFU.EX2 R174, R3 ;  /* 0x0000000300ae7308 */ /* 0x0003e20000000800 */
[----:B------:R-:W2:Y:S01]  /*12aa0*/  LDSM.16.MT88.4 R96, [R225+0x1800] ;  /* 0x00180000e160783b */ /* 0x000ea20000004200 */
[--C-:B-1----:R-:W-:Y:S02]  /*12ab0*/  FFMA.FTZ R3, R122, c[0x0][0x2d0], -R104.reuse ;  /* 0x0000b4007a037a23 */ /* 0x102fe40000010868 */
[--C-:B------:R-:W-:Y:S06]  /*12ac0*/  FFMA.FTZ R122, R124, c[0x0][0x2d0], -R104.reuse ;  /* 0x0000b4007c7a7a23 */ /* 0x100fec0000010868 */
[----:B------:R1:W-:Y:S01]  /*12ad0*/  MUFU.EX2 R173, R3 ;  /* 0x0000000300ad7308 */ /* 0x0003e20000000800 */
[----:B------:R-:W-:Y:S02]  /*12ae0*/  FFMA.FTZ R124, R190, c[0x0][0x2d0], -R104 ;  /* 0x0000b400be7c7a23 */ /* 0x000fe40000010868 */
[--C-:B------:R-:W-:Y:S07]  /*12af0*/  FFMA.FTZ R104, R134, c[0x0][0x2d0], -R105.reuse ;  /* 0x0000b40086687a23 */ /* 0x100fee0000010869 */
[----:B------:R3:W-:Y:S01]  /*12b00*/  MUFU.EX2 R193, R104 ;  /* 0x0000006800c17308 */ /* 0x0007e20000000800 */
[-C--:B--2---:R-:W-:Y:S09]  /*12b10*/  HMMA.16816.F32.BF16 R36, R76, R96.reuse, R36 ;  /* 0x000000604c24723c */ /* 0x084ff20000041824 */
[----:B------:R-:W-:Y:S01]  /*12b20*/  MUFU.EX2 R190, R107 ;  /* 0x0000006b00be7308 */ /* 0x000fe20000000800 */
[C---:B------:R-:W-:Y:S04]  /*12b30*/  HMMA.16816.F32.BF16 R40, R80.reuse, R96, R40 ;  /* 0x000000605028723c */ /* 0x040fe80000041828 */
[--C-:B-1----:R-:W-:Y:S02]  /*12b40*/  FFMA.FTZ R3, R135, c[0x0][0x2d0], -R105.reuse ;  /* 0x0000b40087037a23 */ /* 0x102fe40000010869 */
[----:B------:R-:W2:Y:S01]  /*12b50*/  LDL.LU R135, [R1+0x10] ;  /* 0x0000100001877983 */ /* 0x000ea20000300800 */
[----:B------:R-:W-:Y:S01]  /*12b60*/  FFMA.FTZ R105, R109, c[0x0][0x2d0], -R105 ;  /* 0x0000b4006d697a23 */ /* 0x000fe20000010869 */
[-C--:B------:R-:W-:Y:S01]  /*12b70*/  HMMA.16816.F32.BF16 R44, R80, R98.reuse, R44 ;  /* 0x00000062502c723c */ /* 0x080fe2000004182c */
[----:B------:R1:W-:Y:S01]  /*12b80*/  MUFU.EX2 R172, R3 ;  /* 0x0000000300ac7308 */ /* 0x0003e20000000800 */
[----:B------:R-:W2:Y:S02]  /*12b90*/  LDL.LU R134, [R1+0x18] ;  /* 0x0000180001867983 */ /* 0x000ea40000300800 */
[--C-:B------:R-:W-:Y:S02]  /*12ba0*/  FFMA.FTZ R109, R75, c[0x0][0x2d0], -R100.reuse ;  /* 0x0000b4004b6d7a23 */ /* 0x100fe40000010864 */
[----:B------:R-:W2:Y:S01]  /*12bb0*/  LDL.LU R133, [R1+0x14] ;  /* 0x0000140001857983 */ /* 0x000ea20000300800 */
[--C-:B---3--:R-:W-:Y:S01]  /*12bc0*/  FFMA.FTZ R104, R149, c[0x0][0x2d0], -R100.reuse ;  /* 0x0000b40095687a23 */ /* 0x108fe20000010864 */
[C---:B------:R-:W-:Y:S02]  /*12bd0*/  HMMA.16816.F32.BF16 R48, R76.reuse, R98, R48 ;  /* 0x000000624c30723c */ /* 0x040fe40000041830 */
[----:B------:R-:W3:Y:S01]  /*12be0*/  LDL.LU R132, [R1+0x1c] ;  /* 0x00001c0001847983 */ /* 0x000ee20000300800 */
[----:B------:R-:W-:Y:S03]  /*12bf0*/  MUFU.EX2 R105, R105 ;  /* 0x0000006900697308 */ /* 0x000fe60000000800 */
[----:B------:R-:W2:Y:S02]  /*12c00*/  LDSM.16.MT88.4 R96, [R225+0x2000] ;  /* 0x00200000e160783b */ /* 0x000ea40000004200 */
[-C--:B------:R-:W-:Y:S08]  /*12c10*/  HMMA.16816.F32.BF16 R52, R76, R88.reuse, R52 ;  /* 0x000000584c34723c */ /* 0x080ff00000041834 */
[C---:B------:R-:W-:Y:S04]  /*12c20*/  HMMA.16816.F32.BF16 R56, R80.reuse, R88, R56 ;  /* 0x000000585038723c */ /* 0x040fe80000041838 */
[--C-:B-1----:R-:W-:Y:S03]  /*12c30*/  FFMA.FTZ R3, R110, c[0x0][0x2d0], -R100.reuse ;  /* 0x0000b4006e037a23 */ /* 0x102fe60000010864 */
[--C-:B------:R-:W-:Y:S01]  /*12c40*/  FFMA.FTZ R88, R150, c[0x0][0x2d0], -R100.reuse ;  /* 0x0000b40096587a23 */ /* 0x100fe20000010864 */
[-C--:B------:R-:W-:Y:S01]  /*12c50*/  HMMA.16816.F32.BF16 R60, R80, R90.reuse, R60 ;  /* 0x0000005a503c723c */ /* 0x080fe2000004183c */
[----:B------:R1:W-:Y:S01]  /*12c60*/  MUFU.EX2 R110, R3 ;  /* 0x00000003006e7308 */ /* 0x0003e20000000800 */
[----:B------:R-:W2:Y:S06]  /*12c70*/  LDSM.16.MT88.4 R80, [R227+0x2000] ;  /* 0x00200000e350783b */ /* 0x000eac0000004200 */
[----:B------:R-:W-:Y:S03]  /*12c80*/  HMMA.16816.F32.BF16 R64, R76, R90, R64 ;  /* 0x0000005a4c40723c */ /* 0x000fe60000041840 */
[----:B------:R1:W-:Y:S04]  /*12c90*/  MUFU.EX2 R107, R88 ;  /* 0x00000058006b7308 */ /* 0x0003e80000000800 */
[----:B------:R-:W-:Y:S02]  /*12ca0*/  F2FP.BF16.PACK_AB R76, R170, R171 ;  /* 0x000000abaa4c723e */ /* 0x000fe400000010ff */
[----:B------:R-:W-:Y:S03]  /*12cb0*/  F2FP.BF16.PACK_AB R77, R116, R117 ;  /* 0x00000075744d723e */ /* 0x000fe600000010ff */
[----:B----4-:R-:W-:Y:S02]  /*12cc0*/  F2FP.BF16.PACK_AB R78, R168, R169 ;  /* 0x000000a9a84e723e */ /* 0x010fe400000010ff */
[----:B------:R-:W-:Y:S01]  /*12cd0*/  F2FP.BF16.PACK_AB R79, R114, R113 ;  /* 0x00000071724f723e */ /* 0x000fe200000010ff */
[--C-:B-1----:R-:W-:Y:S04]  /*12ce0*/  FFMA.FTZ R3, R111, c[0x0][0x2d0], -R100.reuse ;  /* 0x0000b4006f037a23 */ /* 0x102fe80000010864 */
[----:B------:R1:W-:Y:S01]  /*12cf0*/  MUFU.EX2 R111, R3 ;  /* 0x00000003006f7308 */ /* 0x0003e20000000800 */
[----:B------:R-:W-:Y:S01]  /*12d00*/  LDSM.16.MT88.4 R88, [R228+0x2800] ;  /* 0x00280000e458783b */ /* 0x000fe20000004200 */
[--C-:B-1----:R-:W-:Y:S02]  /*12d10*/  FFMA.FTZ R3, R151, c[0x0][0x2d0], -R100.reuse ;  /* 0x0000b40097037a23 */ /* 0x102fe40000010864 */
[----:B------:R-:W-:Y:S01]  /*12d20*/  FFMA.FTZ R100, R71, c[0x0][0x2d0], -R100 ;  /* 0x0000b40047647a23 */ /* 0x000fe20000010864 */
[----:B------:R-:W-:Y:S04]  /*12d30*/  F2FP.BF16.PACK_AB R71, R203, R204 ;  /* 0x000000cccb47723e */ /* 0x000fe800000010ff */
[----:B------:R-:W-:Y:S01]  /*12d40*/  LDSM.16.MT88.4 R148, [R228+0x3000] ;  /* 0x00300000e494783b */ /* 0x000fe20000004200 */
[----:B------:R-:W-:Y:S01]  /*12d50*/  MUFU.EX2 R100, R100 ;  /* 0x0000006400647308 */ /* 0x000fe20000000800 */
[----:B--2---:R-:W-:Y:S01]  /*12d60*/  FFMA.FTZ R70, R70, R135, R207 ;  /* 0x0000008746467223 */ /* 0x004fe200000100cf */
[----:B------:R-:W-:Y:S01]  /*12d70*/  MOV R207, R129 ;  /* 0x0000008100cf7202 */ /* 0x000fe20000000f00 */
[----:B------:R-:W-:Y:S02]  /*12d80*/  FFMA.FTZ R69, R69, R134, R187 ;  /* 0x0000008645457223 */ /* 0x000fe400000100bb */
[----:B------:R-:W-:Y:S01]  /*12d90*/  FADD.FTZ R75, R211, R70 ;  /* 0x00000046d34b7221 */ /* 0x000fe20000010000 */
[----:B------:R-:W-:Y:S01]  /*12da0*/  F2FP.BF16.PACK_AB R70, R205, R206 ;  /* 0x000000cecd46723e */ /* 0x000fe200000010ff */
[----:B------:R-:W-:Y:S03]  /*12db0*/  FFMA.FTZ R68, R68, R133, R185 ;  /* 0x0000008544447223 */ /* 0x000fe600000100b9 */
[----:B------:R-:W-:Y:S01]  /*12dc0*/  MUFU.EX2 R187, R112 ;  /* 0x0000007000bb7308 */ /* 0x000fe20000000800 */
[----:B------:R-:W-:Y:S01]  /*12dd0*/  FADD.FTZ R102, R209, R69 ;  /* 0x00000045d1667221 */ /* 0x000fe20000010000 */
[----:B------:R-:W-:Y:S01]  /*12de0*/  F2FP.BF16.PACK_AB R69, R208, R210 ;  /* 0x000000d2d045723e */ /* 0x000fe200000010ff */
[----:B------:R-:W-:Y:S01]  /*12df0*/  FADD.FTZ R103, R186, R68 ;  /* 0x00000044ba677221 */ /* 0x000fe20000010000 */
[----:B------:R-:W-:Y:S01]  /*12e00*/  F2FP.BF16.PACK_AB R68, R212, R162 ;  /* 0x000000a2d444723e */ /* 0x000fe200000010ff */
[----:B---3--:R-:W-:Y:S01]  /*12e10*/  FFMA.FTZ R0, R0, R132, R108 ;  /* 0x0000008400007223 */ /* 0x008fe2000001006c */
[----:B------:R-:W-:Y:S01]  /*12e20*/  MOV R209, R136 ;  /* 0x0000008800d17202 */ /* 0x000fe20000000f00 */
[----:B------:R-:W-:Y:S01]  /*12e30*/  LDSM.16.MT88.4 R132, [R224+0x3000] ;  /* 0x00300000e084783b */ /* 0x000fe20000004200 */
[----:B------:R-:W-:Y:S01]  /*12e40*/  MOV R211, R128 ;  /* 0x0000008000d37202 */ /* 0x000fe20000000f00 */
[----:B------:R-:W-:Y:S01]  /*12e50*/  FADD.FTZ R101, R184, R0 ;  /* 0x00000000b8657221 */ /* 0x000fe20000010000 */
[----:B------:R-:W-:Y:S01]  /*12e60*/  MUFU.EX2 R185, R115 ;  /* 0x0000007300b97308 */ /* 0x000fe20000000800 */
[-C--:B------:R-:W-:Y:S05]  /*12e70*/  HMMA.16816.F32.BF16 R4, R68, R84.reuse, R4 ;  /* 0x000000544404723c */ /* 0x080fea0000041804 */
[----:B------:R-:W-:Y:S02]  /*12e80*/  FADD.FTZ R0, R219, R103 ;  /* 0x00000067db007221 */ /* 0x000fe40000010000 */
[----:B------:R-:W-:Y:S01]  /*12e90*/  FADD.FTZ R75, R213, R75 ;  /* 0x0000004bd54b7221 */ /* 0x000fe20000010000 */
[C---:B------:R-:W-:Y:S01]  /*12ea0*/  HMMA.16816.F32.BF16 R8, R76.reuse, R84, R8 ;  /* 0x000000544c08723c */ /* 0x040fe20000041808 */
[----:B------:R-:W-:Y:S03]  /*12eb0*/  MUFU.EX2 R115, R123 ;  /* 0x0000007b00737308 */ /* 0x000fe60000000800 */
[----:B------:R-:W-:Y:S02]  /*12ec0*/  FADD.FTZ R0, R223, R0 ;  /* 0x00000000df007221 */ /* 0x000fe40000010000 */
[----:B------:R-:W-:Y:S02]  /*12ed0*/  FADD.FTZ R75, R245, R75 ;  /* 0x0000004bf54b7221 */ /* 0x000fe40000010000 */
[-C--:B------:R-:W-:Y:S03]  /*12ee0*/  HMMA.16816.F32.BF16 R12, R76, R86.reuse, R12 ;  /* 0x000000564c0c723c */ /* 0x080fe6000004180c */
[----:B------:R-:W1:Y:S01]  /*12ef0*/  MUFU.EX2 R184, R120 ;  /* 0x0000007800b87308 */ /* 0x000e620000000800 */
[----:B------:R-:W-:Y:S02]  /*12f00*/  FADD.FTZ R0, R143, R0 ;  /* 0x000000008f007221 */ /* 0x000fe40000010000 */
[----:B------:R-:W-:Y:S02]  /*12f10*/  FADD.FTZ R75, R244, R75 ;  /* 0x0000004bf44b7221 */ /* 0x000fe40000010000 */
[C---:B------:R-:W-:Y:S01]  /*12f20*/  HMMA.16816.F32.BF16 R16, R68.reuse, R86, R16 ;  /* 0x000000564410723c */ /* 0x040fe20000041810 */
[----:B------:R-:W2:Y:S03]  /*12f30*/  LDSM.16.MT88.4 R84, [R224+0x2800] ;  /* 0x00280000e054783b */ /* 0x000ea60000004200 */
[----:B------:R-:W-:Y:S01]  /*12f40*/  FADD.FTZ R75, R139, R75 ;  /* 0x0000004b8b4b7221 */ /* 0x000fe20000010000 */
[----:B------:R-:W-:Y:S03]  /*12f50*/  MUFU.EX2 R112, R122 ;  /* 0x0000007a00707308 */ /* 0x000fe60000000800 */
[-C--:B------:R-:W-:Y:S07]  /*12f60*/  HMMA.16816.F32.BF16 R20, R68, R92.reuse, R20 ;  /* 0x0000005c4414723c */ /* 0x080fee0000041814 */
[----:B------:R3:W-:Y:S01]  /*12f70*/  MUFU.EX2 R108, R3 ;  /* 0x00000003006c7308 */ /* 0x0007e20000000800 */
[C---:B------:R-:W-:Y:S04]  /*12f80*/  HMMA.16816.F32.BF16 R24, R76.reuse, R92, R24 ;  /* 0x0000005c4c18723c */ /* 0x040fe80000041818 */
[----:B-1----:R-:W-:Y:S04]  /*12f90*/  F2FP.BF16.PACK_AB R181, R184, R185 ;  /* 0x000000b9b8b5723e */ /* 0x002fe800000010ff */
[-C--:B------:R-:W-:Y:S01]  /*12fa0*/  HMMA.16816.F32.BF16 R28, R76, R94.reuse, R28 ;  /* 0x0000005e4c1c723c */ /* 0x080fe2000004181c */
[----:B------:R-:W1:Y:S07]  /*12fb0*/  MUFU.EX2 R186, R118 ;  /* 0x0000007600ba7308 */ /* 0x000e6e0000000800 */
[C---:B------:R-:W-:Y:S01]  /*12fc0*/  HMMA.16816.F32.BF16 R32, R68.reuse, R94, R32 ;  /* 0x0000005e4420723c */ /* 0x040fe20000041820 */
[----:B------:R-:W4:Y:S02]  /*12fd0*/  LDSM.16.MT88.4 R92, [R225+0x2800] ;  /* 0x00280000e15c783b */ /* 0x000f240000004200 */
[----:B------:R-:W2:Y:S01]  /*12fe0*/  MUFU.EX2 R118, R121 ;  /* 0x0000007900767308 */ /* 0x000ea20000000800 */
[----:B---3--:R-:W-:Y:S04]  /*12ff0*/  FADD.FTZ R3, R222, R102 ;  /* 0x00000066de037221 */ /* 0x008fe80000010000 */
[-C--:B------:R-:W-:Y:S04]  /*13000*/  HMMA.16816.F32.BF16 R36, R68, R96.reuse, R36 ;  /* 0x000000604424723c */ /* 0x080fe80000041824 */
[----:B------:R-:W-:Y:S04]  /*13010*/  FADD.FTZ R3, R243, R3 ;  /* 0x00000003f3037221 */ /* 0x000fe80000010000 */
[C---:B------:R-:W-:Y:S01]  /*13020*/  HMMA.16816.F32.BF16 R40, R76.reuse, R96, R40 ;  /* 0x000000604c28723c */ /* 0x040fe20000041828 */
[----:B------:R-:W-:Y:S03]  /*13030*/  MUFU.EX2 R97, R126 ;  /* 0x0000007e00617308 */ /* 0x000fe60000000800 */
[----:B------:R-:W-:Y:S01]  /*13040*/  FADD.FTZ R3, R164, R3 ;  /* 0x00000003a4037221 */ /* 0x000fe20000010000 */
[----:B-1----:R-:W-:Y:S01]  /*13050*/  F2FP.BF16.PACK_AB R180, R186, R187 ;  /* 0x000000bbbab4723e */ /* 0x002fe200000010ff */
[----:B------:R-:W-:Y:S02]  /*13060*/  LDSM.16.MT88.4 R164, [R225+0x3000] ;  /* 0x00300000e1a4783b */ /* 0x000fe40000004200 */
[-C--:B------:R-:W-:Y:S04]  /*13070*/  HMMA.16816.F32.BF16 R44, R76, R98.reuse, R44 ;  /* 0x000000624c2c723c */ /* 0x080fe8000004182c */
[----:B--2---:R-:W-:Y:S01]  /*13080*/  F2FP.BF16.PACK_AB R182, R115, R118 ;  /* 0x0000007673b6723e */ /* 0x004fe200000010ff */
[----:B------:R-:W-:Y:S03]  /*13090*/  FADD.FTZ R3, R138, R3 ;  /* 0x000000038a037221 */ /* 0x000fe60000010000 */
[C---:B------:R-:W-:Y:S01]  /*130a0*/  HMMA.16816.F32.BF16 R48, R68.reuse, R98, R48 ;  /* 0x000000624430723c */ /* 0x040fe20000041830 */
[----:B------:R-:W1:Y:S07]  /*130b0*/  MUFU.EX2 R99, R124 ;  /* 0x0000007c00637308 */ /* 0x000e6e0000000800 */
[-C--:B------:R-:W-:Y:S03]  /*130c0*/  HMMA.16816.F32.BF16 R52, R68, R80.reuse, R52 ;  /* 0x000000504434723c */ /* 0x080fe60000041834 */
[----:B------:R-:W2:Y:S05]  /*130d0*/  MUFU.EX2 R98, R125 ;  /* 0x0000007d00627308 */ /* 0x000eaa0000000800 */
[C---:B------:R-:W-:Y:S08]  /*130e0*/  HMMA.16816.F32.BF16 R56, R76.reuse, R80, R56 ;  /* 0x000000504c38723c */ /* 0x040ff00000041838 */
[-C--:B------:R-:W-:Y:S04]  /*130f0*/  HMMA.16816.F32.BF16 R60, R76, R82.reuse, R60 ;  /* 0x000000524c3c723c */ /* 0x080fe8000004183c */
[----:B-1----:R-:W-:Y:S03]  /*13100*/  F2FP.BF16.PACK_AB R183, R99, R112 ;  /* 0x0000007063b7723e */ /* 0x002fe600000010ff */
[----:B------:R-:W-:Y:S01]  /*13110*/  F2FP.BF16.PACK_AB R77, R111, R110 ;  /* 0x0000006e6f4d723e */ /* 0x000fe200000010ff */
[----:B------:R-:W-:Y:S01]  /*13120*/  HMMA.16816.F32.BF16 R64, R68, R82, R64 ;  /* 0x000000524440723c */ /* 0x000fe20000041840 */
[----:B------:R-:W1:Y:S03]  /*13130*/  LDSM.16.MT88.4 R80, [R227+0x2800] ;  /* 0x00280000e350783b */ /* 0x000e660000004200 */
[----:B------:R-:W-:Y:S01]  /*13140*/  FADD.FTZ R76, R188, R101 ;  /* 0x00000065bc4c7221 */ /* 0x000fe20000010000 */
[----:B------:R-:W-:Y:S02]  /*13150*/  F2FP.BF16.PACK_AB R78, R190, R191 ;  /* 0x000000bfbe4e723e */ /* 0x000fe400000010ff */
[----:B------:R-:W-:Y:S01]  /*13160*/  F2FP.BF16.PACK_AB R68, R175, R202 ;  /* 0x000000caaf44723e */ /* 0x000fe200000010ff */
[----:B------:R-:W-:Y:S01]  /*13170*/  FADD.FTZ R96, R189, R76 ;  /* 0x0000004cbd607221 */ /* 0x000fe20000010000 */
[----:B------:R-:W-:Y:S03]  /*13180*/  F2FP.BF16.PACK_AB R69, R173, R174 ;  /* 0x000000aead45723e */ /* 0x000fe600000010ff */
[----:B------:R-:W-:Y:S02]  /*13190*/  F2FP.BF16.PACK_AB R70, R201, R200 ;  /* 0x000000c8c946723e */ /* 0x000fe400000010ff */
[----:B------:R-:W-:Y:S02]  /*131a0*/  F2FP.BF16.PACK_AB R71, R198, R199 ;  /* 0x000000c7c647723e */ /* 0x000fe400000010ff */
[----:B------:R-:W-:Y:S02]  /*131b0*/  F2FP.BF16.PACK_AB R76, R193, R172 ;  /* 0x000000acc14c723e */ /* 0x000fe400000010ff */
[----:B------:R-:W-:Y:S02]  /*131c0*/  F2FP.BF16.PACK_AB R79, R107, R108 ;  /* 0x0000006c6b4f723e */ /* 0x000fe400000010ff */
[----:B--2---:R-:W-:Y:S01]  /*131d0*/  F2FP.BF16.PACK_AB R176, R97, R98 ;  /* 0x0000006261b0723e */ /* 0x004fe200000010ff */
[-C--:B------:R-:W-:Y:S08]  /*131e0*/  HMMA.16816.F32.BF16 R4, R68, R84.reuse, R4 ;  /* 0x000000544404723c */ /* 0x080ff00000041804 */
[C---:B------:R-:W-:Y:S01]  /*131f0*/  HMMA.16816.F32.BF16 R8, R76.reuse, R84, R8 ;  /* 0x000000544c08723c */ /* 0x040fe20000041808 */
[----:B------:R-:W2:Y:S07]  /*13200*/  MUFU.EX2 R84, R109 ;  /* 0x0000006d00547308 */ /* 0x000eae0000000800 */
[-C--:B------:R-:W-:Y:S03]  /*13210*/  HMMA.16816.F32.BF16 R12, R76, R86.reuse, R12 ;  /* 0x000000564c0c723c */ /* 0x080fe6000004180c */
[----:B------:R-:W-:Y:S05]  /*13220*/  MUFU.EX2 R85, R106 ;  /* 0x0000006a00557308 */ /* 0x000fea0000000800 */
[C---:B------:R-:W-:Y:S05]  /*13230*/  HMMA.16816.F32.BF16 R16, R68.reuse, R86, R16 ;  /* 0x000000564410723c */ /* 0x040fea0000041810 */
[----:B------:R-:W3:Y:S03]  /*13240*/  MUFU.EX2 R87, R127 ;  /* 0x0000007f00577308 */ /* 0x000ee60000000800 */
[-C--:B------:R-:W-:Y:S04]  /*13250*/  HMMA.16816.F32.BF16 R20, R68, R88.reuse, R20 ;  /* 0x000000584414723c */ /* 0x080fe80000041814 */
[----:B--2---:R-:W-:Y:S03]  /*13260*/  F2FP.BF16.PACK_AB R179, R100, R84 ;  /* 0x0000005464b3723e */ /* 0x004fe600000010ff */
[----:B------:R-:W2:Y:S01]  /*13270*/  MUFU.EX2 R86, R104 ;  /* 0x0000006800567308 */ /* 0x000ea20000000800 */
[C---:B------:R-:W-:Y:S08]  /*13280*/  HMMA.16816.F32.BF16 R24, R76.reuse, R88, R24 ;  /* 0x000000584c18723c */ /* 0x040ff00000041818 */
[-C--:B------:R-:W-:Y:S04]  /*13290*/  HMMA.16816.F32.BF16 R28, R76, R90.reuse, R28 ;  /* 0x0000005a4c1c723c */ /* 0x080fe8000004181c */
[----:B---3--:R-:W-:Y:S04]  /*132a0*/  F2FP.BF16.PACK_AB R178, R105, R87 ;  /* 0x0000005769b2723e */ /* 0x008fe800000010ff */
[C---:B------:R-:W-:Y:S04]  /*132b0*/  HMMA.16816.F32.BF16 R32, R68.reuse, R90, R32 ;  /* 0x0000005a4420723c */ /* 0x040fe80000041820 */
[----:B--2---:R-:W-:Y:S04]  /*132c0*/  F2FP.BF16.PACK_AB R177, R85, R86 ;  /* 0x0000005655b1723e */ /* 0x004fe800000010ff */
[-C--:B----4-:R-:W-:Y:S08]  /*132d0*/  HMMA.16816.F32.BF16 R36, R68, R92.reuse, R36 ;  /* 0x0000005c4424723c */ /* 0x090ff00000041824 */
[C---:B------:R-:W-:Y:S08]  /*132e0*/  HMMA.16816.F32.BF16 R40, R76.reuse, R92, R40 ;  /* 0x0000005c4c28723c */ /* 0x040ff00000041828 */
[-C--:B------:R-:W-:Y:S08]  /*132f0*/  HMMA.16816.F32.BF16 R44, R76, R94.reuse, R44 ;  /* 0x0000005e4c2c723c */ /* 0x080ff0000004182c */
[C---:B------:R-:W-:Y:S08]  /*13300*/  HMMA.16816.F32.BF16 R48, R68.reuse, R94, R48 ;  /* 0x0000005e4430723c */ /* 0x040ff00000041830 */
[-C--:B-1----:R-:W-:Y:S08]  /*13310*/  HMMA.16816.F32.BF16 R52, R68, R80.reuse, R52 ;  /* 0x000000504434723c */ /* 0x082ff00000041834 */
[C---:B------:R-:W-:Y:S08]  /*13320*/  HMMA.16816.F32.BF16 R56, R76.reuse, R80, R56 ;  /* 0x000000504c38723c */ /* 0x040ff00000041838 */
[-C--:B------:R-:W-:Y:S07]  /*13330*/  HMMA.16816.F32.BF16 R60, R76, R82.reuse, R60 ;  /* 0x000000524c3c723c */ /* 0x080fee000004183c */
[----:B------:R-:W-:Y:S01]  /*13340*/  FADD.FTZ R77, R137, R0 ;  /* 0x00000000894d7221 */ /* 0x000fe20000010000 */
[----:B------:R-:W-:Y:S04]  /*13350*/  HMMA.16816.F32.BF16 R64, R68, R82, R64 ;  /* 0x000000524440723c */ /* 0x000fe80000041840 */
[----:B------:R-:W-:Y:S02]  /*13360*/  FADD.FTZ R0, R131, R75 ;  /* 0x0000004b83007221 */ /* 0x000fe40000010000 */
[----:B------:R-:W-:Y:S01]  /*13370*/  FADD.FTZ R76, R194, R96 ;  /* 0x00000060c24c7221 */ /* 0x000fe20000010000 */
[-C--:B------:R-:W-:Y:S01]  /*13380*/  MOV R70, R2.reuse ;  /* 0x0000000200467202 */ /* 0x080fe20000000f00 */
        /* <DEDUP_REMOVED lines=55> */
[----:B------:R-:W-:Y:S01]  /*13700*/  FADD.FTZ R0, R117, R10 ;  /* 0x0000000a75007221 */ /* 0x000fe20000010000 */
[----:B------:R-:W-:Y:S01]  /*13710*/  MOV R117, R2 ;  /* 0x0000000200757202 */ /* 0x000fe20000000f00 */
[----:B------:R-:W-:Y:S01]  /*13720*/  FADD.FTZ R12, R212, R9 ;  /* 0x00000009d40c7221 */ /* 0x000fe20000010000 */
[C---:B------:R-:W-:Y:S04]  /*13730*/  HMMA.16816.F32.BF16 R164, R180.reuse, R166, R48 ;  /* 0x000000a6b4a4723c */ /* 0x040fe80000041830 */
[----:B------:R-:W-:Y:S01]  /*13740*/  FADD.FTZ R11, R208, R8 ;  /* 0x00000008d00b7221 */ /* 0x000fe20000010000 */
[----:B------:R-:W-:Y:S01]  /*13750*/  MOV R2, R74 ;  /* 0x0000004a00027202 */ /* 0x000fe20000000f00 */
[----:B------:R-:W-:Y:S02]  /*13760*/  FADD.FTZ R10, R170, R3 ;  /* 0x00000003aa0a7221 */ /* 0x000fe40000010000 */
[----:B------:R-:W-:Y:S01]  /*13770*/  FADD.FTZ R9, R116, R0 ;  /* 0x0000000074097221 */ /* 0x000fe20000010000 */
[----:B------:R-:W-:Y:S03]  /*13780*/  MOV R116, R72 ;  /* 0x0000004800747202 */ /* 0x000fe60000000f00 */
        /* <DEDUP_REMOVED lines=50> */
.L_x_519:
[----:B------:R-:W-:Y:S02]  /*13ab0*/  MOV R10, 0x1f ;  /* 0x0000001f000a7802 */ /* 0x000fe40000000f00 */
[----:B------:R-:W-:Y:S01]  /*13ac0*/  MOV R7, 0xffffffff ;  /* 0xffffffff00077802 */ /* 0x000fe20000000f00 */
[----:B------:R-:W-:Y:S05]  /*13ad0*/  BRA.DIV ~URZ, `(.L_x_521) ;  /* 0x00002a427f007947 */ /* 0x000fea000b800000 */
[----:B--2---:R-:W2:Y:S04]  /*13ae0*/  LDL R0, [R1+0x10] ;  /* 0x0000100001007983 */ /* 0x004ea80000100800 */
[----:B--2---:R1:W2:Y:S02]  /*13af0*/  SHFL.BFLY PT, R2, R0, 0x2, 0x1f ;  /* 0x0c401f0000027f89 */ /* 0x0042a400000e0000 */
.L_x_559:
[----:B-1----:R-:W3:Y:S02]  /*13b00*/  LDL.LU R0, [R1+0x10] ;  /* 0x0000100001007983 */ /* 0x002ee40000300800 */
[----:B--23--:R-:W-:Y:S01]  /*13b10*/  FADD.FTZ R2, R2, R0 ;  /* 0x0000000002027221 */ /* 0x00cfe20000010000 */
[----:B------:R-:W-:Y:S05]  /*13b20*/  BRA.DIV ~URZ, `(.L_x_522) ;  /* 0x00002a527f007947 */ /* 0x000fea000b800000 */
[----:B------:R-:W2:Y:S04]  /*13b30*/  LDL.LU R3, [R1+0x18] ;  /* 0x0000180001037983 */ /* 0x000ea80000300800 */
[----:B------:R-:W3:Y:S04]  /*13b40*/  LDL.LU R0, [R1+0x14] ;  /* 0x0000140001007983 */ /* 0x000ee80000300800 */
[----:B------:R-:W4:Y:S04]  /*13b50*/  LDL.LU R9, [R1+0x1c] ;  /* 0x00001c0001097983 */ /* 0x000f280000300800 */
[----:B--2---:R-:W1:Y:S04]  /*13b60*/  SHFL.BFLY PT, R4, R3, 0x2, 0x1f ;  /* 0x0c401f0003047f89 */ /* 0x004e6800000e0000 */
[----:B---3--:R-:W2:Y:S04]  /*13b70*/  SHFL.BFLY PT, R6, R0, 0x2, 0x1f ;  /* 0x0c401f0000067f89 */ /* 0x008ea800000e0000 */
[----:B----4-:R-:W3:Y:S01]  /*13b80*/  SHFL.BFLY PT, R5, R9, 0x2, 0x1f ;  /* 0x0c401f0009057f89 */ /* 0x010ee200000e0000 */
[----:B-1----:R-:W-:-:S02]  /*13b90*/  FADD.FTZ R4, R4, R3 ;  /* 0x0000000304047221 */ /* 0x002fc40000010000 */
[----:B--2---:R-:W-:-:S03]  /*13ba0*/  FADD.FTZ R6, R6, R0 ;  /* 0x0000000006067221 */ /* 0x004fc60000010000 */
[----:B------:R-:W1:Y:S01]  /*13bb0*/  SHFL.BFLY PT, R3, R4, 0x1, 0x1f ;  /* 0x0c201f0004037f89 */ /* 0x000e6200000e0000 */
[----:B---3--:R-:W-:-:S03]  /*13bc0*/  FADD.FTZ R5, R5, R9 ;  /* 0x0000000905057221 */ /* 0x008fc60000010000 */
[----:B------:R-:W2:Y:S04]  /*13bd0*/  SHFL.BFLY PT, R0, R2, 0x1, 0x1f ;  /* 0x0c201f0002007f89 */ /* 0x000ea800000e0000 */
[----:B------:R-:W3:Y:S04]  /*13be0*/  SHFL.BFLY PT, R7, R6, 0x1, 0x1f ;  /* 0x0c201f0006077f89 */ /* 0x000ee800000e0000 */
[----:B------:R4:W4:Y:S01]  /*13bf0*/  SHFL.BFLY PT, R8, R5, 0x1, 0x1f ;  /* 0x0c201f0005087f89 */ /* 0x00092200000e0000 */
[----:B-1----:R-:W-:Y:S02]  /*13c00*/  FADD.FTZ R4, R4, R3 ;  /* 0x0000000304047221 */ /* 0x002fe40000010000 */
[----:B--2---:R-:W-:-:S02]  /*13c10*/  FADD.FTZ R2, R2, R0 ;  /* 0x0000000002027221 */ /* 0x004fc40000010000 */
[----:B---3--:R-:W-:-:S03]  /*13c20*/  FADD.FTZ R6, R6, R7 ;  /* 0x0000000706067221 */ /* 0x008fc60000010000 */
.L_x_560:
[----:B------:R-:W-:Y:S01]  /*13c30*/  FSETP.NE.FTZ.AND P3, PT, R2, RZ, PT ;  /* 0x000000ff0200720b */ /* 0x000fe20003f75000 */
[----:B----4-:R-:W-:Y:S01]  /*13c40*/  FADD.FTZ R5, R8, R5 ;  /* 0x0000000508057221 */ /* 0x010fe20000010000 */
[----:B------:R-:W-:Y:S02]  /*13c50*/  MOV R0, RZ ;  /* 0x000000ff00007202 */ /* 0x000fe40000000f00 */
[----:B------:R-:W-:Y:S02]  /*13c60*/  FSETP.NE.FTZ.AND P2, PT, R4, RZ, PT ;  /* 0x000000ff0400720b */ /* 0x000fe40003f55000 */
[----:B------:R-:W-:Y:S02]  /*13c70*/  FSETP.NE.FTZ.AND P1, PT, R6, RZ, PT ;  /* 0x000000ff0600720b */ /* 0x000fe40003f35000 */
[----:B------:R-:W-:Y:S02]  /*13c80*/  FSETP.NE.FTZ.AND P0, PT, R5, RZ, PT ;  /* 0x000000ff0500720b */ /* 0x000fe40003f15000 */
[----:B------:R-:W-:-:S02]  /*13c90*/  MOV R34, 0xff800000 ;  /* 0xff80000000227802 */ /* 0x000fc40000000f00 */
[----:B------:R-:W-:Y:S01]  /*13ca0*/  MOV R33, 0xff800000 ;  /* 0xff80000000217802 */ /* 0x000fe20000000f00 */
[----:B------:R-:W1:Y:S01]  /*13cb0*/  @P3 MUFU.RCP R0, R2 ;  /* 0x0000000200003308 */ /* 0x000e620000001000 */
[----:B------:R-:W-:Y:S02]  /*13cc0*/  MOV R32, 0xff800000 ;  /* 0xff80000000207802 */ /* 0x000fe40000000f00 */
[----:B------:R-:W-:Y:S02]  /*13cd0*/  MOV R31, 0xff800000 ;  /* 0xff800000001f7802 */ /* 0x000fe40000000f00 */
[----:B------:R-:W-:Y:S02]  /*13ce0*/  @P2 MOV R9, 0x3f317218 ;  /* 0x3f31721800092802 */ /* 0x000fe40000000f00 */
[----:B------:R-:W-:Y:S01]  /*13cf0*/  @P1 MOV R21, 0x3f317218 ;  /* 0x3f31721800151802 */ /* 0x000fe20000000f00 */
[----:B------:R2:W-:Y:S01]  /*13d00*/  @P3 MUFU.LG2 R17, R2 ;  /* 0x0000000200113308 */ /* 0x0005e20000000c00 */
[----:B-1----:R-:W-:-:S02]  /*13d10*/  FMUL.FTZ R124, R0, R124 ;  /* 0x0000007c007c7220 */ /* 0x002fc40000410000 */
[C---:B------:R-:W-:Y:S02]  /*13d20*/  FMUL.FTZ R30, R0.reuse, R125 ;  /* 0x0000007d001e7220 */ /* 0x040fe40000410000 */
[C---:B------:R-:W-:Y:S02]  /*13d30*/  FMUL.FTZ R132, R0.reuse, R132 ;  /* 0x0000008400847220 */ /* 0x040fe40000410000 */
[C---:B------:R-:W-:Y:S01]  /*13d40*/  FMUL.FTZ R27, R0.reuse, R133 ;  /* 0x00000085001b7220 */ /* 0x040fe20000410000 */
[----:B--2---:R-:W-:Y:S01]  /*13d50*/  CS2R R2, SRZ ;  /* 0x0000000000027805 */ /* 0x004fe2000001ff00 */
[C---:B------:R-:W-:Y:S02]  /*13d60*/  FMUL.FTZ R136, R0.reuse, R136 ;  /* 0x0000008800887220 */ /* 0x040fe40000410000 */
[C---:B------:R-:W-:Y:S02]  /*13d70*/  FMUL.FTZ R24, R0.reuse, R137 ;  /* 0x0000008900187220 */ /* 0x040fe40000410000 */
[C---:B------:R-:W-:Y:S01]  /*13d80*/  FMUL.FTZ R148, R0.reuse, R148 ;  /* 0x0000009400947220 */ /* 0x040fe20000410000 */
[----:B------:R-:W1:Y:S01]  /*13d90*/  @P2 MUFU.RCP R3, R4 ;  /* 0x0000000400032308 */ /* 0x000e620000001000 */
[----:B------:R-:W-:-:S02]  /*13da0*/  FMUL.FTZ R20, R0, R149 ;  /* 0x0000009500147220 */ /* 0x000fc40000410000 */
[C---:B------:R-:W-:Y:S02]  /*13db0*/  FMUL.FTZ R152, R0.reuse, R152 ;  /* 0x0000009800987220 */ /* 0x040fe40000410000 */
[C---:B------:R-:W-:Y:S02]  /*13dc0*/  FMUL.FTZ R16, R0.reuse, R153 ;  /* 0x0000009900107220 */ /* 0x040fe40000410000 */
[C---:B------:R-:W-:Y:S01]  /*13dd0*/  FMUL.FTZ R164, R0.reuse, R164 ;  /* 0x000000a400a47220 */ /* 0x040fe20000410000 */
[----:B------:R-:W2:Y:S01]  /*13de0*/  @P1 MUFU.RCP R2, R6 ;  /* 0x0000000600021308 */ /* 0x000ea20000001000 */
[C---:B------:R-:W-:Y:S02]  /*13df0*/  FMUL.FTZ R12, R0.reuse, R165 ;  /* 0x000000a5000c7220 */ /* 0x040fe40000410000 */
[C---:B------:R-:W-:Y:S02]  /*13e00*/  FMUL.FTZ R168, R0.reuse, R168 ;  /* 0x000000a800a87220 */ /* 0x040fe40000410000 */
[----:B------:R-:W-:-:S02]  /*13e10*/  FMUL.FTZ R8, R0, R169 ;  /* 0x000000a900087220 */ /* 0x000fc40000410000 */
[----:B------:R-:W-:Y:S01]  /*13e20*/  FMUL.FTZ R180, R0, R180 ;  /* 0x000000b400b47220 */ /* 0x000fe20000410000 */
[----:B------:R-:W3:Y:S01]  /*13e30*/  @P2 MUFU.LG2 R4, R4 ;  /* 0x0000000400042308 */ /* 0x000ee20000000c00 */
[C---:B-1----:R-:W-:Y:S02]  /*13e40*/  FMUL.FTZ R126, R3.reuse, R126 ;  /* 0x0000007e037e7220 */ /* 0x042fe40000410000 */
        /* <DEDUP_REMOVED lines=14> */
[----:B------:R-:W-:Y:S02]  /*13f30*/  FMUL.FTZ R183, R3, R183 ;  /* 0x000000b703b77220 */ /* 0x000fe40000410000 */
[----:B------:R1:W4:Y:S01]  /*13f40*/  @P1 MUFU.LG2 R3, R6 ;  /* 0x0000000600031308 */ /* 0x0003220000000c00 */
[----:B------:R-:W-:Y:S01]  /*13f50*/  FMUL.FTZ R181, R0, R181 ;  /* 0x000000b500b57220 */ /* 0x000fe20000410000 */
[----:B------:R-:W-:Y:S01]  /*13f60*/  MOV R0, RZ ;  /* 0x000000ff00007202 */ /* 0x000fe20000000f00 */
[----:B--2---:R-:W-:-:S02]  /*13f70*/  FMUL.FTZ R120, R2, R120 ;  /* 0x0000007802787220 */ /* 0x004fc40000410000 */
[C---:B------:R-:W-:Y:S02]  /*13f80*/  FMUL.FTZ R28, R2.reuse, R121 ;  /* 0x00000079021c7220 */ /* 0x040fe40000410000 */
[C---:B------:R-:W-:Y:S01]  /*13f90*/  FMUL.FTZ R128, R2.reuse, R128 ;  /* 0x0000008002807220 */ /* 0x040fe20000410000 */
[----:B------:R-:W-:Y:S01]  /*13fa0*/  @P0 MUFU.RCP R0, R5 ;  /* 0x0000000500000308 */ /* 0x000fe20000001000 */
[C---:B------:R-:W-:Y:S02]  /*13fb0*/  FMUL.FTZ R25, R2.reuse, R129 ;  /* 0x0000008102197220 */ /* 0x040fe40000410000 */
[C---:B------:R-:W-:Y:S02]  /*13fc0*/  FMUL.FTZ R140, R2.reuse, R140 ;  /* 0x0000008c028c7220 */ /* 0x040fe40000410000 */
[C---:B------:R-:W-:Y:S02]  /*13fd0*/  FMUL.FTZ R22, R2.reuse, R141 ;  /* 0x0000008d02167220 */ /* 0x040fe40000410000 */
[C---:B------:R-:W-:Y:S01]  /*13fe0*/  FMUL.FTZ R144, R2.reuse, R144 ;  /* 0x0000009002907220 */ /* 0x040fe20000410000 */
[----:B-1----:R-:W-:Y:S01]  /*13ff0*/  @P3 MOV R6, 0x3f317218 ;  /* 0x3f31721800063802 */ /* 0x002fe20000000f00 */
        /* <DEDUP_REMOVED lines=8> */
[----:B------:R-:W-:Y:S02]  /*14080*/  FMUL.FTZ R177, R2, R177 ;  /* 0x000000b102b17220 */ /* 0x000fe40000410000 */
[----:B------:R-:W1:Y:S01]  /*14090*/  @P0 MUFU.LG2 R2, R5 ;  /* 0x0000000500020308 */ /* 0x000e620000000c00 */
[----:B---3--:R-:W-:Y:S02]  /*140a0*/  @P2 FMUL.FTZ R13, R4, 0.69314718246459960938 ;  /* 0x3f317218040d2820 */ /* 0x008fe40000410000 */
[----:B------:R-:W-:Y:S02]  /*140b0*/  @P2 FMUL.FTZ R4, R9, c[0x0][0x2d0] ;  /* 0x0000b40009042a20 */ /* 0x000fe40000410000 */
[----:B----4-:R-:W-:Y:S02]  /*140c0*/  @P1 FMUL.FTZ R9, R3, 0.69314718246459960938 ;  /* 0x3f31721803091820 */ /* 0x010fe40000410000 */
[----:B------:R-:W-:-:S02]  /*140d0*/  @P1 FMUL.FTZ R3, R21, c[0x0][0x2d0] ;  /* 0x0000b40015031a20 */ /* 0x000fc40000410000 */
[----:B------:R-:W-:Y:S02]  /*140e0*/  @P3 FMUL.FTZ R17, R17, 0.69314718246459960938 ;  /* 0x3f31721811113820 */ /* 0x000fe40000410000 */
[----:B------:R-:W-:Y:S01]  /*140f0*/  @P1 FFMA.FTZ R34, R3, R72, R9 ;  /* 0x0000004803221223 */ /* 0x000fe20000010009 */
[----:B------:R-:W-:Y:S01]  /*14100*/  @P0 MOV R3, 0x3f317218 ;  /* 0x3f31721800030802 */ /* 0x000fe20000000f00 */
[----:B------:R-:W-:Y:S02]  /*14110*/  @P3 FMUL.FTZ R6, R6, c[0x0][0x2d0] ;  /* 0x0000b40006063a20 */ /* 0x000fe40000410000 */
[----:B------:R-:W-:Y:S01]  /*14120*/  @P2 FFMA.FTZ R33, R4, R73, R13 ;  /* 0x0000004904212223 */ /* 0x000fe2000001000d */
[----:B------:R-:W-:Y:S01]  /*14130*/  MOV R4, 0x1 ;  /* 0x0000000100047802 */ /* 0x000fe20000000f00 */
[----:B-1----:R-:W-:Y:S02]  /*14140*/  @P0 FMUL.FTZ R2, R2, 0.69314718246459960938 ;  /* 0x3f31721802020820 */ /* 0x002fe40000410000 */
[----:B------:R-:W-:-:S02]  /*14150*/  @P0 FMUL.FTZ R3, R3, c[0x0][0x2d0] ;  /* 0x0000b40003030a20 */ /* 0x000fc40000410000 */
[----:B------:R-:W-:Y:S02]  /*14160*/  @P3 FFMA.FTZ R32, R6, R74, R17 ;  /* 0x0000004a06203223 */ /* 0x000fe40000010011 */
        /* <DEDUP_REMOVED lines=15> */
[----:B------:R-:W-:Y:S01]  /*14260*/  FMUL.FTZ R179, R0, R179 ;  /* 0x000000b300b37220 */ /* 0x000fe20000410000 */
[----:B------:R-:W-:Y:S01]  /*14270*/  PRMT R0, R4, 0x7610, R0 ;  /* 0x0000761004007816 */ /* 0x000fe20000000000 */
[----:B------:R-:W-:-:S02]  /*14280*/  @P0 FFMA.FTZ R31, R3, R70, R2 ;  /* 0x00000046031f0223 */ /* 0x000fc40000010002 */
.L_x_488:
[----:B------:R1:W5:Y:S01]  /*14290*/  LDL R6, [R1+0x54] ;  /* 0x0000540001067983 */ /* 0x0003620000100800 */
[----:B------:R-:W-:Y:S03]  /*142a0*/  BSSY B0, `(.L_x_523) ;  /* 0x0000012000007945 */ /* 0x000fe60003800000 */
[----:B------:R-:W2:Y:S02]  /*142b0*/  S2R R35, SR_TID.X ;  /* 0x0000000000237919 */ /* 0x000ea40000002100 */
[----:B--2---:R-:W-:-:S13]  /*142c0*/  LOP3.LUT P6, RZ, R35, 0x7f, RZ, 0xc0, !PT ;  /* 0x0000007f23ff7812 */ /* 0x004fda00078cc0ff */
[----:B------:R-:W-:Y:S05]  /*142d0*/  @P6 BRA `(.L_x_524) ;  /* 0x000000e000006947 */ /* 0x000fea0003800000 */
[----:B-1----:R-:W1:Y:S01]  /*142e0*/  S2R R4, SR_LANEID ;  /* 0x0000000000047919 */ /* 0x002e620000000000 */
[----:B------:R-:W-:Y:S01]  /*142f0*/  VOTEU.ANY UR4, UPT, PT ;  /* 0x0000000000047886 */ /* 0x000fe200038e0100 */
[----:B------:R-:W-:Y:S01]  /*14300*/  IMAD.MOV.U32 R36, RZ, RZ, c[0x0][0x580] ;  /* 0x00016000ff247624 */ /* 0x000fe200078e00ff */
[----:B------:R-:W1:Y:S01]  /*14310*/  FLO.U32 R3, UR4 ;  /* 0x0000000400037d00 */ /* 0x000e6200080e0000 */
[----:B------:R-:W-:-:S07]  /*14320*/  IMAD.MOV.U32 R37, RZ, RZ, c[0x0][0x584] ;  /* 0x00016100ff257624 */ /* 0x000fce00078e00ff */
[----:B------:R-:W2:Y:S01]  /*14330*/  POPC R2, UR4 ;  /* 0x0000000400027d09 */ /* 0x000ea20008000000 */
[----:B-1----:R-:W-:-:S13]  /*14340*/  ISETP.EQ.U32.AND P0, PT, R3, R4, PT ;  /* 0x000000040300720c */ /* 0x002fda0003f02070 */
[----:B--2---:R-:W2:Y:S04]  /*14350*/  @P0 ATOMG.E.ADD.STRONG.GPU PT, R2, [R36.64], R2 ;  /* 0x00000002240209a8 */ /* 0x004ea800081ee1c8 */
[----:B------:R-:W1:Y:S04]  /*14360*/  S2R R4, SR_LTMASK ;  /* 0x0000000000047919 */ /* 0x000e680000003900 */
[----:B--2---:R1:W2:Y:S02]  /*14370*/  SHFL.IDX PT, R3, R2, R3, 0x1f ;  /* 0x00001f0302037589 */ /* 0x0042a400000e0000 */
[----:B-1----:R-:W-:-:S06]  /*14380*/  LOP3.LUT R2, R4, UR4, RZ, 0xc0, !PT ;  /* 0x0000000404027c12 */ /* 0x002fcc000f8ec0ff */
[----:B------:R-:W2:Y:S02]  /*14390*/  POPC R2, R2 ;  /* 0x0000000200027309 */ /* 0x000ea40000000000 */
[----:B--2--5:R-:W-:-:S05]  /*143a0*/  IADD3 R6, R3, c[0x0][0xc], R2 ;  /* 0x0000030003067a10 */ /* 0x024fca0007ffe002 */
[----:B------:R1:W-:Y:S02]  /*143b0*/  STL [R1+0x54], R6 ;  /* 0x0000540601007387 */ /* 0x0003e40000100800 */
.L_x_524:
[----:B-1----:R-:W-:Y:S05]  /*143c0*/  BSYNC B0 ;  /* 0x0000000000007941 */ /* 0x002fea0003800000 */
.L_x_523:
[----:B------:R-:W-:Y:S01]  /*143d0*/  PRMT R0, R0, 0x9910, RZ ;  /* 0x0000991000007816 */ /* 0x000fe200000000ff */
[----:B------:R-:W-:Y:S01]  /*143e0*/  BSSY B1, `(.L_x_525) ;  /* 0x0000193000017945 */ /* 0x000fe20003800000 */
[----:B-----5:R-:W-:Y:S02]  /*143f0*/  IMAD.MOV.U32 R47, RZ, RZ, R6 ;  /* 0x000000ffff2f7224 */ /* 0x020fe400078e0006 */
[----:B------:R-:W-:-:S13]  /*14400*/  ISETP.NE.AND P0, PT, R0, RZ, PT ;  /* 0x000000ff0000720c */ /* 0x000fda0003f05270 */
[----:B------:R-:W-:Y:S05]  /*14410*/  @!P0 BRA `(.L_x_526) ;  /* 0x00000f6000008947 */ /* 0x000fea0003800000 */
[----:B------:R-:W2:Y:S04]  /*14420*/  LDL R44, [R1+0x58] ;  /* 0x00005800012c7983 */ /* 0x000ea80000100800 */
[----:B------:R-:W3:Y:S04]  /*14430*/  LDL R43, [R1+0x68] ;  /* 0x00006800012b7983 */ /* 0x000ee80000100800 */
[----:B------:R-:W4:Y:S04]  /*14440*/  LDL R42, [R1+0x70] ;  /* 0x00007000012a7983 */ /* 0x000f280000100800 */
[----:B------:R-:W5:Y:S04]  /*14450*/  LDL R41, [R1+0x6c] ;  /* 0x00006c0001297983 */ /* 0x000f680000100800 */
[----:B------:R-:W4:Y:S04]  /*14460*/  LDL R40, [R1+0x5c] ;  /* 0x00005c0001287983 */ /* 0x000f280000100800 */
[----:B------:R-:W4:Y:S04]  /*14470*/  LDL R39, [R1+0x64] ;  /* 0x0000640001277983 */ /* 0x000f280000100800 */
[----:B------:R-:W4:Y:S04]  /*14480*/  LDL R38, [R1+0x60] ;  /* 0x0000600001267983 */ /* 0x000f280000100800 */
[----:B------:R-:W4:Y:S04]  /*14490*/  LDL R37, [R1+0x7c] ;  /* 0x00007c0001257983 */ /* 0x000f280000100800 */
[----:B------:R-:W4:Y:S01]  /*144a0*/  LDL R36, [R1+0x80] ;  /* 0x0000800001247983 */ /* 0x000f220000100800 */
[----:B------:R-:W-:Y:S01]  /*144b0*/  WARPSYNC 0xffffffff ;  /* 0xffffffff00007948 */ /* 0x000fe20003800000 */
[----:B------:R-:W-:-:S02]  /*144c0*/  F2FP.BF16.PACK_AB R30, R30, R124 ;  /* 0x0000007c1e1e723e */ /* 0x000fc400000010ff */
[----:B------:R-:W-:Y:S01]  /*144d0*/  BAR.SYNC.DEFER_BLOCKING 0x1, 0x80 ;  /* 0x0042000000007b1d */ /* 0x000fe20000010000 */
        /* <DEDUP_REMOVED lines=31> */
[----:B--2---:R1:W-:Y:S04]  /*146d0*/  STS [R44], R30 ;  /* 0x0000001e2c007388 */ /* 0x0043e80000000800 */
[----:B------:R1:W-:Y:S04]  /*146e0*/  STS [R44+0x400], R29 ;  /* 0x0004001d2c007388 */ /* 0x0003e80000000800 */
[----:B---3--:R1:W-:Y:S04]  /*146f0*/  STS [R43], R27 ;  /* 0x0000001b2b007388 */ /* 0x0083e80000000800 */
[----:B------:R1:W-:Y:S04]  /*14700*/  STS [R43+0x400], R26 ;  /* 0x0004001a2b007388 */ /* 0x0003e80000000800 */
[----:B------:R1:W-:Y:S04]  /*14710*/  STS [R44+0x2000], R28 ;  /* 0x0020001c2c007388 */ /* 0x0003e80000000800 */
[----:B------:R1:W-:Y:S04]  /*14720*/  STS [R44+0x2400], R122 ;  /* 0x0024007a2c007388 */ /* 0x0003e80000000800 */
[----:B------:R1:W-:Y:S04]  /*14730*/  STS [R43+0x2000], R25 ;  /* 0x002000192b007388 */ /* 0x0003e80000000800 */
[----:B------:R1:W-:Y:S04]  /*14740*/  STS [R43+0x2400], R130 ;  /* 0x002400822b007388 */ /* 0x0003e80000000800 */
[----:B----4-:R1:W-:Y:S04]  /*14750*/  STS [R42], R24 ;  /* 0x000000182a007388 */ /* 0x0103e80000000800 */
[----:B------:R1:W-:Y:S04]  /*14760*/  STS [R42+0x400], R23 ;  /* 0x000400172a007388 */ /* 0x0003e80000000800 */
[----:B-----5:R1:W-:Y:S04]  /*14770*/  STS [R41], R20 ;  /* 0x0000001429007388 */ /* 0x0203e80000000800 */
[----:B------:R1:W-:Y:S04]  /*14780*/  STS [R41+0x400], R19 ;  /* 0x0004001329007388 */ /* 0x0003e80000000800 */
[----:B------:R1:W-:Y:S04]  /*14790*/  STS [R42+0x2000], R22 ;  /* 0x002000162a007388 */ /* 0x0003e80000000800 */
[----:B------:R1:W-:Y:S04]  /*147a0*/  STS [R42+0x2400], R21 ;  /* 0x002400152a007388 */ /* 0x0003e80000000800 */
[----:B------:R1:W-:Y:S04]  /*147b0*/  STS [R41+0x2000], R18 ;  /* 0x0020001229007388 */ /* 0x0003e80000000800 */
[----:B------:R1:W-:Y:S04]  /*147c0*/  STS [R41+0x2400], R17 ;  /* 0x0024001129007388 */ /* 0x0003e80000000800 */
[----:B------:R1:W-:Y:S04]  /*147d0*/  STS [R40], R16 ;  /* 0x0000001028007388 */ /* 0x0003e80000000800 */
[----:B------:R1:W-:Y:S04]  /*147e0*/  STS [R40+0x400], R15 ;  /* 0x0004000f28007388 */ /* 0x0003e80000000800 */
[----:B------:R1:W-:Y:S04]  /*147f0*/  STS [R39], R12 ;  /* 0x0000000c27007388 */ /* 0x0003e80000000800 */
        /* <DEDUP_REMOVED lines=13> */
[----:B------:R-:W-:Y:S06]  /*148d0*/  BAR.SYNC.DEFER_BLOCKING 0x1, 0x80 ;  /* 0x0042000000007b1d */ /* 0x000fec0000010000 */
[----:B------:R-:W-:Y:S05]  /*148e0*/  BRA.CONV ~URZ, `(.L_x_527) ;  /* 0x000000737f007947 */ /* 0x000fea000b800000 */
[----:B-1----:R-:W-:Y:S01]  /*148f0*/  SHF.R.S32.HI R10, RZ, 0x1f, R35 ;  /* 0x0000001fff0a7819 */ /* 0x002fe20000011423 */
[----:B------:R-:W-:Y:S01]  /*14900*/  IMAD.MOV.U32 R8, RZ, RZ, RZ ;  /* 0x000000ffff087224 */ /* 0x000fe200078e00ff */
[----:B------:R-:W-:Y:S01]  /*14910*/  MOV R9, 0x14960 ;  /* 0x0001496000097802 */ /* 0x000fe20000000f00 */
[----:B------:R-:W-:Y:S01]  /*14920*/  IMAD.MOV.U32 R7, RZ, RZ, 0x1f ;  /* 0x0000001fff077424 */ /* 0x000fe200078e00ff */
[----:B------:R-:W-:-:S04]  /*14930*/  LEA.HI R10, R10, R35, RZ, 0x7 ;  /* 0x000000230a0a7211 */ /* 0x000fc800078f38ff */
[----:B------:R-:W-:Y:S02]  /*14940*/  SHF.R.S32.HI R10, RZ, 0x7, R10 ;  /* 0x00000007ff0a7819 */ /* 0x000fe4000001140a */
[----:B------:R-:W-:Y:S05]  /*14950*/  CALL.REL.NOINC `($__internal_1_$__cuda_sm70_shflsync_idx_p) ;  /* 0x0000260000007944 */ /* 0x000fea0003c00000 */
.L_x_527:
[----:B-1----:R-:W2:Y:S04]  /*14960*/  LDL R2, [R1+0x74] ;  /* 0x0000740001027983 */ /* 0x002ea80000100800 */
[----:B------:R-:W3:Y:S04]  /*14970*/  LDL R5, [R1+0x78] ;  /* 0x0000780001057983 */ /* 0x000ee80000100800 */
[----:B------:R-:W4:Y:S04]  /*14980*/  LDL.LU R4, [R1+0x44] ;  /* 0x0000440001047983 */ /* 0x000f280000300800 */
[----:B------:R-:W5:Y:S04]  /*14990*/  LDL.LU R15, [R1+0x48] ;  /* 0x00004800010f7983 */ /* 0x000f680000300800 */
[----:B------:R-:W2:Y:S01]  /*149a0*/  LDL.LU R17, [R1+0x50] ;  /* 0x0000500001117983 */ /* 0x000ea20000300800 */
[----:B------:R-:W-:-:S03]  /*149b0*/  IMAD.MOV.U32 R0, RZ, RZ, 0x1 ;  /* 0x00000001ff007424 */ /* 0x000fc600078e00ff */
[----:B------:R-:W3:Y:S02]  /*149c0*/  LDL R14, [R1+0x88] ;  /* 0x00008800010e7983 */ /* 0x000ee40000100800 */
[----:B------:R-:W-:Y:S02]  /*149d0*/  ISETP.NE.AND P0, PT, R0, c[0x0][0x4e8], PT ;  /* 0x00013a0000007a0c */ /* 0x000fe40003f05270 */
[----:B------:R-:W3:Y:S04]  /*149e0*/  LDL.64 R48, [R1+0x28] ;  /* 0x0000280001307983 */ /* 0x000ee80000100a00 */
[----:B------:R-:W1:Y:S04]  /*149f0*/  S2R R16, SR_TID.X ;  /* 0x0000000000107919 */ /* 0x000e680000002100 */
[----:B------:R-:W1:Y:S01]  /*14a00*/  S2R R18, SR_TID.X ;  /* 0x0000000000127919 */ /* 0x000e620000002100 */
[----:B------:R-:W-:-:S02]  /*14a10*/  ULDC UR5, c[0x0][0x4e8] ;  /* 0x00013a0000057ab9 */ /* 0x000fc40000000800 */
[----:B------:R-:W-:Y:S02]  /*14a20*/  ULDC UR4, c[0x0][0x388] ;  /* 0x0000e20000047ab9 */ /* 0x000fe40000000800 */
[----:B------:R-:W-:Y:S01]  /*14a30*/  UIMAD UR4, UR5, UR4, URZ ;  /* 0x00000004050472a4 */ /* 0x000fe2000f8e023f */
[----:B----4-:R-:W-:Y:S01]  /*14a40*/  SHF.R.S32.HI R0, RZ, 0x1f, R4 ;  /* 0x0000001fff007819 */ /* 0x010fe20000011404 */
[----:B------:R-:W-:Y:S01]  /*14a50*/  IMAD.WIDE.U32 R6, R4, c[0x0][0x490], RZ ;  /* 0x0001240004067a25 */ /* 0x000fe200078e00ff */
[----:B-----5:R-:W-:-:S03]  /*14a60*/  SHF.R.S32.HI R8, RZ, 0x1f, R15 ;  /* 0x0000001fff087819 */ /* 0x020fc6000001140f */
[----:B--2---:R-:W-:Y:S02]  /*14a70*/  IMAD.IADD R3, R2, 0x1, R17 ;  /* 0x0000000102037824 */ /* 0x004fe400078e0211 */
[C---:B------:R-:W-:Y:S02]  /*14a80*/  IMAD R2, R0.reuse, c[0x0][0x490], RZ ;  /* 0x0001240000027a24 */ /* 0x040fe400078e02ff */
[----:B------:R-:W-:Y:S02]  /*14a90*/  IMAD R0, R0, c[0x0][0x3e8], RZ ;  /* 0x0000fa0000007a24 */ /* 0x000fe400078e02ff */
[----:B------:R-:W-:-:S04]  /*14aa0*/  @P0 IMAD.HI.U32 R12, R3, c[0x0][0x4ec], RZ ;  /* 0x00013b00030c0a27 */ /* 0x000fc800078e00ff */
[----:B---3--:R-:W-:Y:S02]  /*14ab0*/  IMAD.IADD R10, R5, 0x1, R17 ;  /* 0x00000001050a7824 */ /* 0x008fe400078e0211 */
[C---:B------:R-:W-:Y:S02]  /*14ac0*/  IMAD R9, R4.reuse, c[0x0][0x494], R2 ;  /* 0x0001250004097a24 */ /* 0x040fe400078e0202 */
[C---:B------:R-:W-:Y:S02]  /*14ad0*/  IMAD R11, R4.reuse, c[0x0][0x3ec], R0 ;  /* 0x0000fb00040b7a24 */ /* 0x040fe400078e0200 */
[----:B------:R-:W-:Y:S01]  /*14ae0*/  IMAD.MOV.U32 R2, RZ, RZ, R3 ;  /* 0x000000ffff027224 */ /* 0x000fe200078e0003 */
[----:B------:R-:W-:Y:S01]  /*14af0*/  @P0 SHF.R.U32.HI R2, RZ, c[0x0][0x4f0], R12 ;  /* 0x00013c00ff020a19 */ /* 0x000fe2000001160c */
[----:B------:R-:W-:-:S04]  /*14b00*/  IMAD.WIDE.U32 R4, R4, c[0x0][0x3e8], RZ ;  /* 0x0000fa0004047a25 */ /* 0x000fc800078e00ff */
[----:B------:R-:W-:-:S04]  /*14b10*/  @P0 IMAD.HI.U32 R13, R10, c[0x0][0x4ec], RZ ;  /* 0x00013b000a0d0a27 */ /* 0x000fc800078e00ff */
[----:B------:R-:W-:Y:S02]  /*14b20*/  IMAD.IADD R7, R7, 0x1, R9 ;  /* 0x0000000107077824 */ /* 0x000fe400078e0209 */
[C---:B------:R-:W-:Y:S02]  /*14b30*/  IMAD R9, R8.reuse, c[0x0][0x498], RZ ;  /* 0x0001260008097a24 */ /* 0x040fe400078e02ff */
[----:B------:R-:W-:Y:S02]  /*14b40*/  IMAD R8, R8, c[0x0][0x3f0], RZ ;  /* 0x0000fc0008087a24 */ /* 0x000fe400078e02ff */
[----:B------:R-:W-:Y:S01]  /*14b50*/  IMAD.MOV.U32 R0, RZ, RZ, R10 ;  /* 0x000000ffff007224 */ /* 0x000fe200078e000a */
[----:B------:R-:W-:Y:S01]  /*14b60*/  @P0 SHF.R.U32.HI R0, RZ, c[0x0][0x4f0], R13 ;  /* 0x00013c00ff000a19 */ /* 0x000fe2000001160d */
[----:B------:R-:W-:Y:S02]  /*14b70*/  IMAD.IADD R5, R5, 0x1, R11 ;  /* 0x0000000105057824 */ /* 0x000fe400078e020b */
[----:B------:R-:W-:-:S02]  /*14b80*/  IMAD.MOV R11, RZ, RZ, -R2 ;  /* 0x000000ffff0b7224 */ /* 0x000fc400078e0a02 */
[C---:B------:R-:W-:Y:S02]  /*14b90*/  IMAD R13, R15.reuse, c[0x0][0x49c], R9 ;  /* 0x000127000f0d7a24 */ /* 0x040fe400078e0209 */
[C---:B------:R-:W-:Y:S02]  /*14ba0*/  IMAD R12, R15.reuse, c[0x0][0x3f4], R8 ;  /* 0x0000fd000f0c7a24 */ /* 0x040fe400078e0208 */
[----:B------:R-:W-:Y:S01]  /*14bb0*/  IMAD.WIDE.U32 R8, R15, c[0x0][0x3f0], R4 ;  /* 0x0000fc000f087a25 */ /* 0x000fe200078e0004 */
[----:B------:R-:W-:-:S03]  /*14bc0*/  SHF.R.S32.HI R5, RZ, 0x1f, R0 ;  /* 0x0000001fff057819 */ /* 0x000fc60000011400 */
[----:B------:R-:W-:-:S04]  /*14bd0*/  IMAD.WIDE.U32 R6, R15, c[0x0][0x498], R6 ;  /* 0x000126000f067a25 */ /* 0x000fc800078e0006 */
[----:B------:R-:W-:Y:S01]  /*14be0*/  IMAD R4, R11, c[0x0][0x4e8], R3 ;  /* 0x00013a000b047a24 */ /* 0x000fe200078e0203 */
[----:B------:R-:W-:Y:S01]  /*14bf0*/  SHF.R.S32.HI R11, RZ, 0x1f, R2 ;  /* 0x0000001fff0b7819 */ /* 0x000fe20000011402 */
[----:B------:R-:W-:Y:S01]  /*14c00*/  IMAD.IADD R3, R9, 0x1, R12 ;  /* 0x0000000109037824 */ /* 0x000fe200078e020c */
[----:B------:R-:W-:Y:S01]  /*14c10*/  IADD3 R6, P0, R2, R6, RZ ;  /* 0x0000000602067210 */ /* 0x000fe20007f1e0ff */
[----:B------:R-:W-:Y:S01]  /*14c20*/  IMAD R5, R5, c[0x0][0x3e0], RZ ;  /* 0x0000f80005057a24 */ /* 0x000fe200078e02ff */
[----:B------:R-:W-:Y:S01]  /*14c30*/  SHF.R.S32.HI R9, RZ, 0x1f, R4 ;  /* 0x0000001fff097819 */ /* 0x000fe20000011404 */
[----:B------:R-:W-:Y:S01]  /*14c40*/  IMAD.MOV.U32 R2, RZ, RZ, R8 ;  /* 0x000000ffff027224 */ /* 0x000fe200078e0008 */
[----:B------:R-:W-:Y:S01]  /*14c50*/  IADD3.X R7, R11, R7, R13, P0, !PT ;  /* 0x000000070b077210 */ /* 0x000fe200007fe40d */
[----:B------:R-:W-:Y:S01]  /*14c60*/  IMAD R12, R0, c[0x0][0x3e4], R5 ;  /* 0x0000f900000c7a24 */ /* 0x000fe200078e0205 */
[----:B-1----:R-:W-:Y:S01]  /*14c70*/  SHF.R.S32.HI R15, RZ, 0x1f, R16 ;  /* 0x0000001fff0f7819 */ /* 0x002fe20000011410 */
[----:B------:R-:W-:-:S02]  /*14c80*/  IMAD R5, R9, c[0x0][0x488], RZ ;  /* 0x0001220009057a24 */ /* 0x000fc400078e02ff */
[----:B------:R-:W-:Y:S01]  /*14c90*/  IMAD.WIDE.U32 R8, R0, c[0x0][0x3e0], R2 ;  /* 0x0000f80000087a25 */ /* 0x000fe200078e0002 */
[----:B------:R-:W-:-:S03]  /*14ca0*/  LEA.HI R15, R15, R16, RZ, 0x5 ;  /* 0x000000100f0f7211 */ /* 0x000fc600078f28ff */
[----:B------:R-:W-:Y:S02]  /*14cb0*/  IMAD.MOV R0, RZ, RZ, -R0 ;  /* 0x000000ffff007224 */ /* 0x000fe400078e0a00 */
[C---:B------:R-:W-:Y:S02]  /*14cc0*/  IMAD R11, R4.reuse, c[0x0][0x48c], R5 ;  /* 0x00012300040b7a24 */ /* 0x040fe400078e0205 */
[----:B------:R-:W-:Y:S01]  /*14cd0*/  IMAD.WIDE.U32 R2, R4, c[0x0][0x488], R6 ;  /* 0x0001220004027a25 */ /* 0x000fe200078e0006 */
[----:B------:R-:W-:-:S03]  /*14ce0*/  LOP3.LUT R15, R15, 0xffffffe0, RZ, 0xc0, !PT ;  /* 0xffffffe00f0f7812 */ /* 0x000fc600078ec0ff */
[----:B------:R-:W-:Y:S02]  /*14cf0*/  IMAD R6, R0, c[0x0][0x4e8], R10 ;  /* 0x00013a0000067a24 */ /* 0x000fe400078e020a */
[----:B------:R-:W-:Y:S01]  /*14d00*/  IMAD.IADD R0, R3, 0x1, R11 ;  /* 0x0000000103007824 */ /* 0x000fe200078e020b */
[----:B------:R-:W-:Y:S01]  /*14d10*/  LEA R3, P0, R2, c[0x0][0x450], 0x2 ;  /* 0x0001140002037a11 */ /* 0x000fe200078010ff */
[----:B------:R-:W-:-:S03]  /*14d20*/  IMAD.IADD R15, R16, 0x1, -R15 ;  /* 0x00000001100f7824 */ /* 0x000fc600078e0a0f */
[----:B------:R-:W-:Y:S01]  /*14d30*/  LEA.HI.X R2, R2, c[0x0][0x454], R0, 0x2, P0 ;  /* 0x0001150002027a11 */ /* 0x000fe200000f1400 */
[----:B------:R-:W-:Y:S01]  /*14d40*/  IMAD.IADD R0, R14, 0x1, R17 ;  /* 0x000000010e007824 */ /* 0x000fe200078e0211 */
[----:B------:R-:W-:Y:S01]  /*14d50*/  LOP3.LUT P1, RZ, R15, 0x3, RZ, 0xc0, !PT ;  /* 0x000000030fff7812 */ /* 0x000fe2000782c0ff */
[----:B------:R-:W-:Y:S01]  /*14d60*/  IMAD.IADD R5, R9, 0x1, R12 ;  /* 0x0000000109057824 */ /* 0x000fe200078e020c */
[----:B------:R-:W-:Y:S01]  /*14d70*/  SHFL.IDX PT, R14, R3, RZ, 0x1c1f ;  /* 0x001c1fff030e7589 */ /* 0x000fe200000e0000 */
[----:B------:R-:W-:-:S03]  /*14d80*/  IMAD.MOV.U32 R4, RZ, RZ, R8 ;  /* 0x000000ffff047224 */ /* 0x000fc600078e0008 */
[----:B------:R-:W1:Y:S04]  /*14d90*/  SHFL.IDX PT, R15, R2, RZ, 0x1c1f ;  /* 0x001c1fff020f7589 */ /* 0x000e6800000e0000 */
[----:B------:R-:W-:Y:S04]  /*14da0*/  SHFL.IDX PT, R12, R3, 0x1, 0x1c1f ;  /* 0x003c1f00030c7f89 */ /* 0x000fe800000e0000 */
[----:B------:R-:W2:Y:S04]  /*14db0*/  SHFL.IDX PT, R13, R2, 0x1, 0x1c1f ;  /* 0x003c1f00020d7f89 */ /* 0x000ea800000e0000 */
[----:B------:R-:W-:Y:S04]  /*14dc0*/  SHFL.IDX PT, R10, R3, 0x2, 0x1c1f ;  /* 0x005c1f00030a7f89 */ /* 0x000fe800000e0000 */
[----:B------:R-:W3:Y:S04]  /*14dd0*/  SHFL.IDX PT, R11, R2, 0x2, 0x1c1f ;  /* 0x005c1f00020b7f89 */ /* 0x000ee800000e0000 */
[----:B------:R4:W-:Y:S04]  /*14de0*/  SHFL.IDX PT, R8, R3, 0x3, 0x1c1f ;  /* 0x007c1f0003087f89 */ /* 0x0009e800000e0000 */
[----:B------:R5:W1:Y:S01]  /*14df0*/  SHFL.IDX PT, R9, R2, 0x3, 0x1c1f ;  /* 0x007c1f0002097f89 */ /* 0x000a6200000e0000 */
[----:B------:R-:W-:-:S02]  /*14e00*/  SHF.R.S32.HI R7, RZ, 0x1f, R6 ;  /* 0x0000001fff077819 */ /* 0x000fc40000011406 */
[----:B------:R-:W-:-:S03]  /*14e10*/  ISETP.GE.OR P4, PT, R0, UR4, P1 ;  /* 0x0000000400007c0c */ /* 0x000fc60008f86670 */
[----:B------:R-:W-:Y:S01]  /*14e20*/  IMAD R7, R7, c[0x0][0x3d8], RZ ;  /* 0x0000f60007077a24 */ /* 0x000fe200078e02ff */
[----:B------:R-:W-:Y:S01]  /*14e30*/  SHF.R.S32.HI R16, RZ, 0x1f, R18 ;  /* 0x0000001fff107819 */ /* 0x000fe20000011412 */
[----:B------:R-:W-:Y:S01]  /*14e40*/  IMAD.WIDE.U32 R4, R6, c[0x0][0x3d8], R4 ;  /* 0x0000f60006047a25 */ /* 0x000fe200078e0004 */
[C---:B----4-:R-:W-:Y:S02]  /*14e50*/  IADD3 R3, R0.reuse, 0x8, RZ ;  /* 0x0000000800037810 */ /* 0x050fe40007ffe0ff */
[C---:B-----5:R-:W-:Y:S02]  /*14e60*/  IADD3 R2, R0.reuse, 0x40, RZ ;  /* 0x0000004000027810 */ /* 0x060fe40007ffe0ff */
[----:B------:R-:W-:Y:S02]  /*14e70*/  IADD3 R0, R0, 0x48, RZ ;  /* 0x0000004800007810 */ /* 0x000fe40007ffe0ff */
[----:B------:R-:W-:Y:S02]  /*14e80*/  ISETP.GE.OR P3, PT, R3, UR4, P1 ;  /* 0x0000000403007c0c */ /* 0x000fe40008f66670 */
[----:B------:R-:W-:-:S02]  /*14e90*/  ISETP.GE.OR P2, PT, R2, UR4, P1 ;  /* 0x0000000402007c0c */ /* 0x000fc40008f46670 */
[----:B------:R-:W-:Y:S01]  /*14ea0*/  ISETP.GE.OR P1, PT, R0, UR4, P1 ;  /* 0x0000000400007c0c */ /* 0x000fe20008f26670 */
[----:B------:R-:W-:Y:S01]  /*14eb0*/  IMAD R7, R6, c[0x0][0x3dc], R7 ;  /* 0x0000f70006077a24 */ /* 0x000fe200078e0207 */
[----:B------:R-:W-:Y:S01]  /*14ec0*/  LEA.HI R16, R16, R18, RZ, 0x3 ;  /* 0x0000001210107211 */ /* 0x000fe200078f18ff */
[----:B-1----:R-:W-:Y:S01]  /*14ed0*/  @!P4 ST.E [R14.64], R32 ;  /* 0x000000200e00c985 */ /* 0x002fe2000c101908 */
[----:B------:R-:W-:Y:S01]  /*14ee0*/  LEA R2, P0, R4, c[0x0][0x380], 0x1 ;  /* 0x0000e00004027a11 */ /* 0x000fe200078008ff */
[----:B------:R-:W-:Y:S01]  /*14ef0*/  IMAD.IADD R0, R5, 0x1, R7 ;  /* 0x0000000105007824 */ /* 0x000fe200078e0207 */
[----:B------:R-:W-:-:S03]  /*14f00*/  SHF.R.S32.HI R16, RZ, 0x3, R16 ;  /* 0x00000003ff107819 */ /* 0x000fc60000011410 */
[----:B--2---:R-:W-:Y:S01]  /*14f10*/  @!P3 ST.E [R12.64], R33 ;  /* 0x000000210c00b985 */ /* 0x004fe2000c101908 */
[----:B------:R-:W-:-:S03]  /*14f20*/  LEA.HI.X R0, R4, c[0x0][0x384], R0, 0x1, P0 ;  /* 0x0000e10004007a11 */ /* 0x000fc600000f0c00 */
[----:B---3--:R-:W-:Y:S01]  /*14f30*/  @!P2 ST.E [R10.64], R34 ;  /* 0x000000220a00a985 */ /* 0x008fe2000c101908 */
[----:B------:R-:W-:-:S03]  /*14f40*/  IMAD.IADD R3, R16, 0x1, R17 ;  /* 0x0000000110037824 */ /* 0x000fc600078e0211 */
[----:B------:R-:W-:Y:S04]  /*14f50*/  @!P1 ST.E [R8.64], R31 ;  /* 0x0000001f08009985 */ /* 0x000fe8000c101908 */
[----:B------:R-:W1:Y:S04]  /*14f60*/  SHFL.IDX PT, R8, R2, RZ, 0x181f ;  /* 0x00181fff02087589 */ /* 0x000e6800000e0000 */
[----:B------:R-:W-:Y:S01]  /*14f70*/  LDS.128 R20, [R241+0x80] ;  /* 0x00008000f1147984 */ /* 0x000fe20000000c00 */
[----:B------:R-:W-:-:S03]  /*14f80*/  ISETP.GE.AND P5, PT, R48, c[0x0][0x3c8], PT ;  /* 0x0000f20030007a0c */ /* 0x000fc60003fa6270 */
[----:B------:R-:W2:Y:S01]  /*14f90*/  SHFL.IDX PT, R7, R0, RZ, 0x181f ;  /* 0x00181fff00077589 */ /* 0x000ea200000e0000 */
[----:B------:R-:W-:-:S03]  /*14fa0*/  IADD3 R4, R3, 0x10, RZ ;  /* 0x0000001003047810 */ /* 0x000fc60007ffe0ff */
[----:B------:R-:W3:Y:S04]  /*14fb0*/  SHFL.IDX PT, R6, R2, 0x1, 0x181f ;  /* 0x00381f0002067f89 */ /* 0x000ee800000e0000 */
[----:B------:R-:W4:Y:S01]  /*14fc0*/  SHFL.IDX PT, R5, R2, 0x2, 0x181f ;  /* 0x00581f0002057f89 */ /* 0x000f2200000e0000 */
[----:B------:R-:W-:-:S03]  /*14fd0*/  ISETP.GE.OR P2, PT, R4, UR4, P5 ;  /* 0x0000000404007c0c */ /* 0x000fc6000af46670 */
[----:B------:R-:W5:Y:S01]  /*14fe0*/  SHFL.IDX PT, R11, R0, 0x1, 0x181f ;  /* 0x00381f00000b7f89 */ /* 0x000f6200000e0000 */
[----:B------:R-:W-:-:S03]  /*14ff0*/  ISETP.GE.OR P3, PT, R3, UR4, P5 ;  /* 0x0000000403007c0c */ /* 0x000fc6000af66670 */
[----:B------:R-:W5:Y:S01]  /*15000*/  SHFL.IDX PT, R10, R0, 0x2, 0x181f ;  /* 0x00581f00000a7f89 */ /* 0x000f6200000e0000 */
[----:B------:R-:W-:-:S03]  /*15010*/  IADD3 R4, R3, 0x20, RZ ;  /* 0x0000002003047810 */ /* 0x000fc60007ffe0ff */
[----:B------:R-:W5:Y:S01]  /*15020*/  LDS.128 R16, [R241+0x880] ;  /* 0x00088000f1107984 */ /* 0x000f620000000c00 */
[----:B------:R-:W-:-:S03]  /*15030*/  ISETP.GE.OR P0, PT, R4, UR4, P5 ;  /* 0x0000000404007c0c */ /* 0x000fc6000af06670 */
[----:B------:R-:W5:Y:S02]  /*15040*/  LDS.128 R12, [R241+0x1080] ;  /* 0x00108000f10c7984 */ /* 0x000f640000000c00 */
[C---:B-1----:R-:W-:Y:S02]  /*15050*/  @!P3 LEA R8, P4, R48.reuse, R8, 0x1 ;  /* 0x000000083008b211 */ /* 0x042fe400078808ff */
[----:B------:R-:W-:Y:S01]  /*15060*/  LDS.128 R24, [R241+0x1880] ;  /* 0x00188000f1187984 */ /* 0x000fe20000000c00 */
[C---:B------:R-:W-:Y:S02]  /*15070*/  IADD3 R29, R3.reuse, 0x30, RZ ;  /* 0x00000030031d7810 */ /* 0x040fe40007ffe0ff */
[C---:B--2---:R-:W-:Y:S01]  /*15080*/  @!P3 LEA.HI.X R9, R48.reuse, R7, R49, 0x1, P4 ;  /* 0x000000073009b211 */ /* 0x044fe200020f0c31 */
[----:B------:R-:W1:Y:S01]  /*15090*/  SHFL.IDX PT, R45, R2, 0x3, 0x181f ;  /* 0x00781f00022d7f89 */ /* 0x000e6200000e0000 */
[C---:B---3--:R-:W-:Y:S02]  /*150a0*/  @!P2 LEA R6, P1, R48.reuse, R6, 0x1 ;  /* 0x000000063006a211 */ /* 0x048fe400078208ff */
[----:B------:R-:W-:Y:S01]  /*150b0*/  IADD3 R28, R3, 0x40, RZ ;  /* 0x00000040031c7810 */ /* 0x000fe20007ffe0ff */
[----:B------:R-:W2:Y:S01]  /*150c0*/  SHFL.IDX PT, R46, R0, 0x3, 0x181f ;  /* 0x00781f00002e7f89 */ /* 0x000ea200000e0000 */
[----:B----4-:R-:W-:-:S02]  /*150d0*/  @!P0 LEA R4, P4, R48, R5, 0x1 ;  /* 0x0000000530048211 */ /* 0x010fc400078808ff */
[C-C-:B-----5:R-:W-:Y:S01]  /*150e0*/  @!P2 LEA.HI.X R7, R48.reuse, R11, R49.reuse, 0x1, P1 ;  /* 0x0000000b3007a211 */ /* 0x160fe200008f0c31 */
[----:B------:R-:W-:Y:S01]  /*150f0*/  LDS.128 R32, [R241+0x2880] ;  /* 0x00288000f1207984 */ /* 0x000fe20000000c00 */
[----:B------:R-:W-:Y:S02]  /*15100*/  @!P0 LEA.HI.X R5, R48, R10, R49, 0x1, P4 ;  /* 0x0000000a30058211 */ /* 0x000fe400020f0c31 */
[----:B------:R-:W-:Y:S01]  /*15110*/  ISETP.GE.OR P1, PT, R29, UR4, P5 ;  /* 0x000000041d007c0c */ /* 0x000fe2000af26670 */
[----:B------:R-:W-:Y:S01]  /*15120*/  LDS.128 R36, [R241+0x3080] ;  /* 0x00308000f1247984 */ /* 0x000fe20000000c00 */
[----:B------:R-:W-:-:S03]  /*15130*/  ISETP.GE.OR P4, PT, R28, UR4, P5 ;  /* 0x000000041c007c0c */ /* 0x000fc6000af86670 */
[----:B------:R-:W-:Y:S04]  /*15140*/  LDS.128 R28, [R241+0x2080] ;  /* 0x00208000f11c7984 */ /* 0x000fe80000000c00 */
[----:B------:R-:W3:Y:S04]  /*15150*/  SHFL.IDX PT, R44, R2, 0x4, 0x181f ;  /* 0x00981f00022c7f89 */ /* 0x000ee800000e0000 */
[----:B------:R-:W-:Y:S04]  /*15160*/  LDS.128 R40, [R241+0x3880] ;  /* 0x00388000f1287984 */ /* 0x000fe80000000c00 */
[----:B------:R4:W-:Y:S04]  /*15170*/  @!P3 ST.E.128 [R8.64], R20 ;  /* 0x000000140800b985 */ /* 0x0009e8000c101d08 */
[----:B------:R-:W5:Y:S04]  /*15180*/  SHFL.IDX PT, R9, R2, 0x5, 0x181f ;  /* 0x00b81f0002097f89 */ /* 0x000f6800000e0000 */
[----:B------:R-:W1:Y:S04]  /*15190*/  SHFL.IDX PT, R11, R0, 0x4, 0x181f ;  /* 0x00981f00000b7f89 */ /* 0x000e6800000e0000 */
[----:B------:R-:W-:Y:S04]  /*151a0*/  SHFL.IDX PT, R10, R2, 0x6, 0x181f ;  /* 0x00d81f00020a7f89 */ /* 0x000fe800000e0000 */
[----:B------:R-:W1:Y:S04]  /*151b0*/  SHFL.IDX PT, R21, R0, 0x5, 0x181f ;  /* 0x00b81f0000157f89 */ /* 0x000e6800000e0000 */
[----:B------:R-:W1:Y:S04]  /*151c0*/  SHFL.IDX PT, R20, R0, 0x6, 0x181f ;  /* 0x00d81f0000147f89 */ /* 0x000e6800000e0000 */
[----:B------:R-:W-:Y:S01]  /*151d0*/  @!P2 ST.E.128 [R6.64], R16 ;  /* 0x000000100600a985 */ /* 0x000fe2000c101d08 */
[----:B----4-:R-:W-:-:S02]  /*151e0*/  IADD3 R22, R3, 0x50, RZ ;  /* 0x0000005003167810 */ /* 0x010fc40007ffe0ff */
[C---:B------:R-:W-:Y:S02]  /*151f0*/  IADD3 R8, R3.reuse, 0x60, RZ ;  /* 0x0000006003087810 */ /* 0x040fe40007ffe0ff */
[----:B------:R-:W-:Y:S01]  /*15200*/  ISETP.GE.OR P3, PT, R22, UR4, P5 ;  /* 0x0000000416007c0c */ /* 0x000fe2000af66670 */
[----:B------:R1:W-:Y:S01]  /*15210*/  @!P0 ST.E.128 [R4.64], R12 ;  /* 0x0000000c04008985 */ /* 0x0003e2000c101d08 */
[----:B------:R-:W-:Y:S02]  /*15220*/  ISETP.GE.OR P2, PT, R8, UR4, P5 ;  /* 0x0000000408007c0c */ /* 0x000fe4000af46670 */
[----:B------:R-:W-:-:S04]  /*15230*/  IADD3 R3, R3, 0x70, RZ ;  /* 0x0000007003037810 */ /* 0x000fc80007ffe0ff */
[----:B------:R-:W-:Y:S02]  /*15240*/  ISETP.GE.OR P5, PT, R3, UR4, P5 ;  /* 0x0000000403007c0c */ /* 0x000fe4000afa6670 */
[----:B-1----:R-:W-:-:S04]  /*15250*/  @!P1 LEA R4, P0, R48, R45, 0x1 ;  /* 0x0000002d30049211 */ /* 0x002fc800078008ff */
[C---:B--2---:R-:W-:Y:S02]  /*15260*/  @!P1 LEA.HI.X R5, R48.reuse, R46, R49, 0x1, P0 ;  /* 0x0000002e30059211 */ /* 0x044fe400000f0c31 */
[----:B---3--:R-:W-:-:S03]  /*15270*/  @!P4 LEA R8, P0, R48, R44, 0x1 ;  /* 0x0000002c3008c211 */ /* 0x008fc600078008ff */
[----:B------:R1:W-:Y:S01]  /*15280*/  @!P1 ST.E.128 [R4.64], R24 ;  /* 0x0000001804009985 */ /* 0x0003e2000c101d08 */
[C---:B-----5:R-:W-:Y:S02]  /*15290*/  @!P3 LEA R6, P1, R48.reuse, R9, 0x1 ;  /* 0x000000093006b211 */ /* 0x060fe400078208ff */
[C-C-:B------:R-:W-:Y:S02]  /*152a0*/  @!P4 LEA.HI.X R9, R48.reuse, R11, R49.reuse, 0x1, P0 ;  /* 0x0000000b3009c211 */ /* 0x140fe400000f0c31 */
[----:B------:R-:W-:-:S03]  /*152b0*/  @!P3 LEA.HI.X R7, R48, R21, R49, 0x1, P1 ;  /* 0x000000153007b211 */ /* 0x000fc600008f0c31 */
[----:B------:R2:W-:Y:S04]  /*152c0*/  @!P4 ST.E.128 [R8.64], R28 ;  /* 0x0000001c0800c985 */ /* 0x0005e8000c101d08 */
[----:B------:R2:W-:Y:S01]  /*152d0*/  @!P3 ST.E.128 [R6.64], R32 ;  /* 0x000000200600b985 */ /* 0x0005e2000c101d08 */
[----:B-1----:R-:W-:-:S04]  /*152e0*/  @!P2 LEA R4, P0, R48, R10, 0x1 ;  /* 0x0000000a3004a211 */ /* 0x002fc800078008ff */
[----:B------:R-:W-:-:S05]  /*152f0*/  @!P2 LEA.HI.X R5, R48, R20, R49, 0x1, P0 ;  /* 0x000000143005a211 */ /* 0x000fca00000f0c31 */
[----:B------:R2:W-:Y:S04]  /*15300*/  @!P2 ST.E.128 [R4.64], R36 ;  /* 0x000000240400a985 */ /* 0x0005e8000c101d08 */
[----:B------:R-:W1:Y:S04]  /*15310*/  SHFL.IDX PT, R2, R2, 0x7, 0x181f ;  /* 0x00f81f0002027f89 */ /* 0x000e6800000e0000 */
[----:B------:R-:W3:Y:S01]  /*15320*/  SHFL.IDX PT, R0, R0, 0x7, 0x181f ;  /* 0x00f81f0000007f89 */ /* 0x000ee200000e0000 */
[----:B------:R-:W-:Y:S05]  /*15330*/  @P5 BRA `(.L_x_528) ;  /* 0x000009d000005947 */ /* 0x000fea0003800000 */
[----:B-1----:R-:W-:-:S04]  /*15340*/  LEA R2, P0, R48, R2, 0x1 ;  /* 0x0000000230027211 */ /* 0x002fc800078008ff */
[----:B---3--:R-:W-:-:S05]  /*15350*/  LEA.HI.X R3, R48, R0, R49, 0x1, P0 ;  /* 0x0000000030037211 */ /* 0x008fca00000f0c31 */
[----:B------:R1:W-:Y:S01]  /*15360*/  ST.E.128 [R2.64], R40 ;  /* 0x0000002802007985 */ /* 0x0003e2000c101d08 */
[----:B------:R-:W-:Y:S05]  /*15370*/  BRA `(.L_x_528) ;  /* 0x0000099000007947 */ /* 0x000fea0003800000 */
.L_x_526:
[----:B------:R-:W2:Y:S04]  /*15380*/  LDL R0, [R1+0x50] ;  /* 0x0000500001007983 */ /* 0x000ea80000100800 */
[----:B------:R-:W3:Y:S04]  /*15390*/  LDL R16, [R1+0x44] ;  /* 0x0000440001107983 */ /* 0x000ee80000100800 */
[----:B------:R-:W4:Y:S01]  /*153a0*/  LDL R15, [R1+0x48] ;  /* 0x00004800010f7983 */ /* 0x000f220000100800 */
[----:B------:R-:W-:Y:S03]  /*153b0*/  BSSY B0, `(.L_x_529) ;  /* 0x0000025000007945 */ /* 0x000fe60003800000 */
[----:B------:R-:W1:Y:S02]  /*153c0*/  S2R R14, SR_TID.X ;  /* 0x00000000000e7919 */ /* 0x000e640000002100 */
[----:B-1----:R-:W-:Y:S01]  /*153d0*/  ISETP.GE.AND P0, PT, R14, 0x80, PT ;  /* 0x000000800e00780c */ /* 0x002fe20003f06270 */
[----:B--2---:R-:W-:Y:S01]  /*153e0*/  IMAD.MOV.U32 R11, RZ, RZ, R0 ;  /* 0x000000ffff0b7224 */ /* 0x004fe200078e0000 */
[----:B---3--:R-:W-:-:S02]  /*153f0*/  SHF.R.S32.HI R7, RZ, 0x1f, R16 ;  /* 0x0000001fff077819 */ /* 0x008fc40000011410 */
[----:B----4-:R-:W-:-:S09]  /*15400*/  SHF.R.S32.HI R10, RZ, 0x1f, R15 ;  /* 0x0000001fff0a7819 */ /* 0x010fd2000001140f */
[----:B------:R-:W-:Y:S05]  /*15410*/  @P0 BRA `(.L_x_530) ;  /* 0x000001e000000947 */ /* 0x000fea0003800000 */
[----:B------:R-:W-:Y:S02]  /*15420*/  MOV R2, c[0x0][0x4e8] ;  /* 0x00013a0000027a02 */ /* 0x000fe40000000f00 */
[----:B------:R-:W-:-:S03]  /*15430*/  IADD3 R6, R11, R14, RZ ;  /* 0x0000000e0b067210 */ /* 0x000fc60007ffe0ff */
[----:B------:R-:W-:-:S05]  /*15440*/  IMAD R0, R2, c[0x0][0x388], RZ ;  /* 0x0000e20002007a24 */ /* 0x000fca00078e02ff */
[----:B------:R-:W-:-:S13]  /*15450*/  ISETP.GE.AND P0, PT, R6, R0, PT ;  /* 0x000000000600720c */ /* 0x000fda0003f06270 */
[----:B------:R-:W-:Y:S05]  /*15460*/  @P0 BRA `(.L_x_530) ;  /* 0x0000019000000947 */ /* 0x000fea0003800000 */
[----:B------:R-:W-:Y:S01]  /*15470*/  ISETP.NE.AND P0, PT, R2, 0x1, PT ;  /* 0x000000010200780c */ /* 0x000fe20003f05270 */
[----:B------:R-:W-:Y:S01]  /*15480*/  IMAD R4, R7, c[0x0][0x490], RZ ;  /* 0x0001240007047a24 */ /* 0x000fe200078e02ff */
[----:B------:R-:W-:Y:S01]  /*15490*/  MOV R0, R6 ;  /* 0x0000000600007202 */ /* 0x000fe20000000f00 */
[----:B------:R-:W-:-:S04]  /*154a0*/  IMAD.WIDE.U32 R2, R16, c[0x0][0x490], RZ ;  /* 0x0001240010027a25 */ /* 0x000fc800078e00ff */
[----:B------:R-:W-:Y:S02]  /*154b0*/  IMAD R4, R16, c[0x0][0x494], R4 ;  /* 0x0001250010047a24 */ /* 0x000fe400078e0204 */
[----:B------:R-:W-:-:S03]  /*154c0*/  IMAD R9, R10, c[0x0][0x498], RZ ;  /* 0x000126000a097a24 */ /* 0x000fc600078e02ff */
[----:B------:R-:W-:Y:S01]  /*154d0*/  IADD3 R3, R3, R4, RZ ;  /* 0x0000000403037210 */ /* 0x000fe20007ffe0ff */
[----:B------:R-:W-:-:S05]  /*154e0*/  @P0 IMAD.HI.U32 R5, R6, c[0x0][0x4ec], RZ ;  /* 0x00013b0006050a27 */ /* 0x000fca00078e00ff */
[----:B------:R-:W-:Y:S01]  /*154f0*/  @P0 SHF.R.U32.HI R0, RZ, c[0x0][0x4f0], R5 ;  /* 0x00013c00ff000a19 */ /* 0x000fe20000011605 */
[----:B------:R-:W-:-:S03]  /*15500*/  IMAD.WIDE.U32 R4, R15, c[0x0][0x498], R2 ;  /* 0x000126000f047a25 */ /* 0x000fc600078e0002 */
[C---:B------:R-:W-:Y:S01]  /*15510*/  IADD3 R8, -R0.reuse, RZ, RZ ;  /* 0x000000ff00087210 */ /* 0x040fe20007ffe1ff */
[----:B------:R-:W-:Y:S01]  /*15520*/  IMAD R3, R15, c[0x0][0x49c], R9 ;  /* 0x000127000f037a24 */ /* 0x000fe200078e0209 */
[----:B------:R-:W-:-:S03]  /*15530*/  IADD3 R4, P0, R0, R4, RZ ;  /* 0x0000000400047210 */ /* 0x000fc60007f1e0ff */
[----:B------:R-:W-:Y:S01]  /*15540*/  IMAD R2, R8, c[0x0][0x4e8], R6 ;  /* 0x00013a0008027a24 */ /* 0x000fe200078e0206 */
[----:B------:R-:W-:-:S04]  /*15550*/  SHF.R.S32.HI R6, RZ, 0x1f, R0 ;  /* 0x0000001fff067819 */ /* 0x000fc80000011400 */
[----:B------:R-:W-:Y:S02]  /*15560*/  SHF.R.S32.HI R0, RZ, 0x1f, R2 ;  /* 0x0000001fff007819 */ /* 0x000fe40000011402 */
[----:B------:R-:W-:-:S03]  /*15570*/  IADD3.X R5, R6, R5, R3, P0, !PT ;  /* 0x0000000506057210 */ /* 0x000fc600007fe403 */
[----:B------:R-:W-:-:S04]  /*15580*/  IMAD R0, R0, c[0x0][0x488], RZ ;  /* 0x0001220000007a24 */ /* 0x000fc800078e02ff */
[C---:B------:R-:W-:Y:S02]  /*15590*/  IMAD R0, R2.reuse, c[0x0][0x48c], R0 ;  /* 0x0001230002007a24 */ /* 0x040fe400078e0200 */
[----:B------:R-:W-:-:S05]  /*155a0*/  IMAD.WIDE.U32 R2, R2, c[0x0][0x488], R4 ;  /* 0x0001220002027a25 */ /* 0x000fca00078e0004 */
[----:B------:R-:W-:Y:S02]  /*155b0*/  IADD3 R0, R3, R0, RZ ;  /* 0x0000000003007210 */ /* 0x000fe40007ffe0ff */
[----:B------:R-:W-:-:S04]  /*155c0*/  LEA R4, P0, R2, c[0x0][0x450], 0x2 ;  /* 0x0001140002047a11 */ /* 0x000fc800078010ff */
[----:B------:R-:W-:Y:S02]  /*155d0*/  LEA.HI.X R5, R2, c[0x0][0x454], R0, 0x2, P0 ;  /* 0x0001150002057a11 */ /* 0x000fe400000f1400 */
[----:B------:R-:W-:-:S05]  /*155e0*/  MOV R0, 0xff800000 ;  /* 0xff80000000007802 */ /* 0x000fca0000000f00 */
[----:B------:R1:W-:Y:S02]  /*155f0*/  STG.E [R4.64], R0 ;  /* 0x0000000004007986 */ /* 0x0003e4000c101908 */
.L_x_530:
[----:B------:R-:W-:Y:S05]  /*15600*/  BSYNC B0 ;  /* 0x0000000000007941 */ /* 0x000fea0003800000 */
.L_x_529:
[----:B------:R-:W2:Y:S04]  /*15610*/  LDL R2, [R1+0x78] ;  /* 0x0000780001027983 */ /* 0x000ea80000100800 */
[----:B------:R-:W3:Y:S01]  /*15620*/  LDL.64 R12, [R1+0x28] ;  /* 0x00002800010c7983 */ /* 0x000ee20000100a00 */
[----:B-1----:R-:W-:Y:S01]  /*15630*/  MOV R0, c[0x0][0x4e8] ;  /* 0x00013a0000007a02 */ /* 0x002fe20000000f00 */
[----:B------:R-:W-:Y:S01]  /*15640*/  IMAD R6, R10, c[0x0][0x3f0], RZ ;  /* 0x0000fc000a067a24 */ /* 0x000fe200078e02ff */
[----:B------:R-:W-:Y:S02]  /*15650*/  SHF.R.S32.HI R9, RZ, 0x1f, R14 ;  /* 0x0000001fff097819 */ /* 0x000fe4000001140e */
[----:B------:R-:W-:Y:S01]  /*15660*/  ISETP.NE.AND P0, PT, R0, 0x1, PT ;  /* 0x000000010000780c */ /* 0x000fe20003f05270 */
[----:B------:R-:W-:Y:S01]  /*15670*/  IMAD R0, R7, c[0x0][0x3e8], RZ ;  /* 0x0000fa0007007a24 */ /* 0x000fe200078e02ff */
[----:B------:R-:W-:Y:S01]  /*15680*/  LEA.HI R9, R9, R14, RZ, 0x3 ;  /* 0x0000000e09097211 */ /* 0x000fe200078f18ff */
[----:B------:R-:W-:-:S02]  /*15690*/  IMAD R8, R15, c[0x0][0x3f4], R6 ;  /* 0x0000fd000f087a24 */ /* 0x000fc400078e0206 */
[----:B------:R-:W-:Y:S01]  /*156a0*/  IMAD R5, R16, c[0x0][0x3ec], R0 ;  /* 0x0000fb0010057a24 */ /* 0x000fe200078e0200 */
[----:B------:R-:W-:Y:S02]  /*156b0*/  SHF.R.S32.HI R9, RZ, 0x3, R9 ;  /* 0x00000003ff097819 */ /* 0x000fe40000011409 */
[----:B--2---:R-:W-:Y:S01]  /*156c0*/  IADD3 R4, R2, R11, RZ ;  /* 0x0000000b02047210 */ /* 0x004fe20007ffe0ff */
[----:B------:R-:W-:-:S03]  /*156d0*/  IMAD.WIDE.U32 R2, R16, c[0x0][0x3e8], RZ ;  /* 0x0000fa0010027a25 */ /* 0x000fc600078e00ff */
[----:B------:R-:W-:Y:S01]  /*156e0*/  MOV R0, R4 ;  /* 0x0000000400007202 */ /* 0x000fe20000000f00 */
[----:B------:R-:W-:-:S04]  /*156f0*/  @P0 IMAD.HI.U32 R7, R4, c[0x0][0x4ec], RZ ;  /* 0x00013b0004070a27 */ /* 0x000fc800078e00ff */
[----:B------:R-:W-:Y:S01]  /*15700*/  IMAD.IADD R3, R3, 0x1, R5 ;  /* 0x0000000103037824 */ /* 0x000fe200078e0205 */
[----:B------:R-:W-:Y:S02]  /*15710*/  @P0 SHF.R.U32.HI R0, RZ, c[0x0][0x4f0], R7 ;  /* 0x00013c00ff000a19 */ /* 0x000fe40000011607 */
[----:B---3--:R-:W-:Y:S01]  /*15720*/  ISETP.GE.AND P0, PT, R12, c[0x0][0x3c8], PT ;  /* 0x0000f2000c007a0c */ /* 0x008fe20003f06270 */
[----:B------:R-:W-:Y:S01]  /*15730*/  IMAD.WIDE.U32 R2, R15, c[0x0][0x3f0], R2 ;  /* 0x0000fc000f027a25 */ /* 0x000fe200078e0002 */
[----:B------:R-:W-:Y:S02]  /*15740*/  SHF.R.S32.HI R5, RZ, 0x1f, R0 ;  /* 0x0000001fff057819 */ /* 0x000fe40000011400 */
[----:B------:R-:W-:Y:S02]  /*15750*/  IADD3 R6, -R0, RZ, RZ ;  /* 0x000000ff00067210 */ /* 0x000fe40007ffe1ff */
[----:B------:R-:W-:Y:S01]  /*15760*/  IADD3 R3, R3, R8, RZ ;  /* 0x0000000803037210 */ /* 0x000fe20007ffe0ff */
[----:B------:R-:W-:-:S02]  /*15770*/  IMAD R5, R5, c[0x0][0x3e0], RZ ;  /* 0x0000f80005057a24 */ /* 0x000fc400078e02ff */
[----:B------:R-:W-:Y:S02]  /*15780*/  IMAD R6, R6, c[0x0][0x4e8], R4 ;  /* 0x00013a0006067a24 */ /* 0x000fe400078e0204 */
[C---:B------:R-:W-:Y:S02]  /*15790*/  IMAD R4, R0.reuse, c[0x0][0x3e4], R5 ;  /* 0x0000f90000047a24 */ /* 0x040fe400078e0205 */
[----:B------:R-:W-:Y:S01]  /*157a0*/  IMAD.WIDE.U32 R2, R0, c[0x0][0x3e0], R2 ;  /* 0x0000f80000027a25 */ /* 0x000fe200078e0002 */
[----:B------:R-:W-:-:S03]  /*157b0*/  SHF.R.S32.HI R0, RZ, 0x1f, R6 ;  /* 0x0000001fff007819 */ /* 0x000fc60000011406 */
[----:B------:R-:W-:Y:S02]  /*157c0*/  IMAD.IADD R3, R3, 0x1, R4 ;  /* 0x0000000103037824 */ /* 0x000fe400078e0204 */
[----:B------:R-:W-:Y:S02]  /*157d0*/  IMAD R0, R0, c[0x0][0x3d8], RZ ;  /* 0x0000f60000007a24 */ /* 0x000fe400078e02ff */
[----:B------:R-:W-:-:S04]  /*157e0*/  IMAD.WIDE.U32 R4, R6, c[0x0][0x3d8], R2 ;  /* 0x0000f60006047a25 */ /* 0x000fc800078e0002 */
[----:B------:R-:W-:Y:S01]  /*157f0*/  IMAD R6, R6, c[0x0][0x3dc], R0 ;  /* 0x0000f70006067a24 */ /* 0x000fe200078e0200 */
[----:B------:R-:W-:Y:S02]  /*15800*/  LEA R3, P1, R4, c[0x0][0x380], 0x1 ;  /* 0x0000e00004037a11 */ /* 0x000fe400078208ff */
[----:B------:R-:W-:Y:S02]  /*15810*/  IADD3 R0, R9, R11, RZ ;  /* 0x0000000b09007210 */ /* 0x000fe40007ffe0ff */
[----:B------:R-:W-:-:S04]  /*15820*/  IADD3 R2, R5, R6, RZ ;  /* 0x0000000605027210 */ /* 0x000fc80007ffe0ff */
[----:B------:R-:W-:Y:S01]  /*15830*/  LEA.HI.X R2, R4, c[0x0][0x384], R2, 0x1, P1 ;  /* 0x0000e10004027a11 */ /* 0x000fe200008f0c02 */
[----:B------:R-:W-:Y:S05]  /*15840*/  BRA.DIV ~URZ, `(.L_x_531) ;  /* 0x00000fa27f007947 */ /* 0x000fea000b800000 */
[----:B------:R1:W2:Y:S02]  /*15850*/  SHFL.IDX PT, R5, R2, RZ, 0x181f ;  /* 0x00181fff02057589 */ /* 0x0002a400000e0000 */
.L_x_561:
[----:B------:R-:W-:Y:S05]  /*15860*/  BRA.DIV ~URZ, `(.L_x_532) ;  /* 0x00000ff27f007947 */ /* 0x000fea000b800000 */
[----:B------:R3:W4:Y:S02]  /*15870*/  SHFL.IDX PT, R4, R3, RZ, 0x181f ;  /* 0x00181fff03047589 */ /* 0x00072400000e0000 */
.L_x_562:
[----:B------:R-:W5:Y:S01]  /*15880*/  LDL.64 R6, [R1+0x28] ;  /* 0x0000280001067983 */ /* 0x000f620000100a00 */
[----:B------:R-:W-:-:S04]  /*15890*/  IMAD.MOV.U32 R11, RZ, RZ, c[0x0][0x4e8] ;  /* 0x00013a00ff0b7624 */ /* 0x000fc800078e00ff */
[----:B------:R-:W-:-:S05]  /*158a0*/  IMAD R11, R11, c[0x0][0x388], RZ ;  /* 0x0000e2000b0b7a24 */ /* 0x000fca00078e02ff */
[----:B------:R-:W-:-:S13]  /*158b0*/  ISETP.GE.OR P2, PT, R0, R11, P0 ;  /* 0x0000000b0000720c */ /* 0x000fda0000746670 */
[----:B----45:R-:W-:-:S04]  /*158c0*/  @!P2 LEA R4, P1, R6, R4, 0x1 ;  /* 0x000000040604a211 */ /* 0x030fc800078208ff */
[----:B--2---:R-:W-:-:S05]  /*158d0*/  @!P2 LEA.HI.X R5, R6, R5, R7, 0x1, P1 ;  /* 0x000000050605a211 */ /* 0x004fca00008f0c07 */
[----:B------:R2:W-:Y:S01]  /*158e0*/  @!P2 ST.E.128 [R4.64], RZ ;  /* 0x000000ff0400a985 */ /* 0x0005e2000c101d08 */
[----:B------:R-:W-:Y:S05]  /*158f0*/  BRA.DIV ~URZ, `(.L_x_533) ;  /* 0x00000fd27f007947 */ /* 0x000fea000b800000 */
[----:B------:R4:W1:Y:S04]  /*15900*/  SHFL.IDX PT, R6, R2, 0x1, 0x181f ;  /* 0x00381f0002067f89 */ /* 0x00086800000e0000 */
[----:B--2---:R4:W2:Y:S02]  /*15910*/  SHFL.IDX PT, R4, R3, 0x1, 0x181f ;  /* 0x00381f0003047f89 */ /* 0x0048a400000e0000 */
.L_x_563:
[----:B------:R-:W5:Y:S01]  /*15920*/  LDL.64 R8, [R1+0x28] ;  /* 0x0000280001087983 */ /* 0x000f620000100a00 */
[----:B------:R-:W-:-:S04]  /*15930*/  IADD3 R5, R0, 0x10, RZ ;  /* 0x0000001000057810 */ /* 0x000fc80007ffe0ff */
[----:B------:R-:W-:-:S13]  /*15940*/  ISETP.GE.OR P2, PT, R5, R11, P0 ;  /* 0x0000000b0500720c */ /* 0x000fda0000746670 */
[----:B--2--5:R-:W-:-:S04]  /*15950*/  @!P2 LEA R4, P1, R8, R4, 0x1 ;  /* 0x000000040804a211 */ /* 0x024fc800078208ff */
[----:B-1----:R-:W-:-:S05]  /*15960*/  @!P2 LEA.HI.X R5, R8, R6, R9, 0x1, P1 ;  /* 0x000000060805a211 */ /* 0x002fca00008f0c09 */
[----:B------:R1:W-:Y:S01]  /*15970*/  @!P2 ST.E.128 [R4.64], RZ ;  /* 0x000000ff0400a985 */ /* 0x0003e2000c101d08 */
[----:B------:R-:W-:Y:S05]  /*15980*/  BRA.DIV ~URZ, `(.L_x_534) ;  /* 0x000010127f007947 */ /* 0x000fea000b800000 */
[----:B------:R2:W1:Y:S02]  /*15990*/  SHFL.IDX PT, R6, R2, 0x2, 0x181f ;  /* 0x00581f0002067f89 */ /* 0x00046400000e0000 */
.L_x_564:
[----:B------:R-:W-:Y:S05]  /*159a0*/  BRA.DIV ~URZ, `(.L_x_535) ;  /* 0x000010627f007947 */ /* 0x000fea000b800000 */
[----:B-1----:R1:W2:Y:S02]  /*159b0*/  SHFL.IDX PT, R4, R3, 0x2, 0x181f ;  /* 0x00581f0003047f89 */ /* 0x0022a400000e0000 */
.L_x_565:
[----:B------:R-:W5:Y:S01]  /*159c0*/  LDL.64 R8, [R1+0x28] ;  /* 0x0000280001087983 */ /* 0x000f620000100a00 */
[----:B------:R-:W-:-:S04]  /*159d0*/  IADD3 R5, R0, 0x20, RZ ;  /* 0x0000002000057810 */ /* 0x000fc80007ffe0ff */
[----:B------:R-:W-:-:S13]  /*159e0*/  ISETP.GE.OR P2, PT, R5, R11, P0 ;  /* 0x0000000b0500720c */ /* 0x000fda0000746670 */
[----:B--2--5:R-:W-:-:S04]  /*159f0*/  @!P2 LEA R4, P1, R8, R4, 0x1 ;  /* 0x000000040804a211 */ /* 0x024fc800078208ff */
[----:B------:R-:W-:-:S05]  /*15a00*/  @!P2 LEA.HI.X R5, R8, R6, R9, 0x1, P1 ;  /* 0x000000060805a211 */ /* 0x000fca00008f0c09 */
[----:B------:R2:W-:Y:S01]  /*15a10*/  @!P2 ST.E.128 [R4.64], RZ ;  /* 0x000000ff0400a985 */ /* 0x0005e2000c101d08 */
[----:B------:R-:W-:Y:S05]  /*15a20*/  BRA.DIV ~URZ, `(.L_x_536) ;  /* 0x000010527f007947 */ /* 0x000fea000b800000 */
[----:B------:R1:W2:Y:S04]  /*15a30*/  SHFL.IDX PT, R6, R2, 0x3, 0x181f ;  /* 0x00781f0002067f89 */ /* 0x0002a800000e0000 */
[----:B--2---:R1:W2:Y:S02]  /*15a40*/  SHFL.IDX PT, R4, R3, 0x3, 0x181f ;  /* 0x00781f0003047f89 */ /* 0x0042a400000e0000 */
.L_x_566:
[----:B------:R-:W5:Y:S01]  /*15a50*/  LDL.64 R8, [R1+0x28] ;  /* 0x0000280001087983 */ /* 0x000f620000100a00 */
[----:B------:R-:W-:-:S04]  /*15a60*/  IADD3 R5, R0, 0x30, RZ ;  /* 0x0000003000057810 */ /* 0x000fc80007ffe0ff */
[----:B------:R-:W-:-:S13]  /*15a70*/  ISETP.GE.OR P2, PT, R5, R11, P0 ;  /* 0x0000000b0500720c */ /* 0x000fda0000746670 */
[----:B--2--5:R-:W-:-:S04]  /*15a80*/  @!P2 LEA R4, P1, R8, R4, 0x1 ;  /* 0x000000040804a211 */ /* 0x024fc800078208ff */
[----:B------:R-:W-:-:S05]  /*15a90*/  @!P2 LEA.HI.X R5, R8, R6, R9, 0x1, P1 ;  /* 0x000000060805a211 */ /* 0x000fca00008f0c09 */
[----:B------:R2:W-:Y:S01]  /*15aa0*/  @!P2 ST.E.128 [R4.64], RZ ;  /* 0x000000ff0400a985 */ /* 0x0005e2000c101d08 */
[----:B------:R-:W-:Y:S05]  /*15ab0*/  BRA.DIV ~URZ, `(.L_x_537) ;  /* 0x000010927f007947 */ /* 0x000fea000b800000 */
[----:B------:R1:W2:Y:S02]  /*15ac0*/  SHFL.IDX PT, R6, R2, 0x4, 0x181f ;  /* 0x00981f0002067f89 */ /* 0x0002a400000e0000 */
.L_x_567:
[----:B------:R-:W-:Y:S05]  /*15ad0*/  BRA.DIV ~URZ, `(.L_x_538) ;  /* 0x000010e27f007947 */ /* 0x000fea000b800000 */
[----:B--2---:R2:W1:Y:S02]  /*15ae0*/  SHFL.IDX PT, R4, R3, 0x4, 0x181f ;  /* 0x00981f0003047f89 */ /* 0x00446400000e0000 */
.L_x_568:
[----:B------:R-:W5:Y:S01]  /*15af0*/  LDL.64 R8, [R1+0x28] ;  /* 0x0000280001087983 */ /* 0x000f620000100a00 */
[----:B------:R-:W-:-:S04]  /*15b00*/  IADD3 R5, R0, 0x40, RZ ;  /* 0x0000004000057810 */ /* 0x000fc80007ffe0ff */
[----:B------:R-:W-:-:S13]  /*15b10*/  ISETP.GE.OR P2, PT, R5, R11, P0 ;  /* 0x0000000b0500720c */ /* 0x000fda0000746670 */
[----:B-1---5:R-:W-:-:S04]  /*15b20*/  @!P2 LEA R4, P1, R8, R4, 0x1 ;  /* 0x000000040804a211 */ /* 0x022fc800078208ff */
[----:B------:R-:W-:-:S05]  /*15b30*/  @!P2 LEA.HI.X R5, R8, R6, R9, 0x1, P1 ;  /* 0x000000060805a211 */ /* 0x000fca00008f0c09 */
[----:B------:R1:W-:Y:S01]  /*15b40*/  @!P2 ST.E.128 [R4.64], RZ ;  /* 0x000000ff0400a985 */ /* 0x0003e2000c101d08 */
[----:B------:R-:W-:Y:S05]  /*15b50*/  BRA.DIV ~URZ, `(.L_x_539) ;  /* 0x000010d27f007947 */ /* 0x000fea000b800000 */
[----:B------:R1:W2:Y:S04]  /*15b60*/  SHFL.IDX PT, R6, R2, 0x5, 0x181f ;  /* 0x00b81f0002067f89 */ /* 0x0002a800000e0000 */
[----:B-1----:R1:W3:Y:S02]  /*15b70*/  SHFL.IDX PT, R4, R3, 0x5, 0x181f ;  /* 0x00b81f0003047f89 */ /* 0x0022e400000e0000 */
.L_x_569:
[----:B------:R-:W5:Y:S01]  /*15b80*/  LDL.64 R8, [R1+0x28] ;  /* 0x0000280001087983 */ /* 0x000f620000100a00 */
[----:B------:R-:W-:-:S04]  /*15b90*/  IADD3 R5, R0, 0x50, RZ ;  /* 0x0000005000057810 */ /* 0x000fc80007ffe0ff */
[----:B------:R-:W-:-:S13]  /*15ba0*/  ISETP.GE.OR P2, PT, R5, R11, P0 ;  /* 0x0000000b0500720c */ /* 0x000fda0000746670 */
[----:B---3-5:R-:W-:-:S04]  /*15bb0*/  @!P2 LEA R4, P1, R8, R4, 0x1 ;  /* 0x000000040804a211 */ /* 0x028fc800078208ff */
[----:B--2---:R-:W-:-:S05]  /*15bc0*/  @!P2 LEA.HI.X R5, R8, R6, R9, 0x1, P1 ;  /* 0x000000060805a211 */ /* 0x004fca00008f0c09 */
[----:B------:R2:W-:Y:S01]  /*15bd0*/  @!P2 ST.E.128 [R4.64], RZ ;  /* 0x000000ff0400a985 */ /* 0x0005e2000c101d08 */
[----:B------:R-:W-:Y:S05]  /*15be0*/  BRA.DIV ~URZ, `(.L_x_540) ;  /* 0x000011127f007947 */ /* 0x000fea000b800000 */
[----:B------:R3:W1:Y:S02]  /*15bf0*/  SHFL.IDX PT, R6, R2, 0x6, 0x181f ;  /* 0x00d81f0002067f89 */ /* 0x00066400000e0000 */
.L_x_570:
[----:B------:R-:W-:Y:S05]  /*15c00*/  BRA.DIV ~URZ, `(.L_x_541) ;  /* 0x000011627f007947 */ /* 0x000fea000b800000 */
[----:B--2---:R2:W3:Y:S02]  /*15c10*/  SHFL.IDX PT, R4, R3, 0x6, 0x181f ;  /* 0x00d81f0003047f89 */ /* 0x0044e400000e0000 */
.L_x_571:
[----:B------:R-:W5:Y:S01]  /*15c20*/  LDL.64 R8, [R1+0x28] ;  /* 0x0000280001087983 */ /* 0x000f620000100a00 */
[----:B------:R-:W-:-:S04]  /*15c30*/  IADD3 R5, R0, 0x60, RZ ;  /* 0x0000006000057810 */ /* 0x000fc80007ffe0ff */
[----:B------:R-:W-:-:S13]  /*15c40*/  ISETP.GE.OR P2, PT, R5, R11, P0 ;  /* 0x0000000b0500720c */ /* 0x000fda0000746670 */
[----:B---3-5:R-:W-:-:S04]  /*15c50*/  @!P2 LEA R4, P1, R8, R4, 0x1 ;  /* 0x000000040804a211 */ /* 0x028fc800078208ff */
[----:B-1----:R-:W-:-:S05]  /*15c60*/  @!P2 LEA.HI.X R5, R8, R6, R9, 0x1, P1 ;  /* 0x000000060805a211 */ /* 0x002fca00008f0c09 */
[----:B------:R1:W-:Y:S01]  /*15c70*/  @!P2 ST.E.128 [R4.64], RZ ;  /* 0x000000ff0400a985 */ /* 0x0003e2000c101d08 */
[----:B------:R-:W-:Y:S05]  /*15c80*/  BRA.DIV ~URZ, `(.L_x_542) ;  /* 0x000011527f007947 */ /* 0x000fea000b800000 */
[----:B-1----:R1:W3:Y:S04]  /*15c90*/  SHFL.IDX PT, R4, R2, 0x7, 0x181f ;  /* 0x00f81f0002047f89 */ /* 0x0022e800000e0000 */
[----:B--2-4-:R-:W2:Y:S02]  /*15ca0*/  SHFL.IDX PT, R3, R3, 0x7, 0x181f ;  /* 0x00f81f0003037f89 */ /* 0x014ea400000e0000 */
.L_x_572:
[----:B------:R-:W4:Y:S01]  /*15cb0*/  LDL.64 R6, [R1+0x28] ;  /* 0x0000280001067983 */ /* 0x000f220000100a00 */
[----:B------:R-:W-:-:S04]  /*15cc0*/  IADD3 R0, R0, 0x70, RZ ;  /* 0x0000007000007810 */ /* 0x000fc80007ffe0ff */
[----:B------:R-:W-:-:S13]  /*15cd0*/  ISETP.GE.OR P1, PT, R0, R11, P0 ;  /* 0x0000000b0000720c */ /* 0x000fda0000726670 */
[----:B-12-4-:R-:W-:-:S04]  /*15ce0*/  @!P1 LEA R2, P0, R6, R3, 0x1 ;  /* 0x0000000306029211 */ /* 0x016fc800078008ff */
[----:B---3--:R-:W-:-:S05]  /*15cf0*/  @!P1 LEA.HI.X R3, R6, R4, R7, 0x1, P0 ;  /* 0x0000000406039211 */ /* 0x008fca00000f0c07 */
[----:B------:R1:W-:Y:S04]  /*15d00*/  @!P1 ST.E.128 [R2.64], RZ ;  /* 0x000000ff02009985 */ /* 0x0003e8000c101d08 */
.L_x_528:
[----:B------:R-:W-:Y:S05]  /*15d10*/  BSYNC B1 ;  /* 0x0000000000017941 */ /* 0x000fea0003800000 */
.L_x_525:
[----:B---3--:R-:W3:Y:S02]  /*15d20*/  LDL R0, [R1+0x84] ;  /* 0x0000840001007983 */ /* 0x008ee40000100800 */
[----:B---3--:R-:W-:-:S13]  /*15d30*/  ISETP.NE.AND P0, PT, R0, RZ, PT ;  /* 0x000000ff0000720c */ /* 0x008fda0003f05270 */
[----:B------:R-:W-:Y:S01]  /*15d40*/  @P0 WARPSYNC 0xffffffff ;  /* 0xffffffff00000948 */ /* 0x000fe20003800000 */
[----:B------:R-:W-:Y:S06]  /*15d50*/  @P0 BAR.SYNC.DEFER_BLOCKING 0x5, 0x80 ;  /* 0x0142000000000b1d */ /* 0x000fec0000010000 */
[----:B------:R-:W3:Y:S04]  /*15d60*/  @P0 LDS R0, [0xb100] ;  /* 0x00b10000ff000984 */ /* 0x000ee80000000800 */
[----:B---3--:R3:W-:Y:S04]  /*15d70*/  @P0 STL [R1+0x54], R0 ;  /* 0x0000540001000387 */ /* 0x0087e80000100800 */
[----:B------:R-:W-:Y:S06]  /*15d80*/  @P0 BAR.ARV 0x4, 0x80 ;  /* 0x0102000000000b1d */ /* 0x000fec0000002000 */
[----:B------:R-:W-:Y:S05]  /*15d90*/  @P0 BRA `(.L_x_543) ;  /* 0x0000007000000947 */ /* 0x000fea0003800000 */
[----:B------:R-:W-:Y:S05]  /*15da0*/  BRA.DIV ~URZ, `(.L_x_544) ;  /* 0x000011027f007947 */ /* 0x000fea000b800000 */
[----:B---3--:R3:W4:Y:S02]  /*15db0*/  SHFL.IDX PT, R0, R47, RZ, 0x1f ;  /* 0x00001fff2f007589 */ /* 0x00872400000e0000 */
.L_x_573:
[----:B------:R-:W-:Y:S01]  /*15dc0*/  WARPSYNC 0xffffffff ;  /* 0xffffffff00007948 */ /* 0x000fe20003800000 */
[----:B------:R-:W-:Y:S06]  /*15dd0*/  BAR.SYNC.DEFER_BLOCKING 0x4, 0x80 ;  /* 0x0102000000007b1d */ /* 0x000fec0000010000 */
[----:B----4-:R4:W-:Y:S04]  /*15de0*/  STL [R1+0x54], R0 ;  /* 0x0000540001007387 */ /* 0x0109e80000100800 */
[----:B------:R4:W-:Y:S04]  /*15df0*/  @!P6 STS [0xb100], R47 ;  /* 0x00b1002fff00e388 */ /* 0x0009e80000000800 */
[----:B------:R-:W-:Y:S06]  /*15e00*/  BAR.ARV 0x5, 0x80 ;  /* 0x0142000000007b1d */ /* 0x000fec0000002000 */
.L_x_543:
[----:B---34-:R-:W3:Y:S02]  /*15e10*/  LDL R0, [R1+0x54] ;  /* 0x0000540001007983 */ /* 0x018ee40000100800 */
[----:B---3--:R-:W-:-:S13]  /*15e20*/  ISETP.GE.AND P0, PT, R0, c[0x0][0x538], PT ;  /* 0x00014e0000007a0c */ /* 0x008fda0003f06270 */
[----:B-12---:R-:W-:Y:S01]  /*15e30*/  @P0 CALL.REL.NOINC `(.L_x_545) ;  /* 0x0000001000000944 */ /* 0x006fe20003c00000 */
[----:B------:R-:W-:Y:S05]  /*15e40*/  BRA `(.L_x_546) ;  /* 0xfffeab2000007947 */ /* 0x000fea000383ffff */
.L_x_545:
[----:B------:R-:W-:Y:S05]  /*15e50*/  EXIT ;  /* 0x000000000000794d */ /* 0x000fea0003800000 */
.L_x_489:
[----:B------:R-:W-:Y:S01]  /*15e60*/  IMAD.MOV.U32 R10, RZ, RZ, R2 ;  /* 0x000000ffff0a7224 */ /* 0x000fe200078e0002 */
[----:B-1----:R-:W-:Y:S01]  /*15e70*/  MOV R8, RZ ;  /* 0x000000ff00087202 */ /* 0x002fe20000000f00 */
[----:B------:R-:W-:Y:S01]  /*15e80*/  IMAD.MOV.U32 R7, RZ, RZ, 0x181f ;  /* 0x0000181fff077424 */ /* 0x000fe200078e00ff */
[----:B------:R-:W-:Y:S02]  /*15e90*/  MOV R9, 0x15eb0 ;  /* 0x00015eb000097802 */ /* 0x000fe40000000f00 */
[----:B------:R-:W-:Y:S05]  /*15ea0*/  CALL.REL.NOINC `($__internal_1_$__cuda_sm70_shflsync_idx_p) ;  /* 0x000010b000007944 */ /* 0x000fea0003c00000 */
[----:B------:R-:W-:Y:S01]  /*15eb0*/  MOV R5, R7 ;  /* 0x0000000700057202 */ /* 0x000fe20000000f00 */
[----:B------:R-:W-:Y:S05]  /*15ec0*/  BRA `(.L_x_547) ;  /* 0xfffeb6a000007947 */ /* 0x000fea000383ffff */
.L_x_490:
[----:B------:R-:W-:Y:S01]  /*15ed0*/  IMAD.MOV.U32 R10, RZ, RZ, R3 ;  /* 0x000000ffff0a7224 */ /* 0x000fe200078e0003 */
[----:B-1----:R-:W-:Y:S01]  /*15ee0*/  MOV R8, RZ ;  /* 0x000000ff00087202 */ /* 0x002fe20000000f00 */
[----:B------:R-:W-:Y:S01]  /*15ef0*/  IMAD.MOV.U32 R7, RZ, RZ, 0x181f ;  /* 0x0000181fff077424 */ /* 0x000fe200078e00ff */
[----:B------:R-:W-:Y:S02]  /*15f00*/  MOV R9, 0x15f20 ;  /* 0x00015f2000097802 */ /* 0x000fe40000000f00 */
[----:B--23--:R-:W-:Y:S05]  /*15f10*/  CALL.REL.NOINC `($__internal_1_$__cuda_sm70_shflsync_idx_p) ;  /* 0x0000104000007944 */ /* 0x00cfea0003c00000 */
[----:B------:R-:W-:Y:S01]  /*15f20*/  MOV R4, R7 ;  /* 0x0000000700047202 */ /* 0x000fe20000000f00 */
[----:B------:R-:W-:Y:S05]  /*15f30*/  BRA `(.L_x_548) ;  /* 0xfffeb65000007947 */ /* 0x000fea000383ffff */
.L_x_493:
[----:B------:R-:W-:Y:S01]  /*15f40*/  IMAD.MOV.U32 R10, RZ, RZ, R2 ;  /* 0x000000ffff0a7224 */ /* 0x000fe200078e0002 */
[----:B------:R-:W-:Y:S01]  /*15f50*/  MOV R8, 0x1 ;  /* 0x0000000100087802 */ /* 0x000fe20000000f00 */
[----:B------:R-:W-:Y:S01]  /*15f60*/  IMAD.MOV.U32 R7, RZ, RZ, 0x181f ;  /* 0x0000181fff077424 */ /* 0x000fe200078e00ff */
[----:B------:R-:W-:-:S02]  /*15f70*/  MOV R9, 0x15f90 ;  /* 0x00015f9000097802 */ /* 0x000fc40000000f00 */
[----:B-1234-:R-:W-:Y:S05]  /*15f80*/  CALL.REL.NOINC `($__internal_1_$__cuda_sm70_shflsync_idx_p) ;  /* 0x00000fd000007944 */ /* 0x01efea0003c00000 */
[----:B------:R-:W-:Y:S01]  /*15f90*/  IMAD.MOV.U32 R6, RZ, RZ, R7 ;  /* 0x000000ffff067224 */ /* 0x000fe200078e0007 */
[----:B------:R-:W-:Y:S01]  /*15fa0*/  MOV R8, 0x1 ;  /* 0x0000000100087802 */ /* 0x000fe20000000f00 */
[----:B------:R-:W-:Y:S01]  /*15fb0*/  IMAD.MOV.U32 R10, RZ, RZ, R3 ;  /* 0x000000ffff0a7224 */ /* 0x000fe200078e0003 */
[----:B------:R-:W-:-:S02]  /*15fc0*/  MOV R7, 0x181f ;  /* 0x0000181f00077802 */ /* 0x000fc40000000f00 */
[----:B------:R-:W-:Y:S02]  /*15fd0*/  MOV R9, 0x15ff0 ;  /* 0x00015ff000097802 */ /* 0x000fe40000000f00 */
[----:B------:R-:W-:Y:S05]  /*15fe0*/  CALL.REL.NOINC `($__internal_1_$__cuda_sm70_shflsync_idx_p) ;  /* 0x00000f7000007944 */ /* 0x000fea0003c00000 */
[----:B------:R-:W-:Y:S01]  /*15ff0*/  MOV R4, R7 ;  /* 0x0000000700047202 */ /* 0x000fe20000000f00 */
[----:B------:R-:W-:Y:S05]  /*16000*/  BRA `(.L_x_549) ;  /* 0xfffeb68000007947 */ /* 0x000fea000383ffff */
.L_x_496:
[----:B------:R-:W-:Y:S01]  /*16010*/  IMAD.MOV.U32 R10, RZ, RZ, R2 ;  /* 0x000000ffff0a7224 */ /* 0x000fe200078e0002 */
[----:B------:R-:W-:Y:S01]  /*16020*/  MOV R8, 0x2 ;  /* 0x0000000200087802 */ /* 0x000fe20000000f00 */
[----:B------:R-:W-:Y:S01]  /*16030*/  IMAD.MOV.U32 R7, RZ, RZ, 0x181f ;  /* 0x0000181fff077424 */ /* 0x000fe200078e00ff */
[----:B------:R-:W-:Y:S02]  /*16040*/  MOV R9, 0x16060 ;  /* 0x0001606000097802 */ /* 0x000fe40000000f00 */
[----:B-123--:R-:W-:Y:S05]  /*16050*/  CALL.REL.NOINC `($__internal_1_$__cuda_sm70_shflsync_idx_p) ;  /* 0x00000f0000007944 */ /* 0x00efea0003c00000 */
[----:B------:R-:W-:Y:S01]  /*16060*/  MOV R6, R7 ;  /* 0x0000000700067202 */ /* 0x000fe20000000f00 */
[----:B------:R-:W-:Y:S05]  /*16070*/  BRA `(.L_x_550) ;  /* 0xfffeb6f000007947 */ /* 0x000fea000383ffff */
.L_x_497:
[----:B------:R-:W-:Y:S01]  /*16080*/  IMAD.MOV.U32 R10, RZ, RZ, R3 ;  /* 0x000000ffff0a7224 */ /* 0x000fe200078e0003 */
[----:B------:R-:W-:Y:S01]  /*16090*/  MOV R8, 0x2 ;  /* 0x0000000200087802 */ /* 0x000fe20000000f00 */
[----:B------:R-:W-:Y:S01]  /*160a0*/  IMAD.MOV.U32 R7, RZ, RZ, 0x181f ;  /* 0x0000181fff077424 */ /* 0x000fe200078e00ff */
[----:B------:R-:W-:Y:S02]  /*160b0*/  MOV R9, 0x160d0 ;  /* 0x000160d000097802 */ /* 0x000fe40000000f00 */
[----:B-1234-:R-:W-:Y:S05]  /*160c0*/  CALL.REL.NOINC `($__internal_1_$__cuda_sm70_shflsync_idx_p) ;  /* 0x00000e9000007944 */ /* 0x01efea0003c00000 */
[----:B------:R-:W-:Y:S01]  /*160d0*/  MOV R4, R7 ;  /* 0x0000000700047202 */ /* 0x000fe20000000f00 */
[----:B------:R-:W-:Y:S05]  /*160e0*/  BRA `(.L_x_551) ;  /* 0xfffeb6a000007947 */ /* 0x000fea000383ffff */
.L_x_500:
        /* <DEDUP_REMOVED lines=13> */
.L_x_503:
[----:B------:R-:W-:Y:S01]  /*161c0*/  IMAD.MOV.U32 R10, RZ, RZ, R2 ;  /* 0x000000ffff0a7224 */ /* 0x000fe200078e0002 */
[----:B------:R-:W-:Y:S01]  /*161d0*/  MOV R8, 0x4 ;  /* 0x0000000400087802 */ /* 0x000fe20000000f00 */
[----:B------:R-:W-:Y:S01]  /*161e0*/  IMAD.MOV.U32 R7, RZ, RZ, 0x181f ;  /* 0x0000181fff077424 */ /* 0x000fe200078e00ff */
[----:B------:R-:W-:Y:S02]  /*161f0*/  MOV R9, 0x16210 ;  /* 0x0001621000097802 */ /* 0x000fe40000000f00 */
[----:B-1234-:R-:W-:Y:S05]  /*16200*/  CALL.REL.NOINC `($__internal_1_$__cuda_sm70_shflsync_idx_p) ;  /* 0x00000d5000007944 */ /* 0x01efea0003c00000 */
[----:B------:R-:W-:Y:S01]  /*16210*/  MOV R6, R7 ;  /* 0x0000000700067202 */ /* 0x000fe20000000f00 */
[----:B------:R-:W-:Y:S05]  /*16220*/  BRA `(.L_x_553) ;  /* 0xfffeb73000007947 */ /* 0x000fea000383ffff */
.L_x_504:
[----:B------:R-:W-:Y:S01]  /*16230*/  IMAD.MOV.U32 R10, RZ, RZ, R3 ;  /* 0x000000ffff0a7224 */ /* 0x000fe200078e0003 */
[----:B------:R-:W-:Y:S01]  /*16240*/  MOV R8, 0x4 ;  /* 0x0000000400087802 */ /* 0x000fe20000000f00 */
[----:B------:R-:W-:Y:S01]  /*16250*/  IMAD.MOV.U32 R7, RZ, RZ, 0x181f ;  /* 0x0000181fff077424 */ /* 0x000fe200078e00ff */
[----:B------:R-:W-:Y:S02]  /*16260*/  MOV R9, 0x16280 ;  /* 0x0001628000097802 */ /* 0x000fe40000000f00 */
[----:B-1234-:R-:W-:Y:S05]  /*16270*/  CALL.REL.NOINC `($__internal_1_$__cuda_sm70_shflsync_idx_p) ;  /* 0x00000ce000007944 */ /* 0x01efea0003c00000 */
[----:B------:R-:W-:Y:S01]  /*16280*/  MOV R4, R7 ;  /* 0x0000000700047202 */ /* 0x000fe20000000f00 */
[----:B------:R-:W-:Y:S05]  /*16290*/  BRA `(.L_x_554) ;  /* 0xfffeb6e000007947 */ /* 0x000fea000383ffff */
.L_x_507:
        /* <DEDUP_REMOVED lines=13> */
.L_x_510:
[----:B------:R-:W-:Y:S01]  /*16370*/  IMAD.MOV.U32 R10, RZ, RZ, R2 ;  /* 0x000000ffff0a7224 */ /* 0x000fe200078e0002 */
[----:B------:R-:W-:Y:S01]  /*16380*/  MOV R8, 0x6 ;  /* 0x0000000600087802 */ /* 0x000fe20000000f00 */
[----:B------:R-:W-:Y:S01]  /*16390*/  IMAD.MOV.U32 R7, RZ, RZ, 0x181f ;  /* 0x0000181fff077424 */ /* 0x000fe200078e00ff */
[----:B------:R-:W-:Y:S02]  /*163a0*/  MOV R9, 0x163c0 ;  /* 0x000163c000097802 */ /* 0x000fe40000000f00 */
[----:B-1234-:R-:W-:Y:S05]  /*163b0*/  CALL.REL.NOINC `($__internal_1_$__cuda_sm70_shflsync_idx_p) ;  /* 0x00000ba000007944 */ /* 0x01efea0003c00000 */
[----:B------:R-:W-:Y:S01]  /*163c0*/  MOV R6, R7 ;  /* 0x0000000700067202 */ /* 0x000fe20000000f00 */
[----:B------:R-:W-:Y:S05]  /*163d0*/  BRA `(.L_x_556) ;  /* 0xfffeb77000007947 */ /* 0x000fea000383ffff */
.L_x_511:
[----:B------:R-:W-:Y:S01]  /*163e0*/  IMAD.MOV.U32 R10, RZ, RZ, R3 ;  /* 0x000000ffff0a7224 */ /* 0x000fe200078e0003 */
[----:B------:R-:W-:Y:S01]  /*163f0*/  MOV R8, 0x6 ;  /* 0x0000000600087802 */ /* 0x000fe20000000f00 */
[----:B------:R-:W-:Y:S01]  /*16400*/  IMAD.MOV.U32 R7, RZ, RZ, 0x181f ;  /* 0x0000181fff077424 */ /* 0x000fe200078e00ff */
[----:B------:R-:W-:Y:S02]  /*16410*/  MOV R9, 0x16430 ;  /* 0x0001643000097802 */ /* 0x000fe40000000f00 */
[----:B-1234-:R-:W-:Y:S05]  /*16420*/  CALL.REL.NOINC `($__internal_1_$__cuda_sm70_shflsync_idx_p) ;  /* 0x00000b3000007944 */ /* 0x01efea0003c00000 */
[----:B------:R-:W-:Y:S01]  /*16430*/  MOV R4, R7 ;  /* 0x0000000700047202 */ /* 0x000fe20000000f00 */
[----:B------:R-:W-:Y:S05]  /*16440*/  BRA `(.L_x_557) ;  /* 0xfffeb72000007947 */ /* 0x000fea000383ffff */
.L_x_514:
        /* <DEDUP_REMOVED lines=13> */
.L_x_521:
[----:B--2---:R1:W5:Y:S01]  /*16520*/  LDL R0, [R1+0x10] ;  /* 0x0000100001007983 */ /* 0x0043620000100800 */
[----:B------:R-:W-:Y:S02]  /*16530*/  MOV R3, 0x2 ;  /* 0x0000000200037802 */ /* 0x000fe40000000f00 */
[----:B------:R-:W-:Y:S02]  /*16540*/  MOV R8, 0x16560 ;  /* 0x0001656000087802 */ /* 0x000fe40000000f00 */
[----:B-1---5:R-:W-:Y:S05]  /*16550*/  CALL.REL.NOINC `($__internal_0_$__cuda_sm70_shflsync_bfly_p) ;  /* 0x000009c000007944 */ /* 0x022fea0003c00000 */
[----:B--2---:R-:W-:Y:S01]  /*16560*/  MOV R2, R3 ;  /* 0x0000000300027202 */ /* 0x004fe20000000f00 */
[----:B-1----:R-:W-:Y:S05]  /*16570*/  BRA `(.L_x_559) ;  /* 0xffffd58000007947 */ /* 0x002fea000383ffff */
.L_x_522:
[----:B------:R-:W-:Y:S01]  /*16580*/  IMAD.MOV.U32 R0, RZ, RZ, R2 ;  /* 0x000000ffff007224 */ /* 0x000fe200078e0002 */
[----:B------:R-:W-:Y:S02]  /*16590*/  MOV R3, 0x1 ;  /* 0x0000000100037802 */ /* 0x000fe40000000f00 */
[----:B------:R-:W-:Y:S02]  /*165a0*/  MOV R8, 0x165c0 ;  /* 0x000165c000087802 */ /* 0x000fe40000000f00 */
[----:B-----5:R-:W-:Y:S05]  /*165b0*/  CALL.REL.NOINC `($__internal_0_$__cuda_sm70_shflsync_bfly_p) ;  /* 0x0000096000007944 */ /* 0x020fea0003c00000 */
[----:B-1----:R1:W5:Y:S01]  /*165c0*/  LDL R0, [R1+0x18] ;  /* 0x0000180001007983 */ /* 0x0023620000100800 */
[----:B--2---:R-:W-:Y:S01]  /*165d0*/  FADD.FTZ R2, R2, R3 ;  /* 0x0000000302027221 */ /* 0x004fe20000010000 */
[----:B------:R-:W-:-:S02]  /*165e0*/  MOV R3, 0x2 ;  /* 0x0000000200037802 */ /* 0x000fc40000000f00 */
[----:B------:R-:W-:Y:S02]  /*165f0*/  MOV R8, 0x16610 ;  /* 0x0001661000087802 */ /* 0x000fe40000000f00 */
[----:B-1---5:R-:W-:Y:S05]  /*16600*/  CALL.REL.NOINC `($__internal_0_$__cuda_sm70_shflsync_bfly_p) ;  /* 0x0000091000007944 */ /* 0x022fea0003c00000 */
[----:B-1----:R-:W3:Y:S01]  /*16610*/  LDL.LU R0, [R1+0x18] ;  /* 0x0000180001007983 */ /* 0x002ee20000300800 */
[----:B------:R-:W-:Y:S01]  /*16620*/  MOV R8, 0x16670 ;  /* 0x0001667000087802 */ /* 0x000fe20000000f00 */
[----:B--23--:R-:W-:Y:S01]  /*16630*/  FADD.FTZ R4, R0, R3 ;  /* 0x0000000300047221 */ /* 0x00cfe20000010000 */
[----:B------:R-:W-:-:S04]  /*16640*/  MOV R3, 0x1 ;  /* 0x0000000100037802 */ /* 0x000fc80000000f00 */
[----:B------:R-:W-:Y:S02]  /*16650*/  MOV R0, R4 ;  /* 0x0000000400007202 */ /* 0x000fe40000000f00 */
[----:B------:R-:W-:Y:S05]  /*16660*/  CALL.REL.NOINC `($__internal_0_$__cuda_sm70_shflsync_bfly_p) ;  /* 0x000008b000007944 */ /* 0x000fea0003c00000 */
[----:B-1----:R1:W5:Y:S01]  /*16670*/  LDL R0, [R1+0x14] ;  /* 0x0000140001007983 */ /* 0x0023620000100800 */
[----:B--2---:R-:W-:Y:S01]  /*16680*/  FADD.FTZ R4, R4, R3 ;  /* 0x0000000304047221 */ /* 0x004fe20000010000 */
[----:B------:R-:W-:Y:S02]  /*16690*/  MOV R3, 0x2 ;  /* 0x0000000200037802 */ /* 0x000fe40000000f00 */
        /* <DEDUP_REMOVED lines=19> */
[----:B--2---:R-:W-:Y:S01]  /*167d0*/  MOV R8, R3 ;  /* 0x0000000300087202 */ /* 0x004fe20000000f00 */
[----:B-1----:R-:W-:Y:S05]  /*167e0*/  BRA `(.L_x_560) ;  /* 0xffffd44000007947 */ /* 0x002fea000383ffff */
.L_x_531:
[----:B------:R-:W-:Y:S01]  /*167f0*/  IMAD.MOV.U32 R10, RZ, RZ, R2 ;  /* 0x000000ffff0a7224 */ /* 0x000fe200078e0002 */
[----:B------:R-:W-:Y:S01]  /*16800*/  MOV R8, RZ ;  /* 0x000000ff00087202 */ /* 0x000fe20000000f00 */
[----:B------:R-:W-:Y:S01]  /*16810*/  IMAD.MOV.U32 R7, RZ, RZ, 0x181f ;  /* 0x0000181fff077424 */ /* 0x000fe200078e00ff */
[----:B------:R-:W-:Y:S02]  /*16820*/  MOV R9, 0x16840 ;  /* 0x0001684000097802 */ /* 0x000fe40000000f00 */
[----:B------:R-:W-:Y:S05]  /*16830*/  CALL.REL.NOINC `($__internal_1_$__cuda_sm70_shflsync_idx_p) ;  /* 0x0000072000007944 */ /* 0x000fea0003c00000 */
[----:B------:R-:W-:Y:S01]  /*16840*/  MOV R5, R7 ;  /* 0x0000000700057202 */ /* 0x000fe20000000f00 */
[----:B------:R-:W-:Y:S05]  /*16850*/  BRA `(.L_x_561) ;  /* 0xfffff00000007947 */ /* 0x000fea000383ffff */
.L_x_532:
[----:B------:R-:W-:Y:S01]  /*16860*/  IMAD.MOV.U32 R10, RZ, RZ, R3 ;  /* 0x000000ffff0a7224 */ /* 0x000fe200078e0003 */
[----:B------:R-:W-:Y:S01]  /*16870*/  MOV R8, RZ ;  /* 0x000000ff00087202 */ /* 0x000fe20000000f00 */
[----:B------:R-:W-:Y:S01]  /*16880*/  IMAD.MOV.U32 R7, RZ, RZ, 0x181f ;  /* 0x0000181fff077424 */ /* 0x000fe200078e00ff */
[----:B------:R-:W-:Y:S02]  /*16890*/  MOV R9, 0x168b0 ;  /* 0x000168b000097802 */ /* 0x000fe40000000f00 */
[----:B-12---:R-:W-:Y:S05]  /*168a0*/  CALL.REL.NOINC `($__internal_1_$__cuda_sm70_shflsync_idx_p) ;  /* 0x000006b000007944 */ /* 0x006fea0003c00000 */
[----:B------:R-:W-:Y:S01]  /*168b0*/  MOV R4, R7 ;  /* 0x0000000700047202 */ /* 0x000fe20000000f00 */
[----:B------:R-:W-:Y:S05]  /*168c0*/  BRA `(.L_x_562) ;  /* 0xffffefb000007947 */ /* 0x000fea000383ffff */
.L_x_533:
[----:B------:R-:W-:Y:S01]  /*168d0*/  IMAD.MOV.U32 R10, RZ, RZ, R2 ;  /* 0x000000ffff0a7224 */ /* 0x000fe200078e0002 */
[----:B------:R-:W-:Y:S01]  /*168e0*/  MOV R8, 0x1 ;  /* 0x0000000100087802 */ /* 0x000fe20000000f00 */
[----:B------:R-:W-:Y:S01]  /*168f0*/  IMAD.MOV.U32 R7, RZ, RZ, 0x181f ;  /* 0x0000181fff077424 */ /* 0x000fe200078e00ff */
[----:B------:R-:W-:-:S02]  /*16900*/  MOV R9, 0x16920 ;  /* 0x0001692000097802 */ /* 0x000fc40000000f00 */
[----:B-123--:R-:W-:Y:S05]  /*16910*/  CALL.REL.NOINC `($__internal_1_$__cuda_sm70_shflsync_idx_p) ;  /* 0x0000064000007944 */ /* 0x00efea0003c00000 */
        /* <DEDUP_REMOVED lines=8> */
.L_x_534:
[----:B------:R-:W-:Y:S01]  /*169a0*/  IMAD.MOV.U32 R10, RZ, RZ, R2 ;  /* 0x000000ffff0a7224 */ /* 0x000fe200078e0002 */
[----:B------:R-:W-:Y:S01]  /*169b0*/  MOV R8, 0x2 ;  /* 0x0000000200087802 */ /* 0x000fe20000000f00 */
[----:B------:R-:W-:Y:S01]  /*169c0*/  IMAD.MOV.U32 R7, RZ, RZ, 0x181f ;  /* 0x0000181fff077424 */ /* 0x000fe200078e00ff */
[----:B------:R-:W-:Y:S02]  /*169d0*/  MOV R9, 0x169f0 ;  /* 0x000169f000097802 */ /* 0x000fe40000000f00 */
[----:B-1-34-:R-:W-:Y:S05]  /*169e0*/  CALL.REL.NOINC `($__internal_1_$__cuda_sm70_shflsync_idx_p) ;  /* 0x0000057000007944 */ /* 0x01afea0003c00000 */
[----:B------:R-:W-:Y:S01]  /*169f0*/  MOV R6, R7 ;  /* 0x0000000700067202 */ /* 0x000fe20000000f00 */
[----:B------:R-:W-:Y:S05]  /*16a00*/  BRA `(.L_x_564) ;  /* 0xffffef9000007947 */ /* 0x000fea000383ffff */
.L_x_535:
[----:B------:R-:W-:Y:S01]  /*16a10*/  IMAD.MOV.U32 R10, RZ, RZ, R3 ;  /* 0x000000ffff0a7224 */ /* 0x000fe200078e0003 */
[----:B------:R-:W-:Y:S01]  /*16a20*/  MOV R8, 0x2 ;  /* 0x0000000200087802 */ /* 0x000fe20000000f00 */
[----:B------:R-:W-:Y:S01]  /*16a30*/  IMAD.MOV.U32 R7, RZ, RZ, 0x181f ;  /* 0x0000181fff077424 */ /* 0x000fe200078e00ff */
[----:B------:R-:W-:Y:S02]  /*16a40*/  MOV R9, 0x16a60 ;  /* 0x00016a6000097802 */ /* 0x000fe40000000f00 */
[----:B-1234-:R-:W-:Y:S05]  /*16a50*/  CALL.REL.NOINC `($__internal_1_$__cuda_sm70_shflsync_idx_p) ;  /* 0x0000050000007944 */ /* 0x01efea0003c00000 */
[----:B------:R-:W-:Y:S01]  /*16a60*/  MOV R4, R7 ;  /* 0x0000000700047202 */ /* 0x000fe20000000f00 */
[----:B------:R-:W-:Y:S05]  /*16a70*/  BRA `(.L_x_565) ;  /* 0xffffef4000007947 */ /* 0x000fea000383ffff */
.L_x_536:
        /* <DEDUP_REMOVED lines=13> */
.L_x_537:
[----:B------:R-:W-:Y:S01]  /*16b50*/  IMAD.MOV.U32 R10, RZ, RZ, R2 ;  /* 0x000000ffff0a7224 */ /* 0x000fe200078e0002 */
[----:B------:R-:W-:Y:S01]  /*16b60*/  MOV R8, 0x4 ;  /* 0x0000000400087802 */ /* 0x000fe20000000f00 */
[----:B------:R-:W-:Y:S01]  /*16b70*/  IMAD.MOV.U32 R7, RZ, RZ, 0x181f ;  /* 0x0000181fff077424 */ /* 0x000fe200078e00ff */
[----:B------:R-:W-:Y:S02]  /*16b80*/  MOV R9, 0x16ba0 ;  /* 0x00016ba000097802 */ /* 0x000fe40000000f00 */
[----:B-1234-:R-:W-:Y:S05]  /*16b90*/  CALL.REL.NOINC `($__internal_1_$__cuda_sm70_shflsync_idx_p) ;  /* 0x000003c000007944 */ /* 0x01efea0003c00000 */
[----:B------:R-:W-:Y:S01]  /*16ba0*/  MOV R6, R7 ;  /* 0x0000000700067202 */ /* 0x000fe20000000f00 */
[----:B------:R-:W-:Y:S05]  /*16bb0*/  BRA `(.L_x_567) ;  /* 0xffffef1000007947 */ /* 0x000fea000383ffff */
.L_x_538:
[----:B------:R-:W-:Y:S01]  /*16bc0*/  IMAD.MOV.U32 R10, RZ, RZ, R3 ;  /* 0x000000ffff0a7224 */ /* 0x000fe200078e0003 */
[----:B------:R-:W-:Y:S01]  /*16bd0*/  MOV R8, 0x4 ;  /* 0x0000000400087802 */ /* 0x000fe20000000f00 */
[----:B------:R-:W-:Y:S01]  /*16be0*/  IMAD.MOV.U32 R7, RZ, RZ, 0x181f ;  /* 0x0000181fff077424 */ /* 0x000fe200078e00ff */
[----:B------:R-:W-:Y:S02]  /*16bf0*/  MOV R9, 0x16c10 ;  /* 0x00016c1000097802 */ /* 0x000fe40000000f00 */
[----:B-1234-:R-:W-:Y:S05]  /*16c00*/  CALL.REL.NOINC `($__internal_1_$__cuda_sm70_shflsync_idx_p) ;  /* 0x0000035000007944 */ /* 0x01efea0003c00000 */
[----:B------:R-:W-:Y:S01]  /*16c10*/  MOV R4, R7 ;  /* 0x0000000700047202 */ /* 0x000fe20000000f00 */
[----:B------:R-:W-:Y:S05]  /*16c20*/  BRA `(.L_x_568) ;  /* 0xffffeec000007947 */ /* 0x000fea000383ffff */
.L_x_539:
        /* <DEDUP_REMOVED lines=13> */
.L_x_540:
[----:B------:R-:W-:Y:S01]  /*16d00*/  IMAD.MOV.U32 R10, RZ, RZ, R2 ;  /* 0x000000ffff0a7224 */ /* 0x000fe200078e0002 */
[----:B------:R-:W-:Y:S01]  /*16d10*/  MOV R8, 0x6 ;  /* 0x0000000600087802 */ /* 0x000fe20000000f00 */
[----:B------:R-:W-:Y:S01]  /*16d20*/  IMAD.MOV.U32 R7, RZ, RZ, 0x181f ;  /* 0x0000181fff077424 */ /* 0x000fe200078e00ff */
[----:B------:R-:W-:Y:S02]  /*16d30*/  MOV R9, 0x16d50 ;  /* 0x00016d5000097802 */ /* 0x000fe40000000f00 */
[----:B-12-4-:R-:W-:Y:S05]  /*16d40*/  CALL.REL.NOINC `($__internal_1_$__cuda_sm70_shflsync_idx_p) ;  /* 0x0000021000007944 */ /* 0x016fea0003c00000 */
[----:B------:R-:W-:Y:S01]  /*16d50*/  MOV R6, R7 ;  /* 0x0000000700067202 */ /* 0x000fe20000000f00 */
[----:B------:R-:W-:Y:S05]  /*16d60*/  BRA `(.L_x_570) ;  /* 0xffffee9000007947 */ /* 0x000fea000383ffff */
.L_x_541:
[----:B------:R-:W-:Y:S01]  /*16d70*/  IMAD.MOV.U32 R10, RZ, RZ, R3 ;  /* 0x000000ffff0a7224 */ /* 0x000fe200078e0003 */
[----:B------:R-:W-:Y:S01]  /*16d80*/  MOV R8, 0x6 ;  /* 0x0000000600087802 */ /* 0x000fe20000000f00 */
[----:B------:R-:W-:Y:S01]  /*16d90*/  IMAD.MOV.U32 R7, RZ, RZ, 0x181f ;  /* 0x0000181fff077424 */ /* 0x000fe200078e00ff */
[----:B------:R-:W-:Y:S02]  /*16da0*/  MOV R9, 0x16dc0 ;  /* 0x00016dc000097802 */ /* 0x000fe40000000f00 */
[----:B-1234-:R-:W-:Y:S05]  /*16db0*/  CALL.REL.NOINC `($__internal_1_$__cuda_sm70_shflsync_idx_p) ;  /* 0x000001a000007944 */ /* 0x01efea0003c00000 */
[----:B------:R-:W-:Y:S01]  /*16dc0*/  MOV R4, R7 ;  /* 0x0000000700047202 */ /* 0x000fe20000000f00 */
[----:B------:R-:W-:Y:S05]  /*16dd0*/  BRA `(.L_x_571) ;  /* 0xffffee4000007947 */ /* 0x000fea000383ffff */
.L_x_542:
[----:B------:R-:W-:Y:S01]  /*16de0*/  IMAD.MOV.U32 R10, RZ, RZ, R2 ;  /* 0x000000ffff0a7224 */ /* 0x000fe200078e0002 */
[----:B------:R-:W-:Y:S01]  /*16df0*/  MOV R8, 0x7 ;  /* 0x0000000700087802 */ /* 0x000fe20000000f00 */
[----:B------:R-:W-:Y:S01]  /*16e00*/  IMAD.MOV.U32 R7, RZ, RZ, 0x181f ;  /* 0x0000181fff077424 */ /* 0x000fe200078e00ff */
[----:B------:R-:W-:-:S02]  /*16e10*/  MOV R9, 0x16e30 ;  /* 0x00016e3000097802 */ /* 0x000fc40000000f00 */
[----:B-12-4-:R-:W-:Y:S05]  /*16e20*/  CALL.REL.NOINC `($__internal_1_$__cuda_sm70_shflsync_idx_p) ;  /* 0x0000013000007944 */ /* 0x016fea0003c00000 */
        /* <DEDUP_REMOVED lines=8> */
.L_x_544:
[----:B------:R-:W-:Y:S01]  /*16eb0*/  IMAD.MOV.U32 R10, RZ, RZ, R47 ;  /* 0x000000ffff0a7224 */ /* 0x000fe200078e002f */
[----:B--2---:R-:W-:Y:S01]  /*16ec0*/  MOV R8, RZ ;  /* 0x000000ff00087202 */ /* 0x004fe20000000f00 */
[----:B------:R-:W-:Y:S01]  /*16ed0*/  IMAD.MOV.U32 R7, RZ, RZ, 0x1f ;  /* 0x0000001fff077424 */ /* 0x000fe200078e00ff */
[----:B------:R-:W-:Y:S02]  /*16ee0*/  MOV R9, 0x16f00 ;  /* 0x00016f0000097802 */ /* 0x000fe40000000f00 */
[----:B-1-3--:R-:W-:Y:S05]  /*16ef0*/  CALL.REL.NOINC `($__internal_1_$__cuda_sm70_shflsync_idx_p) ;  /* 0x0000006000007944 */ /* 0x00afea0003c00000 */
[----:B------:R-:W-:Y:S01]  /*16f00*/  MOV R0, R7 ;  /* 0x0000000700007202 */ /* 0x000fe20000000f00 */
[----:B------:R-:W-:Y:S05]  /*16f10*/  BRA `(.L_x_573) ;  /* 0xffffeea000007947 */ /* 0x000fea000383ffff */
        .weak           $__internal_0_$__cuda_sm70_shflsync_bfly_p
        .type           $__internal_0_$__cuda_sm70_shflsync_bfly_p,@function
        .size           $__internal_0_$__cuda_sm70_shflsync_bfly_p,($__internal_1_$__cuda_sm70_shflsync_idx_p - $__internal_0_$__cuda_sm70_shflsync_bfly_p)
$__internal_0_$__cuda_sm70_shflsync_bfly_p:
[----:B------:R-:W-:Y:S01]  /*16f20*/  MOV R9, 0x0 ;  /* 0x0000000000097802 */ /* 0x000fe20000000f00 */
[----:B------:R-:W-:Y:S04]  /*16f30*/  WARPSYNC R7 ;  /* 0x0000000700007348 */ /* 0x000fe80003800000 */
[----:B------:R1:W2:Y:S01]  /*16f40*/  SHFL.BFLY PT, R3, R0, R3, R10 ;  /* 0x0c00000300037389 */ /* 0x0002a200000e000a */
[----:B------:R-:W-:Y:S05]  /*16f50*/  RET.REL.NODEC R8 `(_ZN7cutlass13device_kernelIN5flash19enable_sm80_to_sm89INS1_16FlashAttnFwdSm80INS1_25CollectiveMainloopFwdSm80ILi4ELi1ELb0EN4cute5tupleIJNS5_1CILi128EEENS7_ILi112EEENS7_ILi64EEEEEELi64ENS_10bfloat16_tEfNS_4arch4Sm80ELb1ELb0ELb1ELb0ELb0ELb0ELb1ELb0EEENS1_21CollectiveEpilogueFwdINS6_IJS8_SA_S9_EEENS6_IJNS7_ILi1EEESI_SI_EEESC_SE_Li128ELb0ELb1ELb0ELb0EEENS1_30DynamicPersistentTileSchedulerILi128ELi128ELb0ELb1ELb0EEEEEEEEEvNT_6ParamsE) ;  /* 0xfffe90a008007950 */ /* 0x000fea0003c3ffff */
        .weak           $__internal_1_$__cuda_sm70_shflsync_idx_p
        .type           $__internal_1_$__cuda_sm70_shflsync_idx_p,@function
        .size           $__internal_1_$__cuda_sm70_shflsync_idx_p,(.L_x_741 - $__internal_1_$__cuda_sm70_shflsync_idx_p)
$__internal_1_$__cuda_sm70_shflsync_idx_p:
[----:B------:R-:W-:-:S04]  /*16f60*/  MOV R12, 0xffffffff ;  /* 0xffffffff000c7802 */ /* 0x000fc80000000f00 */
[----:B------:R-:W-:Y:S04]  /*16f70*/  WARPSYNC R12 ;  /* 0x0000000c00007348 */ /* 0x000fe80003800000 */
[----:B------:R1:W2:Y:S02]  /*16f80*/  SHFL.IDX PT, R7, R10, R8, R7 ;  /* 0x000000080a077389 */ /* 0x0002a400000e0007 */
[----:B-1----:R-:W-:Y:S02]  /*16f90*/  MOV R8, R9 ;  /* 0x0000000900087202 */ /* 0x002fe40000000f00 */
[----:B------:R-:W-:-:S04]  /*16fa0*/  MOV R9, 0x0 ;  /* 0x0000000000097802 */ /* 0x000fc80000000f00 */
[----:B--2---:R-:W-:Y:S05]  /*16fb0*/  RET.REL.NODEC R8 `(_ZN7cutlass13device_kernelIN5flash19enable_sm80_to_sm89INS1_16FlashAttnFwdSm80INS1_25CollectiveMainloopFwdSm80ILi4ELi1ELb0EN4cute5tupleIJNS5_1CILi128EEENS7_ILi112EEENS7_ILi64EEEEEELi64ENS_10bfloat16_tEfNS_4arch4Sm80ELb1ELb0ELb1ELb0ELb0ELb0ELb1ELb0EEENS1_21CollectiveEpilogueFwdINS6_IJS8_SA_S9_EEENS6_IJNS7_ILi1EEESI_SI_EEESC_SE_Li128ELb0ELb1ELb0ELb0EEENS1_30DynamicPersistentTileSchedulerILi128ELi128ELb0ELb1ELb0EEEEEEEEEvNT_6ParamsE) ;  /* 0xfffe904008007950 */ /* 0x004fea0003c3ffff */
.L_x_574:
        /* <DEDUP_REMOVED lines=12> */
.L_x_741:


//--------------------- .text._ZN7cutlass13device_kernelIN5flash19enable_sm80_to_sm89INS1_16FlashAttnFwdSm80INS1_25CollectiveMainloopFwdSm80ILi4ELi1ELb0EN4cute5tupleIJNS5_1CILi128EEENS7_ILi112EEENS7_ILi64EEEEEELi64ENS_10bfloat16_tEfNS_4arch4Sm80ELb1ELb0ELb1ELb1ELb0ELb0ELb1ELb0EEENS1_21CollectiveEpilogueFwdINS6_IJS8_SA_S9_EEENS6_IJNS7_ILi1EEESI_SI_EEESC_SE_Li128ELb1ELb1ELb0ELb0EEENS1_19SingleTileSchedulerILb1ELb0ELb1ELi128EEEEEEEEEvNT_6ParamsE --------------------------
	.section	.text._ZN7cutlass13device_kernelIN5flash19enable_sm80_to_sm89INS1_16FlashAttnFwdSm80INS1_25CollectiveMainloopFwdSm80ILi4ELi1ELb0EN4cute5tupleIJNS5_1CILi128EEENS7_ILi112EEENS7_ILi64EEEEEELi64ENS_10bfloat16_tEfNS_4arch4Sm80ELb1ELb0ELb1ELb1ELb0ELb0ELb1ELb0EEENS1_21CollectiveEpilogueFwdINS6_IJS8_SA_S9_EEENS6_IJNS7_ILi1EEESI_SI_EEESC_SE_Li128ELb1ELb1ELb0ELb0EEENS1_19SingleTileSchedulerILb1ELb0ELb1ELi128EEEEEEEEEvNT_6ParamsE,"ax",@progbits
	.sectioninfo	@"SHI_REGISTERS=255"
	.align	128
.text._ZN7cutlass13device_kernelIN5flash19enable_sm80_to_sm89INS1_16FlashAttnFwdSm80INS1_25CollectiveMainloopFwdSm80ILi4ELi1ELb0EN4cute5tupleIJNS5_1CILi128EEENS7_ILi112EEENS7_ILi64EEEEEELi64ENS_10bfloat16_tEfNS_4arch4Sm80ELb1ELb0ELb1ELb1ELb0ELb0ELb1ELb0EEENS1_21CollectiveEpilogueFwdINS6_IJS8_SA_S9_EEENS6_IJNS7_ILi1EEESI_SI_EEESC_SE_Li128ELb1ELb1ELb0ELb0EEENS1_19SingleTileSchedulerILb1ELb0ELb1ELi128EEEEEEEEEvNT_6ParamsE:
        .type           _ZN7cutlass13device_kernelIN5flash19enable_sm80_to_sm89INS1_16FlashAttnFwdSm80INS1_25CollectiveMainloopFwdSm80ILi4ELi1ELb0EN4cute5tupleIJNS5_1CILi128EEENS7_ILi112EEENS7_ILi64EEEEEELi64ENS_10bfloat16_tEfNS_4arch4Sm80ELb1ELb0ELb1ELb1ELb0ELb0ELb1ELb0EEENS1_21CollectiveEpilogueFwdINS6_IJS8_SA_S9_EEENS6_IJNS7_ILi1EEESI_SI_EEESC_SE_Li128ELb1ELb1ELb0ELb0EEENS1_19SingleTileSchedulerILb1ELb0ELb1ELi128EEEEEEEEEvNT_6ParamsE,@function
        .size           _ZN7cutlass13device_kernelIN5flash19enable_sm80_to_sm89INS1_16FlashAttnFwdSm80INS1_25CollectiveMainloopFwdSm80ILi4ELi1ELb0EN4cute5tupleIJNS5_1CILi128EEENS7_ILi112EEENS7_ILi64EEEEEELi64ENS_10bfloat16_tEfNS_4arch4Sm80ELb1ELb0ELb1ELb1ELb0ELb0ELb1ELb0EEENS1_21CollectiveEpilogueFwdINS6_IJS8_SA_S9_EEENS6_IJNS7_ILi1EEESI_SI_EEESC_SE_Li128ELb1ELb1ELb0ELb0EEENS1_19SingleTileSchedulerILb1ELb0ELb1ELi128EEEEEEEEEvNT_6ParamsE,(.L_x_744 - _ZN7cutlass13device_kernelIN5flash19enable_sm80_to_sm89INS1_16FlashAttnFwdSm80INS1_25CollectiveMainloopFwdSm80ILi4ELi1ELb0EN4cute5tupleIJNS5_1CILi128EEENS7_ILi112EEENS7_ILi64EEEEEELi64ENS_10bfloat16_tEfNS_4arch4Sm80ELb1ELb0ELb1ELb1ELb0ELb0ELb1ELb0EEENS1_21CollectiveEpilogueFwdINS6_IJS8_SA_S9_EEENS6_IJNS7_ILi1EEESI_SI_EEESC_SE_Li128ELb1ELb1ELb0ELb0EEENS1_19SingleTileSchedulerILb1ELb0ELb1ELi128EEEEEEEEEvNT_6ParamsE)
        .other          _ZN7cutlass13device_kernelIN5flash19enable_sm80_to_sm89INS1_16FlashAttnFwdSm80INS1_25CollectiveMainloopFwdSm80ILi4ELi1ELb0EN4cute5tupleIJNS5_1CILi128EEENS7_ILi112EEENS7_ILi64EEEEEELi64ENS_10bfloat16_tEfNS_4arch4Sm80ELb1ELb0ELb1ELb1ELb0ELb0ELb1ELb0EEENS1_21CollectiveEpilogueFwdINS6_IJS8_SA_S9_EEENS6_IJNS7_ILi1EEESI_SI_EEESC_SE_Li128ELb1ELb1ELb0ELb0EEENS1_19SingleTileSchedulerILb1ELb0ELb1ELi128EEEEEEEEEvNT_6ParamsE,@"STO_CUDA_ENTRY STV_DEFAULT"
_ZN7cutlass13device_kernelIN5flash19enable_sm80_to_sm89INS1_16FlashAttnFwdSm80INS1_25CollectiveMainloopFwdSm80ILi4ELi1ELb0EN4cute5tupleIJNS5_1CILi128EEENS7_ILi112EEENS7_ILi64EEEEEELi64ENS_10bfloat16_tEfNS_4arch4Sm80ELb1ELb0ELb1ELb1ELb0ELb0ELb1ELb0EEENS1_21CollectiveEpilogueFwdINS6_IJS8_SA_S9_EEENS6_IJNS7_ILi1EEESI_SI_EEESC_SE_Li128ELb1ELb1ELb0ELb0EEENS1_19SingleTileSchedulerILb1ELb0ELb1ELi128EEEEEEEEEvNT_6ParamsE:
        /* <DEDUP_REMOVED lines=17> */
.L_x_576:
        /* <DEDUP_REMOVED lines=8> */
.L_x_578:
[----:B------:R-:W-:-:S04]  /*0190*/  MOV R0, c[0x0][0x54c] ;  /* 0x0001530000007a02 */ /* 0x000fc80000000f00 */
.L_x_577:
[----:B------:R-:W-:Y:S01]  /*01a0*/  USHF.L.U32 UR4, UR4, 0x7, URZ ;  /* 0x0000000704047899 */ /* 0x000fe2000800063f */
[----:B-----5:R-:W-:-:S05]  /*01b0*/  IMAD R0, R0, c[0x0][0x548], RZ ;  /* 0x0001520000007a24 */ /* 0x020fca00078e02ff */
[----:B------:R-:W-:-:S04]  /*01c0*/  MOV R10, UR4 ;  /* 0x00000004000a7c02 */ /* 0x000fc80008000f00 */
[----:B------:R-:W-:-:S04]  /*01d0*/  ISETP.GE.AND P0, PT, R10, R0, PT ;  /* 0x000000000a00720c */ /* 0x000fc80003f06270 */
[----:B------:R-:W-:-:S05]  /*01e0*/  SEL R0, R5, 0xffffffff, !P0 ;  /* 0xffffffff05007807 */ /* 0x000fca0004000000 */
[----:B------:R2:W-:Y:S01]  /*01f0*/  STL [R1+0x4c], R0 ;  /* 0x00004c0001007387 */ /* 0x0005e20000100800 */
[----:B------:R-:W-:Y:S05]  /*0200*/  BRA `(.L_x_579) ;  /* 0x0000014000007947 */ /* 0x000fea0003800000 */
.L_x_575:
[----:B------:R-:W-:-:S04]  /*0210*/  ISETP.NE.U32.AND P0, PT, RZ, c[0x0][0x568], PT ;  /* 0x00015a00ff007a0c */ /* 0x000fc80003f05070 */
[----:B------:R-:W-:-:S13]  /*0220*/  ISETP.NE.AND.EX P0, PT, RZ, c[0x0][0x56c], PT, P0 ;  /* 0x00015b00ff007a0c */ /* 0x000fda0003f05300 */
[----:B------:R-:W-:Y:S05]  /*0230*/  @!P0 BRA `(.L_x_580) ;  /* 0x0000002000008947 */ /* 0x000fea0003800000 */
[----:B------:R1:W5:Y:S01]  /*0240*/  LDG.E R0, [R2.64] ;  /* 0x0000000a02007981 */ /* 0x000362000c1e1900 */
[----:B------:R-:W-:Y:S05]  /*0250*/  BRA `(.L_x_581) ;  /* 0x0000009000007947 */ /* 0x000fea0003800000 */
.L_x_580:
        /* <DEDUP_REMOVED lines=8> */
.L_x_582:
[----:B------:R-:W-:-:S04]  /*02e0*/  MOV R0, c[0x0][0x54c] ;  /* 0x0001530000007a02 */ /* 0x000fc80000000f00 */
.L_x_581:
[----:B------:R-:W-:Y:S01]  /*02f0*/  USHF.L.U32 UR4, UR4, 0x7, URZ ;  /* 0x0000000704047899 */ /* 0x000fe2000800063f */
[----:B-----5:R-:W-:-:S05]  /*0300*/  IMAD R0, R0, c[0x0][0x548], RZ ;  /* 0x0001520000007a24 */ /* 0x020fca00078e02ff */
[----:B------:R-:W-:-:S04]  /*0310*/  MOV R10, UR4 ;  /* 0x00000004000a7c02 */ /* 0x000fc80008000f00 */
[----:B------:R-:W-:-:S04]  /*0320*/  ISETP.GE.AND P0, PT, R10, R0, PT ;  /* 0x000000000a00720c */ /* 0x000fc80003f06270 */
[----:B------:R-:W-:-:S05]  /*0330*/  SEL R0, R5, 0xffffffff, !P0 ;  /* 0xffffffff05007807 */ /* 0x000fca0004000000 */
[----:B------:R2:W-:Y:S04]  /*0340*/  STL [R1+0x4c], R0 ;  /* 0x00004c0001007387 */ /* 0x0005e80000100800 */
.L_x_579:
        /* <DEDUP_REMOVED lines=10> */
[CC--:B------:R-:W-:Y:S01]  /*03f0*/  IMAD.WIDE R4, R35.reuse, R18.reuse, c[0x0][0x348] ;  /* 0x0000d20023047625 */ /* 0x0c0fe200078e0212 */
[----:B------:R-:W-:Y:S02]  /*0400*/  ISETP.NE.U32.AND P2, PT, RZ, c[0x0][0x348], PT ;  /* 0x0000d200ff007a0c */ /* 0x000fe40003f45070 */
[----:B------:R-:W-:Y:S01]  /*0410*/  ISETP.NE.U32.AND P1, PT, RZ, c[0x0][0x350], PT ;  /* 0x0000d400ff007a0c */ /* 0x000fe20003f25070 */
[----:B-1----:R-:W-:Y:S01]  /*0420*/  IMAD.WIDE R2, R35, R18, c[0x0][0x350] ;  /* 0x0000d40023027625 */ /* 0x002fe200078e0212 */
[----:B------:R-:W-:-:S02]  /*0430*/  ISETP.NE.AND.EX P2, PT, RZ, c[0x0][0x34c], PT, P2 ;  /* 0x0000d300ff007a0c */ /* 0x000fc40003f45320 */
[----:B------:R-:W-:-:S03]  /*0440*/  ISETP.NE.AND.EX P1, PT, RZ, c[0x0][0x354], PT, P1 ;  /* 0x0000d500ff007a0c */ /* 0x000fc60003f25310 */
[----:B------:R-:W-:-:S04]  /*0450*/  @P0 IMAD.WIDE R6, R35, R18, c[0x0][0x360] ;  /* 0x0000d80023060625 */ /* 0x000fc800078e0212 */
[----:B------:R-:W-:Y:S01]  /*0460*/  @P3 IMAD.WIDE R8, R35, R18, c[0x0][0x370] ;  /* 0x0000dc0023083625 */ /* 0x000fe200078e0212 */
[----:B------:R1:W2:Y:S04]  /*0470*/  @P0 LDG.E R0, [R6.64] ;  /* 0x0000000a06000981 */ /* 0x0002a8000c1e1900 */
[----:B------:R3:W5:Y:S04]  /*0480*/  @P3 LDG.E R12, [R8.64] ;  /* 0x0000000a080c3981 */ /* 0x000768000c1e1900 */
[----:B------:R3:W5:Y:S04]  /*0490*/  @P2 LDG.E R11, [R4.64] ;  /* 0x0000000a040b2981 */ /* 0x000768000c1e1900 */
[----:B------:R3:W5:Y:S01]  /*04a0*/  @P1 LDG.E R13, [R2.64] ;  /* 0x0000000a020d1981 */ /* 0x000762000c1e1900 */
[----:B-1----:R-:W-:-:S03]  /*04b0*/  IMAD.MOV.U32 R6, RZ, RZ, c[0x0][0x1d0] ;  /* 0x00007400ff067624 */ /* 0x002fc600078e00ff */
[----:B--2---:R3:W-:Y:S01]  /*04c0*/  STL [R1+0x20], R0 ;  /* 0x0000200001007387 */ /* 0x0047e20000100800 */
[----:B------:R-:W-:Y:S01]  /*04d0*/  IMAD.MOV.U32 R252, RZ, RZ, R0 ;  /* 0x000000fffffc7224 */ /* 0x000fe200078e0000 */
[----:B------:R-:W-:Y:S05]  /*04e0*/  @P0 BRA `(.L_x_583) ;  /* 0x0000005000000947 */ /* 0x000fea0003800000 */
[----:B------:R-:W-:Y:S05]  /*04f0*/  @!P2 BRA `(.L_x_583) ;  /* 0x000000400000a947 */ /* 0x000fea0003800000 */
[----:B---3--:R1:W2:Y:S04]  /*0500*/  LDG.E R0, [R4.64] ;  /* 0x0000000a04007981 */ /* 0x0082a8000c1e1900 */
[----:B-1----:R-:W2:Y:S02]  /*0510*/  LDG.E R4, [R4.64+0x4] ;  /* 0x0000040a04047981 */ /* 0x002ea4000c1e1900 */
[----:B--2---:R-:W-:-:S05]  /*0520*/  IADD3 R252, -R0, R4, RZ ;  /* 0x0000000400fc7210 */ /* 0x004fca0007ffe1ff */
[----:B------:R1:W-:Y:S02]  /*0530*/  STL [R1+0x20], R252 ;  /* 0x000020fc01007387 */ /* 0x0003e40000100800 */
.L_x_583:
[----:B------:R-:W-:-:S04]  /*0540*/  ISETP.NE.U32.AND P0, PT, RZ, c[0x0][0x368], PT ;  /* 0x0000da00ff007a0c */ /* 0x000fc80003f05070 */
[----:B------:R-:W-:-:S13]  /*0550*/  ISETP.NE.AND.EX P0, PT, RZ, c[0x0][0x36c], PT, P0 ;  /* 0x0000db00ff007a0c */ /* 0x000fda0003f05300 */
[----:B------:R-:W-:Y:S05]  /*0560*/  @!P0 BRA `(.L_x_584) ;  /* 0x0000003000008947 */ /* 0x000fea0003800000 */
[----:B---3--:R-:W-:-:S05]  /*0570*/  IMAD.WIDE R2, R35, R18, c[0x0][0x368] ;  /* 0x0000da0023027625 */ /* 0x008fca00078e0212 */
[----:B------:R2:W5:Y:S01]  /*0580*/  LDG.E R6, [R2.64] ;  /* 0x0000000a02067981 */ /* 0x000562000c1e1900 */
[----:B------:R-:W-:Y:S05]  /*0590*/  BRA `(.L_x_585) ;  /* 0x0000004000007947 */ /* 0x000fea0003800000 */
.L_x_584:
[----:B------:R-:W-:Y:S05]  /*05a0*/  @!P1 BRA `(.L_x_585) ;  /* 0x0000003000009947 */ /* 0x000fea0003800000 */
[----:B------:R2:W4:Y:S04]  /*05b0*/  LDG.E R6, [R2.64] ;  /* 0x0000000a02067981 */ /* 0x000528000c1e1900 */
[----:B--23--:R-:W4:Y:S02]  /*05c0*/  LDG.E R2, [R2.64+0x4] ;  /* 0x0000040a02027981 */ /* 0x00cf24000c1e1900 */
[----:B----4-:R-:W-:-:S03]  /*05d0*/  IADD3 R6, -R6, R2, RZ ;  /* 0x0000000206067210 */ /* 0x010fc60007ffe1ff */
.L_x_585:
[----:B---3--:R-:W-:Y:S01]  /*05e0*/  IMAD.MOV.U32 R0, RZ, RZ, c[0x0][0x2c4] ;  /* 0x0000b100ff007624 */ /* 0x008fe200078e00ff */
[----:B-----5:R-:W-:Y:S01]  /*05f0*/  IADD3 R249, -R12, R6, RZ ;  /* 0x000000060cf97210 */ /* 0x020fe20007ffe1ff */
[----:B------:R-:W-:Y:S01]  /*0600*/  IMAD.MOV.U32 R243, RZ, RZ, R10 ;  /* 0x000000fffff37224 */ /* 0x000fe200078e000a */
[----:B--2---:R-:W-:Y:S01]  /*0610*/  IADD3 R2, R10, 0x7f, RZ ;  /* 0x0000007f0a027810 */ /* 0x004fe20007ffe0ff */
[----:B------:R-:W-:Y:S01]  /*0620*/  IMAD.MOV.U32 R4, RZ, RZ, RZ ;  /* 0x000000ffff047224 */ /* 0x000fe200078e00ff */
[----:B------:R-:W-:Y:S01]  /*0630*/  ISETP.NE.AND P4, PT, R0, 0x1, PT ;  /* 0x000000010000780c */ /* 0x000fe20003f85270 */
[----:B------:R2:W-:Y:S01]  /*0640*/  STL [R1+0x38], R249 ;  /* 0x000038f901007387 */ /* 0x0005e20000100800 */
[----:B------:R-:W-:Y:S01]  /*0650*/  IADD3 R3, R249, 0x70, -R252 ;  /* 0x00000070f9037810 */ /* 0x000fe20007ffe8fc */
[----:B------:R-:W-:Y:S01]  /*0660*/  IMAD.IADD R6, R13, 0x1, R12 ;  /* 0x000000010d067824 */ /* 0x000fe200078e020c */
[----:B------:R-:W-:Y:S01]  /*0670*/  IADD3 R5, R249, 0x6f, RZ ;  /* 0x0000006ff9057810 */ /* 0x000fe20007ffe0ff */
[----:B------:R-:W-:Y:S01]  /*0680*/  CS2R R178, SRZ ;  /* 0x0000000000b27805 */ /* 0x000fe2000001ff00 */
[----:B------:R-:W-:Y:S01]  /*0690*/  PLOP3.LUT P0, PT, PT, PT, PT, 0x80, 0x0 ;  /* 0x000000000000781c */ /* 0x000fe20003f0f070 */
[----:B------:R-:W-:Y:S01]  /*06a0*/  CS2R R176, SRZ ;  /* 0x0000000000b07805 */ /* 0x000fe2000001ff00 */
[----:B------:R-:W-:Y:S01]  /*06b0*/  CS2R R182, SRZ ;  /* 0x0000000000b67805 */ /* 0x000fe2000001ff00 */
[----:B------:R-:W-:Y:S01]  /*06c0*/  IMAD.HI R4, R5, -0x6db6db6d, R4 ;  /* 0x9249249305047827 */ /* 0x000fe200078e0204 */
[----:B------:R-:W-:Y:S01]  /*06d0*/  CS2R R12, SRZ ;  /* 0x00000000000c7805 */ /* 0x000fe2000001ff00 */
[----:B------:R-:W-:Y:S01]  /*06e0*/  CS2R R14, SRZ ;  /* 0x00000000000e7805 */ /* 0x000fe2000001ff00 */
[----:B------:R-:W-:Y:S01]  /*06f0*/  MOV R174, RZ ;  /* 0x000000ff00ae7202 */ /* 0x000fe20000000f00 */
[----:B------:R-:W-:Y:S01]  /*0700*/  IMAD.MOV.U32 R180, RZ, RZ, RZ ;  /* 0x000000ffffb47224 */ /* 0x000fe200078e00ff */
[----:B------:R-:W-:Y:S01]  /*0710*/  @P4 IADD3 R0, R243, 0x7f, RZ ;  /* 0x0000007ff3004810 */ /* 0x000fe20007ffe0ff */
[----:B------:R-:W-:Y:S01]  /*0720*/  IMAD.MOV.U32 R172, RZ, RZ, RZ ;  /* 0x000000ffffac7224 */ /* 0x000fe200078e00ff */
[----:B------:R-:W-:Y:S01]  /*0730*/  CS2R R16, SRZ ;  /* 0x0000000000107805 */ /* 0x000fe2000001ff00 */
[----:B------:R-:W-:Y:S01]  /*0740*/  IMAD.MOV.U32 R170, RZ, RZ, RZ ;  /* 0x000000ffffaa7224 */ /* 0x000fe200078e00ff */
[----:B------:R-:W-:Y:S01]  /*0750*/  MOV R19, RZ ;  /* 0x000000ff00137202 */ /* 0x000fe20000000f00 */
[----:B------:R-:W-:Y:S01]  /*0760*/  @P4 IMAD.HI.U32 R0, R0, c[0x0][0x2c8], RZ ;  /* 0x0000b20000004a27 */ /* 0x000fe200078e00ff */
[----:B------:R-:W-:Y:S01]  /*0770*/  CS2R R26, SRZ ;  /* 0x00000000001a7805 */ /* 0x000fe2000001ff00 */
[----:B------:R-:W-:Y:S01]  /*0780*/  CS2R R20, SRZ ;  /* 0x0000000000147805 */ /* 0x000fe2000001ff00 */
[----:B------:R-:W-:Y:S01]  /*0790*/  MOV R160, RZ ;  /* 0x000000ff00a07202 */ /* 0x000fe20000000f00 */
[----:B------:R-:W-:Y:S01]  /*07a0*/  IMAD.MOV.U32 R168, RZ, RZ, RZ ;  /* 0x000000ffffa87224 */ /* 0x000fe200078e00ff */
[----:B------:R-:W-:Y:S01]  /*07b0*/  @P4 SHF.R.U32.HI R2, RZ, c[0x0][0x2cc], R0 ;  /* 0x0000b300ff024a19 */ /* 0x000fe20000011600 */
[----:B------:R-:W-:Y:S01]  /*07c0*/  IMAD.MOV.U32 R162, RZ, RZ, RZ ;  /* 0x000000ffffa27224 */ /* 0x000fe200078e00ff */
[----:B------:R-:W-:Y:S01]  /*07d0*/  SHF.R.U32.HI R0, RZ, 0x1f, R4 ;  /* 0x0000001fff007819 */ /* 0x000fe20000011604 */
[----:B------:R-:W-:Y:S01]  /*07e0*/  IMAD.MOV.U32 R166, RZ, RZ, RZ ;  /* 0x000000ffffa67224 */ /* 0x000fe200078e00ff */
[----:B------:R-:W-:Y:S01]  /*07f0*/  CS2R R22, SRZ ;  /* 0x0000000000167805 */ /* 0x000fe2000001ff00 */
[----:B------:R-:W-:Y:S01]  /*0800*/  IMAD.IADD R3, R3, 0x1, R2 ;  /* 0x0000000103037824 */ /* 0x000fe200078e0202 */
[----:B------:R-:W-:Y:S01]  /*0810*/  MOV R2, RZ ;  /* 0x000000ff00027202 */ /* 0x000fe20000000f00 */
[----:B------:R-:W-:Y:S01]  /*0820*/  IMAD.MOV.U32 R164, RZ, RZ, RZ ;  /* 0x000000ffffa47224 */ /* 0x000fe200078e00ff */
[----:B------:R-:W-:Y:S01]  /*0830*/  LEA.HI.SX32 R0, R4, R0, 0x1a ;  /* 0x0000000004007211 */ /* 0x000fe200078fd2ff */
[----:B------:R-:W-:Y:S01]  /*0840*/  IMAD.MOV.U32 R156, RZ, RZ, RZ ;  /* 0x000000ffff9c7224 */ /* 0x000fe200078e00ff */
[----:B------:R-:W-:Y:S01]  /*0850*/  MOV R158, RZ ;  /* 0x000000ff009e7202 */ /* 0x000fe20000000f00 */
[----:B------:R-:W-:Y:S01]  /*0860*/  IMAD.HI R2, R3, -0x6db6db6d, R2 ;  /* 0x9249249303027827 */ /* 0x000fe200078e0202 */
[----:B------:R-:W-:Y:S01]  /*0870*/  CS2R R24, SRZ ;  /* 0x0000000000187805 */ /* 0x000fe2000001ff00 */
[----:B------:R-:W-:Y:S01]  /*0880*/  MOV R152, RZ ;  /* 0x000000ff00987202 */ /* 0x000fe20000000f00 */
[----:B------:R-:W-:Y:S01]  /*0890*/  CS2R R146, SRZ ;  /* 0x0000000000927805 */ /* 0x000fe2000001ff00 */
[----:B------:R-:W-:Y:S01]  /*08a0*/  IMAD.MOV.U32 R154, RZ, RZ, RZ ;  /* 0x000000ffff9a7224 */ /* 0x000fe200078e00ff */
[----:B------:R-:W-:Y:S01]  /*08b0*/  SHF.R.U32.HI R3, RZ, 0x1f, R2 ;  /* 0x0000001fff037819 */ /* 0x000fe20000011602 */
[----:B------:R-:W-:Y:S01]  /*08c0*/  CS2R R30, SRZ ;  /* 0x00000000001e7805 */ /* 0x000fe2000001ff00 */
[----:B------:R-:W-:Y:S01]  /*08d0*/  IMAD.MOV.U32 R144, RZ, RZ, RZ ;  /* 0x000000ffff907224 */ /* 0x000fe200078e00ff */
[----:B------:R-:W-:Y:S01]  /*08e0*/  MOV R150, RZ ;  /* 0x000000ff00967202 */ /* 0x000fe20000000f00 */
[----:B------:R-:W-:Y:S01]  /*08f0*/  IMAD.MOV.U32 R148, RZ, RZ, RZ ;  /* 0x000000ffff947224 */ /* 0x000fe200078e00ff */
[----:B------:R-:W-:Y:S01]  /*0900*/  LEA.HI.SX32 R2, R2, R3, 0x1a ;  /* 0x0000000302027211 */ /* 0x000fe200078fd2ff */
[----:B------:R-:W-:Y:S01]  /*0910*/  CS2R R142, SRZ ;  /* 0x00000000008e7805 */ /* 0x000fe2000001ff00 */
[----:B------:R-:W-:Y:S01]  /*0920*/  CS2R R32, SRZ ;  /* 0x0000000000207805 */ /* 0x000fe2000001ff00 */
[----:B------:R-:W-:Y:S01]  /*0930*/  MOV R140, RZ ;  /* 0x000000ff008c7202 */ /* 0x000fe20000000f00 */
[----:B------:R-:W-:Y:S01]  /*0940*/  CS2R R28, SRZ ;  /* 0x00000000001c7805 */ /* 0x000fe2000001ff00 */
[----:B------:R-:W-:Y:S01]  /*0950*/  IMNMX R46, R0, R2, PT ;  /* 0x00000002002e7217 */ /* 0x000fe20003800200 */
[----:B------:R-:W-:Y:S01]  /*0960*/  IMAD.MOV.U32 R138, RZ, RZ, RZ ;  /* 0x000000ffff8a7224 */ /* 0x000fe200078e00ff */
[----:B------:R-:W-:Y:S01]  /*0970*/  MOV R136, RZ ;  /* 0x000000ff00887202 */ /* 0x000fe20000000f00 */
[----:B------:R-:W-:Y:S01]  /*0980*/  CS2R R130, SRZ ;  /* 0x0000000000827805 */ /* 0x000fe2000001ff00 */
[----:B------:R-:W-:Y:S01]  /*0990*/  ISETP.GE.AND P3, PT, R46, 0x1, PT ;  /* 0x000000012e00780c */ /* 0x000fe20003f66270 */
        /* <DEDUP_REMOVED lines=13> */
[----:B------:R-:W-:-:S04]  /*0a70*/  ISETP.NE.U32.AND P3, PT, RZ, c[0x0][0x340], PT ;  /* 0x0000d000ff007a0c */ /* 0x000fc80003f65070 */
[----:B------:R-:W-:-:S13]  /*0a80*/  ISETP.NE.AND.EX P3, PT, RZ, c[0x0][0x344], PT, P3 ;  /* 0x0000d100ff007a0c */ /* 0x000fda0003f65330 */
[----:B------:R-:W-:-:S05]  /*0a90*/  @P3 IMAD.WIDE R2, R35, R18, c[0x0][0x340] ;  /* 0x0000d00023023625 */ /* 0x000fca00078e0212 */
[----:B------:R3:W4:Y:S01]  /*0aa0*/  @P3 LDG.E R16, [R2.64] ;  /* 0x0000000a02103981 */ /* 0x000722000c1e1900 */
[----:B------:R-:W-:Y:S01]  /*0ab0*/  SHF.R.S32.HI R246, RZ, 0x1f, R247 ;  /* 0x0000001ffff67819 */ /* 0x000fe200000114f7 */
[----:B------:R-:W-:Y:S01]  /*0ac0*/  IMAD.MOV.U32 R23, RZ, RZ, 0x10 ;  /* 0x00000010ff177424 */ /* 0x000fe200078e00ff */
[----:B------:R-:W-:Y:S01]  /*0ad0*/  SHF.R.S32.HI R0, RZ, 0x1f, R11 ;  /* 0x0000001fff007819 */ /* 0x000fe2000001140b */
[----:B------:R-:W5:Y:S01]  /*0ae0*/  S2R R19, SR_CTAID.Y ;  /* 0x0000000000137919 */ /* 0x000f620000002600 */
[-C--:B------:R-:W-:Y:S01]  /*0af0*/  LEA.HI R4, R246, R247.reuse, RZ, 0x3 ;  /* 0x000000f7f6047211 */ /* 0x080fe200078f18ff */
[----:B------:R-:W-:Y:S01]  /*0b00*/  BSSY B0, `(.L_x_587) ;  /* 0x000006d000007945 */ /* 0x000fe20003800000 */
[----:B------:R-:W-:Y:S01]  /*0b10*/  SHF.R.S32.HI R7, RZ, 0x1f, R6 ;  /* 0x0000001fff077819 */ /* 0x000fe20000011406 */
        /* <DEDUP_REMOVED lines=10> */
[----:B------:R-:W-:Y:S02]  /*0bc0*/  SEL R10, R15, RZ, !P2 ;  /* 0x000000ff0f0a7207 */ /* 0x000fe40005000000 */
[----:B------:R-:W-:Y:S02]  /*0bd0*/  LEA.HI R24, R246, R247, RZ, 0x4 ;  /* 0x000000f7f6187211 */ /* 0x000fe400078f20ff */
[----:B------:R-:W-:Y:S01]  /*0be0*/  LOP3.LUT R6, R5, 0x38, R20, 0xf8, !PT ;  /* 0x0000003805067812 */ /* 0x000fe200078ef814 */
[----:B---3--:R-:W-:Y:S01]  /*0bf0*/  IMAD.WIDE.U32 R2, R11, c[0x0][0x178], RZ ;  /* 0x00005e000b027a25 */ /* 0x008fe200078e00ff */
[----:B------:R-:W-:-:S02]  /*0c00*/  SHF.R.U32.HI R5, RZ, 0x3, R5 ;  /* 0x00000003ff057819 */ /* 0x000fc40000011605 */
[----:B-----5:R-:W-:Y:S01]  /*0c10*/  SHF.R.S32.HI R14, RZ, 0x1f, R19 ;  /* 0x0000001fff0e7819 */ /* 0x020fe20000011413 */
[----:B------:R-:W-:Y:S01]  /*0c20*/  IMAD R10, R10, c[0x0][0x1c0], RZ ;  /* 0x000070000a0a7a24 */ /* 0x000fe200078e02ff */
[----:B------:R-:W-:Y:S01]  /*0c30*/  LOP3.LUT R18, R6, R5, RZ, 0x3c, !PT ;  /* 0x0000000506127212 */ /* 0x000fe200078e3cff */
[----:B------:R-:W-:Y:S01]  /*0c40*/  IMAD R5, R45, 0x10, R17 ;  /* 0x000000102d057824 */ /* 0x000fe200078e0211 */
[----:B------:R-:W-:Y:S01]  /*0c50*/  IADD3 R3, R3, R0, RZ ;  /* 0x0000000003037210 */ /* 0x000fe20007ffe0ff */
[----:B------:R-:W-:Y:S01]  /*0c60*/  IMAD R8, R14, c[0x0][0x1b8], RZ ;  /* 0x00006e000e087a24 */ /* 0x000fe200078e02ff */
[----:B------:R-:W-:Y:S02]  /*0c70*/  LEA.HI.X.SX32 R0, R17, R7, 0x1, P0 ;  /* 0x0000000711007211 */ /* 0x000fe400000f0eff */
[----:B------:R-:W-:Y:S01]  /*0c80*/  IADD3 R9, R243, R5, RZ ;  /* 0x00000005f3097210 */ /* 0x000fe20007ffe0ff */
[C---:B------:R-:W-:Y:S01]  /*0c90*/  IMAD R8, R19.reuse, c[0x0][0x1bc], R8 ;  /* 0x00006f0013087a24 */ /* 0x040fe200078e0208 */
[----:B------:R-:W-:Y:S01]  /*0ca0*/  SHF.R.S32.HI R21, RZ, 0x1f, R20 ;  /* 0x0000001fff157819 */ /* 0x000fe20000011414 */
[----:B------:R-:W-:Y:S01]  /*0cb0*/  IMAD R6, R0, c[0x0][0x1e0], RZ ;  /* 0x0000780000067a24 */ /* 0x000fe200078e02ff */
[----:B------:R-:W-:Y:S01]  /*0cc0*/  ISETP.GE.AND P5, PT, R20, c[0x0][0x198], PT ;  /* 0x0000660014007a0c */ /* 0x000fe20003fa6270 */
[----:B------:R-:W-:Y:S01]  /*0cd0*/  IMAD R0, R0, c[0x0][0x208], RZ ;  /* 0x0000820000007a24 */ /* 0x000fe200078e02ff */
[----:B------:R-:W-:Y:S01]  /*0ce0*/  MOV R25, 0x20 ;  /* 0x0000002000197802 */ /* 0x000fe20000000f00 */
[----:B------:R-:W-:-:S04]  /*0cf0*/  IMAD.WIDE.U32 R2, R19, c[0x0][0x1b8], R2 ;  /* 0x00006e0013027a25 */ /* 0x000fc800078e0002 */
[----:B------:R-:W-:-:S04]  /*0d00*/  @P4 IMAD.HI.U32 R11, R9, c[0x0][0x2c8], RZ ;  /* 0x0000b200090b4a27 */ /* 0x000fc800078e00ff */
[C---:B------:R-:W-:Y:S01]  /*0d10*/  IMAD R13, R4.reuse, c[0x0][0x20c], R0 ;  /* 0x00008300040d7a24 */ /* 0x040fe200078e0200 */
[----:B------:R-:W-:Y:S01]  /*0d20*/  MOV R0, R9 ;  /* 0x0000000900007202 */ /* 0x000fe20000000f00 */
[----:B------:R-:W-:Y:S01]  /*0d30*/  IMAD.IADD R3, R3, 0x1, R8 ;  /* 0x0000000103037824 */ /* 0x000fe200078e0208 */
[----:B------:R-:W-:Y:S01]  /*0d40*/  SEL R8, R35, RZ, !P2 ;  /* 0x000000ff23087207 */ /* 0x000fe20005000000 */
[C---:B------:R-:W-:Y:S01]  /*0d50*/  IMAD R12, R4.reuse, c[0x0][0x1e4], R6 ;  /* 0x00007900040c7a24 */ /* 0x040fe200078e0206 */
[----:B------:R-:W-:Y:S01]  /*0d60*/  @P4 SHF.R.U32.HI R0, RZ, c[0x0][0x2cc], R11 ;  /* 0x0000b300ff004a19 */ /* 0x000fe2000001160b */
[----:B------:R-:W-:-:S04]  /*0d70*/  IMAD.WIDE.U32 R6, R4, c[0x0][0x1e0], R20 ;  /* 0x0000780004067a25 */ /* 0x000fc800078e0014 */
[C---:B------:R-:W-:Y:S02]  /*0d80*/  IMAD R11, R8.reuse, c[0x0][0x1c4], R10 ;  /* 0x00007100080b7a24 */ /* 0x040fe400078e020a */
[----:B------:R-:W-:Y:S01]  /*0d90*/  IMAD.WIDE.U32 R2, R8, c[0x0][0x1c0], R2 ;  /* 0x0000700008027a25 */ /* 0x000fe200078e0002 */
[----:B------:R-:W-:-:S03]  /*0da0*/  SHF.R.S32.HI R8, RZ, 0x1f, R0 ;  /* 0x0000001fff087819 */ /* 0x000fc60000011400 */
[----:B------:R-:W-:Y:S01]  /*0db0*/  IMAD.MOV R10, RZ, RZ, -R0 ;  /* 0x000000ffff0a7224 */ /* 0x000fe200078e0a00 */
[----:B------:R-:W-:Y:S01]  /*0dc0*/  IADD3 R3, R3, R11, RZ ;  /* 0x0000000b03037210 */ /* 0x000fe20007ffe0ff */
[----:B------:R-:W-:Y:S02]  /*0dd0*/  IMAD R8, R8, c[0x0][0x1b0], RZ ;  /* 0x00006c0008087a24 */ /* 0x000fe400078e02ff */
[----:B------:R-:W-:Y:S01]  /*0de0*/  IMAD R10, R10, c[0x0][0x2c4], R9 ;  /* 0x0000b1000a0a7a24 */ /* 0x000fe200078e0209 */
[----:B------:R-:W-:Y:S01]  /*0df0*/  LOP3.LUT R9, R24, 0xfffffff0, RZ, 0xc0, !PT ;  /* 0xfffffff018097812 */ /* 0x000fe200078ec0ff */
[----:B------:R-:W-:-:S03]  /*0e00*/  IMAD.WIDE.U32 R4, R4, c[0x0][0x208], R20 ;  /* 0x0000820004047a25 */ /* 0x000fc600078e0014 */
[----:B------:R-:W-:Y:S01]  /*0e10*/  SHF.R.S32.HI R11, RZ, 0x1f, R10 ;  /* 0x0000001fff0b7819 */ /* 0x000fe2000001140a */
        /* <DEDUP_REMOVED lines=14> */
[----:B------:R-:W-:Y:S02]  /*0f00*/  IMAD R11, R11, c[0x0][0x1a8], RZ ;  /* 0x00006a000b0b7a24 */ /* 0x000fe400078e02ff */
[C---:B------:R-:W-:Y:S02]  /*0f10*/  IMAD R12, R19.reuse, c[0x0][0x1ec], R12 ;  /* 0x00007b00130c7a24 */ /* 0x040fe400078e020c */
[----:B------:R-:W-:Y:S01]  /*0f20*/  IMAD R13, R19, c[0x0][0x214], R13 ;  /* 0x00008500130d7a24 */ /* 0x000fe200078e020d */
[----:B------:R-:W-:Y:S01]  /*0f30*/  IADD3 R19, R0, -R2, RZ ;  /* 0x8000000200137210 */ /* 0x000fe20007ffe0ff */
[----:B------:R-:W-:Y:S02]  /*0f40*/  IMAD R11, R10, c[0x0][0x1ac], R11 ;  /* 0x00006b000a0b7a24 */ /* 0x000fe400078e020b */
[----:B------:R-:W-:Y:S01]  /*0f50*/  IMAD.IADD R9, R9, 0x1, R12 ;  /* 0x0000000109097824 */ /* 0x000fe200078e020c */
[----:B------:R-:W-:Y:S01]  /*0f60*/  LEA R12, P0, R4, c[0x0][0x160], 0x1 ;  /* 0x00005800040c7a11 */ /* 0x000fe200078008ff */
[----:B------:R-:W-:Y:S01]  /*0f70*/  IMAD.IADD R11, R5, 0x1, R11 ;  /* 0x00000001050b7824 */ /* 0x000fe200078e020b */
[----:B------:R-:W-:Y:S01]  /*0f80*/  IADD3 R7, R7, R13, RZ ;  /* 0x0000000d07077210 */ /* 0x000fe20007ffe0ff */
[----:B------:R-:W-:Y:S01]  /*0f90*/  IMAD R10, R252, c[0x0][0x2c4], RZ ;  /* 0x0000b100fc0a7a24 */ /* 0x000fe200078e02ff */
[----:B------:R-:W-:-:S02]  /*0fa0*/  LEA.HI R5, R246, R247, RZ, 0x6 ;  /* 0x000000f7f6057211 */ /* 0x000fc400078f30ff */
[----:B------:R-:W-:-:S03]  /*0fb0*/  LEA.HI.X R11, R4, c[0x0][0x164], R11, 0x1, P0 ;  /* 0x00005900040b7a11 */ /* 0x000fc600000f0c0b */
[----:B------:R-:W-:-:S05]  /*0fc0*/  IMAD.SHL.U32 R5, R5, 0x8, RZ ;  /* 0x0000000805057824 */ /* 0x000fca00078e00ff */
[----:B------:R-:W-:Y:S02]  /*0fd0*/  LOP3.LUT R5, R18, 0xfffffe00, R5, 0xf8, !PT ;  /* 0xfffffe0012057812 */ /* 0x000fe400078ef805 */
[--C-:B----4-:R-:W-:Y:S01]  /*0fe0*/  @P3 SHF.R.S32.HI R3, RZ, 0x1f, R16.reuse ;  /* 0x0000001fff033819 */ /* 0x110fe20000011410 */
[----:B------:R-:W-:Y:S01]  /*0ff0*/  @P3 IMAD.MOV.U32 R2, RZ, RZ, R16 ;  /* 0x000000ffff023224 */ /* 0x000fe200078e0010 */
[----:B------:R-:W-:Y:S01]  /*1000*/  @!P3 MOV R2, R35 ;  /* 0x000000230002b202 */ /* 0x000fe20000000f00 */
[----:B------:R-:W-:Y:S01]  /*1010*/  @!P3 IMAD.MOV.U32 R3, RZ, RZ, R15 ;  /* 0x000000ffff03b224 */ /* 0x000fe200078e000f */
[----:B------:R3:W4:Y:S02]  /*1020*/  SHFL.IDX PT, R16, R11, RZ, 0x181f ;  /* 0x00181fff0b107589 */ /* 0x00072400000e0000 */
[----:B------:R-:W-:Y:S02]  /*1030*/  SEL R0, R2, RZ, !P1 ;  /* 0x000000ff02007207 */ /* 0x000fe40004800000 */
[----:B------:R-:W-:Y:S01]  /*1040*/  SEL R2, R3, RZ, !P1 ;  /* 0x000000ff03027207 */ /* 0x000fe20004800000 */
[----:B------:R3:W1:Y:S01]  /*1050*/  SHFL.IDX PT, R15, R12, RZ, 0x181f ;  /* 0x00181fff0c0f7589 */ /* 0x00066200000e0000 */
[----:B------:R-:W-:Y:S01]  /*1060*/  IADD3 R3, R243, R17, RZ ;  /* 0x00000011f3037210 */ /* 0x000fe20007ffe0ff */
[----:B------:R-:W-:-:S03]  /*1070*/  IMAD.WIDE.U32 R28, R0, c[0x0][0x1f0], R8 ;  /* 0x00007c00001c7a25 */ /* 0x000fc600078e0008 */
[----:B------:R-:W-:Y:S01]  /*1080*/  ISETP.GE.AND P0, PT, R3, R10, PT ;  /* 0x0000000a0300720c */ /* 0x000fe20003f06270 */
[C---:B------:R-:W-:Y:S01]  /*1090*/  IMAD R4, R2.reuse, c[0x0][0x1f0], RZ ;  /* 0x00007c0002047a24 */ /* 0x040fe200078e02ff */
[----:B------:R3:W-:Y:S01]  /*10a0*/  STL.64 [R1+0x60], R28 ;  /* 0x0000601c01007387 */ /* 0x0007e20000100a00 */
[----:B------:R-:W-:Y:S01]  /*10b0*/  IMAD R2, R2, c[0x0][0x218], RZ ;  /* 0x0000860002027a24 */ /* 0x000fe200078e02ff */
[----:B------:R-:W-:Y:S01]  /*10c0*/  R2P PR, R19, 0x6 ;  /* 0x0000000613007804 */ /* 0x000fe20000000000 */
[C---:B------:R-:W-:Y:S02]  /*10d0*/  IMAD R14, R0.reuse, c[0x0][0x1f4], R4 ;  /* 0x00007d00000e7a24 */ /* 0x040fe400078e0204 */
[C---:B------:R-:W-:Y:S02]  /*10e0*/  IMAD R13, R0.reuse, c[0x0][0x21c], R2 ;  /* 0x00008700000d7a24 */ /* 0x040fe400078e0202 */
[----:B------:R-:W-:Y:S01]  /*10f0*/  IMAD.WIDE.U32 R102, R0, c[0x0][0x218], R6 ;  /* 0x0000860000667a25 */ /* 0x000fe200078e0006 */
[----:B------:R-:W-:-:S02]  /*1100*/  IADD3 R31, R29, R14, RZ ;  /* 0x0000000e1d1f7210 */ /* 0x000fc40007ffe0ff */
[----:B------:R-:W-:Y:S01]  /*1110*/  SEL R2, R23, 0xfffffff0, !P1 ;  /* 0xfffffff017027807 */ /* 0x000fe20004800000 */
[----:B------:R-:W-:Y:S01]  /*1120*/  IMAD.IADD R27, R103, 0x1, R13 ;  /* 0x00000001671b7824 */ /* 0x000fe200078e020d */
[----:B------:R3:W-:Y:S01]  /*1130*/  STL.64 [R1+0x30], R102 ;  /* 0x0000306601007387 */ /* 0x0007e20000100a00 */
[----:B------:R-:W-:-:S03]  /*1140*/  SEL R4, R25, 0xffffffe0, !P2 ;  /* 0xffffffe019047807 */ /* 0x000fc60005000000 */
[----:B------:R3:W-:Y:S04]  /*1150*/  STL [R1+0x2c], R27 ;  /* 0x00002c1b01007387 */ /* 0x0007e80000100800 */
[----:B------:R3:W-:Y:S01]  /*1160*/  STL [R1+0x5c], R31 ;  /* 0x00005c1f01007387 */ /* 0x0007e20000100800 */
[----:B------:R-:W-:Y:S05]  /*1170*/  @P0 BRA `(.L_x_588) ;  /* 0x0000005000000947 */ /* 0x000fea0003800000 */
[----:B-1--4-:R-:W-:Y:S01]  /*1180*/  LEA R6, P0, R20, R15, 0x1 ;  /* 0x0000000f14067211 */ /* 0x012fe200078008ff */
[----:B------:R-:W-:-:S03]  /*1190*/  IMAD.SHL.U32 R0, R5, 0x2, RZ ;  /* 0x0000000205007824 */ /* 0x000fc600078e00ff */
[----:B------:R-:W-:-:S05]  /*11a0*/  LEA.HI.X R7, R20, R16, R21, 0x1, P0 ;  /* 0x0000001014077211 */ /* 0x000fca00000f0c15 */
[----:B------:R-:W-:Y:S01]  /*11b0*/  @!PT LDS RZ, [RZ] ;  /* 0x00000000fffff984 */ /* 0x000fe20000000800 */
[----:B------:R1:W-:Y:S04]  /*11c0*/  LDGSTS.E.BYPASS.LTC128B.128 [R0+0x7100], [R6.64], !P5 ;  /* 0x0710000006007fae */ /* 0x0003e8000e901d4a */
.L_x_588:
[----:B-1--4-:R-:W-:Y:S05]  /*11d0*/  BSYNC B0 ;  /* 0x0000000000007941 */ /* 0x012fea0003800000 */
.L_x_587:
[----:B------:R-:W-:Y:S01]  /*11e0*/  IADD3 R0, R3, 0x10, RZ ;  /* 0x0000001003007810 */ /* 0x000fe20007ffe0ff */
[----:B------:R1:W4:Y:S01]  /*11f0*/  SHFL.IDX PT, R7, R11, 0x1, 0x181f ;  /* 0x00381f000b077f89 */ /* 0x00032200000e0000 */
[----:B------:R-:W-:Y:S02]  /*1200*/  BSSY B0, `(.L_x_589) ;  /* 0x0000009000007945 */ /* 0x000fe40003800000 */
[----:B------:R-:W-:Y:S01]  /*1210*/  ISETP.GE.AND P0, PT, R0, R10, PT ;  /* 0x0000000a0000720c */ /* 0x000fe20003f06270 */
[----:B------:R1:W2:-:S12]  /*1220*/  SHFL.IDX PT, R6, R12, 0x1, 0x181f ;  /* 0x00381f000c067f89 */ /* 0x00029800000e0000 */
[----:B------:R-:W-:Y:S05]  /*1230*/  @P0 BRA `(.L_x_590) ;  /* 0x0000005000000947 */ /* 0x000fea0003800000 */
[----:B--2---:R-:W-:Y:S01]  /*1240*/  LEA R6, P0, R20, R6, 0x1 ;  /* 0x0000000614067211 */ /* 0x004fe200078008ff */
[----:B------:R-:W-:-:S03]  /*1250*/  IMAD.SHL.U32 R0, R5, 0x2, RZ ;  /* 0x0000000205007824 */ /* 0x000fc600078e00ff */
[----:B----4-:R-:W-:-:S05]  /*1260*/  LEA.HI.X R7, R20, R7, R21, 0x1, P0 ;  /* 0x0000000714077211 */ /* 0x010fca00000f0c15 */
[----:B------:R-:W-:Y:S01]  /*1270*/  @!PT LDS RZ, [RZ] ;  /* 0x00000000fffff984 */ /* 0x000fe20000000800 */
[----:B------:R2:W-:Y:S04]  /*1280*/  LDGSTS.E.BYPASS.LTC128B.128 [R0+0x7900], [R6.64], !P5 ;  /* 0x0790000006007fae */ /* 0x0005e8000e901d4a */
.L_x_590:
[----:B------:R-:W-:Y:S05]  /*1290*/  BSYNC B0 ;  /* 0x0000000000007941 */ /* 0x000fea0003800000 */
.L_x_589:
[----:B--2---:R-:W-:Y:S01]  /*12a0*/  IADD3 R0, R3, 0x20, RZ ;  /* 0x0000002003007810 */ /* 0x004fe20007ffe0ff */
[----:B----4-:R2:W4:Y:S01]  /*12b0*/  SHFL.IDX PT, R7, R11, 0x2, 0x181f ;  /* 0x00581f000b077f89 */ /* 0x01052200000e0000 */
[----:B------:R-:W-:Y:S02]  /*12c0*/  BSSY B0, `(.L_x_591) ;  /* 0x0000009000007945 */ /* 0x000fe40003800000 */
[----:B------:R-:W-:Y:S01]  /*12d0*/  ISETP.GE.AND P0, PT, R0, R10, PT ;  /* 0x0000000a0000720c */ /* 0x000fe20003f06270 */
[----:B------:R2:W1:-:S12]  /*12e0*/  SHFL.IDX PT, R6, R12, 0x2, 0x181f ;  /* 0x00581f000c067f89 */ /* 0x00045800000e0000 */
[----:B------:R-:W-:Y:S05]  /*12f0*/  @P0 BRA `(.L_x_592) ;  /* 0x0000005000000947 */ /* 0x000fea0003800000 */
[----:B-1----:R-:W-:Y:S01]  /*1300*/  LEA R6, P0, R20, R6, 0x1 ;  /* 0x0000000614067211 */ /* 0x002fe200078008ff */
[----:B------:R-:W-:-:S03]  /*1310*/  IMAD.SHL.U32 R0, R5, 0x2, RZ ;  /* 0x0000000205007824 */ /* 0x000fc600078e00ff */
[----:B----4-:R-:W-:-:S05]  /*1320*/  LEA.HI.X R7, R20, R7, R21, 0x1, P0 ;  /* 0x0000000714077211 */ /* 0x010fca00000f0c15 */
[----:B------:R-:W-:Y:S01]  /*1330*/  @!PT LDS RZ, [RZ] ;  /* 0x00000000fffff984 */ /* 0x000fe20000000800 */
[----:B------:R1:W-:Y:S04]  /*1340*/  LDGSTS.E.BYPASS.LTC128B.128 [R0+0x8100], [R6.64], !P5 ;  /* 0x0810000006007fae */ /* 0x0003e8000e901d4a */
.L_x_592:
[----:B------:R-:W-:Y:S05]  /*1350*/  BSYNC B0 ;  /* 0x0000000000007941 */ /* 0x000fea0003800000 */
.L_x_591:
[----:B-1----:R-:W-:Y:S01]  /*1360*/  IADD3 R0, R3, 0x30, RZ ;  /* 0x0000003003007810 */ /* 0x002fe20007ffe0ff */
[----:B----4-:R1:W4:Y:S01]  /*1370*/  SHFL.IDX PT, R7, R11, 0x3, 0x181f ;  /* 0x00781f000b077f89 */ /* 0x01032200000e0000 */
        /* <DEDUP_REMOVED lines=9> */
.L_x_594:
[----:B------:R-:W-:Y:S05]  /*1410*/  BSYNC B0 ;  /* 0x0000000000007941 */ /* 0x000fea0003800000 */
.L_x_593:
        /* <DEDUP_REMOVED lines=11> */
.L_x_596:
[----:B------:R-:W-:Y:S05]  /*14d0*/  BSYNC B0 ;  /* 0x0000000000007941 */ /* 0x000fea0003800000 */
.L_x_595:
        /* <DEDUP_REMOVED lines=11> */
.L_x_598:
[----:B------:R-:W-:Y:S05]  /*1590*/  BSYNC B0 ;  /* 0x0000000000007941 */ /* 0x000fea0003800000 */
.L_x_597:
        /* <DEDUP_REMOVED lines=11> */
.L_x_600:
[----:B------:R-:W-:Y:S05]  /*1650*/  BSYNC B0 ;  /* 0x0000000000007941 */ /* 0x000fea0003800000 */
.L_x_599:
[----:B------:R-:W5:Y:S01]  /*1660*/  SHFL.IDX PT, R8, R12, 0x7, 0x181f ;  /* 0x00f81f000c087f89 */ /* 0x000f6200000e0000 */
[----:B-1----:R-:W-:Y:S01]  /*1670*/  IADD3 R0, R3, 0x70, RZ ;  /* 0x0000007003007810 */ /* 0x002fe20007ffe0ff */
[----:B------:R-:W-:Y:S01]  /*1680*/  IMAD.SHL.U32 R241, R5, 0x2, RZ ;  /* 0x0000000205f17824 */ /* 0x000fe200078e00ff */
[----:B------:R-:W-:Y:S01]  /*1690*/  IADD3 R23, R46, -0x1, RZ ;  /* 0xffffffff2e177810 */ /* 0x000fe20007ffe0ff */
[----:B--23--:R-:W1:Y:S01]  /*16a0*/  SHFL.IDX PT, R11, R11, 0x7, 0x181f ;  /* 0x00f81f000b0b7f89 */ /* 0x00ce6200000e0000 */
[----:B------:R-:W-:Y:S01]  /*16b0*/  ISETP.GE.AND P6, PT, R0, R10, PT ;  /* 0x0000000a0000720c */ /* 0x000fe20003fc6270 */
[----:B------:R-:W-:Y:S01]  /*16c0*/  IMAD.MOV.U32 R0, RZ, RZ, 0x70 ;  /* 0x00000070ff007424 */ /* 0x000fe200078e00ff */
[----:B------:R-:W-:Y:S01]  /*16d0*/  SHF.R.S32.HI R16, RZ, 0x4, R24 ;  /* 0x00000004ff107819 */ /* 0x000fe20000011418 */
[----:B------:R-:W-:Y:S01]  /*16e0*/  IMAD.MOV.U32 R6, RZ, RZ, R30 ;  /* 0x000000ffff067224 */ /* 0x000fe200078e001e */
[----:B------:R-:W-:Y:S01]  /*16f0*/  LEA.HI R245, R246, R247, RZ, 0x5 ;  /* 0x000000f7f6f57211 */ /* 0x000fe200078f28ff */
[----:B------:R-:W-:Y:S01]  /*1700*/  IMAD R242, R46, -0x70, R0 ;  /* 0xffffff902ef27824 */ /* 0x000fe200078e0200 */
[----:B------:R-:W-:Y:S01]  /*1710*/  ULDC.64 UR4, c[0x0][0x208] ;  /* 0x0000820000047ab9 */ /* 0x000fe20000000a00 */
[C---:B------:R-:W-:Y:S01]  /*1720*/  IMAD R3, R0.reuse, c[0x0][0x1e4], RZ ;  /* 0x0000790000037a24 */ /* 0x040fe200078e02ff */
[----:B------:R-:W-:Y:S01]  /*1730*/  SHF.R.S32.HI R244, RZ, 0x5, R245 ;  /* 0x00000005fff47819 */ /* 0x000fe200000114f5 */
[----:B------:R-:W-:Y:S01]  /*1740*/  IMAD.WIDE.U32 R250, R0, c[0x0][0x1e0], RZ ;  /* 0x0000780000fa7a25 */ /* 0x000fe200078e00ff */
[----:B------:R-:W-:Y:S01]  /*1750*/  IADD3 R44, R242, R249, -R17 ;  /* 0x000000f9f22c7210 */ /* 0x000fe20007ffe811 */
[----:B------:R-:W-:-:S02]  /*1760*/  USHF.L.U32 UR9, UR4, 0x5, URZ ;  /* 0x0000000504097899 */ /* 0x000fc4000800063f */
[----:B------:R-:W-:Y:S01]  /*1770*/  IMAD.IADD R117, R251, 0x1, R3 ;  /* 0x00000001fb757824 */ /* 0x000fe200078e0203 */
[C---:B------:R-:W-:Y:S01]  /*1780*/  ISETP.GE.AND P2, PT, R44.reuse, 0x11, PT ;  /* 0x000000112c00780c */ /* 0x040fe20003f46270 */
[----:B----4-:R-:W-:Y:S01]  /*1790*/  IMAD.MOV.U32 R7, RZ, RZ, R31 ;  /* 0x000000ffff077224 */ /* 0x010fe200078e001f */
[----:B------:R-:W-:Y:S01]  /*17a0*/  ISETP.GE.AND P3, PT, R44, 0x1, PT ;  /* 0x000000012c00780c */ /* 0x000fe20003f66270 */
[----:B------:R-:W-:Y:S01]  /*17b0*/  IMAD.MOV.U32 R6, RZ, RZ, R28 ;  /* 0x000000ffff067224 */ /* 0x000fe200078e001c */
[----:B------:R-:W-:Y:S01]  /*17c0*/  UMOV UR8, 0x5 ;  /* 0x0000000500087882 */ /* 0x000fe20000000000 */
[C---:B-----5:R-:W-:Y:S01]  /*17d0*/  @!P6 LEA R8, P0, R20.reuse, R8, 0x1 ;  /* 0x000000081408e211 */ /* 0x060fe200078008ff */
[----:B------:R-:W-:Y:S01]  /*17e0*/  IMAD R3, R117, R23, RZ ;  /* 0x0000001775037224 */ /* 0x000fe200078e02ff */
[----:B------:R-:W-:Y:S01]  /*17f0*/  USHF.L.U64.HI UR8, UR4, UR8, UR5 ;  /* 0x0000000804087299 */ /* 0x000fe20008010205 */
[----:B------:R2:W-:Y:S01]  /*1800*/  STL.64 [R1+0x58], R6 ;  /* 0x0000580601007387 */ /* 0x0005e20000100a00 */
[----:B-1----:R-:W-:Y:S01]  /*1810*/  @!P6 LEA.HI.X R9, R20, R11, R21, 0x1, P0 ;  /* 0x0000000b1409e211 */ /* 0x002fe200000f0c15 */
[----:B------:R-:W-:Y:S01]  /*1820*/  IMAD.MOV.U32 R118, RZ, RZ, c[0x0][0x1e0] ;  /* 0x00007800ff767624 */ /* 0x000fe200078e00ff */
[----:B------:R-:W-:Y:S01]  /*1830*/  SHF.R.S32.HI R21, RZ, 0x1f, R23 ;  /* 0x0000001fff157819 */ /* 0x000fe20000011417 */
[----:B------:R-:W-:Y:S01]  /*1840*/  IMAD.MOV.U32 R248, RZ, RZ, c[0x0][0x1e4] ;  /* 0x00007900fff87624 */ /* 0x000fe200078e00ff */
[----:B------:R-:W-:Y:S01]  /*1850*/  ISETP.GE.AND P0, PT, R44, 0x21, PT ;  /* 0x000000212c00780c */ /* 0x000fe20003f06270 */
[----:B------:R-:W-:Y:S01]  /*1860*/  @!PT LDS RZ, [RZ] ;  /* 0x00000000fffff984 */ /* 0x000fe20000000800 */
[----:B------:R1:W-:Y:S01]  /*1870*/  @!P6 LDGSTS.E.BYPASS.LTC128B.128 [R241+0xa900], [R8.64], !P5 ;  /* 0x0a90000008f1efae */ /* 0x0003e2000e901d4a */
[----:B------:R-:W-:Y:S01]  /*1880*/  ISETP.GE.AND P6, PT, R20, c[0x0][0x1d4], PT ;  /* 0x0000750014007a0c */ /* 0x000fe20003fc6270 */
[----:B------:R-:W-:-:S02]  /*1890*/  IMAD R3, R21, R250, R3 ;  /* 0x000000fa15037224 */ /* 0x000fc400078e0203 */
[----:B------:R-:W0:Y:S01]  /*18a0*/  LDGDEPBAR ;  /* 0x00000000000079af */ /* 0x000e220000000000 */
[----:B------:R-:W-:-:S04]  /*18b0*/  IMAD.WIDE.U32 R10, R118, 0x20, RZ ;  /* 0x00000020760a7825 */ /* 0x000fc800078e00ff */
[----:B------:R-:W-:Y:S02]  /*18c0*/  IMAD.MOV.U32 R100, RZ, RZ, R26 ;  /* 0x000000ffff647224 */ /* 0x000fe400078e001a */
[----:B------:R-:W-:Y:S02]  /*18d0*/  IMAD.MOV.U32 R101, RZ, RZ, R27 ;  /* 0x000000ffff657224 */ /* 0x000fe400078e001b */
[----:B------:R-:W-:-:S05]  /*18e0*/  IMAD.MOV.U32 R100, RZ, RZ, R102 ;  /* 0x000000ffff647224 */ /* 0x000fca00078e0066 */
[----:B------:R-:W-:Y:S01]  /*18f0*/  STL.64 [R1+0x28], R100 ;  /* 0x0000286401007387 */ /* 0x000fe20000100a00 */
[----:B--2---:R-:W-:-:S04]  /*1900*/  IMAD.WIDE.U32 R6, R23, R250, R6 ;  /* 0x000000fa17067225 */ /* 0x004fc800078e0006 */
[----:B------:R-:W-:Y:S01]  /*1910*/  IMAD.IADD R7, R7, 0x1, R3 ;  /* 0x0000000107077824 */ /* 0x000fe200078e0203 */
[----:B------:R-:W-:Y:S01]  /*1920*/  BAR.SYNC.DEFER_BLOCKING 0x0 ;  /* 0x0000000000007b1d */ /* 0x000fe20000010000 */
[----:B------:R-:W-:Y:S02]  /*1930*/  @P2 LEA R0, P1, R118, R6, 0x4 ;  /* 0x0000000676002211 */ /* 0x000fe400078220ff */
[----:B-1----:R-:W-:Y:S02]  /*1940*/  @P3 LEA R8, P5, R6, c[0x0][0x1c8], 0x1 ;  /* 0x0000720006083a11 */ /* 0x002fe400078a08ff */
[----:B------:R-:W-:Y:S02]  /*1950*/  @P2 LEA.HI.X R3, R118, R7, R248, 0x4, P1 ;  /* 0x0000000776032211 */ /* 0x000fe400008f24f8 */
[----:B------:R-:W-:Y:S02]  /*1960*/  @P2 LEA R12, P1, R0, c[0x0][0x1c8], 0x1 ;  /* 0x00007200000c2a11 */ /* 0x000fe400078208ff */
[----:B------:R-:W-:-:S02]  /*1970*/  @P3 LEA.HI.X R9, R6, c[0x0][0x1cc], R7, 0x1, P5 ;  /* 0x0000730006093a11 */ /* 0x000fc400028f0c07 */
[----:B------:R-:W-:Y:S02]  /*1980*/  ISETP.GE.AND P5, PT, R44, 0x31, PT ;  /* 0x000000312c00780c */ /* 0x000fe40003fa6270 */
[----:B------:R-:W-:Y:S01]  /*1990*/  @P2 LEA.HI.X R13, R0, c[0x0][0x1cc], R3, 0x1, P1 ;  /* 0x00007300000d2a11 */ /* 0x000fe200008f0c03 */
[----:B------:R-:W-:Y:S01]  /*19a0*/  IMAD.SHL.U32 R3, R248, 0x20, RZ ;  /* 0x00000020f8037824 */ /* 0x000fe200078e00ff */
[----:B------:R-:W-:-:S04]  /*19b0*/  @P0 IADD3 R0, P1, R6, R10, RZ ;  /* 0x0000000a06000210 */ /* 0x000fc80007f3e0ff */
[----:B------:R-:W-:Y:S02]  /*19c0*/  @P0 IADD3.X R3, R7, R11, R3, P1, !PT ;  /* 0x0000000b07030210 */ /* 0x000fe40000ffe403 */
[----:B------:R-:W-:Y:S01]  /*19d0*/  @P0 LEA R10, P1, R0, c[0x0][0x1c8], 0x1 ;  /* 0x00007200000a0a11 */ /* 0x000fe200078208ff */
[----:B------:R-:W-:Y:S01]  /*19e0*/  @!PT LDS RZ, [RZ] ;  /* 0x00000000fffff984 */ /* 0x000fe20000000800 */
[----:B------:R-:W-:Y:S01]  /*19f0*/  @!PT LDS RZ, [RZ] ;  /* 0x00000000fffff984 */ /* 0x000fe20000000800 */
[----:B------:R-:W-:Y:S01]  /*1a00*/  @!PT LDS RZ, [RZ] ;  /* 0x00000000fffff984 */ /* 0x000fe20000000800 */
[----:B------:R1:W-:Y:S01]  /*1a10*/  @P3 LDGSTS.E.BYPASS.LTC128B.128 [R241+0x3900], [R8.64], !P6 ;  /* 0x0390000008f13fae */ /* 0x0003e2000f101d4a */
[----:B------:R-:W-:Y:S02]  /*1a20*/  ISETP.GE.AND P3, PT, R44, 0x41, PT ;  /* 0x000000412c00780c */ /* 0x000fe40003f66270 */
[----:B------:R-:W-:Y:S01]  /*1a30*/  @P0 LEA.HI.X R11, R0, c[0x0][0x1cc], R3, 0x1, P1 ;  /* 0x00007300000b0a11 */ /* 0x000fe200008f0c03 */
[----:B------:R-:W-:Y:S01]  /*1a40*/  @P5 IMAD R0, R248, 0x30, RZ ;  /* 0x00000030f8005824 */ /* 0x000fe200078e02ff */
[----:B------:R2:W-:Y:S01]  /*1a50*/  @P2 LDGSTS.E.BYPASS.LTC128B.128 [R241+0x4100], [R12.64], !P6 ;  /* 0x041000000cf12fae */ /* 0x0005e2000f101d4a */
[C---:B------:R-:W-:Y:S02]  /*1a60*/  ISETP.GE.AND P2, PT, R44.reuse, 0x51, PT ;  /* 0x000000512c00780c */ /* 0x040fe40003f46270 */
[----:B------:R-:W-:Y:S01]  /*1a70*/  ISETP.GE.AND P1, PT, R44, 0x61, PT ;  /* 0x000000612c00780c */ /* 0x000fe20003f26270 */
[----:B------:R3:W-:-:S12]  /*1a80*/  @P0 LDGSTS.E.BYPASS.LTC128B.128 [R241+0x4900], [R10.64], !P6 ;  /* 0x049000000af10fae */ /* 0x0007d8000f101d4a */
[----:B------:R-:W-:Y:S02]  /*1a90*/  @P1 IMAD R5, R248, 0x60, RZ ;  /* 0x00000060f8051824 */ /* 0x000fe400078e02ff */
[----:B-1----:R-:W-:-:S04]  /*1aa0*/  @P5 IMAD.WIDE.U32 R8, R118, 0x30, R6 ;  /* 0x0000003076085825 */ /* 0x002fc800078e0006 */
[----:B------:R-:W-:Y:S01]  /*1ab0*/  @P5 IMAD.IADD R0, R9, 0x1, R0 ;  /* 0x0000000109005824 */ /* 0x000fe200078e0200 */
[----:B------:R-:W-:-:S04]  /*1ac0*/  @P5 LEA R14, P0, R8, c[0x0][0x1c8], 0x1 ;  /* 0x00007200080e5a11 */ /* 0x000fc800078008ff */
[----:B------:R-:W-:Y:S01]  /*1ad0*/  @P5 LEA.HI.X R15, R8, c[0x0][0x1cc], R0, 0x1, P0 ;  /* 0x00007300080f5a11 */ /* 0x000fe200000f0c00 */
[----:B---3--:R-:W-:Y:S01]  /*1ae0*/  @P2 IMAD R10, R248, 0x50, RZ ;  /* 0x00000050f80a2824 */ /* 0x008fe200078e02ff */
[C---:B------:R-:W-:Y:S01]  /*1af0*/  @P3 LEA R0, P0, R118.reuse, R6, 0x6 ;  /* 0x0000000676003211 */ /* 0x040fe200078030ff */
[C---:B------:R-:W-:Y:S02]  /*1b00*/  @P2 IMAD.WIDE.U32 R8, R118.reuse, 0x50, R6 ;  /* 0x0000005076082825 */ /* 0x040fe400078e0006 */
[----:B------:R1:W-:Y:S01]  /*1b10*/  @P5 LDGSTS.E.BYPASS.LTC128B.128 [R241+0x5100], [R14.64], !P6 ;  /* 0x051000000ef15fae */ /* 0x0003e2000f101d4a */
[C---:B------:R-:W-:Y:S01]  /*1b20*/  @P3 LEA.HI.X R3, R118.reuse, R7, R248, 0x6, P0 ;  /* 0x0000000776033211 */ /* 0x040fe200000f34f8 */
[----:B------:R-:W-:Y:S01]  /*1b30*/  @P1 IMAD.WIDE.U32 R6, R118, 0x60, R6 ;  /* 0x0000006076061825 */ /* 0x000fe200078e0006 */
[----:B--2---:R-:W-:-:S04]  /*1b40*/  @P3 LEA R12, P0, R0, c[0x0][0x1c8], 0x1 ;  /* 0x00007200000c3a11 */ /* 0x004fc800078008ff */
[----:B------:R-:W-:Y:S01]  /*1b50*/  @P3 LEA.HI.X R13, R0, c[0x0][0x1cc], R3, 0x1, P0 ;  /* 0x00007300000d3a11 */ /* 0x000fe200000f0c03 */
[----:B------:R-:W-:Y:S01]  /*1b60*/  @P2 IMAD.IADD R0, R9, 0x1, R10 ;  /* 0x0000000109002824 */ /* 0x000fe200078e020a */
[----:B------:R-:W-:Y:S02]  /*1b70*/  @P2 LEA R10, P0, R8, c[0x0][0x1c8], 0x1 ;  /* 0x00007200080a2a11 */ /* 0x000fe400078008ff */
[----:B------:R-:W-:Y:S01]  /*1b80*/  LEA.HI R3, R24, R16, RZ, 0x1 ;  /* 0x0000001018037211 */ /* 0x000fe200078f08ff */
[----:B------:R1:W-:Y:S01]  /*1b90*/  @P3 LDGSTS.E.BYPASS.LTC128B.128 [R241+0x5900], [R12.64], !P6 ;  /* 0x059000000cf13fae */ /* 0x0003e2000f101d4a */
[----:B------:R-:W-:Y:S01]  /*1ba0*/  @P2 LEA.HI.X R11, R8, c[0x0][0x1cc], R0, 0x1, P0 ;  /* 0x00007300080b2a11 */ /* 0x000fe200000f0c00 */
[----:B------:R-:W-:Y:S01]  /*1bb0*/  @P1 IMAD.IADD R0, R7, 0x1, R5 ;  /* 0x0000000107001824 */ /* 0x000fe200078e0205 */
[----:B------:R-:W-:Y:S01]  /*1bc0*/  @P1 LEA R8, P0, R6, c[0x0][0x1c8], 0x1 ;  /* 0x0000720006081a11 */ /* 0x000fe200078008ff */
[----:B------:R-:W-:Y:S01]  /*1bd0*/  IMAD.SHL.U32 R5, R22, 0x40, RZ ;  /* 0x0000004016057824 */ /* 0x000fe200078e00ff */
[----:B------:R-:W-:Y:S01]  /*1be0*/  LOP3.LUT R3, R3, 0xfffffffe, RZ, 0xc0, !PT ;  /* 0xfffffffe03037812 */ /* 0x000fe200078ec0ff */
[----:B------:R2:W-:Y:S01]  /*1bf0*/  @P2 LDGSTS.E.BYPASS.LTC128B.128 [R241+0x6100], [R10.64], !P6 ;  /* 0x061000000af12fae */ /* 0x0005e2000f101d4a */
[----:B------:R-:W-:Y:S01]  /*1c00*/  @P1 LEA.HI.X R9, R6, c[0x0][0x1cc], R0, 0x1, P0 ;  /* 0x0000730006091a11 */ /* 0x000fe200000f0c00 */
[----:B------:R-:W-:Y:S01]  /*1c10*/  IMAD.SHL.U32 R0, R45, 0x40, RZ ;  /* 0x000000402d007824 */ /* 0x000fe200078e00ff */
[----:B------:R-:W-:Y:S01]  /*1c20*/  LOP3.LUT R116, R5, 0xfffffe00, RZ, 0xc0, !PT ;  /* 0xfffffe0005747812 */ /* 0x000fe200078ec0ff */
[----:B------:R-:W-:Y:S01]  /*1c30*/  IMAD.IADD R16, R16, 0x1, -R3 ;  /* 0x0000000110107824 */ /* 0x000fe200078e0a03 */
[----:B------:R-:W-:Y:S01]  /*1c40*/  LOP3.LUT P0, RZ, R45, 0x2, RZ, 0xc0, !PT ;  /* 0x000000022dff7812 */ /* 0x000fe2000780c0ff */
[----:B------:R2:W-:Y:S01]  /*1c50*/  @P1 LDGSTS.E.BYPASS.LTC128B.128 [R241+0x6900], [R8.64], !P6 ;  /* 0x0690000008f11fae */ /* 0x0005e2000f101d4a */
[----:B------:R-:W-:Y:S01]  /*1c60*/  IMAD.SHL.U32 R3, R19, 0x40, RZ ;  /* 0x0000004013037824 */ /* 0x000fe200078e00ff */
[----:B------:R-:W-:Y:S01]  /*1c70*/  LOP3.LUT R0, R0, 0x1c0, RZ, 0xc0, !PT ;  /* 0x000001c000007812 */ /* 0x000fe200078ec0ff */
[----:B------:R-:W-:Y:S01]  /*1c80*/  IMAD.SHL.U32 R7, R17, 0x8, RZ ;  /* 0x0000000811077824 */ /* 0x000fe200078e00ff */
[----:B------:R-:W0:Y:S01]  /*1c90*/  LDGDEPBAR ;  /* 0x00000000000079af */ /* 0x000e220000000000 */
[----:B------:R-:W-:Y:S01]  /*1ca0*/  IMAD.SHL.U32 R6, R16, 0x8, RZ ;  /* 0x0000000810067824 */ /* 0x000fe200078e00ff */
[----:B------:R-:W-:-:S02]  /*1cb0*/  LOP3.LUT R3, R3, 0x1c0, RZ, 0xc0, !PT ;  /* 0x000001c003037812 */ /* 0x000fc400078ec0ff */
[----:B------:R-:W-:Y:S02]  /*1cc0*/  LOP3.LUT R7, R0, 0x8, R7, 0xf8, !PT ;  /* 0x0000000800077812 */ /* 0x000fe400078ef807 */
[----:B------:R-:W-:Y:S02]  /*1cd0*/  LOP3.LUT R5, R3, 0x8, R6, 0xf8, !PT ;  /* 0x0000000803057812 */ /* 0x000fe400078ef806 */
[----:B------:R-:W-:Y:S02]  /*1ce0*/  SHF.R.U32.HI R0, RZ, 0x3, R0 ;  /* 0x00000003ff007819 */ /* 0x000fe40000011600 */
[----:B------:R-:W-:Y:S02]  /*1cf0*/  SHF.R.U32.HI R3, RZ, 0x3, R3 ;  /* 0x00000003ff037819 */ /* 0x000fe40000011603 */
[----:B------:R-:W-:Y:S01]  /*1d00*/  LOP3.LUT R0, R7, R0, RZ, 0x3c, !PT ;  /* 0x0000000007007212 */ /* 0x000fe200078e3cff */
[----:B------:R-:W-:Y:S01]  /*1d10*/  IMAD.WIDE.U32 R6, R23, c[0x0][0x208], RZ ;  /* 0x0000820017067a25 */ /* 0x000fe200078e00ff */
[----:B------:R-:W-:-:S02]  /*1d20*/  LOP3.LUT R5, R5, R3, RZ, 0x3c, !PT ;  /* 0x0000000305057212 */ /* 0x000fc400078e3cff */
[----:B------:R-:W-:Y:S01]  /*1d30*/  ISETP.GE.AND P2, PT, R20, c[0x0][0x1d4], PT ;  /* 0x0000750014007a0c */ /* 0x000fe20003f46270 */
[----:B------:R-:W-:Y:S02]  /*1d40*/  IMAD R3, R244, 0x400, R116 ;  /* 0x00000400f4037824 */ /* 0x000fe400078e0274 */
[----:B------:R-:W-:Y:S01]  /*1d50*/  IMAD R0, R16, 0x200, R0 ;  /* 0x0000020010007824 */ /* 0x000fe200078e0200 */
[----:B------:R-:W-:Y:S01]  /*1d60*/  ISETP.LT.OR P5, PT, R44, 0x1, P2 ;  /* 0x000000012c00780c */ /* 0x000fe200017a1670 */
[----:B------:R-:W-:Y:S02]  /*1d70*/  IMAD.IADD R3, R5, 0x1, R3 ;  /* 0x0000000105037824 */ /* 0x000fe400078e0203 */
[----:B------:R-:W-:Y:S01]  /*1d80*/  IMAD.SHL.U32 R119, R0, 0x2, RZ ;  /* 0x0000000200777824 */ /* 0x000fe200078e00ff */
[----:B------:R-:W-:-:S04]  /*1d90*/  DEPBAR.LE SB0, 0x1 ;  /* 0x000080400000791a */ /* 0x000fc80000000000 */
[----:B------:R-:W-:-:S04]  /*1da0*/  DEPBAR.LE SB0, 0x0 ;  /* 0x000080000000791a */ /* 0x000fc80000000000 */
[----:B------:R-:W-:Y:S01]  /*1db0*/  BAR.SYNC.DEFER_BLOCKING 0x0 ;  /* 0x0000000000007b1d */ /* 0x000fe20000010000 */
[----:B------:R-:W-:Y:S01]  /*1dc0*/  IMAD.SHL.U32 R230, R3, 0x2, RZ ;  /* 0x0000000203e67824 */ /* 0x000fe200078e00ff */
[C---:B------:R-:W-:Y:S01]  /*1dd0*/  IADD3 R0, R119.reuse, 0x3900, RZ ;  /* 0x0000390077007810 */ /* 0x040fe20007ffe0ff */
[----:B------:R-:W-:Y:S01]  /*1de0*/  IMAD.MOV.U32 R3, RZ, RZ, R46 ;  /* 0x000000ffff037224 */ /* 0x000fe200078e002e */
[----:B------:R-:W-:Y:S01]  /*1df0*/  IADD3 R234, R119, 0x3920, RZ ;  /* 0x0000392077ea7810 */ /* 0x000fe20007ffe0ff */
[--C-:B------:R-:W-:Y:S01]  /*1e00*/  IMAD R233, R2, 0x2, R230.reuse ;  /* 0x0000000202e97824 */ /* 0x100fe200078e02e6 */
[----:B------:R-:W-:Y:S01]  /*1e10*/  @P0 IADD3 R234, R0, -0x20, RZ ;  /* 0xffffffe000ea0810 */ /* 0x000fe20007ffe0ff */
[----:B------:R-:W-:Y:S02]  /*1e20*/  IMAD R0, R21, c[0x0][0x208], RZ ;  /* 0x0000820015007a24 */ /* 0x000fe400078e02ff */
[----:B------:R-:W-:Y:S01]  /*1e30*/  IMAD R231, R4, 0x2, R230 ;  /* 0x0000000204e77824 */ /* 0x000fe200078e02e6 */
[C---:B------:R-:W-:Y:S01]  /*1e40*/  IADD3 R240, R234.reuse, 0x800, RZ ;  /* 0x00000800eaf07810 */ /* 0x040fe20007ffe0ff */
[----:B------:R-:W-:Y:S01]  /*1e50*/  IMAD R0, R23, c[0x0][0x20c], R0 ;  /* 0x0000830017007a24 */ /* 0x000fe200078e0200 */
[----:B------:R-:W-:Y:S01]  /*1e60*/  IADD3 R235, R234, 0x3000, RZ ;  /* 0x00003000eaeb7810 */ /* 0x000fe20007ffe0ff */
[----:B------:R-:W-:-:S02]  /*1e70*/  IMAD R232, R2, 0x2, R231 ;  /* 0x0000000202e87824 */ /* 0x000fc400078e02e7 */
[----:B------:R-:W-:Y:S02]  /*1e80*/  IMAD.IADD R0, R7, 0x1, R0 ;  /* 0x0000000107007824 */ /* 0x000fe400078e0200 */
[----:B------:R-:W-:-:S04]  /*1e90*/  IMAD.WIDE.U32 R6, R6, 0x70, R100 ;  /* 0x0000007006067825 */ /* 0x000fc800078e0064 */
[----:B------:R-:W-:Y:S01]  /*1ea0*/  IMAD R0, R0, 0x70, RZ ;  /* 0x0000007000007824 */ /* 0x000fe200078e02ff */
[----:B--2---:R-:W-:Y:S03]  /*1eb0*/  LDSM.16.M88.4 R8, [R230+0x9100] ;  /* 0x00910000e608783b */ /* 0x004fe60000000200 */
[----:B------:R-:W-:Y:S01]  /*1ec0*/  IMAD.IADD R0, R7, 0x1, R0 ;  /* 0x0000000107007824 */ /* 0x000fe200078e0200 */
[----:B------:R-:W2:Y:S04]  /*1ed0*/  LDSM.16.M88.4 R24, [R119+0x4100] ;  /* 0x004100007718783b */ /* 0x000ea80000000200 */
[----:B-1----:R-:W1:Y:S04]  /*1ee0*/  LDSM.16.M88.4 R12, [R230+0x7100] ;  /* 0x00710000e60c783b */ /* 0x002e680000000200 */
[----:B------:R-:W3:Y:S04]  /*1ef0*/  LDSM.16.M88.4 R28, [R119+0x3900] ;  /* 0x00390000771c783b */ /* 0x000ee80000000200 */
[----:B------:R-:W4:Y:S04]  /*1f00*/  LDSM.16.M88.4 R16, [R119+0x4900] ;  /* 0x004900007710783b */ /* 0x000f280000000200 */
[----:B------:R-:W5:Y:S04]  /*1f10*/  LDSM.16.M88.4 R32, [R119+0x5100] ;  /* 0x005100007720783b */ /* 0x000f680000000200 */
[----:B------:R-:W4:Y:S04]  /*1f20*/  LDSM.16.M88.4 R36, [R119+0x5900] ;  /* 0x005900007724783b */ /* 0x000f280000000200 */
[----:B------:R-:W4:Y:S04]  /*1f30*/  LDSM.16.M88.4 R48, [R119+0x6100] ;  /* 0x006100007730783b */ /* 0x000f280000000200 */
[----:B------:R-:W4:Y:S04]  /*1f40*/  LDSM.16.M88.4 R40, [R119+0x6900] ;  /* 0x006900007728783b */ /* 0x000f280000000200 */
[----:B------:R-:W-:Y:S04]  /*1f50*/  LDSM.16.M88.4 R60, [R234] ;  /* 0x00000000ea3c783b */ /* 0x000fe80000000200 */
[----:B------:R-:W-:Y:S01]  /*1f60*/  LDSM.16.M88.4 R56, [R234+0x800] ;  /* 0x00080000ea38783b */ /* 0x000fe20000000200 */
[-C--:B--2---:R-:W-:Y:S03]  /*1f70*/  HMMA.16816.F32.BF16 R68, R8, R24.reuse, RZ ;  /* 0x000000180844723c */ /* 0x084fe600000418ff */
[----:B------:R-:W-:Y:S05]  /*1f80*/  LDSM.16.M88.4 R52, [R234+0x1000] ;  /* 0x00100000ea34783b */ /* 0x000fea0000000200 */
[C---:B-1----:R-:W-:Y:S07]  /*1f90*/  HMMA.16816.F32.BF16 R156, R12.reuse, R24, RZ ;  /* 0x000000180c9c723c */ /* 0x042fee00000418ff */
[----:B------:R-:W-:Y:S01]  /*1fa0*/  LEA R24, P1, R6, c[0x0][0x1f8], 0x1 ;  /* 0x00007e0006187a11 */ /* 0x000fe200078208ff */
[----:B---3--:R-:W-:Y:S03]  /*1fb0*/  HMMA.16816.F32.BF16 R184, R12, R28, RZ ;  /* 0x0000001c0cb8723c */ /* 0x008fe600000418ff */
[----:B------:R-:W-:-:S02]  /*1fc0*/  IADD3 R22, P0, R24, UR9, RZ ;  /* 0x0000000918167c10 */ /* 0x000fc4000ff1e0ff */
[----:B------:R-:W-:Y:S01]  /*1fd0*/  LEA.HI.X R25, R6, c[0x0][0x1fc], R0, 0x1, P1 ;  /* 0x00007f0006197a11 */ /* 0x000fe200008f0c00 */
[----:B------:R-:W-:Y:S02]  /*1fe0*/  IMAD.MOV.U32 R0, RZ, RZ, 0x40 ;  /* 0x00000040ff007424 */ /* 0x000fe400078e00ff */
[----:B------:R-:W-:Y:S01]  /*1ff0*/  HMMA.16816.F32.BF16 R180, R12, R30, RZ ;  /* 0x0000001e0cb4723c */ /* 0x000fe200000418ff */
[----:B------:R-:W-:-:S07]  /*2000*/  IADD3.X R23, R25, UR8, RZ, P0, !PT ;  /* 0x0000000819177c10 */ /* 0x000fce00087fe4ff */
[C---:B------:R-:W-:Y:S08]  /*2010*/  HMMA.16816.F32.BF16 R176, R12.reuse, R26, RZ ;  /* 0x0000001a0cb0723c */ /* 0x040ff000000418ff */
[C---:B----4-:R-:W-:Y:S08]  /*2020*/  HMMA.16816.F32.BF16 R148, R12.reuse, R16, RZ ;  /* 0x000000100c94723c */ /* 0x050ff000000418ff */
[C---:B------:R-:W-:Y:S08]  /*2030*/  HMMA.16816.F32.BF16 R172, R12.reuse, R18, RZ ;  /* 0x000000120cac723c */ /* 0x040ff000000418ff */
[C---:B-----5:R-:W-:Y:S08]  /*2040*/  HMMA.16816.F32.BF16 R144, R12.reuse, R32, RZ ;  /* 0x000000200c90723c */ /* 0x060ff000000418ff */
[C---:B------:R-:W-:Y:S08]  /*2050*/  HMMA.16816.F32.BF16 R168, R12.reuse, R34, RZ ;  /* 0x000000220ca8723c */ /* 0x040ff000000418ff */
[C---:B------:R-:W-:Y:S08]  /*2060*/  HMMA.16816.F32.BF16 R140, R12.reuse, R36, RZ ;  /* 0x000000240c8c723c */ /* 0x040ff000000418ff */
[C---:B------:R-:W-:Y:S08]  /*2070*/  HMMA.16816.F32.BF16 R160, R12.reuse, R38, RZ ;  /* 0x000000260ca0723c */ /* 0x040ff000000418ff */
[C---:B------:R-:W-:Y:S08]  /*2080*/  HMMA.16816.F32.BF16 R132, R12.reuse, R48, RZ ;  /* 0x000000300c84723c */ /* 0x040ff000000418ff */
[C---:B------:R-:W-:Y:S08]  /*2090*/  HMMA.16816.F32.BF16 R152, R12.reuse, R50, RZ ;  /* 0x000000320c98723c */ /* 0x040ff000000418ff */
[C---:B------:R-:W-:Y:S08]  /*20a0*/  HMMA.16816.F32.BF16 R128, R12.reuse, R40, RZ ;  /* 0x000000280c80723c */ /* 0x040ff000000418ff */
[----:B------:R-:W-:Y:S07]  /*20b0*/  HMMA.16816.F32.BF16 R136, R12, R42, RZ ;  /* 0x0000002a0c88723c */ /* 0x000fee00000418ff */
[----:B------:R-:W-:Y:S01]  /*20c0*/  IADD3 R14, P1, R22, UR9, RZ ;  /* 0x00000009160e7c10 */ /* 0x000fe2000ff3e0ff */
[----:B------:R-:W-:Y:S03]  /*20d0*/  HMMA.16816.F32.BF16 R72, R8, R16, RZ ;  /* 0x000000100848723c */ /* 0x000fe600000418ff */
[----:B------:R-:W-:-:S02]  /*20e0*/  IADD3 R12, P0, R14, UR9, RZ ;  /* 0x000000090e0c7c10 */ /* 0x000fc4000ff1e0ff */
[----:B------:R-:W-:Y:S02]  /*20f0*/  IADD3.X R15, R23, UR8, RZ, P1, !PT ;  /* 0x00000008170f7c10 */ /* 0x000fe40008ffe4ff */
[----:B------:R-:W-:Y:S01]  /*2100*/  IADD3 R6, P3, R12, UR9, RZ ;  /* 0x000000090c067c10 */ /* 0x000fe2000ff7e0ff */
[C---:B------:R-:W-:Y:S01]  /*2110*/  HMMA.16816.F32.BF16 R80, R8.reuse, R36, RZ ;  /* 0x000000240850723c */ /* 0x040fe200000418ff */
[----:B------:R-:W-:Y:S02]  /*2120*/  IADD3.X R13, R15, UR8, RZ, P0, !PT ;  /* 0x000000080f0d7c10 */ /* 0x000fe400087fe4ff */
[----:B------:R-:W-:Y:S02]  /*2130*/  ISETP.LT.OR P1, PT, R44, 0x11, P2 ;  /* 0x000000112c00780c */ /* 0x000fe40001721670 */
[----:B------:R-:W-:Y:S02]  /*2140*/  IADD3.X R7, R13, UR8, RZ, P3, !PT ;  /* 0x000000080d077c10 */ /* 0x000fe40009ffe4ff */
[----:B------:R-:W-:Y:S01]  /*2150*/  IADD3 R20, P0, R6, UR9, RZ ;  /* 0x0000000906147c10 */ /* 0x000fe2000ff1e0ff */
[----:B------:R-:W-:Y:S01]  /*2160*/  HMMA.16816.F32.BF16 R112, R8, R18, RZ ;  /* 0x000000120870723c */ /* 0x000fe200000418ff */
[----:B------:R-:W1:Y:S01]  /*2170*/  LDSM.16.M88.4 R16, [R233+0x9100] ;  /* 0x00910000e910783b */ /* 0x000e620000000200 */
[----:B------:R-:W-:-:S02]  /*2180*/  ISETP.LT.OR P3, PT, R44, 0x21, P2 ;  /* 0x000000212c00780c */ /* 0x000fc40001761670 */
[----:B------:R-:W-:Y:S02]  /*2190*/  IADD3.X R21, R7, UR8, RZ, P0, !PT ;  /* 0x0000000807157c10 */ /* 0x000fe400087fe4ff */
[C---:B------:R-:W-:Y:S02]  /*21a0*/  ISETP.LT.OR P0, PT, R44.reuse, 0x31, P2 ;  /* 0x000000312c00780c */ /* 0x040fe40001701670 */
[C---:B------:R-:W-:Y:S01]  /*21b0*/  HMMA.16816.F32.BF16 R164, R8.reuse, R38, RZ ;  /* 0x0000002608a4723c */ /* 0x040fe200000418ff */
[----:B------:R-:W2:Y:S07]  /*21c0*/  LDSM.16.M88.4 R36, [R234+0x2000] ;  /* 0x00200000ea24783b */ /* 0x000eae0000000200 */
[C---:B------:R-:W-:Y:S08]  /*21d0*/  HMMA.16816.F32.BF16 R88, R8.reuse, R48, RZ ;  /* 0x000000300858723c */ /* 0x040ff000000418ff */
[C---:B------:R-:W-:Y:S01]  /*21e0*/  HMMA.16816.F32.BF16 R192, R8.reuse, R50, RZ ;  /* 0x0000003208c0723c */ /* 0x040fe200000418ff */
[----:B------:R-:W3:Y:S07]  /*21f0*/  LDSM.16.M88.4 R48, [R234+0x1800] ;  /* 0x00180000ea30783b */ /* 0x000eee0000000200 */
[C---:B------:R-:W-:Y:S08]  /*2200*/  HMMA.16816.F32.BF16 R64, R8.reuse, R28, RZ ;  /* 0x0000001c0840723c */ /* 0x040ff000000418ff */
[C---:B------:R-:W-:Y:S08]  /*2210*/  HMMA.16816.F32.BF16 R76, R8.reuse, R32, RZ ;  /* 0x00000020084c723c */ /* 0x040ff000000418ff */
[C---:B------:R-:W-:Y:S01]  /*2220*/  HMMA.16816.F32.BF16 R96, R8.reuse, R30, RZ ;  /* 0x0000001e0860723c */ /* 0x040fe200000418ff */
[----:B------:R-:W-:Y:S07]  /*2230*/  LDSM.16.M88.4 R28, [R234+0x3000] ;  /* 0x00300000ea1c783b */ /* 0x000fee0000000200 */
[C---:B------:R-:W-:Y:S01]  /*2240*/  HMMA.16816.F32.BF16 R124, R8.reuse, R34, RZ ;  /* 0x00000022087c723c */ /* 0x040fe200000418ff */
[----:B------:R-:W4:Y:S07]  /*2250*/  LDSM.16.M88.4 R32, [R234+0x2800] ;  /* 0x00280000ea20783b */ /* 0x000f2e0000000200 */
[C---:B------:R-:W-:Y:S08]  /*2260*/  HMMA.16816.F32.BF16 R92, R8.reuse, R40, RZ ;  /* 0x00000028085c723c */ /* 0x040ff000000418ff */
[C---:B------:R-:W-:Y:S08]  /*2270*/  HMMA.16816.F32.BF16 R84, R8.reuse, R26, RZ ;  /* 0x0000001a0854723c */ /* 0x040ff000000418ff */
[----:B------:R-:W-:Y:S01]  /*2280*/  HMMA.16816.F32.BF16 R188, R8, R42, RZ ;  /* 0x0000002a08bc723c */ /* 0x000fe200000418ff */
[----:B------:R-:W5:Y:S04]  /*2290*/  LDSM.16.M88.4 R8, [R233+0x7100] ;  /* 0x00710000e908783b */ /* 0x000f680000000200 */
[----:B------:R-:W-:Y:S01]  /*22a0*/  @!PT LDS RZ, [RZ] ;  /* 0x00000000fffff984 */ /* 0x000fe20000000800 */
[----:B------:R-:W-:Y:S01]  /*22b0*/  @!PT LDS RZ, [RZ] ;  /* 0x00000000fffff984 */ /* 0x000fe20000000800 */
[----:B------:R-:W-:Y:S01]  /*22c0*/  @!PT LDS RZ, [RZ] ;  /* 0x00000000fffff984 */ /* 0x000fe20000000800 */
[----:B------:R3:W-:Y:S01]  /*22d0*/  LDGSTS.E.BYPASS.LTC128B.128 [R241+0x100], [R24.64], !P5 ;  /* 0x0010000018f17fae */ /* 0x0007e2000e901d4a */
[----:B------:R-:W-:-:S02]  /*22e0*/  ISETP.LT.OR P5, PT, R44, 0x41, P2 ;  /* 0x000000412c00780c */ /* 0x000fc400017a1670 */
[----:B-1----:R-:W-:Y:S01]  /*22f0*/  HMMA.16816.F32.BF16 R120, R16, R60, R64 ;  /* 0x0000003c1078723c */ /* 0x002fe20000041840 */
[----:B------:R1:W-:Y:S01]  /*2300*/  LDGSTS.E.BYPASS.LTC128B.128 [R241+0x900], [R22.64], !P1 ;  /* 0x0090000016f17fae */ /* 0x0003e2000c901d4a */
[----:B------:R-:W-:-:S03]  /*2310*/  LOP3.LUT P1, RZ, R45, 0x4, RZ, 0xc0, !PT ;  /* 0x000000042dff7812 */ /* 0x000fc6000782c0ff */
[----:B------:R1:W-:Y:S01]  /*2320*/  LDGSTS.E.BYPASS.LTC128B.128 [R241+0x1100], [R14.64], !P3 ;  /* 0x011000000ef17fae */ /* 0x0003e2000d901d4a */
[C---:B------:R-:W-:Y:S02]  /*2330*/  ISETP.LT.OR P3, PT, R44.reuse, 0x51, P2 ;  /* 0x000000512c00780c */ /* 0x040fe40001761670 */
[----:B------:R-:W-:Y:S01]  /*2340*/  ISETP.LT.OR P2, PT, R44, 0x61, P2 ;  /* 0x000000612c00780c */ /* 0x000fe20001741670 */
[----:B------:R1:W-:Y:S01]  /*2350*/  LDGSTS.E.BYPASS.LTC128B.128 [R241+0x1900], [R12.64], !P0 ;  /* 0x019000000cf17fae */ /* 0x0003e2000c101d4a */
[----:B------:R-:W-:Y:S01]  /*2360*/  SEL R0, R0, 0xffffffc0, !P1 ;  /* 0xffffffc000007807 */ /* 0x000fe20004800000 */
[----:B--2---:R-:W-:Y:S02]  /*2370*/  HMMA.16816.F32.BF16 R40, R16, R36, R80 ;  /* 0x000000241028723c */ /* 0x004fe40000041850 */
[----:B------:R2:W-:Y:S02]  /*2380*/  LDGSTS.E.BYPASS.LTC128B.128 [R241+0x2100], [R6.64], !P5 ;  /* 0x0210000006f17fae */ /* 0x0005e4000e901d4a */
[----:B------:R-:W-:-:S02]  /*2390*/  IMAD.IADD R229, R119, 0x1, R0 ;  /* 0x0000000177e57824 */ /* 0x000fc400078e0200 */
[----:B------:R-:W-:Y:S01]  /*23a0*/  IMAD.IADD R228, R0, 0x1, R234 ;  /* 0x0000000100e47824 */ /* 0x000fe200078e02ea */
[----:B------:R-:W-:Y:S01]  /*23b0*/  LOP3.LUT R0, R5, R116, RZ, 0xfc, !PT ;  /* 0x0000007405007212 */ /* 0x000fe200078efcff */
[----:B------:R2:W-:Y:S01]  /*23c0*/  LDGSTS.E.BYPASS.LTC128B.128 [R241+0x2900], [R20.64], !P3 ;  /* 0x0290000014f17fae */ /* 0x0005e2000d901d4a */
[C---:B------:R-:W-:Y:S08]  /*23d0*/  HMMA.16816.F32.BF16 R108, R16.reuse, R56, R68 ;  /* 0x00000038106c723c */ /* 0x040ff00000041844 */
[----:B------:R-:W-:Y:S01]  /*23e0*/  HMMA.16816.F32.BF16 R104, R16, R52, R72 ;  /* 0x000000341068723c */ /* 0x000fe20000041848 */
[----:B-1----:R-:W-:-:S07]  /*23f0*/  IADD3 R12, P0, R20, UR9, RZ ;  /* 0x00000009140c7c10 */ /* 0x002fce000ff1e0ff */
[----:B---3--:R-:W-:Y:S01]  /*2400*/  HMMA.16816.F32.BF16 R24, R16, R62, R96 ;  /* 0x0000003e1018723c */ /* 0x008fe20000041860 */
[----:B------:R-:W-:Y:S02]  /*2410*/  IADD3.X R13, R21, UR8, RZ, P0, !PT ;  /* 0x00000008150d7c10 */ /* 0x000fe400087fe4ff */
[----:B------:R-:W-:-:S03]  /*2420*/  ISETP.GE.AND P0, PT, R3, 0x2, PT ;  /* 0x000000020300780c */ /* 0x000fc60003f06270 */
[----:B------:R1:W-:Y:S02]  /*2430*/  LDGSTS.E.BYPASS.LTC128B.128 [R241+0x3100], [R12.64], !P2 ;  /* 0x031000000cf17fae */ /* 0x0003e4000d101d4a */
[C---:B------:R-:W-:Y:S02]  /*2440*/  HMMA.16816.F32.BF16 R224, R16.reuse, R58, R84 ;  /* 0x0000003a10e0723c */ /* 0x040fe40000041854 */
[----:B--2---:R-:W-:Y:S04]  /*2450*/  LDSM.16.M88.4 R20, [R231+0x9100] ;  /* 0x00910000e714783b */ /* 0x004fe80000000200 */
[----:B------:R-:W-:Y:S02]  /*2460*/  LDSM.16.M88.4 R80, [R229+0x3900] ;  /* 0x00390000e550783b */ /* 0x000fe40000000200 */
[C---:B------:R-:W-:Y:S02]  /*2470*/  HMMA.16816.F32.BF16 R204, R16.reuse, R50, R124 ;  /* 0x0000003210cc723c */ /* 0x040fe4000004187c */
[----:B------:R-:W2:Y:S04]  /*2480*/  LDSM.16.M88.4 R64, [R229+0x5900] ;  /* 0x00590000e540783b */ /* 0x000ea80000000200 */
[----:B------:R-:W3:Y:S02]  /*2490*/  LDSM.16.M88.4 R72, [R229+0x4900] ;  /* 0x00490000e548783b */ /* 0x000ee40000000200 */
[C---:B------:R-:W-:Y:S02]  /*24a0*/  HMMA.16816.F32.BF16 R100, R16.reuse, R48, R76 ;  /* 0x000000301064723c */ /* 0x040fe4000004184c */
[----:B------:R-:W2:Y:S04]  /*24b0*/  LDSM.16.M88.4 R68, [R229+0x5100] ;  /* 0x00510000e544783b */ /* 0x000ea80000000200 */
[----:B------:R-:W2:Y:S02]  /*24c0*/  LDSM.16.M88.4 R84, [R229+0x6100] ;  /* 0x00610000e554783b */ /* 0x000ea40000000200 */
[C---:B----4-:R-:W-:Y:S02]  /*24d0*/  HMMA.16816.F32.BF16 R88, R16.reuse, R32, R88 ;  /* 0x000000201058723c */ /* 0x050fe40000041858 */
[----:B------:R-:W4:Y:S04]  /*24e0*/  LDSM.16.M88.4 R96, [R229+0x6900] ;  /* 0x00690000e560783b */ /* 0x000f280000000200 */
[----:B------:R-:W2:Y:S02]  /*24f0*/  LDSM.16.M88.4 R76, [R229+0x4100] ;  /* 0x00410000e54c783b */ /* 0x000ea40000000200 */
[C---:B------:R-:W-:Y:S02]  /*2500*/  HMMA.16816.F32.BF16 R92, R16.reuse, R28, R92 ;  /* 0x0000001c105c723c */ /* 0x040fe4000004185c */
[----:B------:R-:W-:Y:S04]  /*2510*/  LDSM.16.M88.4 R44, [R228+0x800] ;  /* 0x00080000e42c783b */ /* 0x000fe80000000200 */
[----:B-1----:R-:W-:Y:S02]  /*2520*/  LDSM.16.M88.4 R12, [R232+0x7100] ;  /* 0x00710000e80c783b */ /* 0x002fe40000000200 */
[C---:B------:R-:W-:Y:S02]  /*2530*/  HMMA.16816.F32.BF16 R220, R16.reuse, R54, R112 ;  /* 0x0000003610dc723c */ /* 0x040fe40000041870 */
[----:B------:R-:W0:Y:S06]  /*2540*/  LDGDEPBAR ;  /* 0x00000000000079af */ /* 0x000e2c0000000000 */
[C---:B------:R-:W-:Y:S08]  /*2550*/  HMMA.16816.F32.BF16 R124, R16.reuse, R38, R164 ;  /* 0x00000026107c723c */ /* 0x040ff000000418a4 */
[C---:B------:R-:W-:Y:S08]  /*2560*/  HMMA.16816.F32.BF16 R200, R16.reuse, R34, R192 ;  /* 0x0000002210c8723c */ /* 0x040ff000000418c0 */
[----:B------:R-:W-:Y:S01]  /*2570*/  HMMA.16816.F32.BF16 R188, R16, R30, R188 ;  /* 0x0000001e10bc723c */ /* 0x000fe200000418bc */
[----:B------:R-:W1:Y:S07]  /*2580*/  LDSM.16.M88.4 R16, [R231+0x7100] ;  /* 0x00710000e710783b */ /* 0x000e6e0000000200 */
[C---:B-----5:R-:W-:Y:S08]  /*2590*/  HMMA.16816.F32.BF16 R184, R8.reuse, R60, R184 ;  /* 0x0000003c08b8723c */ /* 0x060ff000000418b8 */
        /* <DEDUP_REMOVED lines=13> */
[C---:B------:R-:W-:Y:S01]  /*2670*/  HMMA.16816.F32.BF16 R180, R8.reuse, R34, R152 ;  /* 0x0000002208b4723c */ /* 0x040fe20000041898 */
[----:B------:R-:W-:Y:S07]  /*2680*/  LDSM.16.M88.4 R32, [R228+0x2000] ;  /* 0x00200000e420783b */ /* 0x000fee0000000200 */
[----:B------:R-:W-:Y:S01]  /*2690*/  HMMA.16816.F32.BF16 R172, R8, R30, R136 ;  /* 0x0000001e08ac723c */ /* 0x000fe20000041888 */
[----:B------:R-:W5:Y:S04]  /*26a0*/  LDSM.16.M88.4 R8, [R232+0x9100] ;  /* 0x00910000e808783b */ /* 0x000f680000000200 */
[----:B------:R-:W-:Y:S03]  /*26b0*/  LDSM.16.M88.4 R28, [R228+0x2800] ;  /* 0x00280000e41c783b */ /* 0x000fe60000000200 */
[C---:B--2---:R-:W-:Y:S01]  /*26c0*/  HMMA.16816.F32.BF16 R148, R20.reuse, R64, R40 ;  /* 0x000000401494723c */ /* 0x044fe20000041828 */
[----:B------:R-:W2:Y:S07]  /*26d0*/  LDSM.16.M88.4 R40, [R228+0x1000] ;  /* 0x00100000e428783b */ /* 0x000eae0000000200 */
[----:B------:R-:W-:Y:S01]  /*26e0*/  HMMA.16816.F32.BF16 R140, R20, R82, R24 ;  /* 0x00000052148c723c */ /* 0x000fe20000041818 */
[----:B------:R-:W1:Y:S01]  /*26f0*/  LDSM.16.M88.4 R24, [R228+0x3000] ;  /* 0x00300000e418783b */ /* 0x000e620000000200 */
[----:B------:R-:W-:-:S06]  /*2700*/  DEPBAR.LE SB0, 0x0 ;  /* 0x000080000000791a */ /* 0x000fcc0000000000 */
[C---:B---3--:R-:W-:Y:S08]  /*2710*/  HMMA.16816.F32.BF16 R160, R20.reuse, R72, R104 ;  /* 0x0000004814a0723c */ /* 0x048ff00000041868 */
[C---:B------:R-:W-:Y:S08]  /*2720*/  HMMA.16816.F32.BF16 R152, R20.reuse, R68, R100 ;  /* 0x000000441498723c */ /* 0x040ff00000041864 */
[C---:B------:R-:W-:Y:S08]  /*2730*/  HMMA.16816.F32.BF16 R144, R20.reuse, R84, R88 ;  /* 0x000000541490723c */ /* 0x040ff00000041858 */
[C---:B----4-:R-:W-:Y:S08]  /*2740*/  HMMA.16816.F32.BF16 R112, R20.reuse, R96, R92 ;  /* 0x000000601470723c */ /* 0x050ff0000004185c */
[C---:B------:R-:W-:Y:S08]  /*2750*/  HMMA.16816.F32.BF16 R168, R20.reuse, R80, R120 ;  /* 0x0000005014a8723c */ /* 0x040ff00000041878 */
[C---:B------:R-:W-:Y:S08]  /*2760*/  HMMA.16816.F32.BF16 R164, R20.reuse, R76, R108 ;  /* 0x0000004c14a4723c */ /* 0x040ff0000004186c */
[----:B------:R-:W-:Y:S08]  /*2770*/  HMMA.16816.F32.BF16 R136, R20, R78, R224 ;  /* 0x0000004e1488723c */ /* 0x000ff000000418e0 */
[C---:B-1----:R-:W-:Y:S08]  /*2780*/  HMMA.16816.F32.BF16 R104, R16.reuse, R80, R184 ;  /* 0x000000501068723c */ /* 0x042ff000000418b8 */
[C---:B------:R-:W-:Y:S08]  /*2790*/  HMMA.16816.F32.BF16 R100, R16.reuse, R82, R60 ;  /* 0x000000521064723c */ /* 0x040ff0000004183c */
[C---:B------:R-:W-:Y:S08]  /*27a0*/  HMMA.16816.F32.BF16 R92, R16.reuse, R76, R192 ;  /* 0x0000004c105c723c */ /* 0x040ff000000418c0 */
[----:B------:R-:W-:Y:S08]  /*27b0*/  HMMA.16816.F32.BF16 R88, R16, R78, R56 ;  /* 0x0000004e1058723c */ /* 0x000ff00000041838 */
        /* <DEDUP_REMOVED lines=19> */
[C---:B-----5:R-:W-:Y:S08]  /*28f0*/  HMMA.16816.F32.BF16 R168, R8.reuse, R48, R168 ;  /* 0x0000003008a8723c */ /* 0x060ff000000418a8 */
[C---:B------:R-:W-:Y:S08]  /*2900*/  HMMA.16816.F32.BF16 R140, R8.reuse, R50, R140 ;  /* 0x00000032088c723c */ /* 0x040ff0000004188c */
[C---:B------:R-:W-:Y:S08]  /*2910*/  HMMA.16816.F32.BF16 R164, R8.reuse, R44, R164 ;  /* 0x0000002c08a4723c */ /* 0x040ff000000418a4 */
[----:B------:R-:W-:Y:S08]  /*2920*/  HMMA.16816.F32.BF16 R136, R8, R46, R136 ;  /* 0x0000002e0888723c */ /* 0x000ff00000041888 */
        /* <DEDUP_REMOVED lines=25> */
[----:B------:R-:W-:Y:S06]  /*2ac0*/  @!UPT UIADD3 URZ, URZ, URZ, URZ ;  /* 0x0000003f3f3ff290 */ /* 0x000fec000fffe03f */
[----:B------:R-:W-:Y:S11]  /*2ad0*/  @!P0 BRA `(.L_x_601) ;  /* 0x0000021000008947 */ /* 0x000ff60003800000 */
[----:B------:R-:W2:Y:S01]  /*2ae0*/  LDL.64 R226, [R1+0x58] ;  /* 0x0000580001e27983 */ /* 0x000ea20000100a00 */
[----:B------:R-:W-:Y:S01]  /*2af0*/  IADD3 R3, R3, -0x2, RZ ;  /* 0xfffffffe03037810 */ /* 0x000fe20007ffe0ff */
[----:B------:R-:W-:-:S03]  /*2b00*/  IMAD.SHL.U32 R16, R118, 0x20, RZ ;  /* 0x0000002076107824 */ /* 0x000fc600078e00ff */
[----:B------:R-:W-:Y:S01]  /*2b10*/  SHF.R.S32.HI R6, RZ, 0x1f, R3 ;  /* 0x0000001fff067819 */ /* 0x000fe20000011403 */
[----:B------:R-:W-:Y:S02]  /*2b20*/  IMAD R5, R117, R3, RZ ;  /* 0x0000000375057224 */ /* 0x000fe400078e02ff */
[----:B--2---:R-:W-:-:S04]  /*2b30*/  IMAD.WIDE.U32 R8, R3, R250, R226 ;  /* 0x000000fa03087225 */ /* 0x004fc800078e00e2 */
        /* <DEDUP_REMOVED lines=27> */
.L_x_601:
[----:B------:R-:W-:Y:S01]  /*2cf0*/  FMUL.FTZ R3, R45, c[0x0][0x320] ;  /* 0x0000c8002d037a20 */ /* 0x000fe20000410000 */
[-C--:B---3--:R-:W-:Y:S01]  /*2d00*/  LEA.HI R6, R246, R247.reuse, RZ, 0x2 ;  /* 0x000000f7f6067211 */ /* 0x088fe200078f10ff */
[----:B------:R-:W-:Y:S01]  /*2d10*/  FMUL.FTZ R5, R121, c[0x0][0x320] ;  /* 0x0000c80079057a20 */ /* 0x000fe20000410000 */
[----:B------:R-:W-:Y:S01]  /*2d20*/  SHF.R.S32.HI R7, RZ, 0x1f, R244 ;  /* 0x0000001fff077819 */ /* 0x000fe200000114f4 */
[----:B------:R1:W-:Y:S01]  /*2d30*/  MUFU.TANH R177, R3 ;  /* 0x0000000300b17308 */ /* 0x0003e20000002400 */
[----:B------:R-:W-:Y:S01]  /*2d40*/  LOP3.LUT R6, R6, 0xfffffffc, RZ, 0xc0, !PT ;  /* 0xfffffffc06067812 */ /* 0x000fe200078ec0ff */
[----:B------:R-:W-:Y:S01]  /*2d50*/  FMUL.FTZ R8, R122, c[0x0][0x320] ;  /* 0x0000c8007a087a20 */ /* 0x000fe20000410000 */
[----:B------:R-:W-:Y:S01]  /*2d60*/  LEA.HI R7, R7, R244, RZ, 0x2 ;  /* 0x000000f407077211 */ /* 0x000fe200078f10ff */
[----:B------:R-:W-:Y:S01]  /*2d70*/  FMUL.FTZ R12, R123, c[0x0][0x320] ;  /* 0x0000c8007b0c7a20 */ /* 0x000fe20000410000 */
[----:B------:R-:W-:Y:S01]  /*2d80*/  IADD3 R6, -R6, R247, RZ ;  /* 0x000000f706067210 */ /* 0x000fe20007ffe1ff */
[----:B------:R-:W-:Y:S01]  /*2d90*/  STL [R1+0xa0], R241 ;  /* 0x0000a0f101007387 */ /* 0x000fe20000100800 */
[----:B------:R-:W-:Y:S01]  /*2da0*/  LOP3.LUT R9, R7, 0xffffffc, RZ, 0xc0, !PT ;  /* 0x0ffffffc07097812 */ /* 0x000fe200078ec0ff */
[----:B------:R-:W-:Y:S01]  /*2db0*/  MUFU.TANH R29, R5 ;  /* 0x00000005001d7308 */ /* 0x000fe20000002400 */
[----:B------:R-:W-:Y:S01]  /*2dc0*/  IMAD.MOV.U32 R214, RZ, RZ, R249 ;  /* 0x000000ffffd67224 */ /* 0x000fe200078e00f9 */
[----:B------:R-:W-:Y:S01]  /*2dd0*/  STL [R1+0x9c], R240 ;  /* 0x00009cf001007387 */ /* 0x000fe20000100800 */
[----:B------:R-:W-:-:S02]  /*2de0*/  IMAD.MOV.U32 R211, RZ, RZ, R252 ;  /* 0x000000ffffd37224 */ /* 0x000fc400078e00fc */
[----:B------:R-:W-:Y:S01]  /*2df0*/  IMAD.IADD R11, R244, 0x1, -R9 ;  /* 0x00000001f40b7824 */ /* 0x000fe200078e0a09 */
[----:B------:R-:W-:Y:S01]  /*2e00*/  STL [R1+0x98], R239 ;  /* 0x000098ef01007387 */ /* 0x000fe20000100800 */
[----:B------:R-:W-:Y:S02]  /*2e10*/  FMUL.FTZ R20, R110, c[0x0][0x320] ;  /* 0x0000c8006e147a20 */ /* 0x000fe40000410000 */
[----:B-1----:R-:W-:Y:S01]  /*2e20*/  FMUL.FTZ R3, R104, c[0x0][0x320] ;  /* 0x0000c80068037a20 */ /* 0x002fe20000410000 */
[----:B------:R-:W-:Y:S01]  /*2e30*/  STL [R1+0x94], R238 ;  /* 0x000094ee01007387 */ /* 0x000fe20000100800 */
[----:B------:R-:W-:Y:S02]  /*2e40*/  FMUL.FTZ R21, R111, c[0x0][0x320] ;  /* 0x0000c8006f157a20 */ /* 0x000fe40000410000 */
[----:B------:R1:W-:Y:S01]  /*2e50*/  MUFU.TANH R176, R3 ;  /* 0x0000000300b07308 */ /* 0x0003e20000002400 */
[----:B------:R-:W-:Y:S01]  /*2e60*/  STL [R1+0x90], R237 ;  /* 0x000090ed01007387 */ /* 0x000fe20000100800 */
[----:B------:R-:W-:-:S03]  /*2e70*/  IMAD.SHL.U32 R224, R0, 0x2, RZ ;  /* 0x0000000200e07824 */ /* 0x000fc600078e00ff */
[----:B------:R-:W-:Y:S01]  /*2e80*/  STL [R1+0x8c], R236 ;  /* 0x00008cec01007387 */ /* 0x000fe20000100800 */
[--C-:B------:R-:W-:Y:S02]  /*2e90*/  IMAD R225, R4, 0x2, R224.reuse ;  /* 0x0000000204e17824 */ /* 0x100fe400078e02e0 */
[C---:B------:R-:W-:Y:S01]  /*2ea0*/  IMAD R227, R2.reuse, 0x2, R224 ;  /* 0x0000000202e37824 */ /* 0x040fe200078e02e0 */
[----:B------:R-:W-:Y:S02]  /*2eb0*/  STL [R1+0x88], R235 ;  /* 0x000088eb01007387 */ /* 0x000fe40000100800 */
[----:B------:R-:W-:Y:S02]  /*2ec0*/  LEA R226, R2, R225, 0x1 ;  /* 0x000000e102e27211 */ /* 0x000fe400078e08ff */
[----:B------:R-:W-:Y:S01]  /*2ed0*/  STL [R1+0x84], R234 ;  /* 0x000084ea01007387 */ /* 0x000fe20000100800 */
[----:B-1----:R-:W-:-:S03]  /*2ee0*/  FMUL.FTZ R3, R105, c[0x0][0x320] ;  /* 0x0000c80069037a20 */ /* 0x002fc60000410000 */
[----:B------:R-:W-:Y:S01]  /*2ef0*/  STL [R1+0x80], R233 ;  /* 0x000080e901007387 */ /* 0x000fe20000100800 */
[----:B------:R1:W2:Y:S03]  /*2f00*/  MUFU.TANH R22, R3 ;  /* 0x0000000300167308 */ /* 0x0002a60000002400 */
[----:B------:R-:W-:Y:S04]  /*2f10*/  STL [R1+0x7c], R232 ;  /* 0x00007ce801007387 */ /* 0x000fe80000100800 */
[----:B------:R-:W-:Y:S04]  /*2f20*/  STL [R1+0x78], R231 ;  /* 0x000078e701007387 */ /* 0x000fe80000100800 */
[----:B------:R-:W-:Y:S04]  /*2f30*/  STL [R1+0x74], R230 ;  /* 0x000074e601007387 */ /* 0x000fe80000100800 */
[----:B------:R-:W-:Y:S01]  /*2f40*/  STL [R1+0x70], R229 ;  /* 0x000070e501007387 */ /* 0x000fe20000100800 */
[----:B-1----:R-:W-:-:S03]  /*2f50*/  FMUL.FTZ R3, R100, c[0x0][0x320] ;  /* 0x0000c80064037a20 */ /* 0x002fc60000410000 */
[----:B------:R-:W-:Y:S01]  /*2f60*/  STL [R1+0x6c], R228 ;  /* 0x00006ce401007387 */ /* 0x000fe20000100800 */
[----:B------:R1:W3:Y:S03]  /*2f70*/  MUFU.TANH R23, R3 ;  /* 0x0000000300177308 */ /* 0x0002e60000002400 */
[----:B------:R-:W-:Y:S04]  /*2f80*/  STL [R1+0x68], R119 ;  /* 0x0000687701007387 */ /* 0x000fe80000100800 */
[----:B------:R-:W-:Y:S04]  /*2f90*/  STL [R1+0xa4], R243 ;  /* 0x0000a4f301007387 */ /* 0x000fe80000100800 */
[----:B------:R-:W0:Y:S01]  /*2fa0*/  LDGDEPBAR ;  /* 0x00000000000079af */ /* 0x000e220000000000 */
[----:B-1----:R-:W-:-:S04]  /*2fb0*/  FMUL.FTZ R3, R101, c[0x0][0x320] ;  /* 0x0000c80065037a20 */ /* 0x002fc80000410000 */
[----:B------:R1:W4:Y:S02]  /*2fc0*/  MUFU.TANH R25, R3 ;  /* 0x0000000300197308 */ /* 0x0003240000002400 */
[----:B-1----:R-:W-:-:S06]  /*2fd0*/  FMUL.FTZ R3, R92, c[0x0][0x320] ;  /* 0x0000c8005c037a20 */ /* 0x002fcc0000410000 */
[----:B------:R1:W-:Y:S02]  /*2fe0*/  MUFU.TANH R173, R3 ;  /* 0x0000000300ad7308 */ /* 0x0003e40000002400 */
[----:B-1----:R-:W-:-:S06]  /*2ff0*/  FMUL.FTZ R3, R93, c[0x0][0x320] ;  /* 0x0000c8005d037a20 */ /* 0x002fcc0000410000 */
[----:B------:R1:W-:Y:S02]  /*3000*/  MUFU.TANH R118, R3 ;  /* 0x0000000300767308 */ /* 0x0003e40000002400 */
[----:B-1----:R-:W-:-:S06]  /*3010*/  FMUL.FTZ R3, R88, c[0x0][0x320] ;  /* 0x0000c80058037a20 */ /* 0x002fcc0000410000 */
[----:B------:R1:W1:Y:S02]  /*3020*/  MUFU.TANH R117, R3 ;  /* 0x0000000300757308 */ /* 0x0002640000002400 */
[----:B-1----:R-:W-:-:S06]  /*3030*/  FMUL.FTZ R3, R89, c[0x0][0x320] ;  /* 0x0000c80059037a20 */ /* 0x002fcc0000410000 */
[----:B------:R1:W1:Y:S02]  /*3040*/  MUFU.TANH R92, R3 ;  /* 0x00000003005c7308 */ /* 0x0002640000002400 */
[----:B-1----:R-:W-:-:S06]  /*3050*/  FMUL.FTZ R3, R80, c[0x0][0x320] ;  /* 0x0000c80050037a20 */ /* 0x002fcc0000410000 */
[----:B------:R1:W1:Y:S02]  /*3060*/  MUFU.TANH R97, R3 ;  /* 0x0000000300617308 */ /* 0x0002640000002400 */
        /* <DEDUP_REMOVED lines=17> */
[----:B------:R-:W-:Y:S08]  /*3180*/  MUFU.TANH R61, R12 ;  /* 0x0000000c003d7308 */ /* 0x000ff00000002400 */
        /* <DEDUP_REMOVED lines=21> */
[----:B------:R1:W-:Y:S02]  /*32e0*/  MUFU.TANH R186, R3 ;  /* 0x0000000300ba7308 */ /* 0x0003e40000002400 */
        /* <DEDUP_REMOVED lines=116> */
[----:B-1----:R-:W-:-:S05]  /*3a30*/  LOP3.LUT R3, R245, 0xffffffe0, RZ, 0xc0, !PT ;  /* 0xffffffe0f5037812 */ /* 0x002fca00078ec0ff */
[----:B------:R-:W-:-:S05]  /*3a40*/  IMAD.IADD R3, R247, 0x1, -R3 ;  /* 0x00000001f7037824 */ /* 0x000fca00078e0a03 */
[----:B------:R-:W-:-:S04]  /*3a50*/  SHF.R.S32.HI R5, RZ, 0x1f, R3 ;  /* 0x0000001fff057819 */ /* 0x000fc80000011403 */
[----:B------:R-:W-:Y:S02]  /*3a60*/  LEA.HI R7, R5, R3, RZ, 0x2 ;  /* 0x0000000305077211 */ /* 0x000fe400078f10ff */
[----:B------:R-:W-:Y:S02]  /*3a70*/  LEA.HI R5, R6, R6, RZ, 0x1 ;  /* 0x0000000606057211 */ /* 0x000fe400078f08ff */
[----:B------:R-:W-:Y:S02]  /*3a80*/  LEA.HI.SX32 R8, R7, R243, 0x1e ;  /* 0x000000f307087211 */ /* 0x000fe400078ff2ff */
[C---:B------:R-:W-:Y:S01]  /*3a90*/  LOP3.LUT R10, R5.reuse, 0x1ffffffe, RZ, 0xc0, !PT ;  /* 0x1ffffffe050a7812 */ /* 0x040fe200078ec0ff */
[----:B------:R-:W-:Y:S01]  /*3aa0*/  IMAD.SHL.U32 R9, R5, 0x20, RZ ;  /* 0x0000002005097824 */ /* 0x000fe200078e00ff */
[----:B------:R-:W-:Y:S01]  /*3ab0*/  LOP3.LUT R7, R7, 0x7ffffffc, RZ, 0xc0, !PT ;  /* 0x7ffffffc07077812 */ /* 0x000fe200078ec0ff */
[----:B------:R-:W-:-:S03]  /*3ac0*/  IMAD R5, R11, 0x10, R8 ;  /* 0x000000100b057824 */ /* 0x000fc600078e0208 */
[----:B------:R-:W-:Y:S02]  /*3ad0*/  LOP3.LUT R8, R9, 0xffffffc0, RZ, 0xc0, !PT ;  /* 0xffffffc009087812 */ /* 0x000fe400078ec0ff */
[----:B------:R-:W-:Y:S02]  /*3ae0*/  IADD3 R9, R6, -R10, RZ ;  /* 0x8000000a06097210 */ /* 0x000fe40007ffe0ff */
[----:B------:R-:W-:Y:S01]  /*3af0*/  IADD3 R7, R3, -R7, RZ ;  /* 0x8000000703077210 */ /* 0x000fe20007ffe0ff */
[----:B------:R-:W-:Y:S02]  /*3b00*/  IMAD.IADD R6, R8, 0x1, R5 ;  /* 0x0000000108067824 */ /* 0x000fe400078e0205 */
[----:B------:R-:W-:Y:S02]  /*3b10*/  IMAD.IADD R3, R214, 0x1, R242 ;  /* 0x00000001d6037824 */ /* 0x000fe400078e02f2 */
[----:B------:R-:W-:Y:S02]  /*3b20*/  IMAD R13, R9, 0x8, R6 ;  /* 0x00000008090d7824 */ /* 0x000fe400078e0206 */
[----:B------:R-:W-:-:S02]  /*3b30*/  IMAD.SHL.U32 R14, R7, 0x2, RZ ;  /* 0x00000002070e7824 */ /* 0x000fc400078e00ff */
[----:B------:R-:W-:Y:S01]  /*3b40*/  @P4 IMAD.HI.U32 R6, R13, c[0x0][0x2c8], RZ ;  /* 0x0000b2000d064a27 */ /* 0x000fe200078e00ff */
[----:B------:R1:W-:Y:S03]  /*3b50*/  STL [R1+0x18], R13 ;  /* 0x0000180d01007387 */ /* 0x0003e60000100800 */
[----:B------:R-:W-:Y:S01]  /*3b60*/  IMAD.MOV.U32 R12, RZ, RZ, R13 ;  /* 0x000000ffff0c7224 */ /* 0x000fe200078e000d */
[----:B------:R-:W-:Y:S01]  /*3b70*/  @P4 SHF.R.U32.HI R12, RZ, c[0x0][0x2cc], R6 ;  /* 0x0000b300ff0c4a19 */ /* 0x000fe20000011606 */
[----:B------:R-:W-:Y:S01]  /*3b80*/  FMUL.FTZ R5, R170, c[0x0][0x320] ;  /* 0x0000c800aa057a20 */ /* 0x000fe20000410000 */
[----:B------:R-:W-:Y:S01]  /*3b90*/  IADD3 R6, -R14, 0x1, R3 ;  /* 0x000000010e067810 */ /* 0x000fe20007ffe103 */
[----:B------:R2:W-:Y:S01]  /*3ba0*/  STL [R1+0x1c], R14 ;  /* 0x00001c0e01007387 */ /* 0x0005e20000100800 */
[----:B------:R-:W-:Y:S01]  /*3bb0*/  FMUL.FTZ R7, R109, c[0x0][0x320] ;  /* 0x0000c8006d077a20 */ /* 0x000fe20000410000 */
[----:B------:R1:W-:Y:S01]  /*3bc0*/  MUFU.TANH R19, R5 ;  /* 0x0000000500137308 */ /* 0x0003e20000002400 */
[----:B------:R-:W-:Y:S01]  /*3bd0*/  FMUL.FTZ R9, R115, c[0x0][0x320] ;  /* 0x0000c80073097a20 */ /* 0x000fe20000410000 */
[----:B------:R-:W3:Y:S04]  /*3be0*/  SHFL.IDX PT, R8, R12, RZ, 0x1c1f ;  /* 0x001c1fff0c087589 */ /* 0x000ee800000e0000 */
[----:B------:R-:W4:Y:S02]  /*3bf0*/  SHFL.IDX PT, R11, R12, 0x3, 0x1c1f ;  /* 0x007c1f000c0b7f89 */ /* 0x000f2400000e0000 */
[----:B------:R-:W-:Y:S02]  /*3c00*/  MUFU.TANH R7, R7 ;  /* 0x0000000700077308 */ /* 0x000fe40000002400 */
[----:B------:R-:W4:Y:S01]  /*3c10*/  SHFL.IDX PT, R10, R12, 0x2, 0x1c1f ;  /* 0x005c1f000c0a7f89 */ /* 0x000f2200000e0000 */
[----:B-1----:R-:W-:-:S02]  /*3c20*/  IMAD.IADD R13, R6, 0x1, -R211 ;  /* 0x00000001060d7824 */ /* 0x002fc400078e0ad3 */
[----:B------:R-:W-:-:S04]  /*3c30*/  FMUL.FTZ R5, R171, c[0x0][0x320] ;  /* 0x0000c800ab057a20 */ /* 0x000fc80000410000 */
[----:B------:R1:W-:Y:S01]  /*3c40*/  MUFU.TANH R18, R5 ;  /* 0x0000000500127308 */ /* 0x0003e20000002400 */
[----:B--2---:R-:W-:Y:S01]  /*3c50*/  IADD3 R14, -R14, R3, RZ ;  /* 0x000000030e0e7210 */ /* 0x004fe20007ffe1ff */
[C---:B---3--:R-:W-:Y:S02]  /*3c60*/  IMAD.IADD R3, R13.reuse, 0x1, R8 ;  /* 0x000000010d037824 */ /* 0x048fe400078e0208 */
[----:B----4-:R-:W-:-:S03]  /*3c70*/  IMAD.IADD R6, R13, 0x1, R11 ;  /* 0x000000010d067824 */ /* 0x010fc600078e020b */
[----:B------:R-:W-:-:S04]  /*3c80*/  IMNMX R3, R14, R3, PT ;  /* 0x000000030e037217 */ /* 0x000fc80003800200 */
[C---:B------:R-:W-:Y:S02]  /*3c90*/  ISETP.GT.AND P2, PT, R3.reuse, 0x1, PT ;  /* 0x000000010300780c */ /* 0x040fe40003f44270 */
[C---:B------:R-:W-:Y:S01]  /*3ca0*/  ISETP.GT.AND P1, PT, R3.reuse, 0x8, PT ;  /* 0x000000080300780c */ /* 0x040fe20003f24270 */
[----:B-1----:R-:W-:Y:S01]  /*3cb0*/  FMUL.FTZ R5, R112, c[0x0][0x320] ;  /* 0x0000c80070057a20 */ /* 0x002fe20000410000 */
[C---:B------:R-:W-:Y:S02]  /*3cc0*/  ISETP.GT.AND P3, PT, R3.reuse, RZ, PT ;  /* 0x000000ff0300720c */ /* 0x040fe40003f64270 */
[----:B------:R-:W-:Y:S01]  /*3cd0*/  ISETP.GT.AND P0, PT, R3, 0x9, PT ;  /* 0x000000090300780c */ /* 0x000fe20003f04270 */
[----:B------:R1:W-:Y:S01]  /*3ce0*/  MUFU.TANH R17, R5 ;  /* 0x0000000500117308 */ /* 0x0003e20000002400 */
[----:B------:R-:W-:Y:S02]  /*3cf0*/  FSEL R22, R22, -INF , P2 ;  /* 0xff80000016167808 */ /* 0x000fe40001000000 */
[----:B------:R-:W-:-:S02]  /*3d00*/  FSEL R23, R23, -INF , P1 ;  /* 0xff80000017177808 */ /* 0x000fc40000800000 */
[C---:B------:R-:W-:Y:S02]  /*3d10*/  ISETP.GT.AND P2, PT, R3.reuse, 0x18, PT ;  /* 0x000000180300780c */ /* 0x040fe40003f44270 */
[C---:B------:R-:W-:Y:S02]  /*3d20*/  ISETP.GT.AND P1, PT, R3.reuse, 0x19, PT ;  /* 0x000000190300780c */ /* 0x040fe40003f24270 */
[----:B------:R-:W-:Y:S02]  /*3d30*/  FSEL R11, R176, -INF , P3 ;  /* 0xff800000b00b7808 */ /* 0x000fe40001800000 */
[C---:B------:R-:W-:Y:S02]  /*3d40*/  ISETP.GT.AND P3, PT, R3.reuse, 0x11, PT ;  /* 0x000000110300780c */ /* 0x040fe40003f64270 */
[----:B------:R-:W-:Y:S02]  /*3d50*/  ISETP.GT.AND P5, PT, R3, 0x10, PT ;  /* 0x000000100300780c */ /* 0x000fe40003fa4270 */
[----:B------:R-:W-:Y:S01]  /*3d60*/  FSEL R25, R25, -INF , P0 ;  /* 0xff80000019197808 */ /* 0x000fe20000000000 */
[----:B-1----:R-:W-:Y:S01]  /*3d70*/  FMUL.FTZ R5, R113, c[0x0][0x320] ;  /* 0x0000c80071057a20 */ /* 0x002fe20000410000 */
[----:B------:R-:W-:-:S02]  /*3d80*/  ISETP.GT.AND P0, PT, R3, 0x20, PT ;  /* 0x000000200300780c */ /* 0x000fc40003f04270 */
[----:B------:R-:W-:Y:S01]  /*3d90*/  FSEL R91, R117, -INF , P2 ;  /* 0xff800000755b7808 */ /* 0x000fe20001000000 */
[----:B------:R1:W-:Y:S01]  /*3da0*/  MUFU.TANH R16, R5 ;  /* 0x0000000500107308 */ /* 0x0003e20000002400 */
[----:B------:R-:W-:Y:S02]  /*3db0*/  FSEL R92, R92, -INF , P1 ;  /* 0xff8000005c5c7808 */ /* 0x000fe40000800000 */
[C---:B------:R-:W-:Y:S02]  /*3dc0*/  ISETP.GT.AND P2, PT, R3.reuse, 0x29, PT ;  /* 0x000000290300780c */ /* 0x040fe40003f44270 */
[----:B------:R-:W-:Y:S02]  /*3dd0*/  ISETP.GT.AND P1, PT, R3, 0x30, PT ;  /* 0x000000300300780c */ /* 0x000fe40003f24270 */
[----:B------:R-:W-:Y:S02]  /*3de0*/  FSEL R89, R118, -INF , P3 ;  /* 0xff80000076597808 */ /* 0x000fe40001800000 */
[----:B------:R-:W-:-:S02]  /*3df0*/  FSEL R88, R173, -INF , P5 ;  /* 0xff800000ad587808 */ /* 0x000fc40002800000 */
[C---:B------:R-:W-:Y:S02]  /*3e00*/  ISETP.GT.AND P3, PT, R3.reuse, 0x28, PT ;  /* 0x000000280300780c */ /* 0x040fe40003f64270 */
[----:B------:R-:W-:Y:S02]  /*3e10*/  ISETP.GT.AND P5, PT, R3, 0x21, PT ;  /* 0x000000210300780c */ /* 0x000fe40003fa4270 */
[----:B------:R-:W-:Y:S01]  /*3e20*/  FSEL R97, R97, -INF , P0 ;  /* 0xff80000061617808 */ /* 0x000fe20000000000 */
[----:B-1----:R-:W-:Y:S01]  /*3e30*/  FMUL.FTZ R5, R114, c[0x0][0x320] ;  /* 0x0000c80072057a20 */ /* 0x002fe20000410000 */
[----:B------:R-:W-:Y:S02]  /*3e40*/  ISETP.GT.AND P0, PT, R3, 0x31, PT ;  /* 0x000000310300780c */ /* 0x000fe40003f04270 */
[----:B------:R-:W-:Y:S01]  /*3e50*/  FSEL R140, R104, -INF , P2 ;  /* 0xff800000688c7808 */ /* 0x000fe20001000000 */
[----:B------:R1:W-:Y:S01]  /*3e60*/  MUFU.TANH R49, R5 ;  /* 0x0000000500317308 */ /* 0x0003e20000002400 */
[----:B------:R-:W-:-:S02]  /*3e70*/  FSEL R153, R100, -INF , P1 ;  /* 0xff80000064997808 */ /* 0x000fc40000800000 */
[C---:B------:R-:W-:Y:S02]  /*3e80*/  ISETP.GT.AND P2, PT, R3.reuse, 0x40, PT ;  /* 0x000000400300780c */ /* 0x040fe40003f44270 */
[----:B------:R-:W-:Y:S02]  /*3e90*/  ISETP.GT.AND P1, PT, R3, 0x41, PT ;  /* 0x000000410300780c */ /* 0x000fe40003f24270 */
[----:B------:R-:W-:Y:S02]  /*3ea0*/  FSEL R139, R116, -INF , P3 ;  /* 0xff800000748b7808 */ /* 0x000fe40001800000 */
[----:B------:R-:W-:Y:S02]  /*3eb0*/  FSEL R99, R99, -INF , P5 ;  /* 0xff80000063637808 */ /* 0x000fe40002800000 */
[C---:B------:R-:W-:Y:S02]  /*3ec0*/  ISETP.GT.AND P3, PT, R3.reuse, 0x39, PT ;  /* 0x000000390300780c */ /* 0x040fe40003f64270 */
[----:B------:R-:W-:-:S02]  /*3ed0*/  ISETP.GT.AND P5, PT, R3, 0x38, PT ;  /* 0x000000380300780c */ /* 0x000fc40003fa4270 */
[----:B------:R-:W-:Y:S01]  /*3ee0*/  FSEL R156, R156, -INF , P0 ;  /* 0xff8000009c9c7808 */ /* 0x000fe20000000000 */
[----:B-1----:R-:W-:Y:S01]  /*3ef0*/  FMUL.FTZ R5, R152, c[0x0][0x320] ;  /* 0x0000c80098057a20 */ /* 0x002fe20000410000 */
[----:B------:R-:W-:Y:S02]  /*3f00*/  ISETP.GT.AND P0, PT, R3, 0x48, PT ;  /* 0x000000480300780c */ /* 0x000fe40003f04270 */
[----:B------:R-:W-:Y:S01]  /*3f10*/  FSEL R171, R93, -INF , P2 ;  /* 0xff8000005dab7808 */ /* 0x000fe20001000000 */
[----:B------:R1:W2:Y:S01]  /*3f20*/  MUFU.TANH R15, R5 ;  /* 0x00000005000f7308 */ /* 0x0002a20000002400 */
[----:B------:R-:W-:Y:S02]  /*3f30*/  FSEL R172, R172, -INF , P1 ;  /* 0xff800000acac7808 */ /* 0x000fe40000800000 */
[C---:B------:R-:W-:Y:S02]  /*3f40*/  ISETP.GT.AND P2, PT, R3.reuse, 0x51, PT ;  /* 0x000000510300780c */ /* 0x040fe40003f44270 */
[----:B------:R-:W-:-:S02]  /*3f50*/  ISETP.GT.AND P1, PT, R3, 0x58, PT ;  /* 0x000000580300780c */ /* 0x000fc40003f24270 */
[----:B------:R-:W-:Y:S02]  /*3f60*/  FSEL R158, R158, -INF , P3 ;  /* 0xff8000009e9e7808 */ /* 0x000fe40001800000 */
[----:B------:R-:W-:Y:S02]  /*3f70*/  FSEL R157, R157, -INF , P5 ;  /* 0xff8000009d9d7808 */ /* 0x000fe40002800000 */
[C---:B------:R-:W-:Y:S02]  /*3f80*/  ISETP.GT.AND P3, PT, R3.reuse, 0x50, PT ;  /* 0x000000500300780c */ /* 0x040fe40003f64270 */
[C---:B------:R-:W-:Y:S02]  /*3f90*/  ISETP.GT.AND P5, PT, R3.reuse, 0x49, PT ;  /* 0x000000490300780c */ /* 0x040fe40003fa4270 */
[----:B------:R-:W-:Y:S01]  /*3fa0*/  FSEL R174, R174, -INF , P0 ;  /* 0xff800000aeae7808 */ /* 0x000fe20000000000 */
[----:B-1----:R-:W-:Y:S01]  /*3fb0*/  FMUL.FTZ R5, R108, c[0x0][0x320] ;  /* 0x0000c8006c057a20 */ /* 0x002fe20000410000 */
[----:B------:R-:W-:-:S02]  /*3fc0*/  ISETP.GT.AND P0, PT, R3, 0x59, PT ;  /* 0x000000590300780c */ /* 0x000fc40003f04270 */
[----:B------:R-:W-:Y:S01]  /*3fd0*/  FSEL R207, R86, -INF , P2 ;  /* 0xff80000056cf7808 */ /* 0x000fe20001000000 */
[----:B------:R1:W3:Y:S01]  /*3fe0*/  MUFU.TANH R8, R5 ;  /* 0x0000000500087308 */ /* 0x0002e20000002400 */
        /* <DEDUP_REMOVED lines=8> */
[----:B-1----:R-:W-:Y:S01]  /*4070*/  IMAD.IADD R5, R13, 0x1, R10 ;  /* 0x000000010d057824 */ /* 0x002fe200078e020a */
[----:B------:R-:W-:Y:S01]  /*4080*/  FSEL R236, R33, -INF , P2 ;  /* 0xff80000021ec7808 */ /* 0x000fe20001000000 */
[----:B------:R-:W1:Y:S01]  /*4090*/  MUFU.TANH R10, R9 ;  /* 0x00000009000a7308 */ /* 0x000e620000002400 */
[----:B------:R-:W-:Y:S01]  /*40a0*/  FSEL R235, R177, -INF , P1 ;  /* 0xff800000b1eb7808 */ /* 0x000fe20000800000 */
[----:B------:R-:W-:Y:S01]  /*40b0*/  LDSM.16.MT88.4 R84, [R226+0x900] ;  /* 0x00090000e254783b */ /* 0x000fe20000004200 */
[----:B------:R-:W-:-:S02]  /*40c0*/  IMNMX R5, R14, R5, PT ;  /* 0x000000050e057217 */ /* 0x000fc40003800200 */
[----:B------:R-:W-:Y:S02]  /*40d0*/  FSEL R196, R80, -INF , P3 ;  /* 0xff80000050c47808 */ /* 0x000fe40001800000 */
[C---:B------:R-:W-:Y:S01]  /*40e0*/  ISETP.GT.AND P0, PT, R5.reuse, RZ, PT ;  /* 0x000000ff0500720c */ /* 0x040fe20003f04270 */
[----:B------:R-:W-:Y:S01]  /*40f0*/  MUFU.TANH R9, R21 ;  /* 0x0000001500097308 */ /* 0x000fe20000002400 */
[C---:B------:R-:W-:Y:S02]  /*4100*/  ISETP.GT.AND P2, PT, R5.reuse, 0x9, PT ;  /* 0x000000090500780c */ /* 0x040fe40003f44270 */
[----:B------:R-:W-:Y:S02]  /*4110*/  ISETP.GT.AND P1, PT, R5, 0x10, PT ;  /* 0x000000100500780c */ /* 0x000fe40003f24270 */
[----:B------:R-:W-:Y:S02]  /*4120*/  FSEL R199, R81, -INF , P5 ;  /* 0xff80000051c77808 */ /* 0x000fe40002800000 */
[----:B------:R-:W-:-:S02]  /*4130*/  ISETP.GT.AND P3, PT, R5, 0x8, PT ;  /* 0x000000080500780c */ /* 0x000fc40003f64270 */
[C---:B------:R-:W-:Y:S02]  /*4140*/  ISETP.GT.AND P5, PT, R5.reuse, 0x1, PT ;  /* 0x000000010500780c */ /* 0x040fe40003fa4270 */
[----:B------:R-:W-:Y:S02]  /*4150*/  FSEL R24, R24, -INF , P0 ;  /* 0xff80000018187808 */ /* 0x000fe40000000000 */
[----:B------:R-:W-:Y:S02]  /*4160*/  ISETP.GT.AND P0, PT, R5, 0x11, PT ;  /* 0x000000110500780c */ /* 0x000fe40003f04270 */
[----:B------:R-:W-:Y:S02]  /*4170*/  FSEL R28, R28, -INF , P2 ;  /* 0xff8000001c1c7808 */ /* 0x000fe40001000000 */
[----:B------:R-:W-:Y:S02]  /*4180*/  FSEL R31, R31, -INF , P1 ;  /* 0xff8000001f1f7808 */ /* 0x000fe40000800000 */
[----:B------:R-:W-:-:S02]  /*4190*/  ISETP.GT.AND P2, PT, R5, 0x20, PT ;  /* 0x000000200500780c */ /* 0x000fc40003f44270 */
[----:B------:R-:W-:Y:S02]  /*41a0*/  ISETP.GT.AND P1, PT, R5, 0x21, PT ;  /* 0x000000210500780c */ /* 0x000fe40003f24270 */
[----:B------:R-:W-:Y:S02]  /*41b0*/  FSEL R27, R27, -INF , P3 ;  /* 0xff8000001b1b7808 */ /* 0x000fe40001800000 */
[----:B------:R-:W-:Y:S02]  /*41c0*/  FSEL R26, R26, -INF , P5 ;  /* 0xff8000001a1a7808 */ /* 0x000fe40002800000 */
[C---:B------:R-:W-:Y:S02]  /*41d0*/  ISETP.GT.AND P3, PT, R5.reuse, 0x19, PT ;  /* 0x000000190500780c */ /* 0x040fe40003f64270 */
[----:B------:R-:W-:Y:S02]  /*41e0*/  ISETP.GT.AND P5, PT, R5, 0x18, PT ;  /* 0x000000180500780c */ /* 0x000fe40003fa4270 */
[----:B------:R-:W-:-:S02]  /*41f0*/  FSEL R32, R32, -INF , P0 ;  /* 0xff80000020207808 */ /* 0x000fc40000000000 */
[C---:B------:R-:W-:Y:S02]  /*4200*/  ISETP.GT.AND P0, PT, R5.reuse, 0x28, PT ;  /* 0x000000280500780c */ /* 0x040fe40003f04270 */
[----:B------:R-:W-:Y:S02]  /*4210*/  FSEL R96, R96, -INF , P2 ;  /* 0xff80000060607808 */ /* 0x000fe40001000000 */
[----:B------:R-:W-:Y:S02]  /*4220*/  FSEL R98, R98, -INF , P1 ;  /* 0xff80000062627808 */ /* 0x000fe40000800000 */
[C---:B------:R-:W-:Y:S02]  /*4230*/  ISETP.GT.AND P2, PT, R5.reuse, 0x31, PT ;  /* 0x000000310500780c */ /* 0x040fe40003f44270 */
[----:B------:R-:W-:Y:S02]  /*4240*/  ISETP.GT.AND P1, PT, R5, 0x38, PT ;  /* 0x000000380500780c */ /* 0x000fe40003f24270 */
[----:B------:R-:W-:-:S02]  /*4250*/  FSEL R35, R35, -INF , P3 ;  /* 0xff80000023237808 */ /* 0x000fc40001800000 */
[----:B------:R-:W-:Y:S02]  /*4260*/  FSEL R33, R72, -INF , P5 ;  /* 0xff80000048217808 */ /* 0x000fe40002800000 */
[C---:B------:R-:W-:Y:S02]  /*4270*/  ISETP.GT.AND P3, PT, R5.reuse, 0x30, PT ;  /* 0x000000300500780c */ /* 0x040fe40003f64270 */
[----:B------:R-:W-:Y:S02]  /*4280*/  ISETP.GT.AND P5, PT, R5, 0x29, PT ;  /* 0x000000290500780c */ /* 0x000fe40003fa4270 */
[----:B------:R-:W-:Y:S02]  /*4290*/  FSEL R141, R69, -INF , P0 ;  /* 0xff800000458d7808 */ /* 0x000fe40000000000 */
[----:B------:R-:W-:Y:S02]  /*42a0*/  ISETP.GT.AND P0, PT, R5, 0x39, PT ;  /* 0x000000390500780c */ /* 0x000fe40003f04270 */
[----:B------:R-:W-:-:S02]  /*42b0*/  FSEL R151, R60, -INF , P2 ;  /* 0xff8000003c977808 */ /* 0x000fc40001000000 */
[----:B------:R-:W-:Y:S02]  /*42c0*/  FSEL R155, R44, -INF , P1 ;  /* 0xff8000002c9b7808 */ /* 0x000fe40000800000 */
[C---:B------:R-:W-:Y:S02]  /*42d0*/  ISETP.GT.AND P2, PT, R5.reuse, 0x48, PT ;  /* 0x000000480500780c */ /* 0x040fe40003f44270 */
[----:B------:R-:W-:Y:S02]  /*42e0*/  ISETP.GT.AND P1, PT, R5, 0x49, PT ;  /* 0x000000490500780c */ /* 0x000fe40003f24270 */
[----:B--2---:R-:W-:Y:S02]  /*42f0*/  FSEL R150, R15, -INF , P3 ;  /* 0xff8000000f967808 */ /* 0x004fe40001800000 */
[----:B------:R-:W-:Y:S02]  /*4300*/  FSEL R142, R65, -INF , P5 ;  /* 0xff800000418e7808 */ /* 0x000fe40002800000 */
[----:B------:R-:W-:-:S02]  /*4310*/  ISETP.GT.AND P3, PT, R5, 0x41, PT ;  /* 0x000000410500780c */ /* 0x000fc40003f64270 */
[----:B------:R-:W-:Y:S02]  /*4320*/  ISETP.GT.AND P5, PT, R5, 0x40, PT ;  /* 0x000000400500780c */ /* 0x000fe40003fa4270 */
[----:B------:R-:W-:Y:S02]  /*4330*/  FSEL R160, R43, -INF , P0 ;  /* 0xff8000002ba07808 */ /* 0x000fe40000000000 */
[----:B------:R-:W-:Y:S02]  /*4340*/  ISETP.GT.AND P0, PT, R5, 0x50, PT ;  /* 0x000000500500780c */ /* 0x000fe40003f04270 */
[----:B------:R-:W-:Y:S02]  /*4350*/  FSEL R170, R40, -INF , P2 ;  /* 0xff80000028aa7808 */ /* 0x000fe40001000000 */
[----:B------:R-:W-:Y:S02]  /*4360*/  FSEL R173, R39, -INF , P1 ;  /* 0xff80000027ad7808 */ /* 0x000fe40000800000 */
[----:B------:R-:W-:-:S02]  /*4370*/  ISETP.GT.AND P2, PT, R5, 0x59, PT ;  /* 0x000000590500780c */ /* 0x000fc40003f44270 */
[----:B------:R-:W-:Y:S02]  /*4380*/  ISETP.GT.AND P1, PT, R5, 0x60, PT ;  /* 0x000000600500780c */ /* 0x000fe40003f24270 */
[----:B------:R-:W-:Y:S02]  /*4390*/  IMNMX R3, R14, R6, PT ;  /* 0x000000060e037217 */ /* 0x000fe40003800200 */
[----:B------:R-:W-:Y:S02]  /*43a0*/  FSEL R168, R41, -INF , P3 ;  /* 0xff80000029a87808 */ /* 0x000fe40001800000 */
[----:B------:R-:W-:Y:S02]  /*43b0*/  FSEL R165, R42, -INF , P5 ;  /* 0xff8000002aa57808 */ /* 0x000fe40002800000 */
[C---:B------:R-:W-:Y:S01]  /*43c0*/  ISETP.GT.AND P3, PT, R5.reuse, 0x58, PT ;  /* 0x000000580500780c */ /* 0x040fe20003f64270 */
[----:B------:R-:W-:Y:S01]  /*43d0*/  LDSM.16.MT88.4 R40, [R225+0x100] ;  /* 0x00010000e128783b */ /* 0x000fe20000004200 */
[----:B------:R-:W-:-:S02]  /*43e0*/  ISETP.GT.AND P5, PT, R5, 0x51, PT ;  /* 0x000000510500780c */ /* 0x000fc40003fa4270 */
[----:B------:R-:W-:Y:S02]  /*43f0*/  FSEL R187, R38, -INF , P0 ;  /* 0xff80000026bb7808 */ /* 0x000fe40000000000 */
[----:B------:R-:W-:Y:S02]  /*4400*/  ISETP.GT.AND P0, PT, R5, 0x61, PT ;  /* 0x000000610500780c */ /* 0x000fe40003f04270 */
[----:B------:R-:W-:Y:S02]  /*4410*/  FSEL R193, R29, -INF , P2 ;  /* 0xff8000001dc17808 */ /* 0x000fe40001000000 */
[----:B------:R-:W-:Y:S02]  /*4420*/  FSEL R194, R17, -INF , P1 ;  /* 0xff80000011c27808 */ /* 0x000fe40000800000 */
[C---:B------:R-:W-:Y:S02]  /*4430*/  ISETP.GT.AND P2, PT, R3.reuse, RZ, PT ;  /* 0x000000ff0300720c */ /* 0x040fe40003f44270 */
[----:B------:R-:W-:-:S02]  /*4440*/  ISETP.GT.AND P1, PT, R3, 0x1, PT ;  /* 0x000000010300780c */ /* 0x000fc40003f24270 */
[----:B------:R-:W-:Y:S02]  /*4450*/  FSEL R190, R30, -INF , P3 ;  /* 0xff8000001ebe7808 */ /* 0x000fe40001800000 */
[----:B------:R-:W-:Y:S02]  /*4460*/  FSEL R188, R34, -INF , P5 ;  /* 0xff80000022bc7808 */ /* 0x000fe40002800000 */
[C---:B------:R-:W-:Y:S02]  /*4470*/  ISETP.GT.AND P3, PT, R5.reuse, 0x69, PT ;  /* 0x000000690500780c */ /* 0x040fe40003f64270 */
[----:B------:R-:W-:Y:S02]  /*4480*/  ISETP.GT.AND P5, PT, R5, 0x68, PT ;  /* 0x000000680500780c */ /* 0x000fe40003fa4270 */
[----:B------:R-:W-:Y:S02]  /*4490*/  FSEL R206, R16, -INF , P0 ;  /* 0xff80000010ce7808 */ /* 0x000fe40000000000 */
[----:B------:R-:W-:-:S02]  /*44a0*/  ISETP.GT.AND P0, PT, R3, 0x8, PT ;  /* 0x000000080300780c */ /* 0x000fc40003f04270 */
[----:B------:R-:W-:Y:S02]  /*44b0*/  FSEL R19, R19, -INF , P2 ;  /* 0xff80000013137808 */ /* 0x000fe40001000000 */
[----:B------:R-:W-:Y:S02]  /*44c0*/  FSEL R18, R18, -INF , P1 ;  /* 0xff80000012127808 */ /* 0x000fe40000800000 */
[----:B------:R-:W-:Y:S02]  /*44d0*/  FMNMX.FTZ R5, R11, R22, !PT ;  /* 0x000000160b057209 */ /* 0x000fe40007810000 */
[----:B------:R-:W-:Y:S02]  /*44e0*/  FSEL R231, R7, -INF , P3 ;  /* 0xff80000007e77808 */ /* 0x000fe40001800000 */
[----:B---3--:R-:W-:Y:S02]  /*44f0*/  FSEL R232, R8, -INF , P5 ;  /* 0xff80000008e87808 */ /* 0x008fe40002800000 */
[----:B------:R-:W-:-:S02]  /*4500*/  FMNMX.FTZ R7, R24, R26, !PT ;  /* 0x0000001a18077209 */ /* 0x000fc40007810000 */
[----:B------:R-:W-:Y:S02]  /*4510*/  ISETP.GT.AND P5, PT, R3, 0x9, PT ;  /* 0x000000090300780c */ /* 0x000fe40003fa4270 */
[----:B------:R-:W-:Y:S02]  /*4520*/  FSEL R15, R57, -INF , P0 ;  /* 0xff800000390f7808 */ /* 0x000fe40000000000 */
[----:B------:R-:W-:Y:S02]  /*4530*/  FMNMX.FTZ R8, R19, R18, !PT ;  /* 0x0000001213087209 */ /* 0x000fe40007810000 */
[----:B------:R-:W-:Y:S02]  /*4540*/  FMNMX.FTZ R5, R23, R5, !PT ;  /* 0x0000000517057209 */ /* 0x000fe40007810000 */
[----:B------:R-:W-:Y:S02]  /*4550*/  FMNMX.FTZ R7, R27, R7, !PT ;  /* 0x000000071b077209 */ /* 0x000fe40007810000 */
[----:B------:R-:W-:-:S02]  /*4560*/  ISETP.GT.AND P3, PT, R3, 0x10, PT ;  /* 0x000000100300780c */ /* 0x000fc40003f64270 */
[----:B------:R-:W-:Y:S02]  /*4570*/  FSEL R29, R56, -INF , P5 ;  /* 0xff800000381d7808 */ /* 0x000fe40002800000 */
[----:B------:R-:W-:Y:S02]  /*4580*/  FMNMX.FTZ R8, R15, R8, !PT ;  /* 0x000000080f087209 */ /* 0x000fe40007810000 */
[----:B------:R-:W-:Y:S02]  /*4590*/  FMNMX.FTZ R5, R25, R5, !PT ;  /* 0x0000000519057209 */ /* 0x000fe40007810000 */
[----:B------:R-:W-:Y:S02]  /*45a0*/  FMNMX.FTZ R7, R28, R7, !PT ;  /* 0x000000071c077209 */ /* 0x000fe40007810000 */
[----:B------:R-:W-:Y:S02]  /*45b0*/  ISETP.GT.AND P2, PT, R3, 0x11, PT ;  /* 0x000000110300780c */ /* 0x000fe40003f44270 */
[----:B------:R-:W-:-:S02]  /*45c0*/  FSEL R30, R37, -INF , P3 ;  /* 0xff800000251e7808 */ /* 0x000fc40001800000 */
[----:B------:R-:W-:Y:S02]  /*45d0*/  FMNMX.FTZ R8, R29, R8, !PT ;  /* 0x000000081d087209 */ /* 0x000fe40007810000 */
[----:B------:R-:W-:Y:S02]  /*45e0*/  FMNMX.FTZ R5, R88, R5, !PT ;  /* 0x0000000558057209 */ /* 0x000fe40007810000 */
[----:B------:R-:W-:Y:S02]  /*45f0*/  FMNMX.FTZ R7, R31, R7, !PT ;  /* 0x000000071f077209 */ /* 0x000fe40007810000 */
[----:B------:R-:W-:Y:S02]  /*4600*/  ISETP.GT.AND P1, PT, R3, 0x18, PT ;  /* 0x000000180300780c */ /* 0x000fe40003f24270 */
[----:B------:R-:W-:Y:S02]  /*4610*/  FSEL R34, R36, -INF , P2 ;  /* 0xff80000024227808 */ /* 0x000fe40001000000 */
[----:B------:R-:W-:-:S02]  /*4620*/  FMNMX.FTZ R8, R30, R8, !PT ;  /* 0x000000081e087209 */ /* 0x000fc40007810000 */
[----:B------:R-:W-:Y:S02]  /*4630*/  FMNMX.FTZ R5, R89, R5, !PT ;  /* 0x0000000559057209 */ /* 0x000fe40007810000 */
[----:B------:R-:W-:Y:S02]  /*4640*/  FMNMX.FTZ R7, R32, R7, !PT ;  /* 0x0000000720077209 */ /* 0x000fe40007810000 */
[----:B------:R-:W-:Y:S02]  /*4650*/  ISETP.GT.AND P0, PT, R3, 0x19, PT ;  /* 0x000000190300780c */ /* 0x000fe40003f04270 */
[----:B------:R-:W-:Y:S02]  /*4660*/  FSEL R36, R105, -INF , P1 ;  /* 0xff80000069247808 */ /* 0x000fe40000800000 */
[----:B------:R-:W-:Y:S02]  /*4670*/  FMNMX.FTZ R8, R34, R8, !PT ;  /* 0x0000000822087209 */ /* 0x000fe40007810000 */
[----:B------:R-:W-:-:S02]  /*4680*/  FMNMX.FTZ R5, R91, R5, !PT ;  /* 0x000000055b057209 */ /* 0x000fc40007810000 */
[----:B------:R-:W-:Y:S02]  /*4690*/  FMNMX.FTZ R7, R33, R7, !PT ;  /* 0x0000000721077209 */ /* 0x000fe40007810000 */
[----:B------:R-:W-:Y:S02]  /*46a0*/  ISETP.GT.AND P5, PT, R3, 0x20, PT ;  /* 0x000000200300780c */ /* 0x000fe40003fa4270 */
[----:B------:R-:W-:Y:S02]  /*46b0*/  FSEL R72, R101, -INF , P0 ;  /* 0xff80000065487808 */ /* 0x000fe40000000000 */
[----:B------:R-:W-:Y:S02]  /*46c0*/  FMNMX.FTZ R8, R36, R8, !PT ;  /* 0x0000000824087209 */ /* 0x000fe40007810000 */
[----:B------:R-:W-:Y:S02]  /*46d0*/  FMNMX.FTZ R5, R92, R5, !PT ;  /* 0x000000055c057209 */ /* 0x000fe40007810000 */
        /* <DEDUP_REMOVED lines=49> */
[C---:B------:R-:W-:Y:S02]  /*49f0*/  ISETP.GT.AND P3, PT, R3.reuse, 0x49, PT ;  /* 0x000000490300780c */ /* 0x040fe40003f64270 */
[C---:B------:R-:W-:Y:S02]  /*4a00*/  ISETP.GT.AND P2, PT, R3.reuse, 0x50, PT ;  /* 0x000000500300780c */ /* 0x040fe40003f44270 */
[C---:B------:R-:W-:Y:S02]  /*4a10*/  ISETP.GT.AND P1, PT, R3.reuse, 0x51, PT ;  /* 0x000000510300780c */ /* 0x040fe40003f24270 */
[----:B------:R-:W-:Y:S02]  /*4a20*/  ISETP.GT.AND P0, PT, R3, 0x58, PT ;  /* 0x000000580300780c */ /* 0x000fe40003f04270 */
[----:B------:R-:W-:Y:S02]  /*4a30*/  FMNMX.FTZ R6, R172, R5, !PT ;  /* 0x00000005ac067209 */ /* 0x000fe40007810000 */
[----:B------:R-:W-:-:S02]  /*4a40*/  FMNMX.FTZ R5, R168, R7, !PT ;  /* 0x00000007a8057209 */ /* 0x000fc40007810000 */
[----:B------:R-:W-:Y:S02]  /*4a50*/  FSEL R163, R48, -INF , P5 ;  /* 0xff80000030a37808 */ /* 0x000fe40002800000 */
[----:B------:R-:W-:Y:S02]  /*4a60*/  FMNMX.FTZ R8, R164, R8, !PT ;  /* 0x00000008a4087209 */ /* 0x000fe40007810000 */
        /* <DEDUP_REMOVED lines=11> */
[----:B------:R-:W-:Y:S01]  /*4b20*/  FMNMX.FTZ R6, R163, R8, !PT ;  /* 0x00000008a3067209 */ /* 0x000fe20007810000 */
[----:B------:R-:W2:Y:S01]  /*4b30*/  MUFU.TANH R5, R20 ;  /* 0x0000001400057308 */ /* 0x000ea20000002400 */
[----:B------:R-:W-:Y:S01]  /*4b40*/  FMNMX.FTZ R7, R175, R7, !PT ;  /* 0x00000007af077209 */ /* 0x000fe20007810000 */
[----:B------:R-:W-:Y:S01]  /*4b50*/  FMUL.FTZ R8, R66, c[0x0][0x320] ;  /* 0x0000c80042087a20 */ /* 0x000fe20000410000 */
[----:B------:R-:W-:Y:S02]  /*4b60*/  FMNMX.FTZ R3, R173, R3, !PT ;  /* 0x00000003ad037209 */ /* 0x000fe40007810000 */
[----:B------:R-:W-:Y:S02]  /*4b70*/  FMNMX.FTZ R6, R161, R6, !PT ;  /* 0x00000006a1067209 */ /* 0x000fe40007810000 */
[----:B------:R-:W-:Y:S01]  /*4b80*/  FMNMX.FTZ R7, R209, R7, !PT ;  /* 0x00000007d1077209 */ /* 0x000fe20007810000 */
[----:B------:R3:W-:Y:S01]  /*4b90*/  MUFU.TANH R16, R8 ;  /* 0x0000000800107308 */ /* 0x0007e20000002400 */
        /* <DEDUP_REMOVED lines=11> */
[----:B------:R-:W-:Y:S02]  /*4c50*/  FSEL R239, R49, -INF , P3 ;  /* 0xff80000031ef7808 */ /* 0x000fe40001800000 */
[----:B------:R-:W-:-:S02]  /*4c60*/  FMNMX.FTZ R6, R179, R6, !PT ;  /* 0x00000006b3067209 */ /* 0x000fc40007810000 */
[----:B------:R-:W-:Y:S02]  /*4c70*/  FMNMX.FTZ R7, R199, R7, !PT ;  /* 0x00000007c7077209 */ /* 0x000fe40007810000 */
[----:B------:R-:W-:Y:S02]  /*4c80*/  FMNMX.FTZ R3, R194, R3, !PT ;  /* 0x00000003c2037209 */ /* 0x000fe40007810000 */
[----:B-1----:R-:W-:Y:S02]  /*4c90*/  FSEL R230, R10, -INF , P2 ;  /* 0xff8000000ae67808 */ /* 0x002fe40001000000 */
[----:B------:R-:W-:Y:S02]  /*4ca0*/  FMNMX.FTZ R6, R239, R6, !PT ;  /* 0x00000006ef067209 */ /* 0x000fe40007810000 */
[----:B------:R-:W-:Y:S02]  /*4cb0*/  FMNMX.FTZ R7, R196, R7, !PT ;  /* 0x00000007c4077209 */ /* 0x000fe40007810000 */
[----:B--2---:R-:W-:-:S02]  /*4cc0*/  FSEL R229, R5, -INF , P1 ;  /* 0xff80000005e57808 */ /* 0x004fc40000800000 */
[----:B------:R-:W-:Y:S02]  /*4cd0*/  FMNMX.FTZ R5, R206, R3, !PT ;  /* 0x00000003ce057209 */ /* 0x000fe40007810000 */
[----:B------:R-:W-:Y:S02]  /*4ce0*/  FMNMX.FTZ R3, R230, R6, !PT ;  /* 0x00000006e6037209 */ /* 0x000fe40007810000 */
[----:B------:R-:W-:Y:S01]  /*4cf0*/  FMNMX.FTZ R6, R236, R7, !PT ;  /* 0x00000007ec067209 */ /* 0x000fe20007810000 */
[----:B------:R-:W-:Y:S01]  /*4d00*/  FMUL.FTZ R7, R67, c[0x0][0x320] ;  /* 0x0000c80043077a20 */ /* 0x000fe20000410000 */
[----:B------:R-:W-:Y:S01]  /*4d10*/  FSEL R228, R9, -INF , P0 ;  /* 0xff80000009e47808 */ /* 0x000fe20000000000 */
[----:B------:R-:W-:Y:S01]  /*4d20*/  LDSM.16.MT88.4 R64, [R227+0x900] ;  /* 0x00090000e340783b */ /* 0x000fe20000004200 */
[----:B------:R-:W-:Y:S01]  /*4d30*/  FMNMX.FTZ R6, R235, R6, !PT ;  /* 0x00000006eb067209 */ /* 0x000fe20007810000 */
[----:B------:R1:W-:Y:S01]  /*4d40*/  MUFU.TANH R17, R7 ;  /* 0x0000000700117308 */ /* 0x0003e20000002400 */
[----:B------:R-:W-:-:S02]  /*4d50*/  FMNMX.FTZ R3, R229, R3, !PT ;  /* 0x00000003e5037209 */ /* 0x000fc40007810000 */
[----:B------:R-:W-:Y:S01]  /*4d60*/  FMNMX.FTZ R5, R232, R5, !PT ;  /* 0x00000005e8057209 */ /* 0x000fe20007810000 */
[----:B---3--:R-:W2:Y:S01]  /*4d70*/  SHFL.BFLY PT, R8, R6, 0x2, 0x1f ;  /* 0x0c401f0006087f89 */ /* 0x008ea200000e0000 */
[----:B------:R-:W-:Y:S02]  /*4d80*/  FMNMX.FTZ R3, R228, R3, !PT ;  /* 0x00000003e4037209 */ /* 0x000fe40007810000 */
[----:B------:R-:W-:-:S03]  /*4d90*/  FMNMX.FTZ R5, R231, R5, !PT ;  /* 0x00000005e7057209 */ /* 0x000fc60007810000 */
[----:B------:R-:W3:Y:S04]  /*4da0*/  SHFL.BFLY PT, R70, R3, 0x2, 0x1f ;  /* 0x0c401f0003467f89 */ /* 0x000ee800000e0000 */
[----:B------:R-:W4:Y:S01]  /*4db0*/  SHFL.BFLY PT, R9, R5, 0x2, 0x1f ;  /* 0x0c401f0005097f89 */ /* 0x000f2200000e0000 */
[----:B-1----:R-:W-:-:S04]  /*4dc0*/  FMUL.FTZ R7, R58, c[0x0][0x320] ;  /* 0x0000c8003a077a20 */ /* 0x002fc80000410000 */
[----:B------:R1:W-:Y:S01]  /*4dd0*/  MUFU.TANH R20, R7 ;  /* 0x0000000700147308 */ /* 0x0003e20000002400 */
[----:B--2---:R-:W-:Y:S02]  /*4de0*/  FMNMX.FTZ R6, R6, R8, !PT ;  /* 0x0000000806067209 */ /* 0x004fe40007810000 */
[----:B------:R-:W-:Y:S01]  /*4df0*/  SHFL.IDX PT, R8, R12, 0x1, 0x1c1f ;  /* 0x003c1f000c087f89 */ /* 0x000fe200000e0000 */
[----:B---3--:R-:W-:Y:S01]  /*4e00*/  FMNMX.FTZ R70, R3, R70, !PT ;  /* 0x0000004603467209 */ /* 0x008fe20007810000 */
[----:B------:R-:W-:Y:S02]  /*4e10*/  FMUL.FTZ R3, R50, c[0x0][0x320] ;  /* 0x0000c80032037a20 */ /* 0x000fe40000410000 */
[----:B------:R-:W2:Y:S01]  /*4e20*/  SHFL.BFLY PT, R73, R6, 0x1, 0x1f ;  /* 0x0c201f0006497f89 */ /* 0x000ea200000e0000 */
[----:B-1----:R-:W-:Y:S01]  /*4e30*/  FMUL.FTZ R7, R59, c[0x0][0x320] ;  /* 0x0000c8003b077a20 */ /* 0x002fe20000410000 */
[----:B----4-:R-:W-:Y:S01]  /*4e40*/  FMNMX.FTZ R5, R5, R9, !PT ;  /* 0x0000000905057209 */ /* 0x010fe20007810000 */
[----:B------:R1:W-:Y:S01]  /*4e50*/  MUFU.TANH R38, R3 ;  /* 0x0000000300267308 */ /* 0x0003e20000002400 */
[----:B------:R-:W3:Y:S04]  /*4e60*/  SHFL.BFLY PT, R9, R70, 0x1, 0x1f ;  /* 0x0c201f0046097f89 */ /* 0x000ee800000e0000 */
[----:B------:R-:W4:Y:S03]  /*4e70*/  SHFL.BFLY PT, R71, R5, 0x1, 0x1f ;  /* 0x0c201f0005477f89 */ /* 0x000f2600000e0000 */
[----:B------:R3:W-:Y:S01]  /*4e80*/  MUFU.TANH R37, R7 ;  /* 0x0000000700257308 */ /* 0x0007e20000002400 */
[----:B-1----:R-:W-:-:S02]  /*4e90*/  FMUL.FTZ R3, R51, c[0x0][0x320] ;  /* 0x0000c80033037a20 */ /* 0x002fc40000410000 */
[----:B------:R-:W-:Y:S05]  /*4ea0*/  LDSM.16.MT88.4 R48, [R224+0x900] ;  /* 0x00090000e030783b */ /* 0x000fea0000004200 */
[----:B------:R1:W-:Y:S01]  /*4eb0*/  MUFU.TANH R39, R3 ;  /* 0x0000000300277308 */ /* 0x0003e20000002400 */
[----:B--2---:R-:W-:Y:S01]  /*4ec0*/  FMNMX.FTZ R73, R6, R73, !PT ;  /* 0x0000004906497209 */ /* 0x004fe20007810000 */
[----:B---3--:R-:W-:Y:S01]  /*4ed0*/  FMUL.FTZ R7, R54, c[0x0][0x320] ;  /* 0x0000c80036077a20 */ /* 0x008fe20000410000 */
[----:B------:R-:W-:-:S05]  /*4ee0*/  FMNMX.FTZ R70, R70, R9, !PT ;  /* 0x0000000946467209 */ /* 0x000fca0007810000 */
[----:B------:R2:W-:Y:S01]  /*4ef0*/  MUFU.TANH R21, R7 ;  /* 0x0000000700157308 */ /* 0x0005e20000002400 */
[----:B----4-:R-:W-:-:S05]  /*4f00*/  FMNMX.FTZ R71, R5, R71, !PT ;  /* 0x0000004705477209 */ /* 0x010fca0007810000 */
[----:B------:R-:W-:Y:S02]  /*4f10*/  FMUL.FTZ R6, R71, c[0x0][0x2d0] ;  /* 0x0000b40047067a20 */ /* 0x000fe40000410000 */
[----:B-1----:R-:W-:-:S04]  /*4f20*/  FMUL.FTZ R3, R90, c[0x0][0x320] ;  /* 0x0000c8005a037a20 */ /* 0x002fc80000410000 */
[----:B------:R1:W3:Y:S01]  /*4f30*/  MUFU.TANH R10, R3 ;  /* 0x00000003000a7308 */ /* 0x0002e20000002400 */
[----:B--2---:R-:W-:-:S07]  /*4f40*/  FMUL.FTZ R7, R55, c[0x0][0x320] ;  /* 0x0000c80037077a20 */ /* 0x004fce0000410000 */
[----:B------:R2:W4:Y:S01]  /*4f50*/  MUFU.TANH R12, R7 ;  /* 0x00000007000c7308 */ /* 0x0005220000002400 */
[----:B-1----:R-:W-:Y:S01]  /*4f60*/  FMUL.FTZ R3, R46, c[0x0][0x320] ;  /* 0x0000c8002e037a20 */ /* 0x002fe20000410000 */
[----:B--2---:R-:W-:Y:S01]  /*4f70*/  IADD3 R7, R13, R8, RZ ;  /* 0x000000080d077210 */ /* 0x004fe20007ffe0ff */
[----:B------:R-:W-:-:S05]  /*4f80*/  FMUL.FTZ R8, R47, c[0x0][0x320] ;  /* 0x0000c8002f087a20 */ /* 0x000fca0000410000 */
[----:B------:R1:W2:Y:S01]  /*4f90*/  MUFU.TANH R13, R3 ;  /* 0x00000003000d7308 */ /* 0x0002a20000002400 */
[----:B------:R-:W-:Y:S07]  /*4fa0*/  LDSM.16.MT88.4 R44, [R226+0x100] ;  /* 0x00010000e22c783b */ /* 0x000fee0000004200 */
[----:B------:R-:W2:Y:S01]  /*4fb0*/  MUFU.TANH R9, R8 ;  /* 0x0000000800097308 */ /* 0x000ea20000002400 */
[----:B-1----:R-:W-:Y:S01]  /*4fc0*/  IMNMX R3, R14, R7, PT ;  /* 0x000000070e037217 */ /* 0x002fe20003800200 */
[----:B------:R-:W-:-:S03]  /*4fd0*/  FMUL.FTZ R7, R73, c[0x0][0x2d0] ;  /* 0x0000b40049077a20 */ /* 0x000fc60000410000 */
        /* <DEDUP_REMOVED lines=11> */
[----:B------:R-:W-:-:S02]  /*5090*/  ISETP.GT.AND P1, PT, R3, 0x11, PT ;  /* 0x000000110300780c */ /* 0x000fc40003f24270 */
[----:B------:R-:W-:Y:S02]  /*50a0*/  FSEL R68, R75, -INF , P5 ;  /* 0xff8000004b447808 */ /* 0x000fe40002800000 */
[----:B------:R-:W-:Y:S02]  /*50b0*/  FMNMX.FTZ R0, R63, R0, !PT ;  /* 0x000000003f007209 */ /* 0x000fe40007810000 */
[C---:B------:R-:W-:Y:S02]  /*50c0*/  ISETP.GT.AND P3, PT, R3.reuse, 0x18, PT ;  /* 0x000000180300780c */ /* 0x040fe40003f64270 */
[----:B------:R-:W-:Y:S02]  /*50d0*/  FSEL R69, R74, -INF , P1 ;  /* 0xff8000004a457808 */ /* 0x000fe40000800000 */
[----:B------:R-:W-:Y:S02]  /*50e0*/  FMNMX.FTZ R0, R68, R0, !PT ;  /* 0x0000000044007209 */ /* 0x000fe40007810000 */
[----:B------:R-:W-:-:S02]  /*50f0*/  ISETP.GT.AND P2, PT, R3, 0x19, PT ;  /* 0x000000190300780c */ /* 0x000fc40003f44270 */
[----:B---3--:R-:W-:Y:S02]  /*5100*/  FSEL R74, R10, -INF , P3 ;  /* 0xff8000000a4a7808 */ /* 0x008fe40001800000 */
[----:B------:R-:W-:Y:S02]  /*5110*/  FMNMX.FTZ R0, R69, R0, !PT ;  /* 0x0000000045007209 */ /* 0x000fe40007810000 */
[----:B------:R-:W-:Y:S02]  /*5120*/  ISETP.GT.AND P0, PT, R3, 0x20, PT ;  /* 0x000000200300780c */ /* 0x000fe40003f04270 */
[----:B------:R-:W-:Y:S02]  /*5130*/  FSEL R75, R186, -INF , P2 ;  /* 0xff800000ba4b7808 */ /* 0x000fe40001000000 */
[----:B------:R-:W-:Y:S02]  /*5140*/  FMNMX.FTZ R0, R74, R0, !PT ;  /* 0x000000004a007209 */ /* 0x000fe40007810000 */
[----:B------:R-:W-:-:S02]  /*5150*/  FSETP.NEU.FTZ.AND P1, PT, R73, -INF , PT ;  /* 0xff8000004900780b */ /* 0x000fc40003f3d000 */
[----:B------:R-:W-:Y:S02]  /*5160*/  ISETP.GT.AND P5, PT, R3, 0x21, PT ;  /* 0x000000210300780c */ /* 0x000fe40003fa4270 */
[----:B------:R-:W-:Y:S02]  /*5170*/  FSEL R101, R184, -INF , P0 ;  /* 0xff800000b8657808 */ /* 0x000fe40000000000 */
[----:B------:R-:W-:Y:S02]  /*5180*/  FMNMX.FTZ R0, R75, R0, !PT ;  /* 0x000000004b007209 */ /* 0x000fe40007810000 */
[----:B------:R-:W-:Y:S02]  /*5190*/  ISETP.GT.AND P3, PT, R3, 0x28, PT ;  /* 0x000000280300780c */ /* 0x000fe40003f64270 */
[----:B------:R-:W-:Y:S02]  /*51a0*/  FSEL R7, R7, RZ, P1 ;  /* 0x000000ff07077208 */ /* 0x000fe40000800000 */
[----:B------:R-:W-:-:S02]  /*51b0*/  FSEL R100, R185, -INF , P5 ;  /* 0xff800000b9647808 */ /* 0x000fc40002800000 */
[----:B------:R-:W-:Y:S01]  /*51c0*/  FMNMX.FTZ R0, R101, R0, !PT ;  /* 0x0000000065007209 */ /* 0x000fe20007810000 */
[----:B------:R-:W-:Y:S01]  /*51d0*/  FFMA.FTZ R5, R11, c[0x0][0x2d0], -R7 ;  /* 0x0000b4000b057a23 */ /* 0x000fe20000010807 */
[----:B------:R-:W-:Y:S02]  /*51e0*/  ISETP.GT.AND P1, PT, R3, 0x29, PT ;  /* 0x000000290300780c */ /* 0x000fe40003f24270 */
[----:B------:R-:W-:Y:S01]  /*51f0*/  FSEL R102, R103, -INF , P3 ;  /* 0xff80000067667808 */ /* 0x000fe20001800000 */
[----:B------:R1:W-:Y:S01]  /*5200*/  MUFU.EX2 R233, R5 ;  /* 0x0000000500e97308 */ /* 0x0003e20000000800 */
[----:B------:R-:W-:Y:S02]  /*5210*/  FMNMX.FTZ R0, R100, R0, !PT ;  /* 0x0000000064007209 */ /* 0x000fe40007810000 */
[----:B------:R-:W-:Y:S02]  /*5220*/  ISETP.GT.AND P2, PT, R3, 0x30, PT ;  /* 0x000000300300780c */ /* 0x000fe40003f44270 */
[----:B------:R-:W-:-:S02]  /*5230*/  FSEL R103, R180, -INF , P1 ;  /* 0xff800000b4677808 */ /* 0x000fc40000800000 */
[----:B------:R-:W-:Y:S02]  /*5240*/  FMNMX.FTZ R0, R102, R0, !PT ;  /* 0x0000000066007209 */ /* 0x000fe40007810000 */
[----:B------:R-:W-:Y:S02]  /*5250*/  ISETP.GT.AND P0, PT, R3, 0x31, PT ;  /* 0x000000310300780c */ /* 0x000fe40003f04270 */
[----:B------:R-:W-:Y:S02]  /*5260*/  FSEL R117, R107, -INF , P2 ;  /* 0xff8000006b757808 */ /* 0x000fe40001000000 */
[----:B------:R-:W-:Y:S02]  /*5270*/  FMNMX.FTZ R0, R103, R0, !PT ;  /* 0x0000000067007209 */ /* 0x000fe40007810000 */
[----:B------:R-:W-:Y:S01]  /*5280*/  ISETP.GT.AND P5, PT, R3, 0x38, PT ;  /* 0x000000380300780c */ /* 0x000fe20003fa4270 */
[----:B-1----:R-:W-:Y:S01]  /*5290*/  FFMA.FTZ R5, R22, c[0x0][0x2d0], -R7 ;  /* 0x0000b40016057a23 */ /* 0x002fe20000010807 */
[----:B------:R-:W-:-:S02]  /*52a0*/  FSEL R118, R106, -INF , P0 ;  /* 0xff8000006a767808 */ /* 0x000fc40000000000 */
[----:B------:R-:W-:Y:S01]  /*52b0*/  FSETP.NEU.FTZ.AND P2, PT, R71, -INF , PT ;  /* 0xff8000004700780b */ /* 0x000fe20003f5d000 */
[----:B------:R1:W-:Y:S01]  /*52c0*/  MUFU.EX2 R240, R5 ;  /* 0x0000000500f07308 */ /* 0x0003e20000000800 */
[----:B------:R-:W-:Y:S02]  /*52d0*/  FMNMX.FTZ R0, R117, R0, !PT ;  /* 0x0000000075007209 */ /* 0x000fe40007810000 */
[C---:B------:R-:W-:Y:S02]  /*52e0*/  ISETP.GT.AND P3, PT, R3.reuse, 0x39, PT ;  /* 0x000000390300780c */ /* 0x040fe40003f64270 */
[----:B------:R-:W-:Y:S02]  /*52f0*/  FSEL R6, R6, RZ, P2 ;  /* 0x000000ff06067208 */ /* 0x000fe40001000000 */
[----:B------:R-:W-:Y:S02]  /*5300*/  FSEL R116, R82, -INF , P5 ;  /* 0xff80000052747808 */ /* 0x000fe40002800000 */
[----:B------:R-:W-:Y:S01]  /*5310*/  FMNMX.FTZ R0, R118, R0, !PT ;  /* 0x0000000076007209 */ /* 0x000fe20007810000 */
[----:B------:R-:W-:Y:S01]  /*5320*/  FFMA.FTZ R8, R28, c[0x0][0x2d0], -R6 ;  /* 0x0000b4001c087a23 */ /* 0x000fe20000010806 */
[----:B------:R-:W-:Y:S01]  /*5330*/  ISETP.GT.AND P1, PT, R3, 0x40, PT ;  /* 0x000000400300780c */ /* 0x000fe20003f24270 */
[----:B------:R-:W-:Y:S01]  /*5340*/  LDSM.16.MT88.4 R80, [R225+0x900] ;  /* 0x00090000e150783b */ /* 0x000fe20000004200 */
[----:B------:R-:W-:Y:S01]  /*5350*/  FSEL R137, R137, -INF , P3 ;  /* 0xff80000089897808 */ /* 0x000fe20001800000 */
[----:B------:R-:W-:Y:S01]  /*5360*/  MUFU.EX2 R212, R8 ;  /* 0x0000000800d47308 */ /* 0x000fe20000000800 */
[----:B------:R-:W-:Y:S01]  /*5370*/  FMNMX.FTZ R0, R116, R0, !PT ;  /* 0x0000000074007209 */ /* 0x000fe20007810000 */
[----:B-1----:R-:W-:Y:S01]  /*5380*/  FFMA.FTZ R5, R23, c[0x0][0x2d0], -R7 ;  /* 0x0000b40017057a23 */ /* 0x002fe20000010807 */
[----:B------:R-:W-:-:S02]  /*5390*/  ISETP.GT.AND P0, PT, R3, 0x41, PT ;  /* 0x000000410300780c */ /* 0x000fc40003f04270 */
[----:B------:R-:W-:Y:S02]  /*53a0*/  FSEL R146, R78, -INF , P1 ;  /* 0xff8000004e927808 */ /* 0x000fe40000800000 */
[----:B------:R-:W-:Y:S01]  /*53b0*/  FMNMX.FTZ R0, R137, R0, !PT ;  /* 0x0000000089007209 */ /* 0x000fe20007810000 */
[----:B------:R1:W-:Y:S01]  /*53c0*/  MUFU.EX2 R237, R5 ;  /* 0x0000000500ed7308 */ /* 0x0003e20000000800 */
[----:B------:R-:W-:Y:S02]  /*53d0*/  ISETP.GT.AND P5, PT, R3, 0x48, PT ;  /* 0x000000480300780c */ /* 0x000fe40003fa4270 */
[----:B------:R-:W-:Y:S02]  /*53e0*/  FSEL R145, R79, -INF , P0 ;  /* 0xff8000004f917808 */ /* 0x000fe40000000000 */
[----:B------:R-:W-:Y:S02]  /*53f0*/  FMNMX.FTZ R0, R146, R0, !PT ;  /* 0x0000000092007209 */ /* 0x000fe40007810000 */
[----:B------:R-:W-:-:S02]  /*5400*/  ISETP.GT.AND P2, PT, R3, 0x49, PT ;  /* 0x000000490300780c */ /* 0x000fc40003f44270 */
[----:B------:R-:W-:Y:S02]  /*5410*/  FSEL R147, R16, -INF , P5 ;  /* 0xff80000010937808 */ /* 0x000fe40002800000 */
[----:B------:R-:W-:Y:S02]  /*5420*/  FMNMX.FTZ R0, R145, R0, !PT ;  /* 0x0000000091007209 */ /* 0x000fe40007810000 */
[----:B------:R-:W-:Y:S02]  /*5430*/  ISETP.GT.AND P3, PT, R3, 0x50, PT ;  /* 0x000000500300780c */ /* 0x000fe40003f64270 */
[----:B------:R-:W-:Y:S01]  /*5440*/  FSEL R149, R17, -INF , P2 ;  /* 0xff80000011957808 */ /* 0x000fe20001000000 */
[----:B-1----:R-:W-:Y:S01]  /*5450*/  FFMA.FTZ R5, R25, c[0x0][0x2d0], -R7 ;  /* 0x0000b40019057a23 */ /* 0x002fe20000010807 */
[----:B------:R-:W-:Y:S02]  /*5460*/  FMNMX.FTZ R0, R147, R0, !PT ;  /* 0x0000000093007209 */ /* 0x000fe40007810000 */
[----:B------:R-:W-:Y:S01]  /*5470*/  FSETP.NEU.FTZ.AND P2, PT, R70, -INF , PT ;  /* 0xff8000004600780b */ /* 0x000fe20003f5d000 */
[----:B------:R1:W-:Y:S01]  /*5480*/  MUFU.EX2 R210, R5 ;  /* 0x0000000500d27308 */ /* 0x0003e20000000800 */
[----:B------:R-:W-:-:S02]  /*5490*/  ISETP.GT.AND P1, PT, R3, 0x51, PT ;  /* 0x000000510300780c */ /* 0x000fc40003f24270 */
[----:B------:R-:W-:Y:S02]  /*54a0*/  ISETP.GT.AND P0, PT, R3, 0x58, PT ;  /* 0x000000580300780c */ /* 0x000fe40003f04270 */
[----:B------:R-:W-:Y:S02]  /*54b0*/  FSEL R167, R20, -INF , P3 ;  /* 0xff80000014a77808 */ /* 0x000fe40001800000 */
[----:B------:R-:W-:Y:S02]  /*54c0*/  FMNMX.FTZ R0, R149, R0, !PT ;  /* 0x0000000095007209 */ /* 0x000fe40007810000 */
[----:B------:R-:W-:Y:S02]  /*54d0*/  FSEL R166, R37, -INF , P1 ;  /* 0xff80000025a67808 */ /* 0x000fe40000800000 */
[----:B------:R-:W-:Y:S02]  /*54e0*/  FSEL R169, R21, -INF , P0 ;  /* 0xff80000015a97808 */ /* 0x000fe40000000000 */
[----:B------:R-:W-:-:S02]  /*54f0*/  FMNMX.FTZ R0, R167, R0, !PT ;  /* 0x00000000a7007209 */ /* 0x000fc40007810000 */
[C---:B------:R-:W-:Y:S01]  /*5500*/  ISETP.GT.AND P5, PT, R3.reuse, 0x59, PT ;  /* 0x000000590300780c */ /* 0x040fe20003fa4270 */
[----:B-1----:R-:W-:Y:S01]  /*5510*/  FFMA.FTZ R5, R24, c[0x0][0x2d0], -R6 ;  /* 0x0000b40018057a23 */ /* 0x002fe20000010806 */
[C---:B------:R-:W-:Y:S02]  /*5520*/  ISETP.GT.AND P3, PT, R3.reuse, 0x60, PT ;  /* 0x000000600300780c */ /* 0x040fe40003f64270 */
[C---:B------:R-:W-:Y:S01]  /*5530*/  ISETP.GT.AND P1, PT, R3.reuse, 0x68, PT ;  /* 0x000000680300780c */ /* 0x040fe20003f24270 */
[----:B------:R1:W-:Y:S01]  /*5540*/  MUFU.EX2 R234, R5 ;  /* 0x0000000500ea7308 */ /* 0x0003e20000000800 */
[----:B------:R-:W-:Y:S02]  /*5550*/  ISETP.GT.AND P0, PT, R3, 0x69, PT ;  /* 0x000000690300780c */ /* 0x000fe40003f04270 */
[----:B------:R-:W-:Y:S02]  /*5560*/  FMNMX.FTZ R0, R166, R0, !PT ;  /* 0x00000000a6007209 */ /* 0x000fe40007810000 */
[----:B----4-:R-:W-:-:S02]  /*5570*/  FSEL R4, R12, -INF , P5 ;  /* 0xff8000000c047808 */ /* 0x010fc40002800000 */
[----:B------:R-:W-:Y:S02]  /*5580*/  FMNMX.FTZ R0, R169, R0, !PT ;  /* 0x00000000a9007209 */ /* 0x000fe40007810000 */
[----:B------:R-:W-:Y:S02]  /*5590*/  FSEL R251, R38, -INF , P3 ;  /* 0xff80000026fb7808 */ /* 0x000fe40001800000 */
[----:B--2---:R-:W-:Y:S02]  /*55a0*/  FSEL R250, R13, -INF , P1 ;  /* 0xff8000000dfa7808 */ /* 0x004fe40000800000 */
[----:B------:R-:W-:Y:S01]  /*55b0*/  FSEL R248, R9, -INF , P0 ;  /* 0xff80000009f87808 */ /* 0x000fe20000000000 */
[----:B-1----:R-:W-:-:S04]  /*55c0*/  FFMA.FTZ R5, R26, c[0x0][0x2d0], -R6 ;  /* 0x0000b4001a057a23 */ /* 0x002fc80000010806 */
[----:B------:R1:W-:Y:S02]  /*55d0*/  MUFU.EX2 R195, R5 ;  /* 0x0000000500c37308 */ /* 0x0003e40000000800 */
[----:B-1----:R-:W-:Y:S02]  /*55e0*/  FFMA.FTZ R5, R27, c[0x0][0x2d0], -R6 ;  /* 0x0000b4001b057a23 */ /* 0x002fe40000010806 */
[----:B------:R-:W-:Y:S04]  /*55f0*/  LDSM.16.MT88.4 R24, [R227+0x100] ;  /* 0x00010000e318783b */ /* 0x000fe80000004200 */
[----:B------:R1:W2:Y:S02]  /*5600*/  MUFU.EX2 R208, R5 ;  /* 0x0000000500d07308 */ /* 0x0002a40000000800 */
[----:B-1----:R-:W-:Y:S01]  /*5610*/  FMUL.FTZ R5, R70, c[0x0][0x2d0] ;  /* 0x0000b40046057a20 */ /* 0x002fe20000410000 */
[----:B--2---:R-:W-:-:S04]  /*5620*/  F2FP.BF16.PACK_AB R10, R212, R208 ;  /* 0x000000d0d40a723e */ /* 0x004fc800000010ff */
[----:B------:R-:W-:Y:S02]  /*5630*/  FSEL R5, R5, RZ, P2 ;  /* 0x000000ff05057208 */ /* 0x000fe40001000000 */
[----:B------:R-:W-:-:S03]  /*5640*/  ISETP.GT.AND P2, PT, R3, 0x61, PT ;  /* 0x000000610300780c */ /* 0x000fc60003f44270 */
[--C-:B------:R-:W-:Y:S01]  /*5650*/  FFMA.FTZ R3, R18, c[0x0][0x2d0], -R5.reuse ;  /* 0x0000b40012037a23 */ /* 0x100fe20000010805 */
[----:B------:R-:W-:Y:S01]  /*5660*/  FSEL R249, R39, -INF , P2 ;  /* 0xff80000027f97808 */ /* 0x000fe20001000000 */
[--C-:B------:R-:W-:Y:S02]  /*5670*/  FFMA.FTZ R8, R19, c[0x0][0x2d0], -R5.reuse ;  /* 0x0000b40013087a23 */ /* 0x100fe40000010805 */
[----:B------:R1:W-:Y:S01]  /*5680*/  MUFU.EX2 R198, R3 ;  /* 0x0000000300c67308 */ /* 0x0003e20000000800 */
[----:B------:R-:W2:Y:S07]  /*5690*/  LDSM.16.MT88.4 R16, [R224+0x100] ;  /* 0x00010000e010783b */ /* 0x000eae0000004200 */
[----:B------:R3:W4:Y:S01]  /*56a0*/  MUFU.EX2 R197, R8 ;  /* 0x0000000800c57308 */ /* 0x0007220000000800 */
[----:B-1----:R-:W-:-:S07]  /*56b0*/  FFMA.FTZ R3, R15, c[0x0][0x2d0], -R5 ;  /* 0x0000b4000f037a23 */ /* 0x002fce0000010805 */
[----:B------:R1:W-:Y:S01]  /*56c0*/  MUFU.EX2 R192, R3 ;  /* 0x0000000300c07308 */ /* 0x0003e20000000800 */
[----:B---3--:R-:W-:Y:S02]  /*56d0*/  F2FP.BF16.PACK_AB R8, R195, R234 ;  /* 0x000000eac308723e */ /* 0x008fe400000010ff */
[----:B----4-:R-:W-:Y:S02]  /*56e0*/  F2FP.BF16.PACK_AB R9, R198, R197 ;  /* 0x000000c5c609723e */ /* 0x010fe400000010ff */
[----:B-1----:R-:W-:Y:S01]  /*56f0*/  FMNMX.FTZ R3, R4, R0, !PT ;  /* 0x0000000004037209 */ /* 0x002fe20007810000 */
[----:B------:R-:W-:-:S03]  /*5700*/  FFMA.FTZ R0, R29, c[0x0][0x2d0], -R5 ;  /* 0x0000b4001d007a23 */ /* 0x000fc60000010805 */
[----:B------:R-:W-:Y:S01]  /*5710*/  FMNMX.FTZ R2, R251, R3, !PT ;  /* 0x00000003fb027209 */ /* 0x000fe20007810000 */
[----:B------:R1:W3:Y:S03]  /*5720*/  MUFU.EX2 R213, R0 ;  /* 0x0000000000d57308 */ /* 0x0002e60000000800 */
[----:B-1----:R-:W-:Y:S01]  /*5730*/  FMNMX.FTZ R0, R249, R2, !PT ;  /* 0x00000002f9007209 */ /* 0x002fe20007810000 */
[--C-:B------:R-:W-:Y:S01]  /*5740*/  FFMA.FTZ R2, R31, c[0x0][0x2d0], -R6.reuse ;  /* 0x0000b4001f027a23 */ /* 0x100fe20000010806 */
[----:B---3--:R-:W-:Y:S02]  /*5750*/  F2FP.BF16.PACK_AB R11, R213, R192 ;  /* 0x000000c0d50b723e */ /* 0x008fe400000010ff */
[----:B------:R-:W-:Y:S01]  /*5760*/  FMNMX.FTZ R0, R250, R0, !PT ;  /* 0x00000000fa007209 */ /* 0x000fe20007810000 */
[----:B------:R1:W-:Y:S03]  /*5770*/  MUFU.EX2 R94, R2 ;  /* 0x00000002005e7308 */ /* 0x0003e60000000800 */
[----:B------:R-:W-:Y:S01]  /*5780*/  FMNMX.FTZ R0, R248, R0, !PT ;  /* 0x00000000f8007209 */ /* 0x000fe20007810000 */
[C---:B--2---:R-:W-:Y:S04]  /*5790*/  HMMA.16816.F32.BF16 R52, R8.reuse, R16, RZ ;  /* 0x000000100834723c */ /* 0x044fe800000418ff */
[----:B------:R-:W2:Y:S04]  /*57a0*/  SHFL.BFLY PT, R3, R0, 0x2, 0x1f ;  /* 0x0c401f0000037f89 */ /* 0x000ea800000e0000 */
[----:B------:R-:W-:Y:S01]  /*57b0*/  HMMA.16816.F32.BF16 R76, R8, R24, RZ ;  /* 0x00000018084c723c */ /* 0x000fe200000418ff */
[----:B-1----:R-:W-:-:S04]  /*57c0*/  FFMA.FTZ R2, R32, c[0x0][0x2d0], -R6 ;  /* 0x0000b40020027a23 */ /* 0x002fc80000010806 */
[----:B------:R1:W-:Y:S03]  /*57d0*/  MUFU.EX2 R200, R2 ;  /* 0x0000000200c87308 */ /* 0x0003e60000000800 */
[C---:B------:R-:W-:Y:S08]  /*57e0*/  HMMA.16816.F32.BF16 R56, R8.reuse, R40, RZ ;  /* 0x000000280838723c */ /* 0x040ff000000418ff */
[----:B------:R-:W-:Y:S01]  /*57f0*/  HMMA.16816.F32.BF16 R20, R8, R44, RZ ;  /* 0x0000002c0814723c */ /* 0x000fe200000418ff */
[----:B--2---:R-:W-:Y:S01]  /*5800*/  FMNMX.FTZ R0, R0, R3, !PT ;  /* 0x0000000300007209 */ /* 0x004fe20007810000 */
[----:B-1----:R-:W-:-:S04]  /*5810*/  FFMA.FTZ R2, R33, c[0x0][0x2d0], -R6 ;  /* 0x0000b40021027a23 */ /* 0x002fc80000010806 */
[----:B------:R-:W1:Y:S01]  /*5820*/  SHFL.BFLY PT, R3, R0, 0x1, 0x1f ;  /* 0x0c201f0000037f89 */ /* 0x000e6200000e0000 */
[----:B------:R2:W-:Y:S02]  /*5830*/  MUFU.EX2 R204, R2 ;  /* 0x0000000200cc7308 */ /* 0x0005e40000000800 */
[----:B--2---:R-:W-:-:S06]  /*5840*/  FFMA.FTZ R2, R35, c[0x0][0x2d0], -R6 ;  /* 0x0000b40023027a23 */ /* 0x004fcc0000010806 */
[----:B------:R2:W3:Y:S02]  /*5850*/  MUFU.EX2 R243, R2 ;  /* 0x0000000200f37308 */ /* 0x0004e40000000800 */
[--C-:B--2---:R-:W-:Y:S01]  /*5860*/  FFMA.FTZ R2, R30, c[0x0][0x2d0], -R5.reuse ;  /* 0x0000b4001e027a23 */ /* 0x104fe20000010805 */
[----:B---3--:R-:W-:Y:S01]  /*5870*/  F2FP.BF16.PACK_AB R14, R243, R204 ;  /* 0x000000ccf30e723e */ /* 0x008fe200000010ff */
[----:B------:R-:W-:Y:S04]  /*5880*/  HMMA.16816.F32.BF16 R28, R8, R42, RZ ;  /* 0x0000002a081c723c */ /* 0x000fe800000418ff */
[----:B------:R2:W-:Y:S02]  /*5890*/  MUFU.EX2 R238, R2 ;  /* 0x0000000200ee7308 */ /* 0x0005e40000000800 */
[----:B--2---:R-:W-:-:S02]  /*58a0*/  FFMA.FTZ R2, R34, c[0x0][0x2d0], -R5 ;  /* 0x0000b40022027a23 */ /* 0x004fc40000010805 */
[C---:B------:R-:W-:Y:S04]  /*58b0*/  HMMA.16816.F32.BF16 R32, R8.reuse, R26, RZ ;  /* 0x0000001a0820723c */ /* 0x040fe800000418ff */
[----:B------:R2:W3:Y:S02]  /*58c0*/  MUFU.EX2 R201, R2 ;  /* 0x0000000200c97308 */ /* 0x0004e40000000800 */
[--C-:B--2---:R-:W-:Y:S01]  /*58d0*/  FFMA.FTZ R2, R36, c[0x0][0x2d0], -R5.reuse ;  /* 0x0000b40024027a23 */ /* 0x104fe20000010805 */
[----:B---3--:R-:W-:Y:S01]  /*58e0*/  F2FP.BF16.PACK_AB R13, R201, R238 ;  /* 0x000000eec90d723e */ /* 0x008fe200000010ff */
[C---:B------:R-:W-:Y:S04]  /*58f0*/  HMMA.16816.F32.BF16 R36, R8.reuse, R18, RZ ;  /* 0x000000120824723c */ /* 0x040fe800000418ff */
[----:B------:R2:W-:Y:S04]  /*5900*/  MUFU.EX2 R205, R2 ;  /* 0x0000000200cd7308 */ /* 0x0005e80000000800 */
[----:B------:R-:W-:Y:S01]  /*5910*/  HMMA.16816.F32.BF16 R8, R8, R46, RZ ;  /* 0x0000002e0808723c */ /* 0x000fe200000418ff */
[----:B--2---:R-:W-:Y:S01]  /*5920*/  FFMA.FTZ R2, R72, c[0x0][0x2d0], -R5 ;  /* 0x0000b40048027a23 */ /* 0x004fe20000010805 */
[----:B-1----:R-:W-:Y:S01]  /*5930*/  FMNMX.FTZ R72, R0, R3, !PT ;  /* 0x0000000300487209 */ /* 0x002fe20007810000 */
[----:B------:R-:W-:-:S02]  /*5940*/  IMAD.MOV.U32 R3, RZ, RZ, R94 ;  /* 0x000000ffff037224 */ /* 0x000fc400078e005e */
[----:B------:R1:W2:Y:S01]  /*5950*/  MUFU.EX2 R191, R2 ;  /* 0x0000000200bf7308 */ /* 0x0002a20000000800 */
[C---:B------:R-:W-:Y:S01]  /*5960*/  FSETP.NEU.FTZ.AND P0, PT, R72.reuse, -INF , PT ;  /* 0xff8000004800780b */ /* 0x040fe20003f1d000 */
[----:B------:R-:W-:Y:S01]  /*5970*/  FMUL.FTZ R0, R72, c[0x0][0x2d0] ;  /* 0x0000b40048007a20 */ /* 0x000fe20000410000 */
[----:B------:R-:W-:-:S04]  /*5980*/  F2FP.BF16.PACK_AB R12, R200, R3 ;  /* 0x00000003c80c723e */ /* 0x000fc800000010ff */
[----:B------:R-:W-:Y:S01]  /*5990*/  FSEL R0, R0, RZ, P0 ;  /* 0x000000ff00007208 */ /* 0x000fe20000000000 */
[----:B-1----:R-:W-:Y:S01]  /*59a0*/  FFMA.FTZ R2, R88, c[0x0][0x2d0], -R7 ;  /* 0x0000b40058027a23 */ /* 0x002fe20000010807 */
[----:B--2---:R-:W-:-:S03]  /*59b0*/  F2FP.BF16.PACK_AB R15, R191, R205 ;  /* 0x000000cdbf0f723e */ /* 0x004fc600000010ff */
[----:B------:R1:W-:Y:S07]  /*59c0*/  MUFU.EX2 R119, R2 ;  /* 0x0000000200777308 */ /* 0x0003ee0000000800 */
[C---:B------:R-:W-:Y:S07]  /*59d0*/  HMMA.16816.F32.BF16 R104, R12.reuse, R86, R8 ;  /* 0x000000560c68723c */ /* 0x040fee0000041808 */
[----:B------:R-:W-:Y:S01]  /*59e0*/  F2FP.BF16.PACK_AB R8, R240, R233 ;  /* 0x000000e9f008723e */ /* 0x000fe200000010ff */
[----:B------:R-:W-:Y:S01]  /*59f0*/  HMMA.16816.F32.BF16 R132, R12, R48, R52 ;  /* 0x000000300c84723c */ /* 0x000fe20000041834 */
[----:B------:R-:W-:Y:S01]  /*5a00*/  F2FP.BF16.PACK_AB R10, R210, R237 ;  /* 0x000000edd20a723e */ /* 0x000fe200000010ff */
[----:B-1----:R-:W-:-:S04]  /*5a10*/  FFMA.FTZ R2, R89, c[0x0][0x2d0], -R7 ;  /* 0x0000b40059027a23 */ /* 0x002fc80000010807 */
[----:B------:R1:W-:Y:S02]  /*5a20*/  MUFU.EX2 R184, R2 ;  /* 0x0000000200b87308 */ /* 0x0003e40000000800 */
        /* <DEDUP_REMOVED lines=24> */
[----:B-1----:R-:W-:-:S02]  /*5bb0*/  FFMA.FTZ R2, R69, c[0x0][0x2d0], -R0 ;  /* 0x0000b40045027a23 */ /* 0x002fc40000010800 */
[----:B------:R-:W-:Y:S02]  /*5bc0*/  IMAD.MOV.U32 R69, RZ, RZ, R208 ;  /* 0x000000ffff457224 */ /* 0x000fe400078e00d0 */
[----:B------:R1:W2:Y:S03]  /*5bd0*/  MUFU.EX2 R185, R2 ;  /* 0x0000000200b97308 */ /* 0x0002a60000000800 */
[C---:B------:R-:W-:Y:S08]  /*5be0*/  HMMA.16816.F32.BF16 R16, R8.reuse, R24, RZ ;  /* 0x000000180810723c */ /* 0x040ff000000418ff */
[----:B------:R-:W-:Y:S01]  /*5bf0*/  HMMA.16816.F32.BF16 R28, R8, R26, RZ ;  /* 0x0000001a081c723c */ /* 0x000fe200000418ff */
[----:B-1----:R-:W-:-:S07]  /*5c00*/  FFMA.FTZ R2, R74, c[0x0][0x2d0], -R0 ;  /* 0x0000b4004a027a23 */ /* 0x002fce0000010800 */
[C---:B------:R-:W-:Y:S01]  /*5c10*/  HMMA.16816.F32.BF16 R20, R8.reuse, R40, RZ ;  /* 0x000000280814723c */ /* 0x040fe200000418ff */
[----:B------:R-:W-:Y:S01]  /*5c20*/  IMAD.MOV.U32 R74, RZ, RZ, R209 ;  /* 0x000000ffff4a7224 */ /* 0x000fe200078e00d1 */
[----:B------:R1:W-:Y:S06]  /*5c30*/  MUFU.EX2 R203, R2 ;  /* 0x0000000200cb7308 */ /* 0x0003ec0000000800 */
[C---:B------:R-:W-:Y:S08]  /*5c40*/  HMMA.16816.F32.BF16 R24, R8.reuse, R44, RZ ;  /* 0x0000002c0818723c */ /* 0x040ff000000418ff */
[----:B------:R-:W-:Y:S01]  /*5c50*/  HMMA.16816.F32.BF16 R40, R8, R42, RZ ;  /* 0x0000002a0828723c */ /* 0x000fe200000418ff */
[----:B-1----:R-:W-:-:S02]  /*5c60*/  FFMA.FTZ R2, R75, c[0x0][0x2d0], -R0 ;  /* 0x0000b4004b027a23 */ /* 0x002fc40000010800 */
[----:B------:R-:W-:Y:S02]  /*5c70*/  IMAD.MOV.U32 R75, RZ, RZ, R191 ;  /* 0x000000ffff4b7224 */ /* 0x000fe400078e00bf */
[----:B------:R1:W3:Y:S03]  /*5c80*/  MUFU.EX2 R68, R2 ;  /* 0x0000000200447308 */ /* 0x0002e60000000800 */
[----:B------:R-:W-:Y:S07]  /*5c90*/  HMMA.16816.F32.BF16 R44, R8, R46, RZ ;  /* 0x0000002e082c723c */ /* 0x000fee00000418ff */
[----:B------:R-:W-:-:S02]  /*5ca0*/  F2FP.BF16.PACK_AB R8, R184, R119 ;  /* 0x00000077b808723e */ /* 0x000fc400000010ff */
[----:B--2---:R-:W-:Y:S02]  /*5cb0*/  F2FP.BF16.PACK_AB R9, R185, R180 ;  /* 0x000000b4b909723e */ /* 0x004fe400000010ff */
[----:B------:R-:W-:Y:S01]  /*5cc0*/  F2FP.BF16.PACK_AB R10, R202, R186 ;  /* 0x000000baca0a723e */ /* 0x000fe200000010ff */
[----:B-1----:R-:W-:Y:S01]  /*5cd0*/  FFMA.FTZ R2, R97, c[0x0][0x2d0], -R7 ;  /* 0x0000b40061027a23 */ /* 0x002fe20000010807 */
[----:B---3--:R-:W-:-:S03]  /*5ce0*/  F2FP.BF16.PACK_AB R11, R68, R203 ;  /* 0x000000cb440b723e */ /* 0x008fc600000010ff */
[----:B------:R1:W-:Y:S04]  /*5cf0*/  MUFU.EX2 R252, R2 ;  /* 0x0000000200fc7308 */ /* 0x0003e80000000800 */
[C---:B------:R-:W-:Y:S01]  /*5d00*/  HMMA.16816.F32.BF16 R88, R8.reuse, R64, R16 ;  /* 0x000000400858723c */ /* 0x040fe20000041810 */
[----:B------:R-:W2:Y:S07]  /*5d10*/  LDSM.16.MT88.4 R16, [R227+0x1100] ;  /* 0x00110000e310783b */ /* 0x000eae0000004200 */
[----:B------:R-:W-:Y:S01]  /*5d20*/  HMMA.16816.F32.BF16 R36, R8, R50, R32 ;  /* 0x000000320824723c */ /* 0x000fe20000041820 */
[----:B-1----:R-:W-:-:S04]  /*5d30*/  FFMA.FTZ R2, R99, c[0x0][0x2d0], -R7 ;  /* 0x0000b40063027a23 */ /* 0x002fc80000010807 */
[----:B------:R1:W-:Y:S03]  /*5d40*/  MUFU.EX2 R215, R2 ;  /* 0x0000000200d77308 */ /* 0x0003e60000000800 */
[C---:B------:R-:W-:Y:S01]  /*5d50*/  HMMA.16816.F32.BF16 R92, R8.reuse, R48, R12 ;  /* 0x00000030085c723c */ /* 0x040fe2000004180c */
[----:B------:R-:W-:Y:S07]  /*5d60*/  LDSM.16.MT88.4 R12, [R225+0x1100] ;  /* 0x00110000e10c783b */ /* 0x000fee0000004200 */
[----:B------:R-:W-:Y:S01]  /*5d70*/  HMMA.16816.F32.BF16 R76, R8, R80, R20 ;  /* 0x00000050084c723c */ /* 0x000fe20000041814 */
[----:B------:R-:W3:Y:S01]  /*5d80*/  LDSM.16.MT88.4 R20, [R224+0x1100] ;  /* 0x00110000e014783b */ /* 0x000ee20000004200 */
[----:B-1----:R-:W-:-:S06]  /*5d90*/  FFMA.FTZ R2, R139, c[0x0][0x2d0], -R7 ;  /* 0x0000b4008b027a23 */ /* 0x002fcc0000010807 */
[C---:B------:R-:W-:Y:S01]  /*5da0*/  HMMA.16816.F32.BF16 R28, R8.reuse, R66, R28 ;  /* 0x00000042081c723c */ /* 0x040fe2000004181c */
[----:B------:R-:W-:Y:S01]  /*5db0*/  MOV R139, R205 ;  /* 0x000000cd008b7202 */ /* 0x000fe20000000f00 */
[----:B------:R1:W-:Y:S06]  /*5dc0*/  MUFU.EX2 R217, R2 ;  /* 0x0000000200d97308 */ /* 0x0003ec0000000800 */
[C---:B------:R-:W-:Y:S08]  /*5dd0*/  HMMA.16816.F32.BF16 R32, R8.reuse, R82, R40 ;  /* 0x000000520820723c */ /* 0x040ff00000041828 */
[----:B------:R-:W-:Y:S01]  /*5de0*/  HMMA.16816.F32.BF16 R44, R8, R86, R44 ;  /* 0x00000056082c723c */ /* 0x000fe2000004182c */
[----:B-1----:R-:W-:-:S02]  /*5df0*/  FFMA.FTZ R2, R140, c[0x0][0x2d0], -R7 ;  /* 0x0000b4008c027a23 */ /* 0x002fc40000010807 */
[----:B------:R-:W-:Y:S02]  /*5e00*/  IMAD.MOV.U32 R140, RZ, RZ, R194 ;  /* 0x000000ffff8c7224 */ /* 0x000fe400078e00c2 */
[----:B------:R1:W-:Y:S02]  /*5e10*/  MUFU.EX2 R216, R2 ;  /* 0x0000000200d87308 */ /* 0x0003e40000000800 */
[----:B-1----:R-:W-:-:S06]  /*5e20*/  FFMA.FTZ R2, R96, c[0x0][0x2d0], -R6 ;  /* 0x0000b40060027a23 */ /* 0x002fcc0000010806 */
[----:B------:R1:W-:Y:S02]  /*5e30*/  MUFU.EX2 R245, R2 ;  /* 0x0000000200f57308 */ /* 0x0003e40000000800 */
[--C-:B-1----:R-:W-:Y:S02]  /*5e40*/  FFMA.FTZ R2, R98, c[0x0][0x2d0], -R6.reuse ;  /* 0x0000b40062027a23 */ /* 0x102fe40000010806 */
[----:B------:R-:W-:Y:S01]  /*5e50*/  HMMA.16816.F32.BF16 R96, R8, R84, R24 ;  /* 0x000000540860723c */ /* 0x000fe20000041818 */
[----:B------:R-:W1:Y:S03]  /*5e60*/  LDSM.16.MT88.4 R24, [R226+0x1100] ;  /* 0x00110000e218783b */ /* 0x000e660000004200 */
[----:B------:R4:W2:Y:S02]  /*5e70*/  MUFU.EX2 R246, R2 ;  /* 0x0000000200f67308 */ /* 0x0008a40000000800 */
[----:B----4-:R-:W-:Y:S01]  /*5e80*/  FFMA.FTZ R2, R141, c[0x0][0x2d0], -R6 ;  /* 0x0000b4008d027a23 */ /* 0x010fe20000010806 */
[----:B--2---:R-:W-:Y:S01]  /*5e90*/  F2FP.BF16.PACK_AB R8, R246, R245 ;  /* 0x000000f5f608723e */ /* 0x004fe200000010ff */
[----:B------:R-:W-:-:S04]  /*5ea0*/  IMAD.MOV.U32 R141, RZ, RZ, R195 ;  /* 0x000000ffff8d7224 */ /* 0x000fc800078e00c3 */
[----:B------:R2:W-:Y:S02]  /*5eb0*/  MUFU.EX2 R244, R2 ;  /* 0x0000000200f47308 */ /* 0x0005e40000000800 */
[----:B--2---:R-:W-:Y:S02]  /*5ec0*/  FFMA.FTZ R2, R142, c[0x0][0x2d0], -R6 ;  /* 0x0000b4008e027a23 */ /* 0x004fe40000010806 */
[----:B------:R-:W-:-:S04]  /*5ed0*/  IMAD.MOV.U32 R142, RZ, RZ, R217 ;  /* 0x000000ffff8e7224 */ /* 0x000fc800078e00d9 */
[----:B------:R2:W4:Y:S02]  /*5ee0*/  MUFU.EX2 R242, R2 ;  /* 0x0000000200f27308 */ /* 0x0005240000000800 */
[----:B--2---:R-:W-:Y:S01]  /*5ef0*/  FFMA.FTZ R2, R136, c[0x0][0x2d0], -R5 ;  /* 0x0000b40088027a23 */ /* 0x004fe20000010805 */
[----:B----4-:R-:W-:Y:S01]  /*5f00*/  F2FP.BF16.PACK_AB R10, R242, R244 ;  /* 0x000000f4f20a723e */ /* 0x010fe200000010ff */
        /* <DEDUP_REMOVED lines=9> */
[----:B--2---:R-:W-:Y:S01]  /*5fa0*/  FFMA.FTZ R2, R144, c[0x0][0x2d0], -R5 ;  /* 0x0000b40090027a23 */ /* 0x004fe20000010805 */
[----:B------:R-:W-:-:S05]  /*5fb0*/  MOV R144, R211 ;  /* 0x000000d300907202 */ /* 0x000fca0000000f00 */
[----:B------:R2:W4:Y:S02]  /*5fc0*/  MUFU.EX2 R220, R2 ;  /* 0x0000000200dc7308 */ /* 0x0005240000000800 */
[----:B--2---:R-:W-:Y:S01]  /*5fd0*/  FFMA.FTZ R2, R101, c[0x0][0x2d0], -R0 ;  /* 0x0000b40065027a23 */ /* 0x004fe20000010800 */
[----:B----4-:R-:W-:-:S05]  /*5fe0*/  F2FP.BF16.PACK_AB R11, R220, R221 ;  /* 0x000000dddc0b723e */ /* 0x010fca00000010ff */
[----:B------:R2:W-:Y:S02]  /*5ff0*/  MUFU.EX2 R218, R2 ;  /* 0x0000000200da7308 */ /* 0x0005e40000000800 */
[C---:B------:R-:W-:Y:S07]  /*6000*/  HMMA.16816.F32.BF16 R56, R8.reuse, R16, R128 ;  /* 0x000000100838723c */ /* 0x040fee0000041880 */
[----:B------:R-:W-:Y:S01]  /*6010*/  IMAD.MOV.U32 R129, RZ, RZ, R212 ;  /* 0x000000ffff817224 */ /* 0x000fe200078e00d4 */
[----:B------:R-:W-:Y:S01]  /*6020*/  MOV R128, R215 ;  /* 0x000000d700807202 */ /* 0x000fe20000000f00 */
[----:B------:R-:W-:Y:S01]  /*6030*/  IMAD.MOV.U32 R130, RZ, RZ, R213 ;  /* 0x000000ffff827224 */ /* 0x000fe200078e00d5 */
[----:B---3--:R-:W-:Y:S01]  /*6040*/  HMMA.16816.F32.BF16 R60, R8, R20, R132 ;  /* 0x00000014083c723c */ /* 0x008fe20000041884 */
[----:B------:R-:W-:-:S02]  /*6050*/  IMAD.MOV.U32 R131, RZ, RZ, R214 ;  /* 0x000000ffff837224 */ /* 0x000fc400078e00d6 */
[----:B--2---:R-:W-:-:S04]  /*6060*/  FFMA.FTZ R2, R100, c[0x0][0x2d0], -R0 ;  /* 0x0000b40064027a23 */ /* 0x004fc80000010800 */
[----:B------:R2:W3:Y:S01]  /*6070*/  MUFU.EX2 R219, R2 ;  /* 0x0000000200db7308 */ /* 0x0004e20000000800 */
[----:B------:R-:W-:Y:S01]  /*6080*/  IMAD.MOV.U32 R132, RZ, RZ, R202 ;  /* 0x000000ffff847224 */ /* 0x000fe200078e00ca */
[C---:B------:R-:W-:Y:S01]  /*6090*/  HMMA.16816.F32.BF16 R84, R8.reuse, R12, R124 ;  /* 0x0000000c0854723c */ /* 0x040fe2000004187c */
[----:B------:R-:W-:Y:S02]  /*60a0*/  IMAD.MOV.U32 R134, RZ, RZ, R197 ;  /* 0x000000ffff867224 */ /* 0x000fe400078e00c5 */
[----:B------:R-:W-:Y:S02]  /*60b0*/  IMAD.MOV.U32 R135, RZ, RZ, R198 ;  /* 0x000000ffff877224 */ /* 0x000fe400078e00c6 */
[----:B------:R-:W-:Y:S02]  /*60c0*/  IMAD.MOV.U32 R133, RZ, RZ, R69 ;  /* 0x000000ffff857224 */ /* 0x000fe400078e0045 */
[----:B------:R-:W-:Y:S01]  /*60d0*/  IMAD.MOV.U32 R69, RZ, RZ, R189 ;  /* 0x000000ffff457224 */ /* 0x000fe200078e00bd */
[----:B-1----:R-:W-:Y:S01]  /*60e0*/  HMMA.16816.F32.BF16 R108, R8, R24, R108 ;  /* 0x00000018086c723c */ /* 0x002fe2000004186c */
[----:B--2---:R-:W-:-:S07]  /*60f0*/  FFMA.FTZ R2, R102, c[0x0][0x2d0], -R0 ;  /* 0x0000b40066027a23 */ /* 0x004fce0000010800 */
[C---:B------:R-:W-:Y:S01]  /*6100*/  HMMA.16816.F32.BF16 R52, R8.reuse, R22, R52 ;  /* 0x000000160834723c */ /* 0x040fe20000041834 */
[----:B------:R1:W-:Y:S07]  /*6110*/  MUFU.EX2 R217, R2 ;  /* 0x0000000200d97308 */ /* 0x0003ee0000000800 */
[C---:B------:R-:W-:Y:S08]  /*6120*/  HMMA.16816.F32.BF16 R48, R8.reuse, R18, R120 ;  /* 0x000000120830723c */ /* 0x040ff00000041878 */
[----:B------:R-:W-:Y:S01]  /*6130*/  HMMA.16816.F32.BF16 R104, R8, R26, R104 ;  /* 0x0000001a0868723c */ /* 0x000fe20000041868 */
[----:B-1----:R-:W-:-:S04]  /*6140*/  FFMA.FTZ R2, R103, c[0x0][0x2d0], -R0 ;  /* 0x0000b40067027a23 */ /* 0x002fc80000010800 */
[----:B------:R1:W2:Y:S03]  /*6150*/  MUFU.EX2 R216, R2 ;  /* 0x0000000200d87308 */ /* 0x0002a60000000800 */
[----:B------:R-:W-:Y:S07]  /*6160*/  HMMA.16816.F32.BF16 R100, R8, R14, R112 ;  /* 0x0000000e0864723c */ /* 0x000fee0000041870 */
[----:B------:R-:W-:-:S02]  /*6170*/  F2FP.BF16.PACK_AB R8, R128, R252 ;  /* 0x000000fc8008723e */ /* 0x000fc400000010ff */
[----:B---3--:R-:W-:Y:S02]  /*6180*/  F2FP.BF16.PACK_AB R9, R219, R218 ;  /* 0x000000dadb09723e */ /* 0x008fe400000010ff */
[----:B------:R-:W-:Y:S01]  /*6190*/  F2FP.BF16.PACK_AB R10, R143, R142 ;  /* 0x0000008e8f0a723e */ /* 0x000fe200000010ff */
[--C-:B-1----:R-:W-:Y:S01]  /*61a0*/  FFMA.FTZ R2, R153, c[0x0][0x2d0], -R7.reuse ;  /* 0x0000b40099027a23 */ /* 0x102fe20000010807 */
[----:B--2---:R-:W-:Y:S01]  /*61b0*/  F2FP.BF16.PACK_AB R11, R216, R217 ;  /* 0x000000d9d80b723e */ /* 0x004fe200000010ff */
[----:B------:R-:W-:Y:S02]  /*61c0*/  IMAD.MOV.U32 R153, RZ, RZ, R210 ;  /* 0x000000ffff997224 */ /* 0x000fe400078e00d2 */
[----:B------:R1:W-:Y:S04]  /*61d0*/  MUFU.EX2 R212, R2 ;  /* 0x0000000200d47308 */ /* 0x0003e80000000800 */
[C---:B------:R-:W-:Y:S08]  /*61e0*/  HMMA.16816.F32.BF16 R92, R8.reuse, R20, R92 ;  /* 0x00000014085c723c */ /* 0x040ff0000004185c */
[----:B------:R-:W-:Y:S01]  /*61f0*/  HMMA.16816.F32.BF16 R112, R8, R22, R36 ;  /* 0x000000160870723c */ /* 0x000fe20000041824 */
[----:B------:R-:W2:Y:S01]  /*6200*/  LDSM.16.MT88.4 R20, [R224+0x1900] ;  /* 0x00190000e014783b */ /* 0x000ea20000004200 */
[----:B-1----:R-:W-:Y:S01]  /*6210*/  FFMA.FTZ R2, R156, c[0x0][0x2d0], -R7 ;  /* 0x0000b4009c027a23 */ /* 0x002fe20000010807 */
[----:B------:R-:W-:-:S03]  /*6220*/  MOV R156, R207 ;  /* 0x000000cf009c7202 */ /* 0x000fc60000000f00 */
[----:B------:R1:W-:Y:S02]  /*6230*/  MUFU.EX2 R213, R2 ;  /* 0x0000000200d57308 */ /* 0x0003e40000000800 */
[C---:B------:R-:W-:Y:S08]  /*6240*/  HMMA.16816.F32.BF16 R36, R8.reuse, R16, R88 ;  /* 0x000000100824723c */ /* 0x040ff00000041858 */
[----:B------:R-:W-:Y:S01]  /*6250*/  HMMA.16816.F32.BF16 R28, R8, R18, R28 ;  /* 0x00000012081c723c */ /* 0x000fe2000004181c */
[----:B------:R-:W3:Y:S01]  /*6260*/  LDSM.16.MT88.4 R16, [R227+0x1900] ;  /* 0x00190000e310783b */ /* 0x000ee20000004200 */
[----:B-1----:R-:W-:-:S06]  /*6270*/  FFMA.FTZ R2, R157, c[0x0][0x2d0], -R7 ;  /* 0x0000b4009d027a23 */ /* 0x002fcc0000010807 */
[C---:B------:R-:W-:Y:S01]  /*6280*/  HMMA.16816.F32.BF16 R40, R8.reuse, R12, R76 ;  /* 0x0000000c0828723c */ /* 0x040fe2000004184c */
[----:B------:R-:W-:Y:S01]  /*6290*/  IMAD.MOV.U32 R157, RZ, RZ, R206 ;  /* 0x000000ffff9d7224 */ /* 0x000fe200078e00ce */
[----:B------:R1:W-:Y:S06]  /*62a0*/  MUFU.EX2 R214, R2 ;  /* 0x0000000200d67308 */ /* 0x0003ec0000000800 */
[C---:B------:R-:W-:Y:S01]  /*62b0*/  HMMA.16816.F32.BF16 R32, R8.reuse, R14, R32 ;  /* 0x0000000e0820723c */ /* 0x040fe20000041820 */
[----:B------:R-:W4:Y:S07]  /*62c0*/  LDSM.16.MT88.4 R12, [R225+0x1900] ;  /* 0x00190000e10c783b */ /* 0x000f2e0000004200 */
[----:B------:R-:W-:Y:S01]  /*62d0*/  HMMA.16816.F32.BF16 R80, R8, R24, R96 ;  /* 0x000000180850723c */ /* 0x000fe20000041860 */
[----:B-1----:R-:W-:Y:S01]  /*62e0*/  FFMA.FTZ R2, R158, c[0x0][0x2d0], -R7 ;  /* 0x0000b4009e027a23 */ /* 0x002fe20000010807 */
[----:B------:R-:W-:-:S03]  /*62f0*/  MOV R158, R196 ;  /* 0x000000c4009e7202 */ /* 0x000fc60000000f00 */
[----:B------:R1:W-:Y:S03]  /*6300*/  MUFU.EX2 R215, R2 ;  /* 0x0000000200d77308 */ /* 0x0003e60000000800 */
[----:B------:R-:W-:Y:S01]  /*6310*/  HMMA.16816.F32.BF16 R76, R8, R26, R44 ;  /* 0x0000001a084c723c */ /* 0x000fe2000004182c */
[----:B------:R-:W2:Y:S01]  /*6320*/  LDSM.16.MT88.4 R24, [R226+0x1900] ;  /* 0x00190000e218783b */ /* 0x000ea20000004200 */
[----:B-1----:R-:W-:Y:S01]  /*6330*/  FFMA.FTZ R2, R150, c[0x0][0x2d0], -R6 ;  /* 0x0000b40096027a23 */ /* 0x002fe20000010806 */
[----:B------:R-:W-:-:S03]  /*6340*/  MOV R150, R186 ;  /* 0x000000ba00967202 */ /* 0x000fc60000000f00 */
[----:B------:R1:W-:Y:S02]  /*6350*/  MUFU.EX2 R210, R2 ;  /* 0x0000000200d27308 */ /* 0x0003e40000000800 */
[----:B-1----:R-:W-:Y:S02]  /*6360*/  FFMA.FTZ R2, R151, c[0x0][0x2d0], -R6 ;  /* 0x0000b40097027a23 */ /* 0x002fe40000010806 */
[----:B------:R-:W-:-:S04]  /*6370*/  IMAD.MOV.U32 R151, RZ, RZ, R201 ;  /* 0x000000ffff977224 */ /* 0x000fc800078e00c9 */
[----:B------:R1:W1:Y:S02]  /*6380*/  MUFU.EX2 R211, R2 ;  /* 0x0000000200d37308 */ /* 0x0002640000000800 */
[----:B-1----:R-:W-:Y:S01]  /*6390*/  FFMA.FTZ R2, R155, c[0x0][0x2d0], -R6 ;  /* 0x0000b4009b027a23 */ /* 0x002fe20000010806 */
[----:B------:R-:W-:Y:S01]  /*63a0*/  F2FP.BF16.PACK_AB R8, R211, R210 ;  /* 0x000000d2d308723e */ /* 0x000fe200000010ff */
[----:B------:R-:W-:-:S04]  /*63b0*/  IMAD.MOV.U32 R155, RZ, RZ, R199 ;  /* 0x000000ffff9b7224 */ /* 0x000fc800078e00c7 */
[----:B------:R1:W-:Y:S02]  /*63c0*/  MUFU.EX2 R209, R2 ;  /* 0x0000000200d17308 */ /* 0x0003e40000000800 */
[----:B-1----:R-:W-:Y:S01]  /*63d0*/  FFMA.FTZ R2, R160, c[0x0][0x2d0], -R6 ;  /* 0x0000b400a0027a23 */ /* 0x002fe20000010806 */
[----:B------:R-:W-:-:S05]  /*63e0*/  MOV R160, R184 ;  /* 0x000000b800a07202 */ /* 0x000fca0000000f00 */
[----:B------:R1:W1:Y:S02]  /*63f0*/  MUFU.EX2 R208, R2 ;  /* 0x0000000200d07308 */ /* 0x0002640000000800 */
[----:B-1----:R-:W-:Y:S01]  /*6400*/  FFMA.FTZ R2, R148, c[0x0][0x2d0], -R5 ;  /* 0x0000b40094027a23 */ /* 0x002fe20000010805 */
[----:B------:R-:W-:Y:S01]  /*6410*/  F2FP.BF16.PACK_AB R10, R208, R209 ;  /* 0x000000d1d00a723e */ /* 0x000fe200000010ff */
[----:B------:R-:W-:-:S04]  /*6420*/  IMAD.MOV.U32 R148, RZ, RZ, R200 ;  /* 0x000000ffff947224 */ /* 0x000fc800078e00c8 */
[----:B------:R1:W-:Y:S02]  /*6430*/  MUFU.EX2 R207, R2 ;  /* 0x0000000200cf7308 */ /* 0x0003e40000000800 */
[----:B-1----:R-:W-:Y:S02]  /*6440*/  FFMA.FTZ R2, R152, c[0x0][0x2d0], -R5 ;  /* 0x0000b40098027a23 */ /* 0x002fe40000010805 */
[----:B------:R-:W-:-:S04]  /*6450*/  IMAD.MOV.U32 R152, RZ, RZ, R185 ;  /* 0x000000ffff987224 */ /* 0x000fc800078e00b9 */
[----:B------:R1:W1:Y:S02]  /*6460*/  MUFU.EX2 R206, R2 ;  /* 0x0000000200ce7308 */ /* 0x0002640000000800 */
[----:B-1----:R-:W-:Y:S01]  /*6470*/  FFMA.FTZ R2, R159, c[0x0][0x2d0], -R5 ;  /* 0x0000b4009f027a23 */ /* 0x002fe20000010805 */
[----:B------:R-:W-:Y:S01]  /*6480*/  F2FP.BF16.PACK_AB R9, R206, R207 ;  /* 0x000000cfce09723e */ /* 0x000fe200000010ff */
[----:B------:R-:W-:Y:S01]  /*6490*/  IMAD.MOV.U32 R159, RZ, RZ, R74 ;  /* 0x000000ffff9f7224 */ /* 0x000fe200078e004a */
        /* <DEDUP_REMOVED lines=9> */
[C---:B--2---:R-:W-:Y:S08]  /*6530*/  HMMA.16816.F32.BF16 R124, R8.reuse, R20, R60 ;  /* 0x00000014087c723c */ /* 0x044ff0000004183c */
[----:B------:R-:W-:Y:S01]  /*6540*/  HMMA.16816.F32.BF16 R120, R8, R22, R52 ;  /* 0x000000160878723c */ /* 0x000fe20000041834 */
[----:B-1----:R-:W-:Y:S01]  /*6550*/  FFMA.FTZ R2, R118, c[0x0][0x2d0], -R0 ;  /* 0x0000b40076027a23 */ /* 0x002fe20000010800 */
[----:B------:R-:W-:-:S03]  /*6560*/  MOV R118, R188 ;  /* 0x000000bc00767202 */ /* 0x000fc60000000f00 */
[----:B------:R1:W2:Y:S03]  /*6570*/  MUFU.EX2 R203, R2 ;  /* 0x0000000200cb7308 */ /* 0x0002a60000000800 */
[C---:B---3--:R-:W-:Y:S08]  /*6580*/  HMMA.16816.F32.BF16 R88, R8.reuse, R16, R56 ;  /* 0x000000100858723c */ /* 0x048ff00000041838 */
[----:B----4-:R-:W-:Y:S01]  /*6590*/  HMMA.16816.F32.BF16 R60, R8, R12, R84 ;  /* 0x0000000c083c723c */ /* 0x010fe20000041854 */
[----:B-1----:R-:W-:-:S07]  /*65a0*/  FFMA.FTZ R2, R116, c[0x0][0x2d0], -R0 ;  /* 0x0000b40074027a23 */ /* 0x002fce0000010800 */
[C---:B------:R-:W-:Y:S01]  /*65b0*/  HMMA.16816.F32.BF16 R64, R8.reuse, R18, R48 ;  /* 0x000000120840723c */ /* 0x040fe20000041830 */
[----:B------:R-:W-:Y:S01]  /*65c0*/  IMAD.MOV.U32 R116, RZ, RZ, R187 ;  /* 0x000000ffff747224 */ /* 0x000fe200078e00bb */
[----:B------:R1:W-:Y:S06]  /*65d0*/  MUFU.EX2 R201, R2 ;  /* 0x0000000200c97308 */ /* 0x0003ec0000000800 */
[C---:B------:R-:W-:Y:S08]  /*65e0*/  HMMA.16816.F32.BF16 R56, R8.reuse, R14, R100 ;  /* 0x0000000e0838723c */ /* 0x040ff00000041864 */
[----:B------:R-:W-:Y:S01]  /*65f0*/  HMMA.16816.F32.BF16 R84, R8, R24, R108 ;  /* 0x000000180854723c */ /* 0x000fe2000004186c */
[----:B-1----:R-:W-:-:S02]  /*6600*/  FFMA.FTZ R2, R137, c[0x0][0x2d0], -R0 ;  /* 0x0000b40089027a23 */ /* 0x002fc40000010800 */
[----:B------:R-:W-:Y:S02]  /*6610*/  IMAD.MOV.U32 R137, RZ, RZ, R117 ;  /* 0x000000ffff897224 */ /* 0x000fe400078e0075 */
[----:B------:R1:W3:Y:S01]  /*6620*/  MUFU.EX2 R200, R2 ;  /* 0x0000000200c87308 */ /* 0x0002e20000000800 */
[----:B------:R-:W-:Y:S01]  /*6630*/  IMAD.MOV.U32 R117, RZ, RZ, R154 ;  /* 0x000000ffff757224 */ /* 0x000fe200078e009a */
[----:B------:R-:W-:Y:S01]  /*6640*/  MOV R154, R159 ;  /* 0x0000009f009a7202 */ /* 0x000fe20000000f00 */
[----:B------:R-:W-:Y:S01]  /*6650*/  IMAD.MOV.U32 R159, RZ, RZ, R156 ;  /* 0x000000ffff9f7224 */ /* 0x000fe200078e009c */
[----:B------:R-:W-:Y:S01]  /*6660*/  HMMA.16816.F32.BF16 R52, R8, R26, R104 ;  /* 0x0000001a0834723c */ /* 0x000fe20000041868 */
[----:B------:R-:W-:Y:S02]  /*6670*/  IMAD.MOV.U32 R156, RZ, RZ, R153 ;  /* 0x000000ffff9c7224 */ /* 0x000fe400078e0099 */
[----:B------:R-:W-:Y:S01]  /*6680*/  IMAD.MOV.U32 R153, RZ, RZ, R128 ;  /* 0x000000ffff997224 */ /* 0x000fe200078e0080 */
[----:B------:R-:W-:Y:S01]  /*6690*/  MOV R128, R129 ;  /* 0x0000008100807202 */ /* 0x000fe20000000f00 */
[----:B------:R-:W-:-:S02]  /*66a0*/  IMAD.MOV.U32 R129, RZ, RZ, R130 ;  /* 0x000000ffff817224 */ /* 0x000fc400078e0082 */
[----:B------:R-:W-:Y:S01]  /*66b0*/  IMAD.MOV.U32 R130, RZ, RZ, R131 ;  /* 0x000000ffff827224 */ /* 0x000fe200078e0083 */
[----:B------:R-:W-:Y:S01]  /*66c0*/  F2FP.BF16.PACK_AB R8, R213, R212 ;  /* 0x000000d4d508723e */ /* 0x000fe200000010ff */
[----:B------:R-:W-:Y:S01]  /*66d0*/  IMAD.MOV.U32 R131, RZ, RZ, R144 ;  /* 0x000000ffff837224 */ /* 0x000fe200078e0090 */
[----:B--2---:R-:W-:Y:S01]  /*66e0*/  F2FP.BF16.PACK_AB R9, R203, R202 ;  /* 0x000000cacb09723e */ /* 0x004fe200000010ff */
[----:B------:R-:W2:Y:S01]  /*66f0*/  LDL.LU R144, [R1+0x4] ;  /* 0x0000040001907983 */ /* 0x000ea20000300800 */
[--C-:B-1----:R-:W-:Y:S01]  /*6700*/  FFMA.FTZ R2, R171, c[0x0][0x2d0], -R7.reuse ;  /* 0x0000b400ab027a23 */ /* 0x102fe20000010807 */
[----:B------:R-:W-:Y:S02]  /*6710*/  F2FP.BF16.PACK_AB R10, R215, R214 ;  /* 0x000000d6d70a723e */ /* 0x000fe400000010ff */
[----:B---3--:R-:W-:Y:S01]  /*6720*/  F2FP.BF16.PACK_AB R11, R200, R201 ;  /* 0x000000c9c80b723e */ /* 0x008fe200000010ff */
[----:B------:R1:W-:Y:S06]  /*6730*/  MUFU.EX2 R196, R2 ;  /* 0x0000000200c47308 */ /* 0x0003ec0000000800 */
[C---:B------:R-:W-:Y:S08]  /*6740*/  HMMA.16816.F32.BF16 R36, R8.reuse, R16, R36 ;  /* 0x000000100824723c */ /* 0x040ff00000041824 */
[----:B------:R-:W-:Y:S01]  /*6750*/  HMMA.16816.F32.BF16 R28, R8, R18, R28 ;  /* 0x00000012081c723c */ /* 0x000fe2000004181c */
[----:B------:R-:W3:Y:S01]  /*6760*/  LDSM.16.MT88.4 R16, [R227+0x2100] ;  /* 0x00210000e310783b */ /* 0x000ee20000004200 */
[----:B-1----:R-:W-:-:S04]  /*6770*/  FFMA.FTZ R2, R172, c[0x0][0x2d0], -R7 ;  /* 0x0000b400ac027a23 */ /* 0x002fc80000010807 */
[----:B------:R1:W-:Y:S02]  /*6780*/  MUFU.EX2 R197, R2 ;  /* 0x0000000200c57308 */ /* 0x0003e40000000800 */
[C---:B------:R-:W-:Y:S08]  /*6790*/  HMMA.16816.F32.BF16 R92, R8.reuse, R20, R92 ;  /* 0x00000014085c723c */ /* 0x040ff0000004185c */
[----:B------:R-:W-:Y:S01]  /*67a0*/  HMMA.16816.F32.BF16 R96, R8, R22, R112 ;  /* 0x000000160860723c */ /* 0x000fe20000041870 */
[----:B------:R-:W4:Y:S01]  /*67b0*/  LDSM.16.MT88.4 R20, [R224+0x2100] ;  /* 0x00210000e014783b */ /* 0x000f220000004200 */
[----:B-1----:R-:W-:-:S06]  /*67c0*/  FFMA.FTZ R2, R174, c[0x0][0x2d0], -R7 ;  /* 0x0000b400ae027a23 */ /* 0x002fcc0000010807 */
[C---:B------:R-:W-:Y:S01]  /*67d0*/  HMMA.16816.F32.BF16 R40, R8.reuse, R12, R40 ;  /* 0x0000000c0828723c */ /* 0x040fe20000041828 */
[----:B------:R1:W-:Y:S07]  /*67e0*/  MUFU.EX2 R198, R2 ;  /* 0x0000000200c67308 */ /* 0x0003ee0000000800 */
[C---:B------:R-:W-:Y:S01]  /*67f0*/  HMMA.16816.F32.BF16 R32, R8.reuse, R14, R32 ;  /* 0x0000000e0820723c */ /* 0x040fe20000041820 */
[----:B------:R-:W3:Y:S07]  /*6800*/  LDSM.16.MT88.4 R12, [R225+0x2100] ;  /* 0x00210000e10c783b */ /* 0x000eee0000004200 */
[----:B------:R-:W-:Y:S01]  /*6810*/  HMMA.16816.F32.BF16 R44, R8, R24, R80 ;  /* 0x00000018082c723c */ /* 0x000fe20000041850 */
[----:B-1----:R-:W-:-:S04]  /*6820*/  FFMA.FTZ R2, R175, c[0x0][0x2d0], -R7 ;  /* 0x0000b400af027a23 */ /* 0x002fc80000010807 */
[----:B------:R1:W-:Y:S03]  /*6830*/  MUFU.EX2 R199, R2 ;  /* 0x0000000200c77308 */ /* 0x0003e60000000800 */
[----:B------:R-:W-:Y:S01]  /*6840*/  HMMA.16816.F32.BF16 R48, R8, R26, R76 ;  /* 0x0000001a0830723c */ /* 0x000fe2000004184c */
[----:B------:R-:W3:Y:S01]  /*6850*/  LDSM.16.MT88.4 R24, [R226+0x2100] ;  /* 0x00210000e218783b */ /* 0x000ee20000004200 */
[----:B-1----:R-:W-:-:S04]  /*6860*/  FFMA.FTZ R2, R165, c[0x0][0x2d0], -R6 ;  /* 0x0000b400a5027a23 */ /* 0x002fc80000010806 */
[----:B------:R1:W-:Y:S02]  /*6870*/  MUFU.EX2 R194, R2 ;  /* 0x0000000200c27308 */ /* 0x0003e40000000800 */
[----:B-1----:R-:W-:-:S06]  /*6880*/  FFMA.FTZ R2, R168, c[0x0][0x2d0], -R6 ;  /* 0x0000b400a8027a23 */ /* 0x002fcc0000010806 */
[----:B------:R1:W1:Y:S02]  /*6890*/  MUFU.EX2 R195, R2 ;  /* 0x0000000200c37308 */ /* 0x0002640000000800 */
[----:B-1----:R-:W-:Y:S01]  /*68a0*/  FFMA.FTZ R2, R170, c[0x0][0x2d0], -R6 ;  /* 0x0000b400aa027a23 */ /* 0x002fe20000010806 */
[----:B------:R-:W-:-:S05]  /*68b0*/  F2FP.BF16.PACK_AB R8, R195, R194 ;  /* 0x000000c2c308723e */ /* 0x000fca00000010ff */
        /* <DEDUP_REMOVED lines=16> */
[C---:B---3--:R-:W-:Y:S08]  /*69c0*/  HMMA.16816.F32.BF16 R104, R8.reuse, R16, R88 ;  /* 0x000000100868723c */ /* 0x048ff00000041858 */
[----:B------:R-:W-:Y:S01]  /*69d0*/  HMMA.16816.F32.BF16 R100, R8, R18, R64 ;  /* 0x000000120864723c */ /* 0x000fe20000041840 */
[----:B-1----:R-:W-:-:S04]  /*69e0*/  FFMA.FTZ R2, R145, c[0x0][0x2d0], -R0 ;  /* 0x0000b40091027a23 */ /* 0x002fc80000010800 */
[----:B------:R1:W3:Y:S03]  /*69f0*/  MUFU.EX2 R187, R2 ;  /* 0x0000000200bb7308 */ /* 0x0002e60000000800 */
[C---:B----4-:R-:W-:Y:S08]  /*6a00*/  HMMA.16816.F32.BF16 R124, R8.reuse, R20, R124 ;  /* 0x00000014087c723c */ /* 0x050ff0000004187c */
[----:B------:R-:W-:Y:S01]  /*6a10*/  HMMA.16816.F32.BF16 R108, R8, R22, R120 ;  /* 0x00000016086c723c */ /* 0x000fe20000041878 */
[----:B-1----:R-:W-:-:S07]  /*6a20*/  FFMA.FTZ R2, R147, c[0x0][0x2d0], -R0 ;  /* 0x0000b40093027a23 */ /* 0x002fce0000010800 */
[C---:B------:R-:W-:Y:S01]  /*6a30*/  HMMA.16816.F32.BF16 R88, R8.reuse, R12, R60 ;  /* 0x0000000c0858723c */ /* 0x040fe2000004183c */
[----:B------:R1:W-:Y:S07]  /*6a40*/  MUFU.EX2 R186, R2 ;  /* 0x0000000200ba7308 */ /* 0x0003ee0000000800 */
[C---:B------:R-:W-:Y:S08]  /*6a50*/  HMMA.16816.F32.BF16 R64, R8.reuse, R14, R56 ;  /* 0x0000000e0840723c */ /* 0x040ff00000041838 */
[----:B------:R-:W-:Y:S01]  /*6a60*/  HMMA.16816.F32.BF16 R84, R8, R24, R84 ;  /* 0x000000180854723c */ /* 0x000fe20000041854 */
[----:B-1----:R-:W-:-:S04]  /*6a70*/  FFMA.FTZ R2, R149, c[0x0][0x2d0], -R0 ;  /* 0x0000b40095027a23 */ /* 0x002fc80000010800 */
[----:B------:R1:W4:Y:S03]  /*6a80*/  MUFU.EX2 R185, R2 ;  /* 0x0000000200b97308 */ /* 0x0003260000000800 */
[----:B------:R-:W-:Y:S07]  /*6a90*/  HMMA.16816.F32.BF16 R80, R8, R26, R52 ;  /* 0x0000001a0850723c */ /* 0x000fee0000041834 */
[----:B------:R-:W-:-:S02]  /*6aa0*/  F2FP.BF16.PACK_AB R8, R197, R196 ;  /* 0x000000c4c508723e */ /* 0x000fc400000010ff */
[----:B---3--:R-:W-:Y:S02]  /*6ab0*/  F2FP.BF16.PACK_AB R9, R187, R184 ;  /* 0x000000b8bb09723e */ /* 0x008fe400000010ff */
[----:B------:R-:W-:Y:S01]  /*6ac0*/  F2FP.BF16.PACK_AB R10, R199, R198 ;  /* 0x000000c6c70a723e */ /* 0x000fe200000010ff */
[----:B-1----:R-:W-:Y:S01]  /*6ad0*/  FFMA.FTZ R2, R116, c[0x0][0x2d0], -R6 ;  /* 0x0000b40074027a23 */ /* 0x002fe20000010806 */
[----:B----4-:R-:W-:-:S03]  /*6ae0*/  F2FP.BF16.PACK_AB R11, R185, R186 ;  /* 0x000000bab90b723e */ /* 0x010fc600000010ff */
[----:B------:R1:W-:Y:S04]  /*6af0*/  MUFU.EX2 R116, R2 ;  /* 0x0000000200747308 */ /* 0x0003e80000000800 */
[C---:B------:R-:W-:Y:S08]  /*6b00*/  HMMA.16816.F32.BF16 R76, R8.reuse, R22, R96 ;  /* 0x00000016084c723c */ /* 0x040ff00000041860 */
[----:B------:R-:W-:Y:S01]  /*6b10*/  HMMA.16816.F32.BF16 R60, R8, R16, R36 ;  /* 0x00000010083c723c */ /* 0x000fe20000041824 */
[----:B-1----:R-:W-:-:S04]  /*6b20*/  FFMA.FTZ R2, R118, c[0x0][0x2d0], -R6 ;  /* 0x0000b40076027a23 */ /* 0x002fc80000010806 */
[----:B------:R1:W3:Y:S03]  /*6b30*/  MUFU.EX2 R118, R2 ;  /* 0x0000000200767308 */ /* 0x0002e60000000800 */
[----:B------:R-:W-:Y:S01]  /*6b40*/  HMMA.16816.F32.BF16 R92, R8, R20, R92 ;  /* 0x00000014085c723c */ /* 0x000fe2000004185c */
[----:B------:R-:W-:Y:S01]  /*6b50*/  LDSM.16.MT88.4 R20, [R227+0x2900] ;  /* 0x00290000e314783b */ /* 0x000fe20000004200 */
[----:B-1----:R-:W-:Y:S01]  /*6b60*/  FFMA.FTZ R2, R137, c[0x0][0x2d0], -R6 ;  /* 0x0000b40089027a23 */ /* 0x002fe20000010806 */
[----:B------:R-:W-:Y:S01]  /*6b70*/  MOV R137, R117 ;  /* 0x0000007500897202 */ /* 0x000fe20000000f00 */
[----:B------:R-:W-:Y:S02]  /*6b80*/  IMAD.MOV.U32 R117, RZ, RZ, R154 ;  /* 0x000000ffff757224 */ /* 0x000fe400078e009a */
[----:B------:R-:W-:Y:S02]  /*6b90*/  IMAD.MOV.U32 R154, RZ, RZ, R159 ;  /* 0x000000ffff9a7224 */ /* 0x000fe400078e009f */
[----:B------:R-:W-:Y:S01]  /*6ba0*/  IMAD.MOV.U32 R159, RZ, RZ, R69 ;  /* 0x000000ffff9f7224 */ /* 0x000fe200078e0045 */
[----:B------:R-:W-:-:S02]  /*6bb0*/  MOV R69, R243 ;  /* 0x000000f300457202 */ /* 0x000fc40000000f00 */
[----:B------:R-:W4:Y:S01]  /*6bc0*/  LDL.LU R243, [R1+0xa4] ;  /* 0x0000a40001f37983 */ /* 0x000f220000300800 */
[----:B------:R1:W-:Y:S01]  /*6bd0*/  MUFU.EX2 R115, R2 ;  /* 0x0000000200737308 */ /* 0x0003e20000000800 */
[----:B------:R-:W-:Y:S02]  /*6be0*/  IMAD.MOV.U32 R171, RZ, RZ, R117 ;  /* 0x000000ffffab7224 */ /* 0x000fe400078e0075 */
[----:B-1----:R-:W-:-:S05]  /*6bf0*/  FFMA.FTZ R2, R137, c[0x0][0x2d0], -R6 ;  /* 0x0000b40089027a23 */ /* 0x002fca0000010806 */
[----:B------:R1:W-:Y:S02]  /*6c00*/  MUFU.EX2 R117, R2 ;  /* 0x0000000200757308 */ /* 0x0003e40000000800 */
[----:B-1----:R-:W-:-:S06]  /*6c10*/  FFMA.FTZ R2, R182, c[0x0][0x2d0], -R5 ;  /* 0x0000b400b6027a23 */ /* 0x002fcc0000010805 */
[----:B------:R1:W-:Y:S01]  /*6c20*/  MUFU.EX2 R114, R2 ;  /* 0x0000000200727308 */ /* 0x0003e20000000800 */
[----:B------:R-:W-:Y:S02]  /*6c30*/  IMAD.MOV.U32 R137, RZ, RZ, R154 ;  /* 0x000000ffff897224 */ /* 0x000fe400078e009a */
[----:B------:R-:W-:Y:S02]  /*6c40*/  IMAD.MOV.U32 R154, RZ, RZ, R159 ;  /* 0x000000ffff9a7224 */ /* 0x000fe400078e009f */
[----:B-1----:R-:W-:-:S04]  /*6c50*/  FFMA.FTZ R2, R247, c[0x0][0x2d0], -R5 ;  /* 0x0000b400f7027a23 */ /* 0x002fc80000010805 */
[----:B------:R1:W1:Y:S01]  /*6c60*/  MUFU.EX2 R113, R2 ;  /* 0x0000000200717308 */ /* 0x0002620000000800 */
[----:B------:R-:W-:Y:S01]  /*6c70*/  MOV R159, R241 ;  /* 0x000000f1009f7202 */ /* 0x000fe20000000f00 */
[C---:B------:R-:W-:Y:S08]  /*6c80*/  HMMA.16816.F32.BF16 R36, R8.reuse, R14, R32 ;  /* 0x0000000e0824723c */ /* 0x040ff00000041820 */
[----:B------:R-:W-:Y:S01]  /*6c90*/  HMMA.16816.F32.BF16 R56, R8, R18, R28 ;  /* 0x000000120838723c */ /* 0x000fe2000004181c */
[----:B------:R-:W2:Y:S04]  /*6ca0*/  LDSM.16.MT88.4 R28, [R224+0x2900] ;  /* 0x00290000e01c783b */ /* 0x000ea80000004200 */
[----:B------:R-:W2:Y:S01]  /*6cb0*/  LDSM.16.MT88.4 R16, [R225+0x2900] ;  /* 0x00290000e110783b */ /* 0x000ea20000004200 */
[----:B-1----:R-:W-:-:S02]  /*6cc0*/  FFMA.FTZ R2, R183, c[0x0][0x2d0], -R5 ;  /* 0x0000b400b7027a23 */ /* 0x002fc40000010805 */
[C---:B------:R-:W-:Y:S01]  /*6cd0*/  HMMA.16816.F32.BF16 R40, R8.reuse, R12, R40 ;  /* 0x0000000c0828723c */ /* 0x040fe20000041828 */
[----:B------:R-:W1:Y:S01]  /*6ce0*/  LDSM.16.MT88.4 R12, [R226+0x2900] ;  /* 0x00290000e20c783b */ /* 0x000e620000004200 */
[----:B------:R3:W-:Y:S06]  /*6cf0*/  MUFU.EX2 R112, R2 ;  /* 0x0000000200707308 */ /* 0x0007ec0000000800 */
[----:B------:R-:W-:Y:S01]  /*6d00*/  HMMA.16816.F32.BF16 R44, R8, R24, R44 ;  /* 0x00000018082c723c */ /* 0x000fe2000004182c */
[----:B------:R-:W-:Y:S01]  /*6d10*/  FFMA.FTZ R52, R236, c[0x0][0x2d0], -R7 ;  /* 0x0000b400ec347a23 */ /* 0x000fe20000010807 */
[----:B------:R1:W5:Y:S01]  /*6d20*/  LDL.LU R241, [R1+0xa0] ;  /* 0x0000a00001f17983 */ /* 0x0003620000300800 */
[----:B---3--:R-:W-:-:S04]  /*6d30*/  FFMA.FTZ R2, R179, c[0x0][0x2d0], -R5 ;  /* 0x0000b400b3027a23 */ /* 0x008fc80000010805 */
[----:B------:R3:W1:Y:S02]  /*6d40*/  MUFU.EX2 R99, R2 ;  /* 0x0000000200637308 */ /* 0x0006640000000800 */
[----:B---3--:R-:W-:Y:S02]  /*6d50*/  FFMA.FTZ R2, R171, c[0x0][0x2d0], -R7 ;  /* 0x0000b400ab027a23 */ /* 0x008fe40000010807 */
[----:B------:R-:W-:Y:S02]  /*6d60*/  IMAD.MOV.U32 R171, RZ, RZ, R137 ;  /* 0x000000ffffab7224 */ /* 0x000fe400078e0089 */
[----:B------:R-:W-:Y:S02]  /*6d70*/  IMAD.MOV.U32 R137, RZ, RZ, R154 ;  /* 0x000000ffff897224 */ /* 0x000fe400078e009a */
[----:B------:R3:W-:Y:S01]  /*6d80*/  MUFU.EX2 R98, R2 ;  /* 0x0000000200627308 */ /* 0x0007e20000000800 */
[----:B------:R-:W-:Y:S01]  /*6d90*/  IMAD.MOV.U32 R154, RZ, RZ, R159 ;  /* 0x000000ffff9a7224 */ /* 0x000fe200078e009f */
[----:B------:R-:W-:Y:S01]  /*6da0*/  MOV R159, R152 ;  /* 0x00000098009f7202 */ /* 0x000fe20000000f00 */
[----:B------:R-:W-:-:S02]  /*6db0*/  IMAD.MOV.U32 R152, RZ, RZ, R160 ;  /* 0x000000ffff987224 */ /* 0x000fc400078e00a0 */
[----:B------:R-:W-:Y:S02]  /*6dc0*/  IMAD.MOV.U32 R160, RZ, RZ, R155 ;  /* 0x000000ffffa07224 */ /* 0x000fe400078e009b */
[----:B------:R-:W-:Y:S01]  /*6dd0*/  IMAD.MOV.U32 R155, RZ, RZ, R158 ;  /* 0x000000ffff9b7224 */ /* 0x000fe200078e009e */
[----:B------:R-:W-:Y:S01]  /*6de0*/  MOV R158, R140 ;  /* 0x0000008c009e7202 */ /* 0x000fe20000000f00 */
[----:B---3--:R-:W-:Y:S02]  /*6df0*/  FFMA.FTZ R2, R171, c[0x0][0x2d0], -R7 ;  /* 0x0000b400ab027a23 */ /* 0x008fe40000010807 */
[----:B------:R-:W-:Y:S02]  /*6e00*/  IMAD.MOV.U32 R171, RZ, RZ, R137 ;  /* 0x000000ffffab7224 */ /* 0x000fe400078e0089 */
[----:B------:R-:W-:Y:S01]  /*6e10*/  IMAD.MOV.U32 R137, RZ, RZ, R154 ;  /* 0x000000ffff897224 */ /* 0x000fe200078e009a */
[----:B------:R-:W-:Y:S01]  /*6e20*/  MOV R154, R159 ;  /* 0x0000009f009a7202 */ /* 0x000fe20000000f00 */
[----:B------:R-:W-:Y:S01]  /*6e30*/  IMAD.MOV.U32 R159, RZ, RZ, R152 ;  /* 0x000000ffff9f7224 */ /* 0x000fe200078e0098 */
[----:B------:R3:W1:Y:S01]  /*6e40*/  MUFU.EX2 R96, R2 ;  /* 0x0000000200607308 */ /* 0x0006620000000800 */
[----:B------:R-:W-:-:S02]  /*6e50*/  IMAD.MOV.U32 R152, RZ, RZ, R160 ;  /* 0x000000ffff987224 */ /* 0x000fc400078e00a0 */
[----:B------:R-:W-:Y:S01]  /*6e60*/  IMAD.MOV.U32 R160, RZ, RZ, R155 ;  /* 0x000000ffffa07224 */ /* 0x000fe200078e009b */
[----:B------:R-:W-:Y:S01]  /*6e70*/  MOV R155, R158 ;  /* 0x0000009e009b7202 */ /* 0x000fe20000000f00 */
[----:B------:R-:W-:Y:S02]  /*6e80*/  IMAD.MOV.U32 R158, RZ, RZ, R157 ;  /* 0x000000ffff9e7224 */ /* 0x000fe400078e009d */
[----:B------:R-:W-:Y:S02]  /*6e90*/  IMAD.MOV.U32 R157, RZ, RZ, R239 ;  /* 0x000000ffff9d7224 */ /* 0x000fe400078e00ef */
[----:B---3--:R-:W-:-:S04]  /*6ea0*/  FFMA.FTZ R2, R171, c[0x0][0x2d0], -R7 ;  /* 0x0000b400ab027a23 */ /* 0x008fc80000010807 */
[----:B------:R3:W-:Y:S01]  /*6eb0*/  MUFU.EX2 R97, R2 ;  /* 0x0000000200617308 */ /* 0x0007e20000000800 */
[----:B------:R-:W-:Y:S01]  /*6ec0*/  IMAD.MOV.U32 R171, RZ, RZ, R158 ;  /* 0x000000ffffab7224 */ /* 0x000fe200078e009e */
[----:B------:R-:W-:Y:S01]  /*6ed0*/  MOV R174, R160 ;  /* 0x000000a000ae7202 */ /* 0x000fe20000000f00 */
[----:B------:R-:W-:Y:S02]  /*6ee0*/  IMAD.MOV.U32 R158, RZ, RZ, R74 ;  /* 0x000000ffff9e7224 */ /* 0x000fe400078e004a */
[----:B------:R-:W-:Y:S02]  /*6ef0*/  IMAD.MOV.U32 R175, RZ, RZ, R152 ;  /* 0x000000ffffaf7224 */ /* 0x000fe400078e0098 */
[----:B---3--:R-:W-:Y:S02]  /*6f00*/  FFMA.FTZ R2, R137, c[0x0][0x2d0], -R7 ;  /* 0x0000b40089027a23 */ /* 0x008fe40000010807 */
[----:B------:R-:W-:Y:S01]  /*6f10*/  IMAD.MOV.U32 R137, RZ, RZ, R157 ;  /* 0x000000ffff897224 */ /* 0x000fe200078e009d */
[----:B------:R-:W-:-:S02]  /*6f20*/  MOV R157, R75 ;  /* 0x0000004b009d7202 */ /* 0x000fc40000000f00 */
[----:B------:R3:W-:Y:S01]  /*6f30*/  MUFU.EX2 R75, R2 ;  /* 0x00000002004b7308 */ /* 0x0007e20000000800 */
[----:B------:R-:W-:Y:S02]  /*6f40*/  IMAD.MOV.U32 R172, RZ, RZ, R155 ;  /* 0x000000ffffac7224 */ /* 0x000fe400078e009b */
[----:B------:R-:W-:Y:S02]  /*6f50*/  IMAD.MOV.U32 R155, RZ, RZ, R69 ;  /* 0x000000ffff9b7224 */ /* 0x000fe400078e0045 */
[----:B------:R-:W-:Y:S02]  /*6f60*/  FFMA.FTZ R34, R175, c[0x0][0x2d0], -R7 ;  /* 0x0000b400af227a23 */ /* 0x000fe40000010807 */
[----:B------:R-:W-:Y:S02]  /*6f70*/  IMAD.MOV.U32 R175, RZ, RZ, R174 ;  /* 0x000000ffffaf7224 */ /* 0x000fe400078e00ae */
[----:B---3--:R-:W-:-:S04]  /*6f80*/  FFMA.FTZ R2, R167, c[0x0][0x2d0], -R0 ;  /* 0x0000b400a7027a23 */ /* 0x008fc80000010800 */
[----:B------:R3:W-:Y:S01]  /*6f90*/  MUFU.EX2 R74, R2 ;  /* 0x00000002004a7308 */ /* 0x0007e20000000800 */
[----:B------:R-:W-:Y:S02]  /*6fa0*/  IMAD.MOV.U32 R174, RZ, RZ, R172 ;  /* 0x000000ffffae7224 */ /* 0x000fe400078e00ac */
[----:B------:R-:W-:Y:S01]  /*6fb0*/  IMAD.MOV.U32 R172, RZ, RZ, R171 ;  /* 0x000000ffffac7224 */ /* 0x000fe200078e00ab */
[----:B------:R-:W-:Y:S01]  /*6fc0*/  MOV R171, R137 ;  /* 0x0000008900ab7202 */ /* 0x000fe20000000f00 */
[----:B------:R-:W-:Y:S02]  /*6fd0*/  IMAD.MOV.U32 R160, RZ, RZ, R68 ;  /* 0x000000ffffa07224 */ /* 0x000fe400078e0044 */
[----:B------:R-:W-:Y:S02]  /*6fe0*/  IMAD.MOV.U32 R137, RZ, RZ, R148 ;  /* 0x000000ffff897224 */ /* 0x000fe400078e0094 */
[----:B---3--:R-:W-:Y:S02]  /*6ff0*/  FFMA.FTZ R2, R166, c[0x0][0x2d0], -R0 ;  /* 0x0000b400a6027a23 */ /* 0x008fe40000010800 */
[----:B------:R-:W-:-:S02]  /*7000*/  IMAD.MOV.U32 R148, RZ, RZ, R151 ;  /* 0x000000ffff947224 */ /* 0x000fc400078e0097 */
[----:B------:R-:W-:Y:S01]  /*7010*/  IMAD.MOV.U32 R140, RZ, RZ, R240 ;  /* 0x000000ffff8c7224 */ /* 0x000fe200078e00f0 */
[----:B------:R3:W-:Y:S01]  /*7020*/  MUFU.EX2 R69, R2 ;  /* 0x0000000200457308 */ /* 0x0007e20000000800 */
[----:B------:R-:W-:Y:S01]  /*7030*/  FFMA.FTZ R35, R175, c[0x0][0x2d0], -R7 ;  /* 0x0000b400af237a23 */ /* 0x000fe20000010807 */
[----:B------:R-:W-:Y:S01]  /*7040*/  HMMA.16816.F32.BF16 R48, R8, R26, R48 ;  /* 0x0000001a0830723c */ /* 0x000fe20000041830 */
[----:B------:R-:W-:Y:S01]  /*7050*/  IMAD.MOV.U32 R151, RZ, RZ, R150 ;  /* 0x000000ffff977224 */ /* 0x000fe200078e0096 */
[----:B------:R-:W-:Y:S01]  /*7060*/  MOV R150, R132 ;  /* 0x0000008400967202 */ /* 0x000fe20000000f00 */
[----:B------:R-:W-:Y:S01]  /*7070*/  IMAD.MOV.U32 R175, RZ, RZ, R174 ;  /* 0x000000ffffaf7224 */ /* 0x000fe200078e00ae */
[----:B------:R-:W-:Y:S01]  /*7080*/  MOV R174, R172 ;  /* 0x000000ac00ae7202 */ /* 0x000fe20000000f00 */
[----:B------:R-:W-:Y:S02]  /*7090*/  IMAD.MOV.U32 R172, RZ, RZ, R171 ;  /* 0x000000ffffac7224 */ /* 0x000fe400078e00ab */
[----:B------:R-:W-:-:S02]  /*70a0*/  FFMA.FTZ R53, R235, c[0x0][0x2d0], -R7 ;  /* 0x0000b400eb357a23 */ /* 0x000fc40000010807 */
[----:B------:R-:W-:Y:S02]  /*70b0*/  FFMA.FTZ R25, R231, c[0x0][0x2d0], -R6 ;  /* 0x0000b400e7197a23 */ /* 0x000fe40000010806 */
[--C-:B------:R-:W-:Y:S02]  /*70c0*/  FFMA.FTZ R33, R229, c[0x0][0x2d0], -R5.reuse ;  /* 0x0000b400e5217a23 */ /* 0x100fe40000010805 */
[----:B------:R-:W-:Y:S02]  /*70d0*/  FFMA.FTZ R32, R228, c[0x0][0x2d0], -R5 ;  /* 0x0000b400e4207a23 */ /* 0x000fe40000010805 */
[----:B------:R-:W-:Y:S02]  /*70e0*/  IMAD.MOV.U32 R123, RZ, RZ, R154 ;  /* 0x000000ffff7b7224 */ /* 0x000fe400078e009a */
[----:B------:R-:W-:Y:S01]  /*70f0*/  IMAD.MOV.U32 R247, RZ, RZ, R131 ;  /* 0x000000fffff77224 */ /* 0x000fe200078e0083 */
[----:B------:R-:W-:Y:S01]  /*7100*/  MOV R152, R238 ;  /* 0x000000ee00987202 */ /* 0x000fe20000000f00 */
[----:B---3--:R-:W-:Y:S01]  /*7110*/  FFMA.FTZ R2, R169, c[0x0][0x2d0], -R0 ;  /* 0x0000b400a9027a23 */ /* 0x008fe20000010800 */
[----:B------:R-:W-:Y:S01]  /*7120*/  MOV R122, R159 ;  /* 0x0000009f007a7202 */ /* 0x000fe20000000f00 */
[----:B------:R-:W-:Y:S01]  /*7130*/  IMAD.MOV.U32 R120, RZ, RZ, R160 ;  /* 0x000000ffff787224 */ /* 0x000fe200078e00a0 */
[----:B------:R-:W-:Y:S01]  /*7140*/  MOV R182, R155 ;  /* 0x0000009b00b67202 */ /* 0x000fe20000000f00 */
[----:B------:R3:W-:Y:S01]  /*7150*/  MUFU.EX2 R68, R2 ;  /* 0x0000000200447308 */ /* 0x0007e20000000800 */
[----:B------:R-:W-:Y:S01]  /*7160*/  IMAD.MOV.U32 R132, RZ, RZ, R133 ;  /* 0x000000ffff847224 */ /* 0x000fe200078e0085 */
[----:B------:R-:W-:Y:S01]  /*7170*/  LDSM.16.MT88.4 R164, [R225+0x3100] ;  /* 0x00310000e1a4783b */ /* 0x000fe20000004200 */
[----:B------:R-:W-:-:S02]  /*7180*/  IMAD.MOV.U32 R171, RZ, RZ, R137 ;  /* 0x000000ffffab7224 */ /* 0x000fc400078e0089 */
[----:B------:R-:W-:Y:S01]  /*7190*/  IMAD.MOV.U32 R133, RZ, RZ, R237 ;  /* 0x000000ffff857224 */ /* 0x000fe200078e00ed */
[----:B------:R2:W5:Y:S01]  /*71a0*/  LDL.LU R240, [R1+0x9c] ;  /* 0x00009c0001f07983 */ /* 0x0005620000300800 */
[----:B------:R-:W-:Y:S01]  /*71b0*/  IMAD.MOV.U32 R137, RZ, RZ, R148 ;  /* 0x000000ffff897224 */ /* 0x000fe200078e0094 */
[----:B------:R-:W-:Y:S01]  /*71c0*/  MOV R148, R151 ;  /* 0x0000009700947202 */ /* 0x000fe20000000f00 */
[----:B------:R-:W-:Y:S01]  /*71d0*/  IMAD.MOV.U32 R151, RZ, RZ, R150 ;  /* 0x000000ffff977224 */ /* 0x000fe200078e0096 */
[----:B------:R-:W-:Y:S01]  /*71e0*/  F2FP.BF16.PACK_AB R8, R118, R116 ;  /* 0x000000747608723e */ /* 0x000fe200000010ff */
[----:B---3--:R-:W-:Y:S01]  /*71f0*/  FFMA.FTZ R2, R4, c[0x0][0x2d0], -R0 ;  /* 0x0000b40004027a23 */ /* 0x008fe20000010800 */
[----:B------:R-:W-:Y:S01]  /*7200*/  F2FP.BF16.PACK_AB R9, R113, R114 ;  /* 0x000000727109723e */ /* 0x000fe200000010ff */
[----:B------:R-:W-:Y:S01]  /*7210*/  FFMA.FTZ R26, R232, c[0x0][0x2d0], -R6 ;  /* 0x0000b400e81a7a23 */ /* 0x000fe20000010806 */
[----:B------:R-:W-:Y:S01]  /*7220*/  F2FP.BF16.PACK_AB R10, R117, R115 ;  /* 0x00000073750a723e */ /* 0x000fe200000010ff */
[----:B------:R3:W2:Y:S01]  /*7230*/  MUFU.EX2 R55, R2 ;  /* 0x0000000200377308 */ /* 0x0006a20000000800 */
[----:B------:R-:W-:Y:S01]  /*7240*/  IMAD.MOV.U32 R150, RZ, RZ, R132 ;  /* 0x000000ffff967224 */ /* 0x000fe200078e0084 */
[----:B-1----:R-:W-:Y:S01]  /*7250*/  F2FP.BF16.PACK_AB R11, R99, R112 ;  /* 0x00000070630b723e */ /* 0x002fe200000010ff */
[----:B------:R-:W-:Y:S01]  /*7260*/  IMAD.MOV.U32 R132, RZ, RZ, R133 ;  /* 0x000000ffff847224 */ /* 0x000fe200078e0085 */
[----:B------:R-:W-:Y:S01]  /*7270*/  MOV R133, R134 ;  /* 0x0000008600857202 */ /* 0x000fe20000000f00 */
[----:B------:R-:W-:Y:S01]  /*7280*/  IMAD.MOV.U32 R134, RZ, RZ, R135 ;  /* 0x000000ffff867224 */ /* 0x000fe200078e0087 */
[----:B------:R1:W5:Y:S01]  /*7290*/  LDL.LU R239, [R1+0x98] ;  /* 0x0000980001ef7983 */ /* 0x0003620000300800 */
[----:B------:R-:W-:-:S02]  /*72a0*/  IMAD.MOV.U32 R135, RZ, RZ, R234 ;  /* 0x000000ffff877224 */ /* 0x000fc400078e00ea */
[----:B---3--:R-:W-:Y:S01]  /*72b0*/  FFMA.FTZ R2, R175, c[0x0][0x2d0], -R6 ;  /* 0x0000b400af027a23 */ /* 0x008fe20000010806 */
[----:B------:R-:W-:Y:S01]  /*72c0*/  F2FP.BF16.PACK_AB R4, R96, R98 ;  /* 0x000000626004723e */ /* 0x000fe200000010ff */
[----:B------:R-:W-:Y:S01]  /*72d0*/  IMAD.MOV.U32 R175, RZ, RZ, R174 ;  /* 0x000000ffffaf7224 */ /* 0x000fe200078e00ae */
[----:B------:R-:W-:Y:S01]  /*72e0*/  MOV R174, R172 ;  /* 0x000000ac00ae7202 */ /* 0x000fe20000000f00 */
[----:B------:R-:W-:Y:S01]  /*72f0*/  IMAD.MOV.U32 R172, RZ, RZ, R171 ;  /* 0x000000ffffac7224 */ /* 0x000fe200078e00ab */
[----:B--2---:R-:W-:Y:S01]  /*7300*/  F2FP.BF16.PACK_AB R7, R55, R68 ;  /* 0x000000443707723e */ /* 0x004fe200000010ff */
[----:B------:R-:W-:Y:S01]  /*7310*/  IMAD.MOV.U32 R171, RZ, RZ, R137 ;  /* 0x000000ffffab7224 */ /* 0x000fe200078e0089 */
[----:B------:R-:W-:Y:S01]  /*7320*/  MOV R137, R148 ;  /* 0x0000009400897202 */ /* 0x000fe20000000f00 */
[----:B------:R-:W-:Y:S01]  /*7330*/  IMAD.MOV.U32 R148, RZ, RZ, R151 ;  /* 0x000000ffff947224 */ /* 0x000fe200078e0097 */
[----:B------:R-:W-:Y:S01]  /*7340*/  HMMA.16816.F32.BF16 R124, R8, R28, R124 ;  /* 0x0000001c087c723c */ /* 0x000fe2000004187c */
[----:B------:R-:W-:Y:S01]  /*7350*/  IMAD.MOV.U32 R151, RZ, RZ, R150 ;  /* 0x000000ffff977224 */ /* 0x000fe200078e0096 */
[----:B------:R-:W-:Y:S01]  /*7360*/  MOV R150, R132 ;  /* 0x0000008400967202 */ /* 0x000fe20000000f00 */
[----:B------:R-:W-:Y:S01]  /*7370*/  FFMA.FTZ R24, R174, c[0x0][0x2d0], -R5 ;  /* 0x0000b400ae187a23 */ /* 0x000fe20000010805 */
[----:B------:R-:W-:Y:S01]  /*7380*/  MOV R174, R171 ;  /* 0x000000ab00ae7202 */ /* 0x000fe20000000f00 */
[----:B------:R-:W-:-:S02]  /*7390*/  IMAD.MOV.U32 R132, RZ, RZ, R133 ;  /* 0x000000ffff847224 */ /* 0x000fc400078e0085 */
[----:B------:R-:W-:Y:S01]  /*73a0*/  IMAD.MOV.U32 R154, RZ, RZ, R130 ;  /* 0x000000ffff9a7224 */ /* 0x000fe200078e0082 */
[C---:B------:R-:W-:Y:S01]  /*73b0*/  HMMA.16816.F32.BF16 R108, R8.reuse, R30, R108 ;  /* 0x0000001e086c723c */ /* 0x040fe2000004186c */
[----:B------:R-:W-:Y:S01]  /*73c0*/  IMAD.MOV.U32 R133, RZ, RZ, R134 ;  /* 0x000000ffff857224 */ /* 0x000fe200078e0086 */
[----:B------:R-:W-:Y:S01]  /*73d0*/  MOV R134, R135 ;  /* 0x0000008700867202 */ /* 0x000fe20000000f00 */
[----:B------:R-:W-:Y:S02]  /*73e0*/  IMAD.MOV.U32 R171, RZ, RZ, R137 ;  /* 0x000000ffffab7224 */ /* 0x000fe400078e0089 */
[----:B------:R-:W-:Y:S02]  /*73f0*/  IMAD.MOV.U32 R121, RZ, RZ, R152 ;  /* 0x000000ffff797224 */ /* 0x000fe400078e0098 */
[----:B------:R-:W-:Y:S01]  /*7400*/  IMAD.MOV.U32 R169, RZ, RZ, R153 ;  /* 0x000000ffffa97224 */ /* 0x000fe200078e0099 */
[----:B------:R-:W-:Y:S01]  /*7410*/  HMMA.16816.F32.BF16 R104, R8, R20, R104 ;  /* 0x000000140868723c */ /* 0x000fe20000041868 */
[----:B------:R-:W-:Y:S01]  /*7420*/  IMAD.MOV.U32 R137, RZ, RZ, R148 ;  /* 0x000000ffff897224 */ /* 0x000fe200078e0094 */
[----:B------:R-:W-:Y:S01]  /*7430*/  MOV R148, R151 ;  /* 0x0000009700947202 */ /* 0x000fe20000000f00 */
[----:B------:R-:W-:-:S02]  /*7440*/  IMAD.MOV.U32 R135, RZ, RZ, R141 ;  /* 0x000000ffff877224 */ /* 0x000fc400078e008d */
[----:B------:R-:W-:Y:S02]  /*7450*/  IMAD.MOV.U32 R183, RZ, RZ, R157 ;  /* 0x000000ffffb77224 */ /* 0x000fe400078e009d */
[----:B------:R-:W-:Y:S01]  /*7460*/  IMAD.MOV.U32 R155, RZ, RZ, R143 ;  /* 0x000000ffff9b7224 */ /* 0x000fe200078e008f */
[C---:B------:R-:W-:Y:S01]  /*7470*/  HMMA.16816.F32.BF16 R100, R8.reuse, R22, R100 ;  /* 0x000000160864723c */ /* 0x040fe20000041864 */
[----:B------:R-:W-:Y:S01]  /*7480*/  IMAD.MOV.U32 R141, RZ, RZ, R233 ;  /* 0x000000ffff8d7224 */ /* 0x000fe200078e00e9 */
[----:B------:R-:W-:Y:S01]  /*7490*/  MUFU.EX2 R26, R26 ;  /* 0x0000001a001a7308 */ /* 0x000fe20000000800 */
[----:B------:R-:W-:Y:S01]  /*74a0*/  IMAD.MOV.U32 R151, RZ, RZ, R150 ;  /* 0x000000ffff977224 */ /* 0x000fe200078e0096 */
[----:B------:R1:W5:Y:S01]  /*74b0*/  LDL.LU R238, [R1+0x94] ;  /* 0x0000940001ee7983 */ /* 0x0003620000300800 */
[----:B------:R-:W-:Y:S01]  /*74c0*/  IMAD.MOV.U32 R150, RZ, RZ, R132 ;  /* 0x000000ffff967224 */ /* 0x000fe200078e0084 */
[----:B------:R-:W-:Y:S01]  /*74d0*/  MOV R132, R133 ;  /* 0x0000008500847202 */ /* 0x000fe20000000f00 */
[----:B------:R-:W-:Y:S01]  /*74e0*/  IMAD.MOV.U32 R133, RZ, RZ, R134 ;  /* 0x000000ffff857224 */ /* 0x000fe200078e0086 */
[----:B------:R-:W-:Y:S01]  /*74f0*/  HMMA.16816.F32.BF16 R88, R8, R16, R88 ;  /* 0x000000100858723c */ /* 0x000fe20000041858 */
[----:B------:R-:W-:Y:S01]  /*7500*/  IMAD.MOV.U32 R134, RZ, RZ, R135 ;  /* 0x000000ffff867224 */ /* 0x000fe200078e0087 */
[----:B------:R-:W-:Y:S01]  /*7510*/  MOV R135, R141 ;  /* 0x0000008d00877202 */ /* 0x000fe20000000f00 */
[----:B------:R-:W-:-:S02]  /*7520*/  IMAD.MOV.U32 R141, RZ, RZ, R140 ;  /* 0x000000ffff8d7224 */ /* 0x000fc400078e008c */
[----:B------:R-:W-:-:S03]  /*7530*/  FFMA.FTZ R27, R175, c[0x0][0x2d0], -R6 ;  /* 0x0000b400af1b7a23 */ /* 0x000fc60000010806 */
[----:B------:R-:W-:Y:S01]  /*7540*/  HMMA.16816.F32.BF16 R64, R8, R18, R64 ;  /* 0x000000120840723c */ /* 0x000fe20000041840 */
[----:B------:R-:W-:Y:S01]  /*7550*/  IMAD.MOV.U32 R140, RZ, RZ, R3 ;  /* 0x000000ffff8c7224 */ /* 0x000fe200078e0003 */
[----:B------:R-:W-:Y:S01]  /*7560*/  F2FP.BF16.PACK_AB R6, R75, R97 ;  /* 0x000000614b06723e */ /* 0x000fe200000010ff */
[----:B------:R-:W-:Y:S01]  /*7570*/  FFMA.FTZ R3, R230, c[0x0][0x2d0], -R5 ;  /* 0x0000b400e6037a23 */ /* 0x000fe20000010805 */
[----:B------:R-:W-:Y:S01]  /*7580*/  F2FP.BF16.PACK_AB R5, R69, R74 ;  /* 0x0000004a4505723e */ /* 0x000fe200000010ff */
[----:B------:R-:W-:-:S03]  /*7590*/  IMAD.MOV.U32 R162, RZ, RZ, R133 ;  /* 0x000000ffffa27224 */ /* 0x000fc600078e0085 */
[----:B------:R-:W-:Y:S01]  /*75a0*/  HMMA.16816.F32.BF16 R84, R8, R12, R84 ;  /* 0x0000000c0854723c */ /* 0x000fe20000041854 */
[----:B------:R-:W-:Y:S01]  /*75b0*/  IMAD.MOV.U32 R163, RZ, RZ, R134 ;  /* 0x000000ffffa37224 */ /* 0x000fe200078e0086 */
[----:B------:R-:W-:-:S06]  /*75c0*/  MOV R175, R148 ;  /* 0x0000009400af7202 */ /* 0x000fcc0000000f00 */
[----:B------:R-:W-:Y:S01]  /*75d0*/  HMMA.16816.F32.BF16 R80, R8, R14, R80 ;  /* 0x0000000e0850723c */ /* 0x000fe20000041850 */
[----:B------:R-:W-:Y:S01]  /*75e0*/  MOV R161, R135 ;  /* 0x0000008700a17202 */ /* 0x000fe20000000f00 */
[----:B------:R-:W-:Y:S01]  /*75f0*/  IMAD.MOV.U32 R168, RZ, RZ, R151 ;  /* 0x000000ffffa87224 */ /* 0x000fe200078e0097 */
[----:B------:R2:W-:Y:S01]  /*7600*/  MUFU.EX2 R54, R2 ;  /* 0x0000000200367308 */ /* 0x0005e20000000800 */
[----:B------:R-:W-:Y:S01]  /*7610*/  IMAD.MOV.U32 R153, RZ, RZ, R142 ;  /* 0x000000ffff997224 */ /* 0x000fe200078e008e */
[----:B------:R1:W5:Y:S02]  /*7620*/  LDL.LU R237, [R1+0x90] ;  /* 0x0000900001ed7983 */ /* 0x0003640000300800 */
[--C-:B------:R-:W-:Y:S01]  /*7630*/  FFMA.FTZ R8, R251, c[0x0][0x2d0], -R0.reuse ;  /* 0x0000b400fb087a23 */ /* 0x100fe20000010800 */
[----:B------:R-:W-:Y:S01]  /*7640*/  HMMA.16816.F32.BF16 R44, R4, R12, R44 ;  /* 0x0000000c042c723c */ /* 0x000fe2000004182c */
[--C-:B------:R-:W-:Y:S01]  /*7650*/  FFMA.FTZ R9, R249, c[0x0][0x2d0], -R0.reuse ;  /* 0x0000b400f9097a23 */ /* 0x100fe20000010800 */
[----:B------:R-:W-:Y:S01]  /*7660*/  MOV R173, R132 ;  /* 0x0000008400ad7202 */ /* 0x000fe20000000f00 */
[----:B------:R-:W-:-:S02]  /*7670*/  FFMA.FTZ R10, R250, c[0x0][0x2d0], -R0 ;  /* 0x0000b400fa0a7a23 */ /* 0x000fc40000010800 */
[----:B------:R-:W-:Y:S02]  /*7680*/  IMAD.MOV.U32 R146, RZ, RZ, R141 ;  /* 0x000000ffff927224 */ /* 0x000fe400078e008d */
[----:B------:R-:W-:Y:S01]  /*7690*/  IMAD.MOV.U32 R170, RZ, RZ, R150 ;  /* 0x000000ffffaa7224 */ /* 0x000fe200078e0096 */
[----:B------:R-:W-:Y:S01]  /*76a0*/  HMMA.16816.F32.BF16 R76, R4, R30, R76 ;  /* 0x0000001e044c723c */ /* 0x000fe2000004184c */
[----:B------:R-:W-:Y:S02]  /*76b0*/  FFMA.FTZ R12, R248, c[0x0][0x2d0], -R0 ;  /* 0x0000b400f80c7a23 */ /* 0x000fe40000010800 */
[----:B--2---:R-:W-:-:S05]  /*76c0*/  FADD.FTZ R2, R178, R177 ;  /* 0x000000b1b2027221 */ /* 0x004fca0000010000 */
[----:B------:R-:W-:Y:S01]  /*76d0*/  HMMA.16816.F32.BF16 R92, R4, R28, R92 ;  /* 0x0000001c045c723c */ /* 0x000fe2000004185c */
[----:B------:R-:W-:-:S07]  /*76e0*/  FADD.FTZ R0, R162, R163 ;  /* 0x000000a3a2007221 */ /* 0x000fce0000010000 */
[----:B------:R-:W-:Y:S01]  /*76f0*/  HMMA.16816.F32.BF16 R56, R4, R22, R56 ;  /* 0x000000160438723c */ /* 0x000fe20000041838 */
[----:B------:R-:W-:-:S07]  /*7700*/  FADD.FTZ R0, R175, R0 ;  /* 0x00000000af007221 */ /* 0x000fce0000010000 */
[----:B------:R-:W-:Y:S01]  /*7710*/  HMMA.16816.F32.BF16 R60, R4, R20, R60 ;  /* 0x00000014043c723c */ /* 0x000fe2000004183c */
[----:B------:R-:W-:Y:S01]  /*7720*/  IMAD.MOV.U32 R30, RZ, RZ, R128 ;  /* 0x000000ffff1e7224 */ /* 0x000fe200078e0080 */
[----:B------:R2:W-:Y:S01]  /*7730*/  MUFU.EX2 R23, R3 ;  /* 0x0000000300177308 */ /* 0x0005e20000000800 */
[----:B------:R-:W-:-:S05]  /*7740*/  IMAD.MOV.U32 R29, RZ, RZ, R140 ;  /* 0x000000ffff1d7224 */ /* 0x000fca00078e008c */
[----:B------:R-:W-:Y:S01]  /*7750*/  HMMA.16816.F32.BF16 R40, R4, R16, R40 ;  /* 0x000000100428723c */ /* 0x000fe20000041828 */
[----:B------:R-:W-:Y:S01]  /*7760*/  FADD.FTZ R0, R30, R0 ;  /* 0x000000001e007221 */ /* 0x000fe20000010000 */
[----:B------:R3:W-:Y:S01]  /*7770*/  MUFU.EX2 R22, R33 ;  /* 0x0000002100167308 */ /* 0x0007e20000000800 */
[----:B------:R-:W-:-:S05]  /*7780*/  IMAD.MOV.U32 R141, RZ, RZ, R119 ;  /* 0x000000ffff8d7224 */ /* 0x000fca00078e0077 */
[C---:B------:R-:W-:Y:S08]  /*7790*/  HMMA.16816.F32.BF16 R36, R4.reuse, R18, R36 ;  /* 0x000000120424723c */ /* 0x040ff00000041824 */
[----:B------:R-:W-:Y:S01]  /*77a0*/  HMMA.16816.F32.BF16 R48, R4, R14, R48 ;  /* 0x0000000e0430723c */ /* 0x000fe20000041830 */
[----:B--2---:R-:W-:Y:S01]  /*77b0*/  FADD.FTZ R3, R161, R146 ;  /* 0x00000092a1037221 */ /* 0x004fe20000010000 */
[----:B---3--:R-:W-:Y:S01]  /*77c0*/  MOV R33, R156 ;  /* 0x0000009c00217202 */ /* 0x008fe20000000f00 */
[----:B------:R-:W-:Y:S01]  /*77d0*/  FADD.FTZ R11, R170, R173 ;  /* 0x000000adaa0b7221 */ /* 0x000fe20000010000 */
[----:B------:R-:W-:Y:S01]  /*77e0*/  MOV R249, R139 ;  /* 0x0000008b00f97202 */ /* 0x000fe20000000f00 */
[----:B------:R-:W-:Y:S01]  /*77f0*/  IMAD.MOV.U32 R170, RZ, RZ, R172 ;  /* 0x000000ffffaa7224 */ /* 0x000fe200078e00ac */
[----:B------:R-:W-:Y:S01]  /*7800*/  MUFU.EX2 R24, R24 ;  /* 0x0000001800187308 */ /* 0x000fe20000000800 */
[----:B------:R-:W-:Y:S01]  /*7810*/  FADD.FTZ R6, R29, R0 ;  /* 0x000000001d067221 */ /* 0x000fe20000010000 */
[----:B------:R-:W2:Y:S01]  /*7820*/  LDSM.16.MT88.4 R132, [R224+0x3100] ;  /* 0x00310000e084783b */ /* 0x000ea20000004200 */
[----:B------:R-:W-:-:S02]  /*7830*/  FADD.FTZ R3, R168, R3 ;  /* 0x00000003a8037221 */ /* 0x000fc40000010000 */
[----:B------:R-:W-:Y:S01]  /*7840*/  IMAD.MOV.U32 R172, RZ, RZ, R158 ;  /* 0x000000ffffac7224 */ /* 0x000fe200078e009e */
[----:B------:R-:W3:Y:S01]  /*7850*/  LDSM.16.MT88.4 R148, [R227+0x3100] ;  /* 0x00310000e394783b */ /* 0x000ee20000004200 */
[----:B----4-:R-:W-:Y:S01]  /*7860*/  @P4 IMAD.HI.U32 R0, R243, c[0x0][0x2c8], RZ ;  /* 0x0000b200f3004a27 */ /* 0x010fe200078e00ff */
[----:B------:R-:W-:Y:S01]  /*7870*/  MOV R31, R129 ;  /* 0x00000081001f7202 */ /* 0x000fe20000000f00 */
[----:B------:R-:W-:Y:S01]  /*7880*/  MUFU.EX2 R27, R27 ;  /* 0x0000001b001b7308 */ /* 0x000fe20000000800 */
[----:B------:R1:W5:Y:S01]  /*7890*/  LDL.LU R236, [R1+0x8c] ;  /* 0x00008c0001ec7983 */ /* 0x0003620000300800 */
[----:B------:R-:W-:Y:S01]  /*78a0*/  FADD.FTZ R2, R176, R2 ;  /* 0x00000002b0027221 */ /* 0x000fe20000010000 */
[----:B------:R-:W-:Y:S01]  /*78b0*/  MOV R28, R141 ;  /* 0x0000008d001c7202 */ /* 0x000fe20000000f00 */
[----:B------:R-:W-:Y:S01]  /*78c0*/  FADD.FTZ R4, R172, R11 ;  /* 0x0000000bac047221 */ /* 0x000fe20000010000 */
[----:B------:R-:W-:Y:S01]  /*78d0*/  @P4 SHF.R.U32.HI R243, RZ, c[0x0][0x2cc], R0 ;  /* 0x0000b300fff34a19 */ /* 0x000fe20000011600 */
[----:B------:R-:W-:-:S02]  /*78e0*/  FADD.FTZ R3, R33, R3 ;  /* 0x0000000321037221 */ /* 0x000fc40000010000 */
[----:B------:R-:W4:Y:S01]  /*78f0*/  MUFU.EX2 R20, R34 ;  /* 0x0000002200147308 */ /* 0x000f220000000800 */
[----:B------:R-:W-:Y:S01]  /*7900*/  FADD.FTZ R2, R181, R2 ;  /* 0x00000002b5027221 */ /* 0x000fe20000010000 */
[----:B------:R-:W-:Y:S01]  /*7910*/  MOV R168, R174 ;  /* 0x000000ae00a87202 */ /* 0x000fe20000000f00 */
[----:B------:R-:W-:Y:S02]  /*7920*/  FADD.FTZ R7, R31, R4 ;  /* 0x000000041f077221 */ /* 0x000fe40000010000 */
[----:B------:R-:W-:Y:S02]  /*7930*/  IMAD.MOV.U32 R248, RZ, RZ, R138 ;  /* 0x000000fffff87224 */ /* 0x000fe400078e008a */
[----:B------:R-:W-:Y:S01]  /*7940*/  IMAD.MOV.U32 R250, RZ, RZ, R136 ;  /* 0x000000fffffa7224 */ /* 0x000fe200078e0088 */
[----:B------:R1:W-:Y:S01]  /*7950*/  MUFU.EX2 R14, R35 ;  /* 0x00000023000e7308 */ /* 0x0003e20000000800 */
[----:B------:R-:W-:Y:S01]  /*7960*/  FADD.FTZ R5, R28, R3 ;  /* 0x000000031c057221 */ /* 0x000fe20000010000 */
[----:B------:R-:W-:Y:S01]  /*7970*/  IADD3 R3, R243, R154, -R247 ;  /* 0x0000009af3037210 */ /* 0x000fe20007ffe8f7 */
[----:B------:R-:W-:Y:S01]  /*7980*/  FADD.FTZ R4, R180, R2 ;  /* 0x00000002b4047221 */ /* 0x000fe20000010000 */
[----:B------:R-:W-:Y:S01]  /*7990*/  MOV R30, R183 ;  /* 0x000000b7001e7202 */ /* 0x000fe20000000f00 */
[----:B------:R-:W-:Y:S01]  /*79a0*/  IMAD.MOV.U32 R2, RZ, RZ, RZ ;  /* 0x000000ffff027224 */ /* 0x000fe200078e00ff */
[----:B------:R-:W2:Y:S03]  /*79b0*/  LDSM.16.MT88.4 R16, [R226+0x3100] ;  /* 0x00310000e210783b */ /* 0x000ea60000004200 */
[----:B------:R-:W-:Y:S01]  /*79c0*/  IMAD.HI R2, R3, -0x6db6db6d, R2 ;  /* 0x9249249303027827 */ /* 0x000fe200078e0202 */
[----:B------:R3:W-:Y:S01]  /*79d0*/  MUFU.EX2 R21, R32 ;  /* 0x0000002000157308 */ /* 0x0007e20000000800 */
[----:B------:R2:W5:Y:S03]  /*79e0*/  LDL.LU R235, [R1+0x88] ;  /* 0x0000880001eb7983 */ /* 0x0005660000300800 */
[----:B------:R-:W-:Y:S01]  /*79f0*/  SHF.R.U32.HI R0, RZ, 0x1f, R2 ;  /* 0x0000001fff007819 */ /* 0x000fe20000011602 */
[----:B------:R-:W-:Y:S01]  /*7a00*/  IMAD.MOV.U32 R31, RZ, RZ, R169 ;  /* 0x000000ffff1f7224 */ /* 0x000fe200078e00a9 */
[----:B-1----:R-:W-:Y:S01]  /*7a10*/  MOV R35, R121 ;  /* 0x0000007900237202 */ /* 0x002fe20000000f00 */
[----:B------:R-:W-:Y:S01]  /*7a20*/  IMAD.MOV.U32 R34, RZ, RZ, R122 ;  /* 0x000000ffff227224 */ /* 0x000fe200078e007a */
[----:B------:R-:W-:Y:S01]  /*7a30*/  LEA.HI.SX32 R11, R2, R0, 0x1a ;  /* 0x00000000020b7211 */ /* 0x000fe200078fd2ff */
[----:B------:R-:W-:-:S02]  /*7a40*/  IMAD.MOV.U32 R169, RZ, RZ, R123 ;  /* 0x000000ffffa97224 */ /* 0x000fc400078e007b */
[----:B------:R-:W-:Y:S02]  /*7a50*/  FADD.FTZ R6, R170, R6 ;  /* 0x00000006aa067221 */ /* 0x000fe40000010000 */
[----:B------:R-:W-:Y:S02]  /*7a60*/  IMAD.MOV.U32 R251, RZ, RZ, R120 ;  /* 0x000000fffffb7224 */ /* 0x000fe400078e0078 */
[----:B------:R-:W-:Y:S01]  /*7a70*/  IMAD.MOV.U32 R33, RZ, RZ, R182 ;  /* 0x000000ffff217224 */ /* 0x000fe200078e00b6 */
[----:B---3--:R-:W-:Y:S01]  /*7a80*/  MOV R32, R137 ;  /* 0x0000008900207202 */ /* 0x008fe20000000f00 */
[----:B------:R-:W-:Y:S01]  /*7a90*/  FADD.FTZ R2, R35, R7 ;  /* 0x0000000723027221 */ /* 0x000fe20000010000 */
[----:B------:R-:W-:Y:S01]  /*7aa0*/  MOV R28, R153 ;  /* 0x00000099001c7202 */ /* 0x000fe20000000f00 */
[----:B------:R-:W-:Y:S01]  /*7ab0*/  FADD.FTZ R0, R34, R5 ;  /* 0x0000000522007221 */ /* 0x000fe20000010000 */
[----:B------:R-:W1:Y:S01]  /*7ac0*/  MUFU.EX2 R8, R8 ;  /* 0x0000000800087308 */ /* 0x000e620000000800 */
[----:B------:R-:W-:Y:S01]  /*7ad0*/  FADD.FTZ R3, R169, R4 ;  /* 0x00000004a9037221 */ /* 0x000fe20000010000 */
[----:B------:R3:W5:Y:S01]  /*7ae0*/  LDL.LU R234, [R1+0x84] ;  /* 0x0000840001ea7983 */ /* 0x0007620000300800 */
[----:B------:R-:W-:-:S02]  /*7af0*/  FADD.FTZ R5, R168, R2 ;  /* 0x00000002a8057221 */ /* 0x000fc40000010000 */
[----:B------:R-:W-:Y:S01]  /*7b00*/  FADD.FTZ R4, R171, R0 ;  /* 0x00000000ab047221 */ /* 0x000fe20000010000 */
[----:B------:R3:W5:Y:S01]  /*7b10*/  LDL.LU R233, [R1+0x80] ;  /* 0x0000800001e97983 */ /* 0x0007620000300800 */
[----:B------:R-:W-:Y:S02]  /*7b20*/  FADD.FTZ R3, R248, R3 ;  /* 0x00000003f8037221 */ /* 0x000fe40000010000 */
[----:B------:R-:W-:Y:S01]  /*7b30*/  FADD.FTZ R2, R250, R6 ;  /* 0x00000006fa027221 */ /* 0x000fe20000010000 */
[----:B------:R-:W1:Y:S01]  /*7b40*/  MUFU.EX2 R9, R9 ;  /* 0x0000000900097308 */ /* 0x000e620000000800 */
[----:B------:R-:W-:Y:S01]  /*7b50*/  FADD.FTZ R0, R249, R5 ;  /* 0x00000005f9007221 */ /* 0x000fe20000010000 */
[----:B------:R3:W5:Y:S01]  /*7b60*/  LDL.LU R232, [R1+0x7c] ;  /* 0x00007c0001e87983 */ /* 0x0007620000300800 */
[----:B------:R-:W-:Y:S02]  /*7b70*/  FADD.FTZ R5, R32, R4 ;  /* 0x0000000420057221 */ /* 0x000fe40000010000 */
[----:B------:R-:W-:Y:S01]  /*7b80*/  FADD.FTZ R3, R251, R3 ;  /* 0x00000003fb037221 */ /* 0x000fe20000010000 */
[----:B------:R3:W5:Y:S01]  /*7b90*/  LDL.LU R231, [R1+0x78] ;  /* 0x0000780001e77983 */ /* 0x0007620000300800 */
[----:B------:R-:W-:-:S02]  /*7ba0*/  FADD.FTZ R4, R33, R2 ;  /* 0x0000000221047221 */ /* 0x000fc40000010000 */
[----:B------:R-:W-:Y:S02]  /*7bb0*/  FADD.FTZ R2, R30, R0 ;  /* 0x000000001e027221 */ /* 0x000fe40000010000 */
[----:B------:R-:W-:Y:S01]  /*7bc0*/  IMAD.MOV.U32 R29, RZ, RZ, R155 ;  /* 0x000000ffff1d7224 */ /* 0x000fe200078e009b */
[----:B------:R-:W1:Y:S01]  /*7bd0*/  MUFU.EX2 R13, R52 ;  /* 0x00000034000d7308 */ /* 0x000e620000000800 */
[----:B------:R-:W-:-:S07]  /*7be0*/  FADD.FTZ R0, R252, R5 ;  /* 0x00000005fc007221 */ /* 0x000fce0000010000 */
[----:B------:R-:W1:Y:S01]  /*7bf0*/  MUFU.EX2 R10, R10 ;  /* 0x0000000a000a7308 */ /* 0x000e620000000800 */
[----:B------:R-:W-:-:S07]  /*7c00*/  FADD.FTZ R3, R218, R3 ;  /* 0x00000003da037221 */ /* 0x000fce0000010000 */
[----:B------:R-:W1:Y:S01]  /*7c10*/  MUFU.EX2 R15, R53 ;  /* 0x00000035000f7308 */ /* 0x000e620000000800 */
[----:B------:R-:W-:-:S07]  /*7c20*/  FADD.FTZ R4, R245, R4 ;  /* 0x00000004f5047221 */ /* 0x000fce0000010000 */
[----:B------:R-:W1:Y:S01]  /*7c30*/  MUFU.EX2 R12, R12 ;  /* 0x0000000c000c7308 */ /* 0x000e620000000800 */
[----:B------:R-:W-:-:S07]  /*7c40*/  FADD.FTZ R5, R223, R2 ;  /* 0x00000002df057221 */ /* 0x000fce0000010000 */
[----:B------:R-:W1:Y:S01]  /*7c50*/  MUFU.EX2 R25, R25 ;  /* 0x0000001900197308 */ /* 0x000e620000000800 */
[----:B------:R-:W-:Y:S01]  /*7c60*/  FADD.FTZ R0, R31, R0 ;  /* 0x000000001f007221 */ /* 0x000fe20000010000 */
[----:B------:R-:W-:Y:S01]  /*7c70*/  MOV R152, R144 ;  /* 0x0000009000987202 */ /* 0x000fe20000000f00 */
[----:B------:R-:W-:Y:S01]  /*7c80*/  FADD.FTZ R3, R219, R3 ;  /* 0x00000003db037221 */ /* 0x000fe20000010000 */
[----:B------:R-:W-:Y:S01]  /*7c90*/  IMNMX R6, RZ, R11, !PT ;  /* 0x0000000bff067217 */ /* 0x000fe20007800200 */
        /* <DEDUP_REMOVED lines=62> */
[----:B----4-:R-:W-:Y:S02]  /*8080*/  FADD.FTZ R3, R20, R2 ;  /* 0x0000000214037221 */ /* 0x010fe40000010000 */
[----:B-1----:R-:W-:Y:S02]  /*8090*/  FADD.FTZ R2, R8, R0 ;  /* 0x0000000008027221 */ /* 0x002fe40000010000 */
        /* <DEDUP_REMOVED lines=12> */
[----:B------:R-:W-:Y:S01]  /*8160*/  FADD.FTZ R0, R21, R0 ;  /* 0x0000000015007221 */ /* 0x000fe20000010000 */
[----:B------:R3:W-:Y:S01]  /*8170*/  STL [R1+0x10], R6 ;  /* 0x0000100601007387 */ /* 0x0007e20000100800 */
[----:B------:R-:W-:Y:S02]  /*8180*/  FADD.FTZ R2, R25, R2 ;  /* 0x0000000219027221 */ /* 0x000fe40000010000 */
[----:B------:R-:W-:Y:S01]  /*8190*/  IMAD.MOV.U32 R247, RZ, RZ, R152 ;  /* 0x000000fffff77224 */ /* 0x000fe200078e0098 */
[----:B------:R3:W-:Y:S04]  /*81a0*/  STL [R1+0x40], R4 ;  /* 0x0000400401007387 */ /* 0x0007e80000100800 */
[----:B------:R3:W-:Y:S01]  /*81b0*/  STL [R1+0x48], R3 ;  /* 0x0000480301007387 */ /* 0x0007e20000100800 */
[----:B------:R-:W-:-:S03]  /*81c0*/  IADD3 R244, R247, -0x2, RZ ;  /* 0xfffffffef7f47810 */ /* 0x000fc60007ffe0ff */
[----:B------:R3:W-:Y:S04]  /*81d0*/  STL [R1+0x44], R0 ;  /* 0x0000440001007387 */ /* 0x0007e80000100800 */
[----:B------:R3:W-:Y:S01]  /*81e0*/  STL [R1+0x3c], R2 ;  /* 0x00003c0201007387 */ /* 0x0007e20000100800 */
[----:B------:R-:W-:Y:S02]  /*81f0*/  ISETP.GE.AND P0, PT, R244, R6, PT ;  /* 0x00000006f400720c */ /* 0x000fe40003f06270 */
[----:B------:R-:W-:Y:S02]  /*8200*/  F2FP.BF16.PACK_AB R176, R27, R54 ;  /* 0x000000361bb0723e */ /* 0x000fe400000010ff */
[----:B------:R-:W-:Y:S02]  /*8210*/  F2FP.BF16.PACK_AB R177, R23, R24 ;  /* 0x0000001817b1723e */ /* 0x000fe400000010ff */
[----:B------:R-:W-:-:S02]  /*8220*/  F2FP.BF16.PACK_AB R178, R25, R26 ;  /* 0x0000001a19b2723e */ /* 0x000fc400000010ff */
[----:B------:R-:W-:Y:S02]  /*8230*/  F2FP.BF16.PACK_AB R179, R21, R22 ;  /* 0x0000001615b3723e */ /* 0x000fe400000010ff */
[----:B------:R-:W-:Y:S02]  /*8240*/  F2FP.BF16.PACK_AB R180, R14, R20 ;  /* 0x000000140eb4723e */ /* 0x000fe400000010ff */
[----:B------:R-:W-:Y:S02]  /*8250*/  F2FP.BF16.PACK_AB R181, R9, R8 ;  /* 0x0000000809b5723e */ /* 0x000fe400000010ff */
[----:B------:R-:W-:Y:S02]  /*8260*/  F2FP.BF16.PACK_AB R182, R15, R13 ;  /* 0x0000000d0fb6723e */ /* 0x000fe400000010ff */
[----:B------:R-:W-:Y:S01]  /*8270*/  F2FP.BF16.PACK_AB R183, R12, R10 ;  /* 0x0000000a0cb7723e */ /* 0x000fe200000010ff */
[C---:B--2---:R-:W-:Y:S08]  /*8280*/  HMMA.16816.F32.BF16 R124, R176.reuse, R132, R124 ;  /* 0x00000084b07c723c */ /* 0x044ff0000004187c */
        /* <DEDUP_REMOVED lines=16> */
[----:B---3--:R-:W2:Y:S01]  /*8390*/  LDL R247, [R1+0x18] ;  /* 0x0000180001f77983 */ /* 0x008ea20000100800 */
[----:B------:R-:W-:Y:S01]  /*83a0*/  MOV R116, R72 ;  /* 0x0000004800747202 */ /* 0x000fe20000000f00 */
[----:B------:R-:W-:Y:S01]  /*83b0*/  IMAD.MOV.U32 R118, RZ, RZ, R70 ;  /* 0x000000ffff767224 */ /* 0x000fe200078e0046 */
[----:B------:R-:W-:Y:S01]  /*83c0*/  MOV R3, R73 ;  /* 0x0000004900037202 */ /* 0x000fe20000000f00 */
[----:B------:R-:W-:Y:S01]  /*83d0*/  IMAD.MOV.U32 R216, RZ, RZ, R244 ;  /* 0x000000ffffd87224 */ /* 0x000fe200078e00f4 */
[----:B------:R-:W-:Y:S01]  /*83e0*/  MOV R117, R71 ;  /* 0x0000004700757202 */ /* 0x000fe20000000f00 */
[----:B--2---:R-:W-:-:S05]  /*83f0*/  @P4 IMAD.HI.U32 R0, R247, c[0x0][0x2c8], RZ ;  /* 0x0000b200f7004a27 */ /* 0x004fca00078e00ff */
[----:B------:R-:W-:-:S05]  /*8400*/  @P4 SHF.R.U32.HI R0, RZ, c[0x0][0x2cc], R0 ;  /* 0x0000b300ff004a19 */ /* 0x000fca0000011600 */
[----:B------:R1:W-:Y:S02]  /*8410*/  @P4 STL [R1+0x14], R0 ;  /* 0x0000140001004387 */ /* 0x0003e40000100800 */
.L_x_603:
[----:B------:R-:W-:Y:S04]  /*8420*/  DEPBAR.LE SB0, 0x0 ;  /* 0x000080000000791a */ /* 0x000fe80000000000 */
[----:B------:R-:W-:Y:S01]  /*8430*/  BAR.SYNC.DEFER_BLOCKING 0x0 ;  /* 0x0000000000007b1d */ /* 0x000fe20000010000 */
[----:B------:R-:W-:Y:S11]  /*8440*/  ISETP.GE.AND P2, PT, R216, RZ, PT ;  /* 0x000000ffd800720c */ /* 0x000ff60003f46270 */
[----:B------:R-:W-:Y:S02]  /*8450*/  @!UPT UIADD3 URZ, URZ, URZ, URZ ;  /* 0x0000003f3f3ff290 */ /* 0x000fe4000fffe03f */
[----:B-12---:R-:W-:Y:S05]  /*8460*/  @P2 SHF.R.S32.HI R0, RZ, 0x1f, R216 ;  /* 0x0000001fff002819 */ /* 0x006fea00000114d8 */
[----:B------:R-:W-:Y:S04]  /*8470*/  @P2 IMAD R0, R0, c[0x0][0x208], RZ ;  /* 0x0000820000002a24 */ /* 0x000fe800078e02ff */
[C---:B------:R-:W-:Y:S01]  /*8480*/  @P2 IMAD R0, R216.reuse, c[0x0][0x20c], R0 ;  /* 0x00008300d8002a24 */ /* 0x040fe200078e0200 */
[----:B-----5:R-:W-:Y:S08]  /*8490*/  LDSM.16.M88.4 R112, [R230+0x7100] ;  /* 0x00710000e670783b */ /* 0x020ff00000000200 */
[----:B------:R-:W1:Y:S08]  /*84a0*/  LDSM.16.M88.4 R16, [R119+0x3900] ;  /* 0x003900007710783b */ /* 0x000e700000000200 */
[----:B------:R-:W2:Y:S08]  /*84b0*/  LDSM.16.M88.4 R108, [R230+0x9100] ;  /* 0x00910000e66c783b */ /* 0x000eb00000000200 */
        /* <DEDUP_REMOVED lines=22> */
[----:B------:R-:W4:Y:S04]  /*8620*/  LDL R2, [R1+0x14] ;  /* 0x0000140001027983 */ /* 0x000f280000100800 */
[----:B------:R-:W-:Y:S04]  /*8630*/  STL [R1+0x88], R236 ;  /* 0x000088ec01007387 */ /* 0x000fe80000100800 */
[----:B------:R-:W-:Y:S01]  /*8640*/  STL [R1+0x8c], R235 ;  /* 0x00008ceb01007387 */ /* 0x000fe20000100800 */
[-C--:B-1----:R-:W-:Y:S08]  /*8650*/  HMMA.16816.F32.BF16 R4, R112, R16.reuse, RZ ;  /* 0x000000107004723c */ /* 0x082ff000000418ff */
[C---:B--2---:R-:W-:Y:S08]  /*8660*/  HMMA.16816.F32.BF16 R8, R108.reuse, R16, RZ ;  /* 0x000000106c08723c */ /* 0x044ff000000418ff */
        /* <DEDUP_REMOVED lines=28> */
[C---:B------:R-:W-:Y:S08]  /*8830*/  HMMA.16816.F32.BF16 R8, R196.reuse, R192, R8 ;  /* 0x000000c0c408723c */ /* 0x040ff00000041808 */
[-C--:B------:R-:W-:Y:S08]  /*8840*/  HMMA.16816.F32.BF16 R12, R196, R194.reuse, R12 ;  /* 0x000000c2c40c723c */ /* 0x080ff0000004180c */
[C---:B------:R-:W-:Y:S01]  /*8850*/  HMMA.16816.F32.BF16 R16, R188.reuse, R194, R16 ;  /* 0x000000c2bc10723c */ /* 0x040fe20000041810 */
[----:B------:R-:W2:Y:S07]  /*8860*/  LDSM.16.M88.4 R192, [R236] ;  /* 0x00000000ecc0783b */ /* 0x000eae0000000200 */
[-C--:B------:R-:W-:Y:S08]  /*8870*/  HMMA.16816.F32.BF16 R20, R188, R200.reuse, R20 ;  /* 0x000000c8bc14723c */ /* 0x080ff00000041814 */
[C---:B------:R-:W-:Y:S07]  /*8880*/  HMMA.16816.F32.BF16 R24, R196.reuse, R200, R24 ;  /* 0x000000c8c418723c */ /* 0x040fee0000041818 */
[----:B----4-:R-:W-:Y:S01]  /*8890*/  @P2 IMAD.MOV.U32 R200, RZ, RZ, R212 ;  /* 0x000000ffffc82224 */ /* 0x010fe200078e00d4 */
[-C--:B------:R-:W-:Y:S04]  /*88a0*/  HMMA.16816.F32.BF16 R28, R196, R202.reuse, R28 ;  /* 0x000000cac41c723c */ /* 0x080fe8000004181c */
[----:B------:R-:W-:Y:S04]  /*88b0*/  @P2 IMAD.MOV.U32 R201, RZ, RZ, R215 ;  /* 0x000000ffffc92224 */ /* 0x000fe800078e00d7 */
[C---:B------:R-:W-:Y:S07]  /*88c0*/  HMMA.16816.F32.BF16 R32, R188.reuse, R202, R32 ;  /* 0x000000cabc20723c */ /* 0x040fee0000041820 */
[----:B------:R-:W-:Y:S01]  /*88d0*/  @P2 IMAD.WIDE.U32 R202, R216, c[0x0][0x208], RZ ;  /* 0x00008200d8ca2a25 */ /* 0x000fe200078e00ff */
[-C--:B------:R-:W-:Y:S04]  /*88e0*/  HMMA.16816.F32.BF16 R36, R188, R204.reuse, R36 ;  /* 0x000000ccbc24723c */ /* 0x080fe80000041824 */
[----:B------:R-:W-:Y:S01]  /*88f0*/  @P2 IADD3 R0, R203, R0, RZ ;  /* 0x00000000cb002210 */ /* 0x000fe20007ffe0ff */
[----:B------:R-:W-:Y:S03]  /*8900*/  @P2 IMAD.WIDE.U32 R200, R202, 0x70, R200 ;  /* 0x00000070cac82825 */ /* 0x000fe600078e00c8 */
[C---:B------:R-:W-:Y:S04]  /*8910*/  HMMA.16816.F32.BF16 R40, R196.reuse, R204, R40 ;  /* 0x000000ccc428723c */ /* 0x040fe80000041828 */
[----:B------:R-:W-:Y:S03]  /*8920*/  @P2 IMAD R0, R0, 0x70, RZ ;  /* 0x0000007000002824 */ /* 0x000fe600078e02ff */
[C---:B------:R-:W-:Y:S01]  /*8930*/  @P2 LEA R204, P0, R200.reuse, c[0x0][0x1f8], 0x1 ;  /* 0x00007e00c8cc2a11 */ /* 0x040fe200078008ff */
[-C--:B------:R-:W-:Y:S04]  /*8940*/  HMMA.16816.F32.BF16 R44, R196, R206.reuse, R44 ;  /* 0x000000cec42c723c */ /* 0x080fe8000004182c */
[----:B------:R-:W-:Y:S04]  /*8950*/  @P2 IMAD.IADD R0, R201, 0x1, R0 ;  /* 0x00000001c9002824 */ /* 0x000fe800078e0200 */
[C---:B------:R-:W-:Y:S04]  /*8960*/  HMMA.16816.F32.BF16 R48, R188.reuse, R206, R48 ;  /* 0x000000cebc30723c */ /* 0x040fe80000041830 */
[----:B------:R-:W-:Y:S02]  /*8970*/  @P2 LEA.HI.X R205, R200, c[0x0][0x1fc], R0, 0x1, P0 ;  /* 0x00007f00c8cd2a11 */ /* 0x000fe400000f0c00 */
[----:B------:R3:W4:Y:S02]  /*8980*/  LDSM.16.M88.4 R200, [R235] ;  /* 0x00000000ebc8783b */ /* 0x0007240000000200 */
[-C--:B------:R-:W-:Y:S06]  /*8990*/  HMMA.16816.F32.BF16 R52, R188, R208.reuse, R52 ;  /* 0x000000d0bc34723c */ /* 0x080fec0000041834 */
[----:B------:R-:W-:Y:S01]  /*89a0*/  @!PT LDS RZ, [RZ] ;  /* 0x00000000fffff984 */ /* 0x000fe20000000800 */
[----:B------:R-:W-:Y:S01]  /*89b0*/  @!PT LDS RZ, [RZ] ;  /* 0x00000000fffff984 */ /* 0x000fe20000000800 */
[----:B------:R-:W-:Y:S01]  /*89c0*/  @!PT LDS RZ, [RZ] ;  /* 0x00000000fffff984 */ /* 0x000fe20000000800 */
[----:B------:R2:W-:Y:S02]  /*89d0*/  @P2 LDGSTS.E.BYPASS.LTC128B.128 [R241+0x100], [R204.64], !P6 ;  /* 0x00100000ccf12fae */ /* 0x0005e4000f101d4a */
[C---:B------:R-:W-:Y:S07]  /*89e0*/  HMMA.16816.F32.BF16 R56, R196.reuse, R208, R56 ;  /* 0x000000d0c438723c */ /* 0x040fee0000041838 */
[----:B------:R-:W-:Y:S01]  /*89f0*/  @P2 IADD3 R208, P1, R204, UR9, RZ ;  /* 0x00000009ccd02c10 */ /* 0x000fe2000ff3e0ff */
[-C--:B------:R-:W-:Y:S04]  /*8a00*/  HMMA.16816.F32.BF16 R60, R196, R210.reuse, R60 ;  /* 0x000000d2c43c723c */ /* 0x080fe8000004183c */
[----:B------:R-:W-:Y:S01]  /*8a10*/  @P2 IADD3.X R209, R205, UR8, RZ, P1, !PT ;  /* 0x00000008cdd12c10 */ /* 0x000fe20008ffe4ff */
[----:B---3--:R-:W3:Y:S03]  /*8a20*/  LDL R235, [R1+0x20] ;  /* 0x0000200001eb7983 */ /* 0x008ee60000100800 */
[C---:B------:R-:W-:Y:S01]  /*8a30*/  HMMA.16816.F32.BF16 R64, R188.reuse, R210, R64 ;  /* 0x000000d2bc40723c */ /* 0x040fe20000041840 */
[----:B------:R4:W-:Y:S06]  /*8a40*/  @P2 LDGSTS.E.BYPASS.LTC128B.128 [R241+0x900], [R208.64], !P6 ;  /* 0x00900000d0f12fae */ /* 0x0009ec000f101d4a */
[----:B------:R-:W-:Y:S01]  /*8a50*/  @P2 IADD3 R210, P0, R208, UR9, RZ ;  /* 0x00000009d0d22c10 */ /* 0x000fe2000ff1e0ff */
[-C--:B-1----:R-:W-:Y:S01]  /*8a60*/  HMMA.16816.F32.BF16 R68, R188, R184.reuse, R68 ;  /* 0x000000b8bc44723c */ /* 0x082fe20000041844 */
[----:B------:R-:W-:Y:S03]  /*8a70*/  STL [R1+0x90], R231 ;  /* 0x000090e701007387 */ /* 0x000fe60000100800 */
[----:B------:R-:W-:Y:S02]  /*8a80*/  @P2 IADD3.X R211, R209, UR8, RZ, P0, !PT ;  /* 0x00000008d1d32c10 */ /* 0x000fe400087fe4ff */
[----:B------:R-:W-:Y:S02]  /*8a90*/  @P2 IADD3 R206, P1, R210, UR9, RZ ;  /* 0x00000009d2ce2c10 */ /* 0x000fe4000ff3e0ff */
[C---:B------:R-:W-:Y:S01]  /*8aa0*/  HMMA.16816.F32.BF16 R72, R196.reuse, R184, R72 ;  /* 0x000000b8c448723c */ /* 0x040fe20000041848 */
[----:B------:R4:W-:Y:S03]  /*8ab0*/  @P2 LDGSTS.E.BYPASS.LTC128B.128 [R241+0x1100], [R210.64], !P6 ;  /* 0x01100000d2f12fae */ /* 0x0009e6000f101d4a */
[----:B------:R-:W-:Y:S02]  /*8ac0*/  @P2 IADD3.X R207, R211, UR8, RZ, P1, !PT ;  /* 0x00000008d3cf2c10 */ /* 0x000fe40008ffe4ff */
[----:B--2---:R-:W-:Y:S02]  /*8ad0*/  @P2 IADD3 R204, P0, R206, UR9, RZ ;  /* 0x00000009cecc2c10 */ /* 0x004fe4000ff1e0ff */
[-C--:B------:R-:W-:Y:S01]  /*8ae0*/  HMMA.16816.F32.BF16 R76, R196, R186.reuse, R76 ;  /* 0x000000bac44c723c */ /* 0x080fe2000004184c */
[----:B------:R1:W-:Y:S03]  /*8af0*/  @P2 LDGSTS.E.BYPASS.LTC128B.128 [R241+0x1900], [R206.64], !P6 ;  /* 0x01900000cef12fae */ /* 0x0003e6000f101d4a */
[----:B------:R-:W-:Y:S02]  /*8b00*/  @P2 IADD3.X R205, R207, UR8, RZ, P0, !PT ;  /* 0x00000008cfcd2c10 */ /* 0x000fe400087fe4ff */
[----:B------:R-:W-:Y:S02]  /*8b10*/  @P2 IADD3 R184, P1, R204, UR9, RZ ;  /* 0x00000009ccb82c10 */ /* 0x000fe4000ff3e0ff */
[C---:B------:R-:W-:Y:S01]  /*8b20*/  HMMA.16816.F32.BF16 R80, R188.reuse, R186, R80 ;  /* 0x000000babc50723c */ /* 0x040fe20000041850 */
[----:B------:R1:W-:Y:S03]  /*8b30*/  @P2 LDGSTS.E.BYPASS.LTC128B.128 [R241+0x2100], [R204.64], !P6 ;  /* 0x02100000ccf12fae */ /* 0x0003e6000f101d4a */
[----:B------:R-:W-:Y:S03]  /*8b40*/  @P2 IADD3.X R185, R205, UR8, RZ, P1, !PT ;  /* 0x00000008cdb92c10 */ /* 0x000fe60008ffe4ff */
[----:B------:R-:W-:Y:S01]  /*8b50*/  @P2 IADD3 R186, P0, R184, UR9, RZ ;  /* 0x00000009b8ba2c10 */ /* 0x000fe2000ff1e0ff */
[-C--:B------:R-:W-:Y:S01]  /*8b60*/  HMMA.16816.F32.BF16 R84, R188, R192.reuse, R84 ;  /* 0x000000c0bc54723c */ /* 0x080fe20000041854 */
[----:B------:R2:W-:Y:S03]  /*8b70*/  @P2 LDGSTS.E.BYPASS.LTC128B.128 [R241+0x2900], [R184.64], !P6 ;  /* 0x02900000b8f12fae */ /* 0x0005e6000f101d4a */
[----:B------:R-:W-:Y:S04]  /*8b80*/  @P2 IADD3.X R187, R185, UR8, RZ, P0, !PT ;  /* 0x00000008b9bb2c10 */ /* 0x000fe800087fe4ff */
[C---:B------:R-:W-:Y:S01]  /*8b90*/  HMMA.16816.F32.BF16 R88, R196.reuse, R192, R88 ;  /* 0x000000c0c458723c */ /* 0x040fe20000041858 */
[----:B------:R2:W-:Y:S07]  /*8ba0*/  @P2 LDGSTS.E.BYPASS.LTC128B.128 [R241+0x3100], [R186.64], !P6 ;  /* 0x03100000baf12fae */ /* 0x0005ee000f101d4a */
[-C--:B------:R-:W-:Y:S01]  /*8bb0*/  HMMA.16816.F32.BF16 R92, R196, R194.reuse, R92 ;  /* 0x000000c2c45c723c */ /* 0x080fe2000004185c */
[----:B----4-:R-:W-:Y:S07]  /*8bc0*/  LDSM.16.M88.4 R208, [R231+0x9100] ;  /* 0x00910000e7d0783b */ /* 0x010fee0000000200 */
[C---:B------:R-:W-:Y:S01]  /*8bd0*/  HMMA.16816.F32.BF16 R96, R188.reuse, R194, R96 ;  /* 0x000000c2bc60723c */ /* 0x040fe20000041860 */
[----:B-1----:R-:W-:Y:S07]  /*8be0*/  LDSM.16.M88.4 R204, [R229+0x3900] ;  /* 0x00390000e5cc783b */ /* 0x002fee0000000200 */
[-C--:B------:R-:W-:Y:S01]  /*8bf0*/  HMMA.16816.F32.BF16 R100, R188, R200.reuse, R100 ;  /* 0x000000c8bc64723c */ /* 0x080fe20000041864 */
[----:B------:R-:W-:Y:S07]  /*8c00*/  LDSM.16.M88.4 R212, [R229+0x4100] ;  /* 0x00410000e5d4783b */ /* 0x000fee0000000200 */
[C---:B------:R-:W-:Y:S01]  /*8c10*/  HMMA.16816.F32.BF16 R104, R196.reuse, R200, R104 ;  /* 0x000000c8c468723c */ /* 0x040fe20000041868 */
[----:B--2---:R1:W2:Y:S07]  /*8c20*/  LDSM.16.M88.4 R184, [R231+0x7100] ;  /* 0x00710000e7b8783b */ /* 0x0042ae0000000200 */
[-C--:B------:R-:W-:Y:S01]  /*8c30*/  HMMA.16816.F32.BF16 R108, R196, R202.reuse, R108 ;  /* 0x000000cac46c723c */ /* 0x080fe2000004186c */
[----:B------:R-:W4:Y:S07]  /*8c40*/  LDSM.16.M88.4 R192, [R229+0x4900] ;  /* 0x00490000e5c0783b */ /* 0x000f2e0000000200 */
[----:B------:R-:W-:Y:S01]  /*8c50*/  HMMA.16816.F32.BF16 R112, R188, R202, R112 ;  /* 0x000000cabc70723c */ /* 0x000fe20000041870 */
[----:B------:R-:W4:Y:S08]  /*8c60*/  LDSM.16.M88.4 R196, [R229+0x5100] ;  /* 0x00510000e5c4783b */ /* 0x000f300000000200 */
[----:B------:R-:W4:Y:S08]  /*8c70*/  LDSM.16.M88.4 R188, [R229+0x5900] ;  /* 0x00590000e5bc783b */ /* 0x000f300000000200 */
[----:B-1----:R-:W3:Y:S04]  /*8c80*/  LDL R231, [R1+0x38] ;  /* 0x0000380001e77983 */ /* 0x002ee80000100800 */
[----:B------:R-:W-:Y:S01]  /*8c90*/  STL [R1+0x94], R229 ;  /* 0x000094e501007387 */ /* 0x000fe20000100800 */
[-C--:B--2---:R-:W-:Y:S03]  /*8ca0*/  HMMA.16816.F32.BF16 R4, R184, R204.reuse, R4 ;  /* 0x000000ccb804723c */ /* 0x084fe60000041804 */
[----:B------:R-:W-:Y:S05]  /*8cb0*/  LDSM.16.M88.4 R200, [R229+0x6900] ;  /* 0x00690000e5c8783b */ /* 0x000fea0000000200 */
[C---:B------:R-:W-:Y:S03]  /*8cc0*/  HMMA.16816.F32.BF16 R8, R208.reuse, R204, R8 ;  /* 0x000000ccd008723c */ /* 0x040fe60000041808 */
[----:B------:R-:W0:Y:S05]  /*8cd0*/  LDGDEPBAR ;  /* 0x00000000000079af */ /* 0x000e2a0000000000 */
        /* <DEDUP_REMOVED lines=8> */
[-C--:B----4-:R-:W-:Y:S08]  /*8d60*/  HMMA.16816.F32.BF16 R36, R184, R192.reuse, R36 ;  /* 0x000000c0b824723c */ /* 0x090ff00000041824 */
[C---:B------:R-:W-:Y:S08]  /*8d70*/  HMMA.16816.F32.BF16 R40, R208.reuse, R192, R40 ;  /* 0x000000c0d028723c */ /* 0x040ff00000041828 */
[-C--:B------:R-:W-:Y:S08]  /*8d80*/  HMMA.16816.F32.BF16 R44, R208, R194.reuse, R44 ;  /* 0x000000c2d02c723c */ /* 0x080ff0000004182c */
[C---:B------:R-:W-:Y:S01]  /*8d90*/  HMMA.16816.F32.BF16 R48, R184.reuse, R194, R48 ;  /* 0x000000c2b830723c */ /* 0x040fe20000041830 */
[----:B------:R1:W2:Y:S07]  /*8da0*/  LDSM.16.M88.4 R192, [R229+0x6100] ;  /* 0x00610000e5c0783b */ /* 0x0002ae0000000200 */
[-C--:B------:R-:W-:Y:S08]  /*8db0*/  HMMA.16816.F32.BF16 R52, R184, R196.reuse, R52 ;  /* 0x000000c4b834723c */ /* 0x080ff00000041834 */
[C---:B------:R-:W-:Y:S08]  /*8dc0*/  HMMA.16816.F32.BF16 R56, R208.reuse, R196, R56 ;  /* 0x000000c4d038723c */ /* 0x040ff00000041838 */
[-C--:B------:R-:W-:Y:S01]  /*8dd0*/  HMMA.16816.F32.BF16 R60, R208, R198.reuse, R60 ;  /* 0x000000c6d03c723c */ /* 0x080fe2000004183c */
[----:B-1----:R-:W4:Y:S04]  /*8de0*/  LDL R229, [R1+0x1c] ;  /* 0x00001c0001e57983 */ /* 0x002f280000100800 */
[----:B------:R-:W-:Y:S03]  /*8df0*/  STL [R1+0x98], R232 ;  /* 0x000098e801007387 */ /* 0x000fe60000100800 */
[C---:B------:R-:W-:Y:S01]  /*8e00*/  HMMA.16816.F32.BF16 R64, R184.reuse, R198, R64 ;  /* 0x000000c6b840723c */ /* 0x040fe20000041840 */
[----:B------:R-:W-:Y:S04]  /*8e10*/  STL [R1+0x9c], R228 ;  /* 0x00009ce401007387 */ /* 0x000fe80000100800 */
[----:B------:R1:W3:Y:S03]  /*8e20*/  LDL R0, [R1+0x18] ;  /* 0x0000180001007983 */ /* 0x0002e60000100800 */
[-C--:B------:R-:W-:Y:S01]  /*8e30*/  HMMA.16816.F32.BF16 R68, R184, R188.reuse, R68 ;  /* 0x000000bcb844723c */ /* 0x080fe20000041844 */
[----:B------:R-:W1:Y:S07]  /*8e40*/  LDSM.16.M88.4 R196, [R232+0x9100] ;  /* 0x00910000e8c4783b */ /* 0x000e6e0000000200 */
[C---:B------:R-:W-:Y:S08]  /*8e50*/  HMMA.16816.F32.BF16 R72, R208.reuse, R188, R72 ;  /* 0x000000bcd048723c */ /* 0x040ff00000041848 */
[-C--:B------:R-:W-:Y:S08]  /*8e60*/  HMMA.16816.F32.BF16 R76, R208, R190.reuse, R76 ;  /* 0x000000bed04c723c */ /* 0x080ff0000004184c */
[C---:B------:R-:W-:Y:S08]  /*8e70*/  HMMA.16816.F32.BF16 R80, R184.reuse, R190, R80 ;  /* 0x000000beb850723c */ /* 0x040ff00000041850 */
[-C--:B--2---:R-:W-:Y:S08]  /*8e80*/  HMMA.16816.F32.BF16 R84, R184, R192.reuse, R84 ;  /* 0x000000c0b854723c */ /* 0x084ff00000041854 */
[C---:B------:R-:W-:Y:S08]  /*8e90*/  HMMA.16816.F32.BF16 R88, R208.reuse, R192, R88 ;  /* 0x000000c0d058723c */ /* 0x040ff00000041858 */
[-C--:B------:R-:W-:Y:S08]  /*8ea0*/  HMMA.16816.F32.BF16 R92, R208, R194.reuse, R92 ;  /* 0x000000c2d05c723c */ /* 0x080ff0000004185c */
[C---:B------:R-:W-:Y:S08]  /*8eb0*/  HMMA.16816.F32.BF16 R96, R184.reuse, R194, R96 ;  /* 0x000000c2b860723c */ /* 0x040ff00000041860 */
[-C--:B------:R-:W-:Y:S08]  /*8ec0*/  HMMA.16816.F32.BF16 R100, R184, R200.reuse, R100 ;  /* 0x000000c8b864723c */ /* 0x080ff00000041864 */
[C---:B------:R-:W-:Y:S08]  /*8ed0*/  HMMA.16816.F32.BF16 R104, R208.reuse, R200, R104 ;  /* 0x000000c8d068723c */ /* 0x040ff00000041868 */
[-C--:B------:R-:W-:Y:S08]  /*8ee0*/  HMMA.16816.F32.BF16 R108, R208, R202.reuse, R108 ;  /* 0x000000cad06c723c */ /* 0x080ff0000004186c */
[----:B------:R-:W-:Y:S08]  /*8ef0*/  HMMA.16816.F32.BF16 R112, R184, R202, R112 ;  /* 0x000000cab870723c */ /* 0x000ff00000041870 */
[-C--:B------:R-:W-:Y:S08]  /*8f00*/  HMMA.16816.F32.BF16 R4, R204, R212.reuse, R4 ;  /* 0x000000d4cc04723c */ /* 0x080ff00000041804 */
[C---:B-1----:R-:W-:Y:S08]  /*8f10*/  HMMA.16816.F32.BF16 R8, R196.reuse, R212, R8 ;  /* 0x000000d4c408723c */ /* 0x042ff00000041808 */
        /* <DEDUP_REMOVED lines=20> */
[----:B------:R1:W1:Y:S01]  /*9060*/  MUFU.TANH R238, R7 ;  /* 0x0000000700ee7308 */ /* 0x0002620000002400 */
[----:B------:R-:W-:Y:S09]  /*9070*/  FMUL.FTZ R17, R17, c[0x0][0x320] ;  /* 0x0000c80011117a20 */ /* 0x000ff20000410000 */
[----:B------:R-:W-:Y:S10]  /*9080*/  MUFU.TANH R248, R17 ;  /* 0x0000001100f87308 */ /* 0x000ff40000002400 */
[----:B------:R-:W-:Y:S01]  /*9090*/  MUFU.TANH R237, R8 ;  /* 0x0000000800ed7308 */ /* 0x000fe20000002400 */
[----:B-1----:R-:W1:Y:S09]  /*90a0*/  LDSM.16.M88.4 R4, [R228+0x800] ;  /* 0x00080000e404783b */ /* 0x002e720000000200 */
[----:B------:R-:W-:Y:S10]  /*90b0*/  MUFU.TANH R234, R9 ;  /* 0x0000000900ea7308 */ /* 0x000ff40000002400 */
[----:B------:R-:W-:Y:S10]  /*90c0*/  MUFU.TANH R233, R10 ;  /* 0x0000000a00e97308 */ /* 0x000ff40000002400 */
[----:B------:R2:W2:Y:S10]  /*90d0*/  MUFU.TANH R230, R11 ;  /* 0x0000000b00e67308 */ /* 0x0004b40000002400 */
[----:B------:R-:W3:Y:S01]  /*90e0*/  MUFU.TANH R119, R12 ;  /* 0x0000000c00777308 */ /* 0x000ee20000002400 */
[-C--:B-1----:R-:W-:Y:S09]  /*90f0*/  HMMA.16816.F32.BF16 R20, R204, R4.reuse, R20 ;  /* 0x00000004cc14723c */ /* 0x082ff20000041814 */
[----:B------:R-:W-:Y:S01]  /*9100*/  MUFU.TANH R252, R13 ;  /* 0x0000000d00fc7308 */ /* 0x000fe20000002400 */
[C---:B------:R-:W-:Y:S01]  /*9110*/  HMMA.16816.F32.BF16 R24, R196.reuse, R4, R24 ;  /* 0x00000004c418723c */ /* 0x040fe20000041818 */
[----:B--2---:R-:W1:Y:S08]  /*9120*/  LDSM.16.M88.4 R8, [R228+0x1000] ;  /* 0x00100000e408783b */ /* 0x004e700000000200 */
[----:B------:R-:W-:Y:S01]  /*9130*/  MUFU.TANH R251, R14 ;  /* 0x0000000e00fb7308 */ /* 0x000fe20000002400 */
[-C--:B------:R-:W-:Y:S04]  /*9140*/  HMMA.16816.F32.BF16 R28, R196, R6.reuse, R28 ;  /* 0x00000006c41c723c */ /* 0x080fe8000004181c */
[----:B------:R-:W-:Y:S04]  /*9150*/  FMUL.FTZ R22, R22, c[0x0][0x320] ;  /* 0x0000c80016167a20 */ /* 0x000fe80000410000 */
[C---:B------:R-:W-:Y:S01]  /*9160*/  HMMA.16816.F32.BF16 R32, R204.reuse, R6, R32 ;  /* 0x00000006cc20723c */ /* 0x040fe20000041820 */
[----:B------:R2:W-:Y:S01]  /*9170*/  MUFU.TANH R250, R15 ;  /* 0x0000000f00fa7308 */ /* 0x0005e20000002400 */
[----:B------:R-:W3:Y:S02]  /*9180*/  LDSM.16.M88.4 R4, [R228+0x1800] ;  /* 0x00180000e404783b */ /* 0x000ee40000000200 */
[----:B------:R-:W-:Y:S02]  /*9190*/  FMUL.FTZ R21, R21, c[0x0][0x320] ;  /* 0x0000c80015157a20 */ /* 0x000fe40000410000 */
[----:B------:R-:W-:Y:S02]  /*91a0*/  FMUL.FTZ R20, R20, c[0x0][0x320] ;  /* 0x0000c80014147a20 */ /* 0x000fe40000410000 */
[----:B------:R-:W-:Y:S03]  /*91b0*/  FMUL.FTZ R23, R23, c[0x0][0x320] ;  /* 0x0000c80017177a20 */ /* 0x000fe60000410000 */
[----:B------:R3:W3:Y:S01]  /*91c0*/  MUFU.TANH R243, R22 ;  /* 0x0000001600f37308 */ /* 0x0006e20000002400 */
        /* <DEDUP_REMOVED lines=8> */
[-C--:B-1----:R-:W-:Y:S01]  /*9250*/  HMMA.16816.F32.BF16 R36, R204, R8.reuse, R36 ;  /* 0x00000008cc24723c */ /* 0x082fe20000041824 */
[----:B--2---:R-:W-:Y:S02]  /*9260*/  LDSM.16.M88.4 R12, [R228+0x3000] ;  /* 0x00300000e40c783b */ /* 0x004fe40000000200 */
[----:B------:R-:W-:Y:S02]  /*9270*/  FMUL.FTZ R25, R25, c[0x0][0x320] ;  /* 0x0000c80019197a20 */ /* 0x000fe40000410000 */
[----:B------:R-:W-:Y:S01]  /*9280*/  FMUL.FTZ R32, R32, c[0x0][0x320] ;  /* 0x0000c80020207a20 */ /* 0x000fe20000410000 */
[----:B------:R1:W-:Y:S01]  /*9290*/  MUFU.TANH R246, R19 ;  /* 0x0000001300f67308 */ /* 0x0003e20000002400 */
[----:B------:R-:W-:Y:S01]  /*92a0*/  FMUL.FTZ R33, R33, c[0x0][0x320] ;  /* 0x0000c80021217a20 */ /* 0x000fe20000410000 */
[C---:B------:R-:W-:Y:S04]  /*92b0*/  HMMA.16816.F32.BF16 R40, R196.reuse, R8, R40 ;  /* 0x00000008c428723c */ /* 0x040fe80000041828 */
[----:B------:R-:W-:Y:S02]  /*92c0*/  FMUL.FTZ R31, R31, c[0x0][0x320] ;  /* 0x0000c8001f1f7a20 */ /* 0x000fe40000410000 */
[----:B------:R-:W-:Y:S02]  /*92d0*/  FMUL.FTZ R34, R34, c[0x0][0x320] ;  /* 0x0000c80022227a20 */ /* 0x000fe40000410000 */
[----:B------:R2:W-:Y:S01]  /*92e0*/  MUFU.TANH R244, R21 ;  /* 0x0000001500f47308 */ /* 0x0005e20000002400 */
[-C--:B------:R-:W-:Y:S07]  /*92f0*/  HMMA.16816.F32.BF16 R44, R196, R10.reuse, R44 ;  /* 0x0000000ac42c723c */ /* 0x080fee000004182c */
[----:B------:R-:W-:Y:S01]  /*9300*/  FMUL.FTZ R36, R36, c[0x0][0x320] ;  /* 0x0000c80024247a20 */ /* 0x000fe20000410000 */
[C---:B------:R-:W-:Y:S01]  /*9310*/  HMMA.16816.F32.BF16 R48, R204.reuse, R10, R48 ;  /* 0x0000000acc30723c */ /* 0x040fe20000041830 */
[----:B------:R-:W-:Y:S01]  /*9320*/  MUFU.TANH R247, R18 ;  /* 0x0000001200f77308 */ /* 0x000fe20000002400 */
[----:B------:R-:W1:Y:S02]  /*9330*/  LDSM.16.M88.4 R8, [R228+0x2000] ;  /* 0x00200000e408783b */ /* 0x000e640000000200 */
[----:B---3--:R-:W-:Y:S02]  /*9340*/  @P4 IMAD.MOV.U32 R0, RZ, RZ, R2 ;  /* 0x000000ffff004224 */ /* 0x008fe400078e0002 */
[----:B------:R-:W-:Y:S02]  /*9350*/  FMUL.FTZ R37, R37, c[0x0][0x320] ;  /* 0x0000c80025257a20 */ /* 0x000fe40000410000 */
[-C--:B------:R-:W-:Y:S02]  /*9360*/  HMMA.16816.F32.BF16 R52, R204, R4.reuse, R52 ;  /* 0x00000004cc34723c */ /* 0x080fe40000041834 */
[----:B------:R-:W-:Y:S01]  /*9370*/  SHFL.IDX PT, R2, R0, 0x1, 0x1c1f ;  /* 0x003c1f0000027f89 */ /* 0x000fe200000e0000 */
        /* <DEDUP_REMOVED lines=22> */
[----:B------:R1:W1:Y:S01]  /*94e0*/  MUFU.TANH R220, R27 ;  /* 0x0000001b00dc7308 */ /* 0x0002620000002400 */
[----:B------:R-:W-:Y:S02]  /*94f0*/  SHFL.IDX PT, R9, R0, 0x2, 0x1c1f ;  /* 0x005c1f0000097f89 */ /* 0x000fe400000e0000 */
[----:B------:R-:W-:Y:S02]  /*9500*/  FMUL.FTZ R50, R50, c[0x0][0x320] ;  /* 0x0000c80032327a20 */ /* 0x000fe40000410000 */
        /* <DEDUP_REMOVED lines=8> */
[----:B------:R-:W1:Y:S01]  /*9590*/  MUFU.TANH R219, R28 ;  /* 0x0000001c00db7308 */ /* 0x000e620000002400 */
[----:B------:R-:W-:Y:S02]  /*95a0*/  FMUL.FTZ R69, R69, c[0x0][0x320] ;  /* 0x0000c80045457a20 */ /* 0x000fe40000410000 */
[-C--:B---3--:R-:W-:Y:S04]  /*95b0*/  HMMA.16816.F32.BF16 R84, R204, R4.reuse, R84 ;  /* 0x00000004cc54723c */ /* 0x088fe80000041854 */
[----:B------:R-:W-:Y:S02]  /*95c0*/  FMUL.FTZ R73, R73, c[0x0][0x320] ;  /* 0x0000c80049497a20 */ /* 0x000fe40000410000 */
[----:B------:R-:W-:Y:S01]  /*95d0*/  FMUL.FTZ R55, R55, c[0x0][0x320] ;  /* 0x0000c80037377a20 */ /* 0x000fe20000410000 */
[----:B------:R3:W-:Y:S01]  /*95e0*/  MUFU.TANH R213, R36 ;  /* 0x0000002400d57308 */ /* 0x0007e20000002400 */
[C---:B------:R-:W-:Y:S01]  /*95f0*/  HMMA.16816.F32.BF16 R88, R196.reuse, R4, R88 ;  /* 0x00000004c458723c */ /* 0x040fe20000041858 */
[----:B------:R-:W1:Y:S03]  /*9600*/  SHFL.IDX PT, R4, R0, RZ, 0x1c1f ;  /* 0x001c1fff00047589 */ /* 0x000e6600000e0000 */
[----:B------:R-:W-:Y:S02]  /*9610*/  FMUL.FTZ R61, R61, c[0x0][0x320] ;  /* 0x0000c8003d3d7a20 */ /* 0x000fe40000410000 */
[----:B------:R-:W-:Y:S02]  /*9620*/  FMUL.FTZ R62, R62, c[0x0][0x320] ;  /* 0x0000c8003e3e7a20 */ /* 0x000fe40000410000 */
[-C--:B------:R-:W-:Y:S01]  /*9630*/  HMMA.16816.F32.BF16 R92, R196, R6.reuse, R92 ;  /* 0x00000006c45c723c */ /* 0x080fe2000004185c */
[----:B------:R2:W-:Y:S03]  /*9640*/  MUFU.TANH R17, R73 ;  /* 0x0000004900117308 */ /* 0x0005e60000002400 */
[----:B------:R-:W-:Y:S02]  /*9650*/  IMAD R5, R216, -0x70, RZ ;  /* 0xffffff90d8057824 */ /* 0x000fe400078e02ff */
[----:B------:R-:W-:Y:S02]  /*9660*/  FMUL.FTZ R64, R64, c[0x0][0x320] ;  /* 0x0000c80040407a20 */ /* 0x000fe40000410000 */
[C---:B------:R-:W-:Y:S03]  /*9670*/  HMMA.16816.F32.BF16 R96, R204.reuse, R6, R96 ;  /* 0x00000006cc60723c */ /* 0x040fe60000041860 */
[----:B------:R-:W2:Y:S01]  /*9680*/  MUFU.TANH R218, R29 ;  /* 0x0000001d00da7308 */ /* 0x000ea20000002400 */
[----:B----4-:R-:W-:Y:S01]  /*9690*/  IADD3 R5, -R229, 0x1, R5 ;  /* 0x00000001e5057810 */ /* 0x010fe20007ffe105 */
[----:B------:R-:W-:Y:S02]  /*96a0*/  FMUL.FTZ R65, R65, c[0x0][0x320] ;  /* 0x0000c80041417a20 */ /* 0x000fe40000410000 */
[----:B------:R-:W-:Y:S01]  /*96b0*/  FMUL.FTZ R80, R80, c[0x0][0x320] ;  /* 0x0000c80050507a20 */ /* 0x000fe20000410000 */
[-C--:B------:R-:W-:Y:S04]  /*96c0*/  HMMA.16816.F32.BF16 R100, R204, R12.reuse, R100 ;  /* 0x0000000ccc64723c */ /* 0x080fe80000041864 */
[----:B------:R-:W-:Y:S01]  /*96d0*/  IADD3 R5, -R235, R5, R231 ;  /* 0x00000005eb057210 */ /* 0x000fe20007ffe1e7 */
[----:B------:R-:W-:Y:S01]  /*96e0*/  MUFU.TANH R217, R30 ;  /* 0x0000001e00d97308 */ /* 0x000fe20000002400 */
[----:B------:R-:W-:Y:S02]  /*96f0*/  FMUL.FTZ R89, R89, c[0x0][0x320] ;  /* 0x0000c80059597a20 */ /* 0x000fe40000410000 */
[C---:B-1----:R-:W-:Y:S01]  /*9700*/  IADD3 R4, R5.reuse, R4, RZ ;  /* 0x0000000405047210 */ /* 0x042fe20007ffe0ff */
[C---:B------:R-:W-:Y:S01]  /*9710*/  IMAD.IADD R2, R5.reuse, 0x1, R2 ;  /* 0x0000000105027824 */ /* 0x040fe200078e0202 */
[C---:B------:R-:W-:Y:S04]  /*9720*/  HMMA.16816.F32.BF16 R104, R196.reuse, R12, R104 ;  /* 0x0000000cc468723c */ /* 0x040fe80000041868 */
[----:B------:R-:W-:Y:S01]  /*9730*/  ISETP.GT.AND P0, PT, R2, RZ, PT ;  /* 0x000000ff0200720c */ /* 0x000fe20003f04270 */
[----:B------:R-:W-:Y:S01]  /*9740*/  MUFU.TANH R29, R32 ;  /* 0x00000020001d7308 */ /* 0x000fe20000002400 */
[C---:B------:R-:W-:Y:S01]  /*9750*/  IMAD.IADD R0, R5.reuse, 0x1, R9 ;  /* 0x0000000105007824 */ /* 0x040fe200078e0209 */
[----:B------:R-:W-:Y:S01]  /*9760*/  IADD3 R5, R5, R8, RZ ;  /* 0x0000000805057210 */ /* 0x000fe20007ffe0ff */
[----:B------:R-:W-:Y:S01]  /*9770*/  FMUL.FTZ R88, R88, c[0x0][0x320] ;  /* 0x0000c80058587a20 */ /* 0x000fe20000410000 */
[----:B------:R-:W-:Y:S01]  /*9780*/  ISETP.GT.AND P2, PT, R4, RZ, PT ;  /* 0x000000ff0400720c */ /* 0x000fe20003f44270 */
[-C--:B------:R-:W-:Y:S03]  /*9790*/  HMMA.16816.F32.BF16 R108, R196, R14.reuse, R108 ;  /* 0x0000000ec46c723c */ /* 0x080fe6000004186c */
[----:B------:R-:W-:Y:S01]  /*97a0*/  FSEL R8, R236, -INF , P2 ;  /* 0xff800000ec087808 */ /* 0x000fe20001000000 */
[----:B------:R-:W-:Y:S01]  /*97b0*/  FMUL.FTZ R81, R81, c[0x0][0x320] ;  /* 0x0000c80051517a20 */ /* 0x000fe20000410000 */
[----:B------:R-:W-:Y:S01]  /*97c0*/  MUFU.TANH R30, R33 ;  /* 0x00000021001e7308 */ /* 0x000fe20000002400 */
[----:B------:R-:W-:Y:S01]  /*97d0*/  ISETP.GT.AND P5, PT, R2, 0x1, PT ;  /* 0x000000010200780c */ /* 0x000fe20003fa4270 */
[----:B------:R-:W-:Y:S01]  /*97e0*/  FMUL.FTZ R78, R78, c[0x0][0x320] ;  /* 0x0000c8004e4e7a20 */ /* 0x000fe20000410000 */
[----:B------:R-:W-:Y:S01]  /*97f0*/  FSEL R12, R239, -INF , P0 ;  /* 0xff800000ef0c7808 */ /* 0x000fe20000000000 */
[----:B------:R-:W-:Y:S04]  /*9800*/  HMMA.16816.F32.BF16 R112, R204, R14, R112 ;  /* 0x0000000ecc70723c */ /* 0x000fe80000041870 */
[----:B------:R-:W-:Y:S01]  /*9810*/  ISETP.GT.AND P0, PT, R5, 0x1, PT ;  /* 0x000000010500780c */ /* 0x000fe20003f04270 */
[----:B------:R-:W-:Y:S01]  /*9820*/  FMUL.FTZ R84, R84, c[0x0][0x320] ;  /* 0x0000c80054547a20 */ /* 0x000fe20000410000 */
[----:B------:R-:W-:Y:S01]  /*9830*/  MUFU.TANH R32, R35 ;  /* 0x0000002300207308 */ /* 0x000fe20000002400 */
[----:B------:R-:W-:Y:S01]  /*9840*/  FSEL R13, R238, -INF , P5 ;  /* 0xff800000ee0d7808 */ /* 0x000fe20002800000 */
[----:B------:R-:W-:Y:S01]  /*9850*/  FMUL.FTZ R85, R85, c[0x0][0x320] ;  /* 0x0000c80055557a20 */ /* 0x000fe20000410000 */
[----:B------:R-:W-:Y:S02]  /*9860*/  FSEL R22, R230, -INF , P0 ;  /* 0xff800000e6167808 */ /* 0x000fe40000000000 */
[----:B------:R-:W-:Y:S01]  /*9870*/  ISETP.GT.AND P5, PT, R0, 0x8, PT ;  /* 0x000000080000780c */ /* 0x000fe20003fa4270 */
[----:B------:R-:W-:Y:S01]  /*9880*/  FMUL.FTZ R82, R82, c[0x0][0x320] ;  /* 0x0000c80052527a20 */ /* 0x000fe20000410000 */
[----:B------:R-:W-:Y:S01]  /*9890*/  ISETP.GT.AND P1, PT, R4, 0x1, PT ;  /* 0x000000010400780c */ /* 0x000fe20003f24270 */
[----:B------:R-:W-:Y:S01]  /*98a0*/  FMUL.FTZ R86, R86, c[0x0][0x320] ;  /* 0x0000c80056567a20 */ /* 0x000fe20000410000 */
[----:B------:R-:W-:Y:S01]  /*98b0*/  FSEL R19, R119, -INF , P5 ;  /* 0xff80000077137808 */ /* 0x000fe20002800000 */
[----:B------:R1:W-:Y:S01]  /*98c0*/  MUFU.TANH R212, R37 ;  /* 0x0000002500d47308 */ /* 0x0003e20000002400 */
[----:B------:R-:W-:Y:S01]  /*98d0*/  FMUL.FTZ R40, R40, c[0x0][0x320] ;  /* 0x0000c80028287a20 */ /* 0x000fe20000410000 */
[----:B------:R-:W-:Y:S01]  /*98e0*/  FSEL R9, R240, -INF , P1 ;  /* 0xff800000f0097808 */ /* 0x000fe20000800000 */
[----:B------:R-:W-:Y:S01]  /*98f0*/  FMUL.FTZ R83, R83, c[0x0][0x320] ;  /* 0x0000c80053537a20 */ /* 0x000fe20000410000 */
[----:B------:R-:W-:Y:S01]  /*9900*/  ISETP.GT.AND P1, PT, R5, RZ, PT ;  /* 0x000000ff0500720c */ /* 0x000fe20003f24270 */
[----:B------:R-:W-:Y:S01]  /*9910*/  FMUL.FTZ R87, R87, c[0x0][0x320] ;  /* 0x0000c80057577a20 */ /* 0x000fe20000410000 */
[----:B------:R-:W-:Y:S01]  /*9920*/  ISETP.GT.AND P5, PT, R4, 0x9, PT ;  /* 0x000000090400780c */ /* 0x000fe20003fa4270 */
[----:B------:R-:W-:Y:S01]  /*9930*/  FMUL.FTZ R98, R98, c[0x0][0x320] ;  /* 0x0000c80062627a20 */ /* 0x000fe20000410000 */
[----:B--2---:R-:W-:Y:S01]  /*9940*/  FSEL R21, R233, -INF , P1 ;  /* 0xff800000e9157808 */ /* 0x004fe20000800000 */
[----:B------:R-:W-:Y:S01]  /*9950*/  FMUL.FTZ R115, R115, c[0x0][0x320] ;  /* 0x0000c80073737a20 */ /* 0x000fe20000410000 */
[----:B------:R-:W-:Y:S01]  /*9960*/  MUFU.TANH R215, R31 ;  /* 0x0000001f00d77308 */ /* 0x000fe20000002400 */
[----:B------:R-:W-:Y:S01]  /*9970*/  FSEL R11, R248, -INF , P5 ;  /* 0xff800000f80b7808 */ /* 0x000fe20002800000 */
[----:B------:R-:W-:Y:S01]  /*9980*/  FMUL.FTZ R93, R93, c[0x0][0x320] ;  /* 0x0000c8005d5d7a20 */ /* 0x000fe20000410000 */
[----:B------:R-:W-:Y:S01]  /*9990*/  ISETP.GT.AND P5, PT, R2, 0x10, PT ;  /* 0x000000100200780c */ /* 0x000fe20003fa4270 */
[----:B------:R-:W-:Y:S01]  /*99a0*/  FMUL.FTZ R90, R90, c[0x0][0x320] ;  /* 0x0000c8005a5a7a20 */ /* 0x000fe20000410000 */
[----:B------:R-:W-:Y:S01]  /*99b0*/  FMNMX.FTZ R6, R12, R116, !PT ;  /* 0x000000740c067209 */ /* 0x000fe20007810000 */
[----:B------:R-:W-:Y:S01]  /*99c0*/  FMUL.FTZ R99, R99, c[0x0][0x320] ;  /* 0x0000c80063637a20 */ /* 0x000fe20000410000 */
[----:B------:R-:W-:Y:S01]  /*99d0*/  FSEL R27, R243, -INF , P5 ;  /* 0xff800000f31b7808 */ /* 0x000fe20002800000 */
[----:B------:R-:W-:Y:S01]  /*99e0*/  FMUL.FTZ R102, R102, c[0x0][0x320] ;  /* 0x0000c80066667a20 */ /* 0x000fe20000410000 */
[----:B------:R-:W-:Y:S01]  /*99f0*/  ISETP.GT.AND P5, PT, R5, 0x11, PT ;  /* 0x000000110500780c */ /* 0x000fe20003fa4270 */
[----:B------:R-:W2:Y:S01]  /*9a00*/  MUFU.TANH R31, R34 ;  /* 0x00000022001f7308 */ /* 0x000ea20000002400 */
[----:B------:R-:W-:Y:S01]  /*9a10*/  ISETP.GT.AND P3, PT, R0, RZ, PT ;  /* 0x000000ff0000720c */ /* 0x000fe20003f64270 */
[----:B------:R-:W-:Y:S01]  /*9a20*/  FMUL.FTZ R114, R114, c[0x0][0x320] ;  /* 0x0000c80072727a20 */ /* 0x000fe20000410000 */
[----:B---3--:R-:W-:Y:S01]  /*9a30*/  FSEL R36, R220, -INF , P5 ;  /* 0xff800000dc247808 */ /* 0x008fe20002800000 */
[----:B------:R-:W-:Y:S01]  /*9a40*/  FMUL.FTZ R79, R79, c[0x0][0x320] ;  /* 0x0000c8004f4f7a20 */ /* 0x000fe20000410000 */
[----:B------:R-:W-:Y:S01]  /*9a50*/  FSEL R16, R237, -INF , P3 ;  /* 0xff800000ed107808 */ /* 0x000fe20001800000 */
[----:B------:R-:W-:Y:S01]  /*9a60*/  FMUL.FTZ R92, R92, c[0x0][0x320] ;  /* 0x0000c8005c5c7a20 */ /* 0x000fe20000410000 */
[C---:B------:R-:W-:Y:S01]  /*9a70*/  ISETP.GT.AND P3, PT, R0.reuse, 0x9, PT ;  /* 0x000000090000780c */ /* 0x040fe20003f64270 */
[----:B------:R-:W-:Y:S01]  /*9a80*/  FMUL.FTZ R105, R105, c[0x0][0x320] ;  /* 0x0000c80069697a20 */ /* 0x000fe20000410000 */
[----:B------:R-:W-:Y:S01]  /*9a90*/  ISETP.GT.AND P2, PT, R0, 0x1, PT ;  /* 0x000000010000780c */ /* 0x000fe20003f44270 */
[----:B------:R3:W4:Y:S01]  /*9aa0*/  MUFU.TANH R211, R38 ;  /* 0x0000002600d37308 */ /* 0x0007220000002400 */
[----:B------:R-:W-:Y:S01]  /*9ab0*/  FSEL R20, R252, -INF , P3 ;  /* 0xff800000fc147808 */ /* 0x000fe20001800000 */
[----:B------:R-:W-:Y:S01]  /*9ac0*/  FMUL.FTZ R91, R91, c[0x0][0x320] ;  /* 0x0000c8005b5b7a20 */ /* 0x000fe20000410000 */
[----:B------:R-:W-:Y:S01]  /*9ad0*/  FSEL R18, R234, -INF , P2 ;  /* 0xff800000ea127808 */ /* 0x000fe20001000000 */
[----:B------:R-:W-:Y:S01]  /*9ae0*/  FMUL.FTZ R94, R94, c[0x0][0x320] ;  /* 0x0000c8005e5e7a20 */ /* 0x000fe20000410000 */
[----:B------:R-:W-:Y:S01]  /*9af0*/  ISETP.GT.AND P2, PT, R5, 0x8, PT ;  /* 0x000000080500780c */ /* 0x000fe20003f44270 */
[----:B------:R-:W-:Y:S01]  /*9b00*/  FMUL.FTZ R95, R95, c[0x0][0x320] ;  /* 0x0000c8005f5f7a20 */ /* 0x000fe20000410000 */
[----:B------:R-:W-:Y:S01]  /*9b10*/  ISETP.GT.AND P3, PT, R2, 0x8, PT ;  /* 0x000000080200780c */ /* 0x000fe20003f64270 */
[----:B------:R-:W-:Y:S01]  /*9b20*/  FMUL.FTZ R110, R110, c[0x0][0x320] ;  /* 0x0000c8006e6e7a20 */ /* 0x000fe20000410000 */
[----:B------:R-:W-:Y:S01]  /*9b30*/  FSEL R23, R251, -INF , P2 ;  /* 0xff800000fb177808 */ /* 0x000fe20001000000 */
[----:B------:R2:W-:Y:S01]  /*9b40*/  MUFU.TANH R209, R40 ;  /* 0x0000002800d17308 */ /* 0x0005e20000002400 */
[----:B------:R-:W-:Y:S01]  /*9b50*/  ISETP.GT.AND P0, PT, R4, 0x8, PT ;  /* 0x000000080400780c */ /* 0x000fe20003f04270 */
[----:B------:R-:W-:Y:S01]  /*9b60*/  FMUL.FTZ R41, R41, c[0x0][0x320] ;  /* 0x0000c80029297a20 */ /* 0x000fe20000410000 */
[----:B------:R-:W-:Y:S01]  /*9b70*/  FMNMX.FTZ R73, R8, R3, !PT ;  /* 0x0000000308497209 */ /* 0x000fe20007810000 */
[----:B------:R-:W-:Y:S01]  /*9b80*/  FMUL.FTZ R109, R109, c[0x0][0x320] ;  /* 0x0000c8006d6d7a20 */ /* 0x000fe20000410000 */
[----:B------:R-:W-:Y:S01]  /*9b90*/  ISETP.GT.AND P2, PT, R2, 0x9, PT ;  /* 0x000000090200780c */ /* 0x000fe20003f44270 */
[----:B------:R-:W-:Y:S01]  /*9ba0*/  FMUL.FTZ R42, R42, c[0x0][0x320] ;  /* 0x0000c8002a2a7a20 */ /* 0x000fe20000410000 */
[----:B------:R-:W-:Y:S01]  /*9bb0*/  FSEL R14, R247, -INF , P3 ;  /* 0xff800000f70e7808 */ /* 0x000fe20001800000 */
[----:B------:R-:W-:Y:S01]  /*9bc0*/  FMUL.FTZ R46, R46, c[0x0][0x320] ;  /* 0x0000c8002e2e7a20 */ /* 0x000fe20000410000 */
[----:B------:R-:W-:Y:S01]  /*9bd0*/  ISETP.GT.AND P3, PT, R2, 0x11, PT ;  /* 0x000000110200780c */ /* 0x000fe20003f64270 */
[----:B------:R-:W-:Y:S01]  /*9be0*/  MUFU.TANH R109, R109 ;  /* 0x0000006d006d7308 */ /* 0x000fe20000002400 */
[----:B------:R-:W-:Y:S01]  /*9bf0*/  FSEL R15, R246, -INF , P2 ;  /* 0xff800000f60f7808 */ /* 0x000fe20001000000 */
[----:B------:R-:W-:Y:S01]  /*9c00*/  FMUL.FTZ R48, R48, c[0x0][0x320] ;  /* 0x0000c80030307a20 */ /* 0x000fe20000410000 */
[----:B------:R-:W-:Y:S01]  /*9c10*/  FSEL R28, R242, -INF , P3 ;  /* 0xff800000f21c7808 */ /* 0x000fe20001800000 */
[----:B------:R-:W-:Y:S01]  /*9c20*/  FMUL.FTZ R47, R47, c[0x0][0x320] ;  /* 0x0000c8002f2f7a20 */ /* 0x000fe20000410000 */
[----:B------:R-:W-:Y:S01]  /*9c30*/  ISETP.GT.AND P3, PT, R0, 0x18, PT ;  /* 0x000000180000780c */ /* 0x000fe20003f64270 */
[----:B------:R-:W-:Y:S01]  /*9c40*/  FMUL.FTZ R58, R58, c[0x0][0x320] ;  /* 0x0000c8003a3a7a20 */ /* 0x000fe20000410000 */
[----:B------:R-:W-:Y:S01]  /*9c50*/  FSEL R10, R249, -INF , P0 ;  /* 0xff800000f90a7808 */ /* 0x000fe20000000000 */
[----:B------:R-:W-:Y:S01]  /*9c60*/  FMUL.FTZ R59, R59, c[0x0][0x320] ;  /* 0x0000c8003b3b7a20 */ /* 0x000fe20000410000 */
[----:B-1----:R-:W-:Y:S01]  /*9c70*/  FSEL R37, R219, -INF , P3 ;  /* 0xff800000db257808 */ /* 0x002fe20001800000 */
[----:B------:R-:W1:Y:S01]  /*9c80*/  MUFU.TANH R210, R39 ;  /* 0x0000002700d27308 */ /* 0x000e620000002400 */
[----:B------:R-:W-:Y:S01]  /*9c90*/  FMNMX.FTZ R73, R9, R73, !PT ;  /* 0x0000004909497209 */ /* 0x000fe20007810000 */
[----:B------:R-:W-:Y:S01]  /*9ca0*/  FMUL.FTZ R63, R63, c[0x0][0x320] ;  /* 0x0000c8003f3f7a20 */ /* 0x000fe20000410000 */
[----:B------:R-:W-:Y:S01]  /*9cb0*/  ISETP.GT.AND P1, PT, R5, 0x9, PT ;  /* 0x000000090500780c */ /* 0x000fe20003f24270 */
[----:B------:R-:W-:Y:S01]  /*9cc0*/  FMUL.FTZ R56, R56, c[0x0][0x320] ;  /* 0x0000c80038387a20 */ /* 0x000fe20000410000 */
[----:B------:R-:W-:Y:S01]  /*9cd0*/  FMNMX.FTZ R73, R10, R73, !PT ;  /* 0x000000490a497209 */ /* 0x000fe20007810000 */
[----:B------:R-:W-:Y:S01]  /*9ce0*/  FMUL.FTZ R70, R70, c[0x0][0x320] ;  /* 0x0000c80046467a20 */ /* 0x000fe20000410000 */
[----:B------:R-:W-:Y:S01]  /*9cf0*/  FSEL R24, R250, -INF , P1 ;  /* 0xff800000fa187808 */ /* 0x000fe20000800000 */
[----:B------:R-:W-:Y:S01]  /*9d00*/  FMUL.FTZ R74, R74, c[0x0][0x320] ;  /* 0x0000c8004a4a7a20 */ /* 0x000fe20000410000 */
[----:B------:R-:W-:Y:S01]  /*9d10*/  FMNMX.FTZ R73, R11, R73, !PT ;  /* 0x000000490b497209 */ /* 0x000fe20007810000 */
[----:B------:R-:W-:Y:S01]  /*9d20*/  MUFU.TANH R208, R41 ;  /* 0x0000002900d07308 */ /* 0x000fe20000002400 */
[----:B------:R-:W-:Y:S01]  /*9d30*/  ISETP.GT.AND P0, PT, R4, 0x11, PT ;  /* 0x000000110400780c */ /* 0x000fe20003f04270 */
[----:B------:R-:W-:Y:S01]  /*9d40*/  FMUL.FTZ R72, R72, c[0x0][0x320] ;  /* 0x0000c80048487a20 */ /* 0x000fe20000410000 */
[----:B------:R-:W-:Y:S01]  /*9d50*/  ISETP.GT.AND P2, PT, R0, 0x10, PT ;  /* 0x000000100000780c */ /* 0x000fe20003f44270 */
[----:B------:R-:W-:Y:S01]  /*9d60*/  FMUL.FTZ R75, R75, c[0x0][0x320] ;  /* 0x0000c8004b4b7a20 */ /* 0x000fe20000410000 */
[----:B------:R-:W-:Y:S01]  /*9d70*/  FSEL R26, R244, -INF , P0 ;  /* 0xff800000f41a7808 */ /* 0x000fe20000000000 */
[----:B------:R-:W-:Y:S01]  /*9d80*/  FMUL.FTZ R77, R77, c[0x0][0x320] ;  /* 0x0000c8004d4d7a20 */ /* 0x000fe20000410000 */
[----:B------:R-:W-:Y:S01]  /*9d90*/  IADD3 R244, R216, -0x1, RZ ;  /* 0xffffffffd8f47810 */ /* 0x000fe20007ffe0ff */
[----:B------:R-:W-:Y:S01]  /*9da0*/  FMUL.FTZ R71, R71, c[0x0][0x320] ;  /* 0x0000c80047477a20 */ /* 0x000fe20000410000 */
[----:B------:R-:W-:Y:S01]  /*9db0*/  ISETP.GT.AND P0, PT, R5, 0x10, PT ;  /* 0x000000100500780c */ /* 0x000fe20003f04270 */
[----:B------:R4:W1:Y:S01]  /*9dc0*/  MUFU.TANH R202, R43 ;  /* 0x0000002b00ca7308 */ /* 0x0008620000002400 */
[----:B------:R-:W-:Y:S01]  /*9dd0*/  FSEL R33, R223, -INF , P2 ;  /* 0xff800000df217808 */ /* 0x000fe20001000000 */
[----:B------:R-:W-:Y:S01]  /*9de0*/  FMUL.FTZ R76, R76, c[0x0][0x320] ;  /* 0x0000c8004c4c7a20 */ /* 0x000fe20000410000 */
[----:B------:R-:W-:Y:S01]  /*9df0*/  ISETP.GT.AND P2, PT, R0, 0x19, PT ;  /* 0x000000190000780c */ /* 0x000fe20003f44270 */
[----:B------:R-:W-:Y:S01]  /*9e00*/  FMUL.FTZ R96, R96, c[0x0][0x320] ;  /* 0x0000c80060607a20 */ /* 0x000fe20000410000 */
[----:B------:R-:W-:Y:S01]  /*9e10*/  FSEL R35, R221, -INF , P0 ;  /* 0xff800000dd237808 */ /* 0x000fe20000000000 */
[----:B------:R-:W-:Y:S01]  /*9e20*/  FMUL.FTZ R97, R97, c[0x0][0x320] ;  /* 0x0000c80061617a20 */ /* 0x000fe20000410000 */
[----:B---3--:R-:W-:Y:S01]  /*9e30*/  FSEL R38, R218, -INF , P2 ;  /* 0xff800000da267808 */ /* 0x008fe20001000000 */
[----:B------:R-:W-:Y:S01]  /*9e40*/  FMUL.FTZ R100, R100, c[0x0][0x320] ;  /* 0x0000c80064647a20 */ /* 0x000fe20000410000 */
[----:B------:R-:W-:Y:S01]  /*9e50*/  ISETP.GT.AND P2, PT, R2, 0x18, PT ;  /* 0x000000180200780c */ /* 0x000fe20003f44270 */
[----:B------:R-:W-:Y:S01]  /*9e60*/  MUFU.TANH R203, R42 ;  /* 0x0000002a00cb7308 */ /* 0x000fe20000002400 */
[----:B------:R-:W-:Y:S01]  /*9e70*/  ISETP.GT.AND P0, PT, R5, 0x19, PT ;  /* 0x000000190500780c */ /* 0x000fe20003f04270 */
[----:B------:R-:W-:Y:S01]  /*9e80*/  FMUL.FTZ R112, R112, c[0x0][0x320] ;  /* 0x0000c80070707a20 */ /* 0x000fe20000410000 */
[----:B--2---:R-:W-:Y:S01]  /*9e90*/  FSEL R31, R31, -INF , P2 ;  /* 0xff8000001f1f7808 */ /* 0x004fe20001000000 */
[----:B------:R-:W-:Y:S01]  /*9ea0*/  FMUL.FTZ R106, R106, c[0x0][0x320] ;  /* 0x0000c8006a6a7a20 */ /* 0x000fe20000410000 */
[----:B------:R-:W-:Y:S01]  /*9eb0*/  ISETP.GT.AND P2, PT, R2, 0x21, PT ;  /* 0x000000210200780c */ /* 0x000fe20003f44270 */
[----:B------:R-:W-:Y:S01]  /*9ec0*/  FMUL.FTZ R113, R113, c[0x0][0x320] ;  /* 0x0000c80071717a20 */ /* 0x000fe20000410000 */
[----:B------:R-:W-:Y:S01]  /*9ed0*/  ISETP.GT.AND P3, PT, R4, 0x19, PT ;  /* 0x000000190400780c */ /* 0x000fe20003f64270 */
[----:B------:R-:W-:Y:S01]  /*9ee0*/  FMUL.FTZ R57, R57, c[0x0][0x320] ;  /* 0x0000c80039397a20 */ /* 0x000fe20000410000 */
[----:B------:R-:W-:Y:S01]  /*9ef0*/  FSEL R40, R215, -INF , P0 ;  /* 0xff800000d7287808 */ /* 0x000fe20000000000 */
[----:B------:R1:W-:Y:S01]  /*9f00*/  MUFU.TANH R201, R44 ;  /* 0x0000002c00c97308 */ /* 0x0003e20000002400 */
[----:B------:R-:W-:Y:S01]  /*9f10*/  FSEL R30, R30, -INF , P3 ;  /* 0xff8000001e1e7808 */ /* 0x000fe20001800000 */
[----:B------:R-:W-:Y:S01]  /*9f20*/  FMUL.FTZ R101, R101, c[0x0][0x320] ;  /* 0x0000c80065657a20 */ /* 0x000fe20000410000 */
[----:B------:R-:W-:Y:S01]  /*9f30*/  ISETP.GT.AND P3, PT, R2, 0x20, PT ;  /* 0x000000200200780c */ /* 0x000fe20003f64270 */
[----:B------:R-:W-:Y:S01]  /*9f40*/  FMUL.FTZ R104, R104, c[0x0][0x320] ;  /* 0x0000c80068687a20 */ /* 0x000fe20000410000 */
[----:B------:R-:W-:Y:S01]  /*9f50*/  FMNMX.FTZ R6, R13, R6, !PT ;  /* 0x000000060d067209 */ /* 0x000fe20007810000 */
[----:B------:R-:W-:Y:S01]  /*9f60*/  FMUL.FTZ R108, R108, c[0x0][0x320] ;  /* 0x0000c8006c6c7a20 */ /* 0x000fe20000410000 */
[----:B----4-:R-:W-:Y:S02]  /*9f70*/  FSEL R43, R211, -INF , P3 ;  /* 0xff800000d32b7808 */ /* 0x010fe40001800000 */
[----:B------:R-:W-:Y:S01]  /*9f80*/  ISETP.GT.AND P3, PT, R5, 0x21, PT ;  /* 0x000000210500780c */ /* 0x000fe20003f64270 */
[----:B------:R-:W-:Y:S01]  /*9f90*/  MUFU.TANH R113, R113 ;  /* 0x0000007100717308 */ /* 0x000fe20000002400 */
[----:B------:R-:W-:Y:S02]  /*9fa0*/  FMNMX.FTZ R6, R14, R6, !PT ;  /* 0x000000060e067209 */ /* 0x000fe40007810000 */
[C---:B------:R-:W-:Y:S02]  /*9fb0*/  ISETP.GT.AND P1, PT, R4.reuse, 0x10, PT ;  /* 0x000000100400780c */ /* 0x040fe40003f24270 */
[----:B------:R-:W-:Y:S02]  /*9fc0*/  ISETP.GT.AND P5, PT, R4, 0x18, PT ;  /* 0x000000180400780c */ /* 0x000fe40003fa4270 */
[----:B------:R-:W-:Y:S02]  /*9fd0*/  FSEL R25, R245, -INF , P1 ;  /* 0xff800000f5197808 */ /* 0x000fe40000800000 */
[----:B------:R-:W-:Y:S01]  /*9fe0*/  ISETP.GT.AND P1, PT, R0, 0x11, PT ;  /* 0x000000110000780c */ /* 0x000fe20003f24270 */
[----:B------:R2:W-:Y:S01]  /*9ff0*/  MUFU.TANH R192, R52 ;  /* 0x0000003400c07308 */ /* 0x0005e20000002400 */
[----:B------:R-:W-:Y:S02]  /*a000*/  FSEL R29, R29, -INF , P5 ;  /* 0xff8000001d1d7808 */ /* 0x000fe40002800000 */
[----:B------:R-:W-:Y:S02]  /*a010*/  FSEL R34, R222, -INF , P1 ;  /* 0xff800000de227808 */ /* 0x000fe40000800000 */
[----:B------:R-:W-:Y:S02]  /*a020*/  ISETP.GT.AND P1, PT, R5, 0x18, PT ;  /* 0x000000180500780c */ /* 0x000fe40003f24270 */
[----:B-1----:R-:W-:Y:S02]  /*a030*/  FSEL R44, R210, -INF , P2 ;  /* 0xff800000d22c7808 */ /* 0x002fe40001000000 */
[----:B------:R-:W-:Y:S01]  /*a040*/  FSEL R39, R217, -INF , P1 ;  /* 0xff800000d9277808 */ /* 0x000fe20000800000 */
[----:B------:R-:W-:Y:S01]  /*a050*/  MUFU.TANH R200, R45 ;  /* 0x0000002d00c87308 */ /* 0x000fe20000002400 */
[----:B------:R-:W-:Y:S02]  /*a060*/  ISETP.GT.AND P1, PT, R2, 0x19, PT ;  /* 0x000000190200780c */ /* 0x000fe40003f24270 */
[----:B------:R-:W-:Y:S02]  /*a070*/  ISETP.GT.AND P2, PT, R0, 0x28, PT ;  /* 0x000000280000780c */ /* 0x000fe40003f44270 */
[----:B------:R-:W-:Y:S02]  /*a080*/  FSEL R32, R32, -INF , P1 ;  /* 0xff80000020207808 */ /* 0x000fe40000800000 */
[----:B------:R-:W-:Y:S02]  /*a090*/  ISETP.GT.AND P1, PT, R0, 0x20, PT ;  /* 0x000000200000780c */ /* 0x000fe40003f24270 */
[----:B------:R-:W-:Y:S01]  /*a0a0*/  FMNMX.FTZ R73, R25, R73, !PT ;  /* 0x0000004919497209 */ /* 0x000fe20007810000 */
[----:B------:R-:W-:Y:S01]  /*a0b0*/  MUFU.TANH R194, R46 ;  /* 0x0000002e00c27308 */ /* 0x000fe20000002400 */
[----:B------:R-:W-:Y:S02]  /*a0c0*/  ISETP.GT.AND P0, PT, R4, 0x20, PT ;  /* 0x000000200400780c */ /* 0x000fe40003f04270 */
[----:B------:R-:W-:Y:S02]  /*a0d0*/  FMNMX.FTZ R73, R26, R73, !PT ;  /* 0x000000491a497209 */ /* 0x000fe40007810000 */
[----:B--2---:R-:W-:Y:S02]  /*a0e0*/  FSEL R52, R202, -INF , P3 ;  /* 0xff800000ca347808 */ /* 0x004fe40001800000 */
[----:B------:R-:W-:Y:S02]  /*a0f0*/  FSEL R41, R213, -INF , P0 ;  /* 0xff800000d5297808 */ /* 0x000fe40000000000 */
[----:B------:R-:W-:Y:S01]  /*a100*/  ISETP.GT.AND P0, PT, R0, 0x21, PT ;  /* 0x000000210000780c */ /* 0x000fe20003f04270 */
[----:B------:R-:W1:Y:S01]  /*a110*/  MUFU.TANH R45, R48 ;  /* 0x00000030002d7308 */ /* 0x000e620000002400 */
[----:B------:R-:W-:Y:S02]  /*a120*/  FMNMX.FTZ R73, R29, R73, !PT ;  /* 0x000000491d497209 */ /* 0x000fe40007810000 */
[----:B------:R-:W-:Y:S02]  /*a130*/  ISETP.GT.AND P5, PT, R4, 0x21, PT ;  /* 0x000000210400780c */ /* 0x000fe40003fa4270 */
[----:B------:R-:W-:Y:S02]  /*a140*/  FMNMX.FTZ R73, R30, R73, !PT ;  /* 0x000000491e497209 */ /* 0x000fe40007810000 */
[----:B------:R-:W-:Y:S02]  /*a150*/  FSEL R42, R212, -INF , P5 ;  /* 0xff800000d42a7808 */ /* 0x000fe40002800000 */
[----:B------:R-:W-:Y:S01]  /*a160*/  ISETP.GT.AND P5, PT, R5, 0x20, PT ;  /* 0x000000200500780c */ /* 0x000fe20003fa4270 */
[----:B------:R2:W3:Y:S01]  /*a170*/  MUFU.TANH R46, R49 ;  /* 0x00000031002e7308 */ /* 0x0004e20000002400 */
[----:B------:R-:W-:Y:S02]  /*a180*/  ISETP.GT.AND P3, PT, R4, 0x28, PT ;  /* 0x000000280400780c */ /* 0x000fe40003f64270 */
[----:B------:R-:W-:Y:S04]  /*a190*/  FMNMX.FTZ R73, R41, R73, !PT ;  /* 0x0000004929497209 */ /* 0x000fe80007810000 */
[----:B------:R-:W-:Y:S03]  /*a1a0*/  FMNMX.FTZ R73, R42, R73, !PT ;  /* 0x000000492a497209 */ /* 0x000fe60007810000 */
[----:B------:R4:W-:Y:S01]  /*a1b0*/  MUFU.TANH R48, R51 ;  /* 0x0000003300307308 */ /* 0x0009e20000002400 */
[----:B-1----:R-:W-:Y:S02]  /*a1c0*/  FSEL R45, R45, -INF , P3 ;  /* 0xff8000002d2d7808 */ /* 0x002fe40001800000 */
[----:B------:R-:W-:Y:S02]  /*a1d0*/  ISETP.GT.AND P3, PT, R4, 0x31, PT ;  /* 0x000000310400780c */ /* 0x000fe40003f64270 */
[----:B------:R-:W-:Y:S05]  /*a1e0*/  FMNMX.FTZ R73, R45, R73, !PT ;  /* 0x000000492d497209 */ /* 0x000fea0007810000 */
[----:B------:R1:W-:Y:S01]  /*a1f0*/  MUFU.TANH R191, R53 ;  /* 0x0000003500bf7308 */ /* 0x0003e20000002400 */
[----:B--2---:R-:W-:Y:S02]  /*a200*/  FSEL R49, R209, -INF , P1 ;  /* 0xff800000d1317808 */ /* 0x004fe40000800000 */
[----:B------:R-:W-:Y:S07]  /*a210*/  ISETP.GT.AND P1, PT, R0, 0x29, PT ;  /* 0x000000290000780c */ /* 0x000fee0003f24270 */
[----:B------:R-:W2:Y:S01]  /*a220*/  MUFU.TANH R193, R47 ;  /* 0x0000002f00c17308 */ /* 0x000ea20000002400 */
[----:B----4-:R-:W-:Y:S02]  /*a230*/  FSEL R51, R203, -INF , P5 ;  /* 0xff800000cb337808 */ /* 0x010fe40002800000 */
[----:B------:R-:W-:Y:S07]  /*a240*/  ISETP.GT.AND P5, PT, R5, 0x29, PT ;  /* 0x000000290500780c */ /* 0x000fee0003fa4270 */
[----:B------:R4:W-:Y:S01]  /*a250*/  MUFU.TANH R190, R54 ;  /* 0x0000003600be7308 */ /* 0x0009e20000002400 */
[----:B-1----:R-:W-:Y:S02]  /*a260*/  FSEL R53, R201, -INF , P2 ;  /* 0xff800000c9357808 */ /* 0x002fe40001000000 */
[----:B------:R-:W-:Y:S07]  /*a270*/  ISETP.GT.AND P2, PT, R4, 0x29, PT ;  /* 0x000000290400780c */ /* 0x000fee0003f44270 */
[----:B------:R2:W-:Y:S01]  /*a280*/  MUFU.TANH R185, R57 ;  /* 0x0000003900b97308 */ /* 0x0005e20000002400 */
[----:B---3--:R-:W-:Y:S02]  /*a290*/  FSEL R46, R46, -INF , P2 ;  /* 0xff8000002e2e7808 */ /* 0x008fe40001000000 */
[----:B------:R-:W-:Y:S02]  /*a2a0*/  ISETP.GT.AND P2, PT, R2, 0x30, PT ;  /* 0x000000300200780c */ /* 0x000fe40003f44270 */
[----:B------:R-:W-:Y:S05]  /*a2b0*/  FMNMX.FTZ R73, R46, R73, !PT ;  /* 0x000000492e497209 */ /* 0x000fea0007810000 */
[----:B------:R-:W1:Y:S01]  /*a2c0*/  MUFU.TANH R47, R50 ;  /* 0x00000032002f7308 */ /* 0x000e620000002400 */
[----:B----4-:R-:W-:Y:S02]  /*a2d0*/  FSEL R54, R200, -INF , P1 ;  /* 0xff800000c8367808 */ /* 0x010fe40000800000 */
[----:B------:R-:W-:Y:S07]  /*a2e0*/  ISETP.GT.AND P1, PT, R2, 0x28, PT ;  /* 0x000000280200780c */ /* 0x000fee0003f24270 */
[----:B------:R3:W-:Y:S01]  /*a2f0*/  MUFU.TANH R187, R58 ;  /* 0x0000003a00bb7308 */ /* 0x0007e20000002400 */
[----:B--2---:R-:W-:Y:S02]  /*a300*/  FSEL R57, R193, -INF , P5 ;  /* 0xff800000c1397808 */ /* 0x004fe40002800000 */
[----:B------:R-:W-:Y:S07]  /*a310*/  ISETP.GT.AND P5, PT, R4, 0x30, PT ;  /* 0x000000300400780c */ /* 0x000fee0003fa4270 */
[----:B------:R2:W-:Y:S01]  /*a320*/  MUFU.TANH R189, R60 ;  /* 0x0000003c00bd7308 */ /* 0x0005e20000002400 */
[----:B-1----:R-:W-:Y:S02]  /*a330*/  FSEL R47, R47, -INF , P1 ;  /* 0xff8000002f2f7808 */ /* 0x002fe40000800000 */
[----:B------:R-:W-:Y:S02]  /*a340*/  ISETP.GT.AND P1, PT, R2, 0x31, PT ;  /* 0x000000310200780c */ /* 0x000fe40003f24270 */
[----:B------:R-:W-:Y:S05]  /*a350*/  FSEL R50, R208, -INF , P0 ;  /* 0xff800000d0327808 */ /* 0x000fea0000000000 */
[----:B------:R-:W-:Y:S01]  /*a360*/  MUFU.TANH R186, R55 ;  /* 0x0000003700ba7308 */ /* 0x000fe20000002400 */
[----:B------:R-:W-:Y:S02]  /*a370*/  ISETP.GT.AND P0, PT, R5, 0x28, PT ;  /* 0x000000280500780c */ /* 0x000fe40003f04270 */
[----:B---3--:R-:W-:Y:S02]  /*a380*/  FSEL R58, R192, -INF , P5 ;  /* 0xff800000c03a7808 */ /* 0x008fe40002800000 */
[----:B------:R-:W-:Y:S02]  /*a390*/  ISETP.GT.AND P5, PT, R0, 0x31, PT ;  /* 0x000000310000780c */ /* 0x000fe40003fa4270 */
[----:B------:R-:W-:Y:S03]  /*a3a0*/  FMNMX.FTZ R73, R58, R73, !PT ;  /* 0x000000493a497209 */ /* 0x000fe60007810000 */
[----:B------:R1:W3:Y:S01]  /*a3b0*/  MUFU.TANH R188, R59 ;  /* 0x0000003b00bc7308 */ /* 0x0002e20000002400 */
[----:B------:R-:W-:Y:S02]  /*a3c0*/  FSEL R185, R185, -INF , P5 ;  /* 0xff800000b9b97808 */ /* 0x000fe40002800000 */
[C---:B------:R-:W-:Y:S02]  /*a3d0*/  ISETP.GT.AND P5, PT, R5.reuse, 0x38, PT ;  /* 0x000000380500780c */ /* 0x040fe40003fa4270 */
[----:B--2---:R-:W-:Y:S02]  /*a3e0*/  FSEL R60, R190, -INF , P2 ;  /* 0xff800000be3c7808 */ /* 0x004fe40001000000 */
[----:B------:R-:W-:Y:S03]  /*a3f0*/  ISETP.GT.AND P2, PT, R5, 0x31, PT ;  /* 0x000000310500780c */ /* 0x000fe60003f44270 */
[----:B------:R2:W-:Y:S10]  /*a400*/  MUFU.TANH R195, R61 ;  /* 0x0000003d00c37308 */ /* 0x0005f40000002400 */
[----:B------:R-:W4:Y:S01]  /*a410*/  MUFU.TANH R55, R62 ;  /* 0x0000003e00377308 */ /* 0x000f220000002400 */
[----:B-1----:R-:W-:Y:S02]  /*a420*/  FSEL R59, R191, -INF , P3 ;  /* 0xff800000bf3b7808 */ /* 0x002fe40001800000 */
[----:B------:R-:W-:Y:S02]  /*a430*/  ISETP.GT.AND P3, PT, R5, 0x30, PT ;  /* 0x000000300500780c */ /* 0x000fe40003f64270 */
[----:B---3--:R-:W-:Y:S05]  /*a440*/  FSEL R188, R188, -INF , P2 ;  /* 0xff800000bcbc7808 */ /* 0x008fea0001000000 */
[----:B------:R-:W1:Y:S01]  /*a450*/  MUFU.TANH R62, R64 ;  /* 0x00000040003e7308 */ /* 0x000e620000002400 */
[----:B------:R-:W-:Y:S02]  /*a460*/  ISETP.GT.AND P2, PT, R4, 0x38, PT ;  /* 0x000000380400780c */ /* 0x000fe40003f44270 */
[----:B------:R-:W-:Y:S02]  /*a470*/  FSEL R187, R187, -INF , P3 ;  /* 0xff800000bbbb7808 */ /* 0x000fe40001800000 */
[----:B--2---:R-:W-:Y:S02]  /*a480*/  FSEL R61, R186, -INF , P1 ;  /* 0xff800000ba3d7808 */ /* 0x004fe40000800000 */
[----:B------:R-:W-:Y:S02]  /*a490*/  ISETP.GT.AND P1, PT, R0, 0x38, PT ;  /* 0x000000380000780c */ /* 0x000fe40003f24270 */
[----:B------:R-:W-:Y:S01]  /*a4a0*/  ISETP.GT.AND P3, PT, R5, 0x39, PT ;  /* 0x000000390500780c */ /* 0x000fe20003f64270 */
[----:B------:R-:W2:Y:S01]  /*a4b0*/  MUFU.TANH R214, R63 ;  /* 0x0000003f00d67308 */ /* 0x000ea20000002400 */
[----:B------:R-:W-:Y:S02]  /*a4c0*/  FSEL R189, R189, -INF , P1 ;  /* 0xff800000bdbd7808 */ /* 0x000fe40000800000 */
[----:B------:R-:W-:Y:S02]  /*a4d0*/  ISETP.GT.AND P1, PT, R4, 0x39, PT ;  /* 0x000000390400780c */ /* 0x000fe40003f24270 */
[----:B----4-:R-:W-:Y:S02]  /*a4e0*/  FSEL R199, R55, -INF , P5 ;  /* 0xff80000037c77808 */ /* 0x010fe40002800000 */
[----:B------:R-:W-:Y:S02]  /*a4f0*/  ISETP.GT.AND P5, PT, R2, 0x39, PT ;  /* 0x000000390200780c */ /* 0x000fe40003fa4270 */
[----:B------:R-:W-:Y:S01]  /*a500*/  FMNMX.FTZ R73, R59, R73, !PT ;  /* 0x000000493b497209 */ /* 0x000fe20007810000 */
[----:B------:R-:W3:Y:S01]  /*a510*/  MUFU.TANH R63, R65 ;  /* 0x00000041003f7308 */ /* 0x000ee20000002400 */
[----:B-1----:R-:W-:Y:S02]  /*a520*/  FSEL R62, R62, -INF , P2 ;  /* 0xff8000003e3e7808 */ /* 0x002fe40001000000 */
[----:B------:R-:W-:Y:S02]  /*a530*/  ISETP.GT.AND P2, PT, R4, 0x41, PT ;  /* 0x000000410400780c */ /* 0x000fe40003f44270 */
[----:B------:R-:W-:Y:S05]  /*a540*/  FMNMX.FTZ R73, R62, R73, !PT ;  /* 0x000000493e497209 */ /* 0x000fea0007810000 */
[----:B------:R1:W-:Y:S01]  /*a550*/  MUFU.TANH R184, R56 ;  /* 0x0000003800b87308 */ /* 0x0003e20000002400 */
[----:B--2---:R-:W-:Y:S02]  /*a560*/  FSEL R214, R214, -INF , P3 ;  /* 0xff800000d6d67808 */ /* 0x004fe40001800000 */
[----:B------:R-:W-:Y:S07]  /*a570*/  ISETP.GT.AND P3, PT, R4, 0x40, PT ;  /* 0x000000400400780c */ /* 0x000fee0003f64270 */
[----:B------:R-:W2:Y:S01]  /*a580*/  MUFU.TANH R68, R68 ;  /* 0x0000004400447308 */ /* 0x000ea20000002400 */
[----:B---3--:R-:W-:Y:S02]  /*a590*/  FSEL R63, R63, -INF , P1 ;  /* 0xff8000003f3f7808 */ /* 0x008fe40000800000 */
[----:B------:R-:W-:Y:S02]  /*a5a0*/  ISETP.GT.AND P1, PT, R2, 0x40, PT ;  /* 0x000000400200780c */ /* 0x000fe40003f24270 */
[----:B------:R-:W-:Y:S05]  /*a5b0*/  FMNMX.FTZ R73, R63, R73, !PT ;  /* 0x000000493f497209 */ /* 0x000fea0007810000 */
[----:B------:R-:W3:Y:S01]  /*a5c0*/  MUFU.TANH R69, R69 ;  /* 0x0000004500457308 */ /* 0x000ee20000002400 */
[----:B-1----:R-:W-:Y:S02]  /*a5d0*/  FSEL R56, R194, -INF , P0 ;  /* 0xff800000c2387808 */ /* 0x002fe40000000000 */
[----:B------:R-:W-:Y:S07]  /*a5e0*/  ISETP.GT.AND P0, PT, R2, 0x29, PT ;  /* 0x000000290200780c */ /* 0x000fee0003f04270 */
[----:B------:R-:W-:Y:S01]  /*a5f0*/  MUFU.TANH R67, R67 ;  /* 0x0000004300437308 */ /* 0x000fe20000002400 */
[----:B------:R-:W-:Y:S02]  /*a600*/  FSEL R48, R48, -INF , P0 ;  /* 0xff80000030307808 */ /* 0x000fe40000000000 */
[----:B------:R-:W-:Y:S02]  /*a610*/  ISETP.GT.AND P0, PT, R0, 0x30, PT ;  /* 0x000000300000780c */ /* 0x000fe40003f04270 */
[----:B--2---:R-:W-:Y:S02]  /*a620*/  FSEL R210, R68, -INF , P3 ;  /* 0xff80000044d27808 */ /* 0x004fe40001800000 */
[----:B------:R-:W-:Y:S02]  /*a630*/  FSEL R184, R184, -INF , P0 ;  /* 0xff800000b8b87808 */ /* 0x000fe40000000000 */
[----:B------:R-:W-:Y:S01]  /*a640*/  FMNMX.FTZ R73, R210, R73, !PT ;  /* 0x00000049d2497209 */ /* 0x000fe20007810000 */
[----:B------:R-:W1:Y:S01]  /*a650*/  MUFU.TANH R70, R70 ;  /* 0x0000004600467308 */ /* 0x000e620000002400 */
[C---:B------:R-:W-:Y:S02]  /*a660*/  ISETP.GT.AND P0, PT, R0.reuse, 0x39, PT ;  /* 0x000000390000780c */ /* 0x040fe40003f04270 */
[----:B------:R-:W-:Y:S02]  /*a670*/  ISETP.GT.AND P3, PT, R0, 0x41, PT ;  /* 0x000000410000780c */ /* 0x000fe40003f64270 */
[----:B---3--:R-:W-:Y:S02]  /*a680*/  FSEL R218, R69, -INF , P2 ;  /* 0xff80000045da7808 */ /* 0x008fe40001000000 */
[----:B------:R-:W2:Y:S01]  /*a690*/  LDL.64 R68, [R1+0x58] ;  /* 0x0000580001447983 */ /* 0x000ea20000100a00 */
[----:B------:R-:W-:Y:S02]  /*a6a0*/  ISETP.GT.AND P2, PT, R5, 0x40, PT ;  /* 0x000000400500780c */ /* 0x000fe40003f44270 */
[----:B------:R-:W3:Y:S01]  /*a6b0*/  MUFU.TANH R74, R74 ;  /* 0x0000004a004a7308 */ /* 0x000ee20000002400 */
[----:B------:R-:W-:Y:S02]  /*a6c0*/  FMNMX.FTZ R73, R218, R73, !PT ;  /* 0x00000049da497209 */ /* 0x000fe40007810000 */
[----:B------:R-:W-:Y:S02]  /*a6d0*/  FSEL R195, R195, -INF , P0 ;  /* 0xff800000c3c37808 */ /* 0x000fe40000000000 */
[----:B------:R-:W-:Y:S02]  /*a6e0*/  ISETP.GT.AND P0, PT, R2, 0x38, PT ;  /* 0x000000380200780c */ /* 0x000fe40003f04270 */
[----:B------:R-:W-:Y:S01]  /*a6f0*/  FSEL R252, R17, -INF , P3 ;  /* 0xff80000011fc7808 */ /* 0x000fe20001800000 */
[----:B------:R-:W-:Y:S01]  /*a700*/  FMUL.FTZ R17, R103, c[0x0][0x320] ;  /* 0x0000c80067117a20 */ /* 0x000fe20000410000 */
[C---:B------:R-:W-:Y:S01]  /*a710*/  ISETP.GT.AND P3, PT, R5.reuse, 0x48, PT ;  /* 0x000000480500780c */ /* 0x040fe20003f64270 */
[----:B------:R4:W-:Y:S01]  /*a720*/  MUFU.TANH R248, R89 ;  /* 0x0000005900f87308 */ /* 0x0009e20000002400 */
[----:B-1----:R-:W-:Y:S02]  /*a730*/  FSEL R222, R70, -INF , P1 ;  /* 0xff80000046de7808 */ /* 0x002fe40000800000 */
[----:B------:R-:W-:Y:S07]  /*a740*/  ISETP.GT.AND P1, PT, R5, 0x41, PT ;  /* 0x000000410500780c */ /* 0x000fee0003f24270 */
[----:B------:R-:W1:Y:S01]  /*a750*/  MUFU.TANH R72, R72 ;  /* 0x0000004800487308 */ /* 0x000e620000002400 */
[----:B---3--:R-:W-:Y:S02]  /*a760*/  FSEL R74, R74, -INF , P2 ;  /* 0xff8000004a4a7808 */ /* 0x008fe40001000000 */
[----:B------:R-:W-:Y:S07]  /*a770*/  ISETP.GT.AND P2, PT, R4, 0x48, PT ;  /* 0x000000480400780c */ /* 0x000fee0003f44270 */
[----:B------:R-:W3:Y:S01]  /*a780*/  MUFU.TANH R75, R75 ;  /* 0x0000004b004b7308 */ /* 0x000ee20000002400 */
[----:B----4-:R-:W-:Y:S02]  /*a790*/  FSEL R89, R67, -INF , P5 ;  /* 0xff80000043597808 */ /* 0x010fe40002800000 */
[----:B------:R-:W-:Y:S07]  /*a7a0*/  ISETP.GT.AND P5, PT, R0, 0x40, PT ;  /* 0x000000400000780c */ /* 0x000fee0003fa4270 */
[----:B------:R-:W4:Y:S01]  /*a7b0*/  MUFU.TANH R80, R80 ;  /* 0x0000005000507308 */ /* 0x000f220000002400 */
[----:B-1----:R-:W-:Y:S02]  /*a7c0*/  FSEL R72, R72, -INF , P5 ;  /* 0xff80000048487808 */ /* 0x002fe40002800000 */
[----:B------:R-:W-:Y:S07]  /*a7d0*/  ISETP.GT.AND P5, PT, R0, 0x49, PT ;  /* 0x000000490000780c */ /* 0x000fee0003fa4270 */
[----:B------:R-:W1:Y:S01]  /*a7e0*/  MUFU.TANH R77, R77 ;  /* 0x0000004d004d7308 */ /* 0x000e620000002400 */
[----:B---3--:R-:W-:Y:S02]  /*a7f0*/  FSEL R75, R75, -INF , P1 ;  /* 0xff8000004b4b7808 */ /* 0x008fe40000800000 */
[----:B------:R-:W-:Y:S07]  /*a800*/  ISETP.GT.AND P1, PT, R4, 0x49, PT ;  /* 0x000000490400780c */ /* 0x000fee0003f24270 */
[----:B------:R-:W3:Y:S01]  /*a810*/  MUFU.TANH R81, R81 ;  /* 0x0000005100517308 */ /* 0x000ee20000002400 */
[----:B----4-:R-:W-:Y:S02]  /*a820*/  FSEL R209, R80, -INF , P2 ;  /* 0xff80000050d17808 */ /* 0x010fe40001000000 */
[C---:B------:R-:W-:Y:S02]  /*a830*/  ISETP.GT.AND P2, PT, R4.reuse, 0x58, PT ;  /* 0x000000580400780c */ /* 0x040fe40003f44270 */
[----:B------:R-:W-:Y:S05]  /*a840*/  FMNMX.FTZ R73, R209, R73, !PT ;  /* 0x00000049d1497209 */ /* 0x000fea0007810000 */
[----:B------:R-:W4:Y:S01]  /*a850*/  MUFU.TANH R66, R66 ;  /* 0x0000004200427308 */ /* 0x000f220000002400 */
[----:B-1----:R-:W-:Y:S02]  /*a860*/  FSEL R7, R77, -INF , P5 ;  /* 0xff8000004d077808 */ /* 0x002fe40002800000 */
[C---:B------:R-:W-:Y:S07]  /*a870*/  ISETP.GT.AND P5, PT, R4.reuse, 0x50, PT ;  /* 0x000000500400780c */ /* 0x040fee0003fa4270 */
[----:B------:R4:W-:Y:S01]  /*a880*/  MUFU.TANH R249, R88 ;  /* 0x0000005800f97308 */ /* 0x0009e20000002400 */
[----:B---3--:R-:W-:Y:S02]  /*a890*/  FSEL R213, R81, -INF , P1 ;  /* 0xff80000051d57808 */ /* 0x008fe40000800000 */
[----:B------:R-:W-:Y:S02]  /*a8a0*/  ISETP.GT.AND P1, PT, R4, 0x59, PT ;  /* 0x000000590400780c */ /* 0x000fe40003f24270 */
[----:B------:R-:W-:Y:S05]  /*a8b0*/  FMNMX.FTZ R73, R213, R73, !PT ;  /* 0x00000049d5497209 */ /* 0x000fea0007810000 */
[----:B------:R-:W1:Y:S10]  /*a8c0*/  MUFU.TANH R78, R78 ;  /* 0x0000004e004e7308 */ /* 0x000e740000002400 */
[----:B------:R-:W3:Y:S01]  /*a8d0*/  MUFU.TANH R84, R84 ;  /* 0x0000005400547308 */ /* 0x000ee20000002400 */
[----:B----4-:R-:W-:Y:S02]  /*a8e0*/  FSEL R88, R66, -INF , P0 ;  /* 0xff80000042587808 */ /* 0x010fe40000000000 */
[----:B------:R-:W4:Y:S01]  /*a8f0*/  LDL.64 R66, [R1+0x60] ;  /* 0x0000600001427983 */ /* 0x000f220000100a00 */
[----:B------:R-:W-:Y:S06]  /*a900*/  ISETP.GT.AND P0, PT, R2, 0x41, PT ;  /* 0x000000410200780c */ /* 0x000fec0003f04270 */
[----:B------:R-:W3:Y:S01]  /*a910*/  MUFU.TANH R71, R71 ;  /* 0x0000004700477308 */ /* 0x000ee20000002400 */
[----:B-1----:R-:W-:Y:S02]  /*a920*/  FSEL R64, R78, -INF , P3 ;  /* 0xff8000004e407808 */ /* 0x002fe40001800000 */
[----:B------:R-:W-:Y:S07]  /*a930*/  ISETP.GT.AND P3, PT, R4, 0x51, PT ;  /* 0x000000510400780c */ /* 0x000fee0003f64270 */
[----:B------:R-:W1:Y:S01]  /*a940*/  MUFU.TANH R85, R85 ;  /* 0x0000005500557308 */ /* 0x000e620000002400 */
[----:B---3--:R-:W-:Y:S01]  /*a950*/  FSEL R245, R84, -INF , P5 ;  /* 0xff80000054f57808 */ /* 0x008fe20002800000 */
[----:B------:R-:W-:Y:S01]  /*a960*/  IMAD.MOV.U32 R84, RZ, RZ, R74 ;  /* 0x000000ffff547224 */ /* 0x000fe200078e004a */
[----:B------:R-:W-:Y:S01]  /*a970*/  ISETP.GT.AND P5, PT, R4, 0x61, PT ;  /* 0x000000610400780c */ /* 0x000fe20003fa4270 */
[----:B------:R-:W-:Y:S01]  /*a980*/  FMUL.FTZ R74, R111, c[0x0][0x320] ;  /* 0x0000c8006f4a7a20 */ /* 0x000fe20000410000 */
[----:B------:R-:W-:Y:S05]  /*a990*/  MOV R111, R64 ;  /* 0x00000040006f7202 */ /* 0x000fea0000000f00 */
[----:B------:R-:W3:Y:S01]  /*a9a0*/  MUFU.TANH R76, R76 ;  /* 0x0000004c004c7308 */ /* 0x000ee20000002400 */
[----:B------:R-:W-:Y:S02]  /*a9b0*/  FMNMX.FTZ R73, R245, R73, !PT ;  /* 0x00000049f5497209 */ /* 0x000fe40007810000 */
[----:B------:R-:W-:Y:S02]  /*a9c0*/  FSEL R243, R71, -INF , P0 ;  /* 0xff80000047f37808 */ /* 0x000fe40000000000 */
[----:B------:R-:W-:Y:S05]  /*a9d0*/  ISETP.GT.AND P0, PT, R0, 0x48, PT ;  /* 0x000000480000780c */ /* 0x000fea0003f04270 */
[----:B------:R-:W-:Y:S01]  /*a9e0*/  MUFU.TANH R74, R74 ;  /* 0x0000004a004a7308 */ /* 0x000fe20000002400 */
[----:B-1----:R-:W-:Y:S01]  /*a9f0*/  FSEL R223, R85, -INF , P3 ;  /* 0xff80000055df7808 */ /* 0x002fe20001800000 */
[----:B------:R-:W-:Y:S01]  /*aa00*/  IMAD.MOV.U32 R85, RZ, RZ, R72 ;  /* 0x000000ffff557224 */ /* 0x000fe200078e0048 */
[----:B------:R-:W-:Y:S02]  /*aa10*/  ISETP.GT.AND P3, PT, R4, 0x68, PT ;  /* 0x000000680400780c */ /* 0x000fe40003f64270 */
[----:B------:R-:W-:Y:S05]  /*aa20*/  FMNMX.FTZ R73, R223, R73, !PT ;  /* 0x00000049df497209 */ /* 0x000fea0007810000 */
[----:B------:R-:W1:Y:S01]  /*aa30*/  MUFU.TANH R96, R96 ;  /* 0x0000006000607308 */ /* 0x000e620000002400 */
[----:B---3--:R-:W-:Y:S02]  /*aa40*/  FSEL R65, R76, -INF , P0 ;  /* 0xff8000004c417808 */ /* 0x008fe40000000000 */
[----:B------:R-:W-:Y:S07]  /*aa50*/  ISETP.GT.AND P0, PT, R2, 0x48, PT ;  /* 0x000000480200780c */ /* 0x000fee0003f04270 */
[----:B------:R-:W3:Y:S10]  /*aa60*/  MUFU.TANH R82, R82 ;  /* 0x0000005200527308 */ /* 0x000ef40000002400 */
[----:B------:R-:W3:Y:S01]  /*aa70*/  MUFU.TANH R97, R97 ;  /* 0x0000006100617308 */ /* 0x000ee20000002400 */
[----:B-1----:R-:W-:Y:S02]  /*aa80*/  FSEL R219, R96, -INF , P2 ;  /* 0xff80000060db7808 */ /* 0x002fe40001000000 */
[----:B------:R-:W-:Y:S02]  /*aa90*/  ISETP.GT.AND P2, PT, R4, 0x69, PT ;  /* 0x000000690400780c */ /* 0x000fe40003f44270 */
[----:B------:R-:W-:Y:S05]  /*aaa0*/  FMNMX.FTZ R73, R219, R73, !PT ;  /* 0x00000049db497209 */ /* 0x000fea0007810000 */
[----:B------:R-:W1:Y:S01]  /*aab0*/  MUFU.TANH R100, R100 ;  /* 0x0000006400647308 */ /* 0x000e620000002400 */
[----:B------:R-:W-:Y:S02]  /*aac0*/  FSEL R193, R113, -INF , P2 ;  /* 0xff80000071c17808 */ /* 0x000fe40001000000 */
[----:B------:R-:W-:Y:S02]  /*aad0*/  ISETP.GT.AND P2, PT, R2, 0x59, PT ;  /* 0x000000590200780c */ /* 0x000fe40003f44270 */
[----:B---3--:R-:W-:Y:S02]  /*aae0*/  FSEL R221, R82, -INF , P0 ;  /* 0xff80000052dd7808 */ /* 0x008fe40000000000 */
[----:B------:R-:W-:Y:S02]  /*aaf0*/  ISETP.GT.AND P0, PT, R4, 0x60, PT ;  /* 0x000000600400780c */ /* 0x000fe40003f04270 */
[----:B------:R-:W-:Y:S01]  /*ab00*/  FMNMX.FTZ R4, R15, R6, !PT ;  /* 0x000000060f047209 */ /* 0x000fe20007810000 */
[----:B------:R-:W3:Y:S01]  /*ab10*/  MUFU.TANH R101, R101 ;  /* 0x0000006500657308 */ /* 0x000ee20000002400 */
[----:B------:R-:W-:Y:S02]  /*ab20*/  FMNMX.FTZ R6, R16, R117, !PT ;  /* 0x0000007510067209 */ /* 0x000fe40007810000 */
[----:B------:R-:W-:Y:S02]  /*ab30*/  FMNMX.FTZ R4, R27, R4, !PT ;  /* 0x000000041b047209 */ /* 0x000fe40007810000 */
[----:B------:R-:W-:Y:S02]  /*ab40*/  FSEL R201, R97, -INF , P1 ;  /* 0xff80000061c97808 */ /* 0x000fe40000800000 */
[----:B------:R-:W-:Y:S02]  /*ab50*/  ISETP.GT.AND P1, PT, R2, 0x49, PT ;  /* 0x000000490200780c */ /* 0x000fe40003f24270 */
[----:B------:R-:W-:Y:S01]  /*ab60*/  MOV R97, R75 ;  /* 0x0000004b00617202 */ /* 0x000fe20000000f00 */
[----:B------:R-:W3:Y:S01]  /*ab70*/  MUFU.TANH R112, R112 ;  /* 0x0000007000707308 */ /* 0x000ee20000002400 */
[----:B------:R-:W-:Y:S02]  /*ab80*/  FMNMX.FTZ R6, R18, R6, !PT ;  /* 0x0000000612067209 */ /* 0x000fe40007810000 */
[----:B------:R-:W-:Y:S02]  /*ab90*/  FMNMX.FTZ R73, R201, R73, !PT ;  /* 0x00000049c9497209 */ /* 0x000fe40007810000 */
[----:B-1----:R-:W-:Y:S02]  /*aba0*/  FSEL R200, R100, -INF , P0 ;  /* 0xff80000064c87808 */ /* 0x002fe40000000000 */
[----:B------:R-:W-:Y:S02]  /*abb0*/  ISETP.GT.AND P0, PT, R2, 0x50, PT ;  /* 0x000000500200780c */ /* 0x000fe40003f04270 */
[----:B------:R-:W-:Y:S01]  /*abc0*/  FMNMX.FTZ R6, R19, R6, !PT ;  /* 0x0000000613067209 */ /* 0x000fe20007810000 */
[----:B------:R-:W1:Y:S01]  /*abd0*/  MUFU.TANH R86, R86 ;  /* 0x0000005600567308 */ /* 0x000e620000002400 */
[----:B------:R-:W-:Y:S02]  /*abe0*/  FMNMX.FTZ R4, R28, R4, !PT ;  /* 0x000000041c047209 */ /* 0x000fe40007810000 */
[----:B------:R-:W-:Y:S02]  /*abf0*/  FMNMX.FTZ R73, R200, R73, !PT ;  /* 0x00000049c8497209 */ /* 0x000fe40007810000 */
        /* <DEDUP_REMOVED lines=8> */
[----:B------:R-:W-:Y:S01]  /*ac80*/  FMNMX.FTZ R73, R196, R73, !PT ;  /* 0x00000049c4497209 */ /* 0x000fe20007810000 */
[----:B------:R-:W3:Y:S01]  /*ac90*/  MUFU.TANH R87, R87 ;  /* 0x0000005700577308 */ /* 0x000ee20000002400 */
[----:B------:R-:W-:Y:S02]  /*aca0*/  FMNMX.FTZ R4, R43, R4, !PT ;  /* 0x000000042b047209 */ /* 0x000fe40007810000 */
[----:B------:R-:W-:Y:S02]  /*acb0*/  FMNMX.FTZ R73, R193, R73, !PT ;  /* 0x00000049c1497209 */ /* 0x000fe40007810000 */
[----:B-1----:R-:W-:Y:S01]  /*acc0*/  FSEL R197, R86, -INF , P0 ;  /* 0xff80000056c57808 */ /* 0x002fe20000000000 */
[----:B------:R-:W-:Y:S01]  /*acd0*/  IMAD.MOV.U32 R86, RZ, RZ, R7 ;  /* 0x000000ffff567224 */ /* 0x000fe200078e0007 */
[----:B------:R-:W-:Y:S01]  /*ace0*/  ISETP.GT.AND P0, PT, R2, 0x61, PT ;  /* 0x000000610200780c */ /* 0x000fe20003f04270 */
[----:B------:R-:W1:Y:S01]  /*acf0*/  SHFL.BFLY PT, R7, R73, 0x2, 0x1f ;  /* 0x0c401f0049077f89 */ /* 0x000e6200000e0000 */
[----:B------:R-:W-:Y:S01]  /*ad00*/  FMNMX.FTZ R4, R44, R4, !PT ;  /* 0x000000042c047209 */ /* 0x000fe20007810000 */
[----:B------:R-:W1:Y:S03]  /*ad10*/  MUFU.TANH R98, R98 ;  /* 0x0000006200627308 */ /* 0x000e660000002400 */
[----:B------:R-:W-:Y:S02]  /*ad20*/  FMNMX.FTZ R4, R47, R4, !PT ;  /* 0x000000042f047209 */ /* 0x000fe40007810000 */
[----:B---3--:R-:W-:Y:S01]  /*ad30*/  FSEL R103, R83, -INF , P1 ;  /* 0xff80000053677808 */ /* 0x008fe20000800000 */
[----:B------:R-:W-:Y:S01]  /*ad40*/  IMAD.MOV.U32 R83, RZ, RZ, R65 ;  /* 0x000000ffff537224 */ /* 0x000fe200078e0041 */
[----:B------:R-:W-:Y:S02]  /*ad50*/  ISETP.GT.AND P1, PT, R2, 0x60, PT ;  /* 0x000000600200780c */ /* 0x000fe40003f24270 */
[----:B------:R-:W-:Y:S01]  /*ad60*/  FMNMX.FTZ R4, R48, R4, !PT ;  /* 0x0000000430047209 */ /* 0x000fe20007810000 */
[----:B------:R-:W3:Y:S03]  /*ad70*/  MUFU.TANH R115, R115 ;  /* 0x0000007300737308 */ /* 0x000ee60000002400 */
[----:B------:R-:W-:Y:S02]  /*ad80*/  FMNMX.FTZ R4, R60, R4, !PT ;  /* 0x000000043c047209 */ /* 0x000fe40007810000 */
[----:B------:R-:W-:Y:S02]  /*ad90*/  FSEL R191, R87, -INF , P5 ;  /* 0xff80000057bf7808 */ /* 0x000fe40002800000 */
[----:B------:R-:W-:Y:S02]  /*ada0*/  ISETP.GT.AND P5, PT, R2, 0x68, PT ;  /* 0x000000680200780c */ /* 0x000fe40003fa4270 */
[----:B------:R-:W-:Y:S01]  /*adb0*/  FMNMX.FTZ R4, R61, R4, !PT ;  /* 0x000000043d047209 */ /* 0x000fe20007810000 */
[----:B------:R-:W-:Y:S01]  /*adc0*/  MUFU.TANH R93, R93 ;  /* 0x0000005d005d7308 */ /* 0x000fe20000002400 */
[----:B-1----:R-:W-:Y:S02]  /*add0*/  FMNMX.FTZ R73, R73, R7, !PT ;  /* 0x0000000749497209 */ /* 0x002fe40007810000 */
[----:B------:R-:W-:Y:S02]  /*ade0*/  FSEL R190, R98, -INF , P3 ;  /* 0xff80000062be7808 */ /* 0x000fe40001800000 */
[----:B------:R-:W-:Y:S01]  /*adf0*/  ISETP.GT.AND P3, PT, R2, 0x69, PT ;  /* 0x000000690200780c */ /* 0x000fe20003f64270 */
[----:B------:R-:W1:Y:S01]  /*ae00*/  SHFL.BFLY PT, R7, R73, 0x1, 0x1f ;  /* 0x0c201f0049077f89 */ /* 0x000e6200000e0000 */
[----:B------:R-:W-:Y:S03]  /*ae10*/  FMNMX.FTZ R2, R20, R6, !PT ;  /* 0x0000000614027209 */ /* 0x000fe60007810000 */
[----:B------:R-:W1:Y:S01]  /*ae20*/  MUFU.TANH R17, R17 ;  /* 0x0000001100117308 */ /* 0x000e620000002400 */
[----:B------:R-:W-:Y:S02]  /*ae30*/  FMNMX.FTZ R72, R88, R4, !PT ;  /* 0x0000000458487209 */ /* 0x000fe40007810000 */
[----:B------:R-:W-:Y:S02]  /*ae40*/  FMNMX.FTZ R2, R33, R2, !PT ;  /* 0x0000000221027209 */ /* 0x000fe40007810000 */
[----:B------:R-:W-:Y:S02]  /*ae50*/  FMNMX.FTZ R4, R21, R118, !PT ;  /* 0x0000007615047209 */ /* 0x000fe40007810000 */
[----:B------:R-:W-:Y:S02]  /*ae60*/  FMNMX.FTZ R2, R34, R2, !PT ;  /* 0x0000000222027209 */ /* 0x000fe40007810000 */
[----:B------:R-:W-:Y:S01]  /*ae70*/  FMNMX.FTZ R4, R22, R4, !PT ;  /* 0x0000000416047209 */ /* 0x000fe20007810000 */
[----:B------:R-:W-:Y:S01]  /*ae80*/  MUFU.TANH R90, R90 ;  /* 0x0000005a005a7308 */ /* 0x000fe20000002400 */
[----:B------:R-:W-:Y:S02]  /*ae90*/  FMNMX.FTZ R2, R37, R2, !PT ;  /* 0x0000000225027209 */ /* 0x000fe40007810000 */
[----:B------:R-:W-:Y:S02]  /*aea0*/  FMNMX.FTZ R4, R23, R4, !PT ;  /* 0x0000000417047209 */ /* 0x000fe40007810000 */
[----:B------:R-:W-:Y:S02]  /*aeb0*/  FMNMX.FTZ R2, R38, R2, !PT ;  /* 0x0000000226027209 */ /* 0x000fe40007810000 */
[----:B------:R-:W-:Y:S02]  /*aec0*/  FMNMX.FTZ R4, R24, R4, !PT ;  /* 0x0000000418047209 */ /* 0x000fe40007810000 */
[----:B------:R-:W-:Y:S01]  /*aed0*/  FMNMX.FTZ R2, R49, R2, !PT ;  /* 0x0000000231027209 */ /* 0x000fe20007810000 */
[----:B------:R-:W2:Y:S01]  /*aee0*/  MUFU.TANH R99, R99 ;  /* 0x0000006300637308 */ /* 0x000ea20000002400 */
[----:B------:R-:W-:Y:S02]  /*aef0*/  FMNMX.FTZ R4, R35, R4, !PT ;  /* 0x0000000423047209 */ /* 0x000fe40007810000 */
[----:B------:R-:W-:Y:S02]  /*af00*/  FMNMX.FTZ R2, R50, R2, !PT ;  /* 0x0000000232027209 */ /* 0x000fe40007810000 */
[----:B------:R-:W-:Y:S02]  /*af10*/  FMNMX.FTZ R4, R36, R4, !PT ;  /* 0x0000000424047209 */ /* 0x000fe40007810000 */
[----:B------:R-:W-:Y:S02]  /*af20*/  FMNMX.FTZ R2, R53, R2, !PT ;  /* 0x0000000235027209 */ /* 0x000fe40007810000 */
[----:B-1----:R-:W-:Y:S01]  /*af30*/  FMNMX.FTZ R73, R73, R7, !PT ;  /* 0x0000000749497209 */ /* 0x002fe20007810000 */
[----:B------:R-:W1:Y:S01]  /*af40*/  MUFU.TANH R102, R102 ;  /* 0x0000006600667308 */ /* 0x000e620000002400 */
[----:B------:R-:W-:Y:S02]  /*af50*/  FMNMX.FTZ R2, R54, R2, !PT ;  /* 0x0000000236027209 */ /* 0x000fe40007810000 */
[----:B------:R-:W-:Y:S01]  /*af60*/  FMNMX.FTZ R4, R39, R4, !PT ;  /* 0x0000000427047209 */ /* 0x000fe20007810000 */
[----:B------:R-:W-:Y:S01]  /*af70*/  FMUL.FTZ R75, R73, c[0x0][0x2d0] ;  /* 0x0000b400494b7a20 */ /* 0x000fe20000410000 */
[----:B------:R-:W-:Y:S02]  /*af80*/  FMNMX.FTZ R2, R184, R2, !PT ;  /* 0x00000002b8027209 */ /* 0x000fe40007810000 */
[----:B---3--:R-:W-:Y:S02]  /*af90*/  FSEL R115, R115, -INF , P3 ;  /* 0xff80000073737808 */ /* 0x008fe40001800000 */
[----:B------:R-:W-:Y:S01]  /*afa0*/  FSEL R98, R17, -INF , P0 ;  /* 0xff80000011627808 */ /* 0x000fe20000000000 */
[----:B------:R-:W-:Y:S01]  /*afb0*/  MUFU.TANH R7, R110 ;  /* 0x0000006e00077308 */ /* 0x000fe20000002400 */
[----:B------:R-:W-:Y:S01]  /*afc0*/  FMNMX.FTZ R72, R89, R72, !PT ;  /* 0x0000004859487209 */ /* 0x000fe20007810000 */
[----:B------:R-:W-:Y:S01]  /*afd0*/  FMUL.FTZ R17, R107, c[0x0][0x320] ;  /* 0x0000c8006b117a20 */ /* 0x000fe20000410000 */
[----:B------:R-:W-:Y:S02]  /*afe0*/  FMNMX.FTZ R2, R185, R2, !PT ;  /* 0x00000002b9027209 */ /* 0x000fe40007810000 */
[----:B--2---:R-:W-:Y:S02]  /*aff0*/  FSEL R186, R99, -INF , P2 ;  /* 0xff80000063ba7808 */ /* 0x004fe40001000000 */
[----:B------:R-:W-:Y:S02]  /*b000*/  FMNMX.FTZ R2, R189, R2, !PT ;  /* 0x00000002bd027209 */ /* 0x000fe40007810000 */
[----:B------:R-:W-:Y:S01]  /*b010*/  FMNMX.FTZ R4, R40, R4, !PT ;  /* 0x0000000428047209 */ /* 0x000fe20007810000 */
[----:B------:R-:W2:Y:S01]  /*b020*/  MUFU.TANH R114, R114 ;  /* 0x0000007200727308 */ /* 0x000ea20000002400 */
[----:B------:R-:W-:Y:S02]  /*b030*/  FMNMX.FTZ R2, R195, R2, !PT ;  /* 0x00000002c3027209 */ /* 0x000fe40007810000 */
[----:B------:R-:W-:Y:S02]  /*b040*/  FMNMX.FTZ R4, R51, R4, !PT ;  /* 0x0000000433047209 */ /* 0x000fe40007810000 */
[----:B------:R-:W-:Y:S02]  /*b050*/  FMNMX.FTZ R2, R85, R2, !PT ;  /* 0x0000000255027209 */ /* 0x000fe40007810000 */
[----:B------:R-:W-:Y:S02]  /*b060*/  FMNMX.FTZ R4, R52, R4, !PT ;  /* 0x0000000434047209 */ /* 0x000fe40007810000 */
[----:B-1----:R-:W-:Y:S01]  /*b070*/  FSEL R99, R102, -INF , P1 ;  /* 0xff80000066637808 */ /* 0x002fe20000800000 */
[----:B------:R-:W-:Y:S01]  /*b080*/  MUFU.TANH R17, R17 ;  /* 0x0000001100117308 */ /* 0x000fe20000002400 */
[----:B------:R-:W-:Y:S02]  /*b090*/  FMNMX.FTZ R2, R252, R2, !PT ;  /* 0x00000002fc027209 */ /* 0x000fe40007810000 */
[----:B------:R-:W-:Y:S02]  /*b0a0*/  ISETP.GT.AND P3, PT, R0, 0x59, PT ;  /* 0x000000590000780c */ /* 0x000fe40003f64270 */
[----:B------:R-:W-:Y:S02]  /*b0b0*/  FMNMX.FTZ R2, R83, R2, !PT ;  /* 0x0000000253027209 */ /* 0x000fe40007810000 */
[----:B------:R-:W-:Y:S02]  /*b0c0*/  FSEL R107, R93, -INF , P3 ;  /* 0xff8000005d6b7808 */ /* 0x000fe40001800000 */
[----:B------:R-:W-:Y:S01]  /*b0d0*/  FMNMX.FTZ R2, R86, R2, !PT ;  /* 0x0000000256027209 */ /* 0x000fe20007810000 */
[----:B------:R-:W1:Y:S01]  /*b0e0*/  MUFU.TANH R79, R79 ;  /* 0x0000004f004f7308 */ /* 0x000e620000002400 */
[----:B------:R-:W-:Y:S02]  /*b0f0*/  ISETP.GT.AND P3, PT, R5, 0x50, PT ;  /* 0x000000500500780c */ /* 0x000fe40003f64270 */
[----:B------:R-:W-:Y:S02]  /*b100*/  FMNMX.FTZ R72, R222, R72, !PT ;  /* 0x00000048de487209 */ /* 0x000fe40007810000 */
[----:B--2---:R-:W-:Y:S02]  /*b110*/  FSEL R114, R114, -INF , P5 ;  /* 0xff80000072727808 */ /* 0x004fe40002800000 */
[----:B------:R-:W-:Y:S02]  /*b120*/  FSEL R242, R90, -INF , P3 ;  /* 0xff8000005af27808 */ /* 0x000fe40001800000 */
[----:B------:R-:W-:Y:S01]  /*b130*/  FSETP.NEU.FTZ.AND P3, PT, R73, -INF , PT ;  /* 0xff8000004900780b */ /* 0x000fe20003f7d000 */
[----:B------:R-:W2:Y:S01]  /*b140*/  MUFU.TANH R92, R92 ;  /* 0x0000005c005c7308 */ /* 0x000ea20000002400 */
[----:B------:R-:W-:Y:S02]  /*b150*/  FMNMX.FTZ R4, R56, R4, !PT ;  /* 0x0000000438047209 */ /* 0x000fe40007810000 */
[----:B------:R-:W-:Y:S02]  /*b160*/  FSEL R75, R75, RZ, P3 ;  /* 0x000000ff4b4b7208 */ /* 0x000fe40001800000 */
[----:B------:R-:W-:Y:S02]  /*b170*/  ISETP.GT.AND P2, PT, R5, 0x49, PT ;  /* 0x000000490500780c */ /* 0x000fe40003f44270 */
[C---:B------:R-:W-:Y:S02]  /*b180*/  ISETP.GT.AND P5, PT, R0.reuse, 0x58, PT ;  /* 0x000000580000780c */ /* 0x040fe40003fa4270 */
[----:B------:R-:W-:Y:S01]  /*b190*/  FMNMX.FTZ R4, R57, R4, !PT ;  /* 0x0000000439047209 */ /* 0x000fe20007810000 */
[----:B------:R-:W-:Y:S01]  /*b1a0*/  MUFU.TANH R104, R104 ;  /* 0x0000006800687308 */ /* 0x000fe20000002400 */
[C---:B------:R-:W-:Y:S02]  /*b1b0*/  ISETP.GT.AND P1, PT, R0.reuse, 0x50, PT ;  /* 0x000000500000780c */ /* 0x040fe40003f24270 */
[----:B------:R-:W-:Y:S02]  /*b1c0*/  FMNMX.FTZ R4, R187, R4, !PT ;  /* 0x00000004bb047209 */ /* 0x000fe40007810000 */
[----:B-1----:R-:W-:Y:S02]  /*b1d0*/  FSEL R194, R79, -INF , P2 ;  /* 0xff8000004fc27808 */ /* 0x002fe40001000000 */
[----:B------:R-:W-:Y:S02]  /*b1e0*/  FSEL R249, R249, -INF , P1 ;  /* 0xff800000f9f97808 */ /* 0x000fe40000800000 */
[C---:B------:R-:W-:Y:S01]  /*b1f0*/  ISETP.GT.AND P1, PT, R0.reuse, 0x61, PT ;  /* 0x000000610000780c */ /* 0x040fe20003f24270 */
[----:B------:R-:W1:Y:S01]  /*b200*/  MUFU.TANH R105, R105 ;  /* 0x0000006900697308 */ /* 0x000e620000002400 */
[----:B------:R-:W-:Y:S02]  /*b210*/  ISETP.GT.AND P0, PT, R0, 0x51, PT ;  /* 0x000000510000780c */ /* 0x000fe40003f04270 */
[----:B------:R-:W-:Y:S02]  /*b220*/  FMNMX.FTZ R2, R249, R2, !PT ;  /* 0x00000002f9027209 */ /* 0x000fe40007810000 */
[----:B--2---:R-:W-:Y:S02]  /*b230*/  FSEL R247, R92, -INF , P5 ;  /* 0xff8000005cf77808 */ /* 0x004fe40002800000 */
[C---:B------:R-:W-:Y:S02]  /*b240*/  ISETP.GT.AND P5, PT, R0.reuse, 0x69, PT ;  /* 0x000000690000780c */ /* 0x040fe40003fa4270 */
[----:B------:R-:W-:Y:S01]  /*b250*/  FMNMX.FTZ R72, R243, R72, !PT ;  /* 0x00000048f3487209 */ /* 0x000fe20007810000 */
[----:B------:R-:W2:Y:S01]  /*b260*/  MUFU.TANH R108, R108 ;  /* 0x0000006c006c7308 */ /* 0x000ea20000002400 */
[----:B------:R-:W-:Y:S02]  /*b270*/  ISETP.GT.AND P2, PT, R0, 0x60, PT ;  /* 0x000000600000780c */ /* 0x000fe40003f44270 */
[----:B------:R-:W-:Y:S02]  /*b280*/  FSEL R248, R248, -INF , P0 ;  /* 0xff800000f8f87808 */ /* 0x000fe40000000000 */
[----:B------:R-:W-:Y:S02]  /*b290*/  ISETP.GT.AND P0, PT, R0, 0x68, PT ;  /* 0x000000680000780c */ /* 0x000fe40003f04270 */
[----:B------:R-:W-:Y:S01]  /*b2a0*/  FMNMX.FTZ R0, R188, R4, !PT ;  /* 0x00000004bc007209 */ /* 0x000fe20007810000 */
[--C-:B------:R-:W-:Y:S01]  /*b2b0*/  FFMA.FTZ R4, R8, c[0x0][0x2d0], -R75.reuse ;  /* 0x0000b40008047a23 */ /* 0x100fe2000001084b */
[----:B------:R-:W-:Y:S01]  /*b2c0*/  FMNMX.FTZ R72, R221, R72, !PT ;  /* 0x00000048dd487209 */ /* 0x000fe20007810000 */
[----:B------:R-:W3:Y:S01]  /*b2d0*/  MUFU.TANH R91, R91 ;  /* 0x0000005b005b7308 */ /* 0x000ee20000002400 */
[----:B------:R-:W-:Y:S01]  /*b2e0*/  FSEL R202, R109, -INF , P5 ;  /* 0xff8000006dca7808 */ /* 0x000fe20002800000 */
[--C-:B------:R-:W-:Y:S01]  /*b2f0*/  FFMA.FTZ R109, R201, c[0x0][0x2d0], -R75.reuse ;  /* 0x0000b400c96d7a23 */ /* 0x100fe2000001084b */
[----:B------:R-:W-:Y:S02]  /*b300*/  ISETP.GE.AND P5, PT, R216, 0x1, PT ;  /* 0x00000001d800780c */ /* 0x000fe40003fa6270 */
[----:B------:R-:W-:Y:S02]  /*b310*/  FMNMX.FTZ R72, R103, R72, !PT ;  /* 0x0000004867487209 */ /* 0x000fe40007810000 */
[----:B-1----:R-:W-:Y:S01]  /*b320*/  FSEL R207, R105, -INF , P1 ;  /* 0xff80000069cf7808 */ /* 0x002fe20000800000 */
[----:B------:R-:W-:Y:S01]  /*b330*/  IMAD.MOV.U32 R105, RZ, RZ, R86 ;  /* 0x000000ffff697224 */ /* 0x000fe200078e0056 */
[----:B------:R-:W-:Y:S01]  /*b340*/  FMNMX.FTZ R72, R197, R72, !PT ;  /* 0x00000048c5487209 */ /* 0x000fe20007810000 */
[----:B------:R1:W-:Y:S01]  /*b350*/  MUFU.EX2 R220, R4 ;  /* 0x0000000400dc7308 */ /* 0x0003e20000000800 */
[----:B------:R-:W-:Y:S02]  /*b360*/  FMNMX.FTZ R2, R248, R2, !PT ;  /* 0x00000002f8027209 */ /* 0x000fe40007810000 */
[----:B------:R-:W-:Y:S01]  /*b370*/  FSEL R211, R104, -INF , P2 ;  /* 0xff80000068d37808 */ /* 0x000fe20001000000 */
[--C-:B------:R-:W-:Y:S01]  /*b380*/  FFMA.FTZ R104, R223, c[0x0][0x2d0], -R75.reuse ;  /* 0x0000b400df687a23 */ /* 0x100fe2000001084b */
[----:B------:R-:W-:Y:S02]  /*b390*/  FMNMX.FTZ R2, R247, R2, !PT ;  /* 0x00000002f7027209 */ /* 0x000fe40007810000 */
[----:B------:R-:W-:Y:S02]  /*b3a0*/  FMNMX.FTZ R72, R191, R72, !PT ;  /* 0x00000048bf487209 */ /* 0x000fe40007810000 */
[----:B------:R-:W-:Y:S01]  /*b3b0*/  FMNMX.FTZ R2, R107, R2, !PT ;  /* 0x000000026b027209 */ /* 0x000fe20007810000 */
[----:B------:R-:W3:Y:S01]  /*b3c0*/  MUFU.TANH R94, R94 ;  /* 0x0000005e005e7308 */ /* 0x000ee20000002400 */
[----:B------:R-:W-:Y:S02]  /*b3d0*/  FMNMX.FTZ R72, R190, R72, !PT ;  /* 0x00000048be487209 */ /* 0x000fe40007810000 */
[----:B------:R-:W-:Y:S02]  /*b3e0*/  FMNMX.FTZ R2, R211, R2, !PT ;  /* 0x00000002d3027209 */ /* 0x000fe40007810000 */
[----:B--2---:R-:W-:Y:S01]  /*b3f0*/  FSEL R204, R108, -INF , P0 ;  /* 0xff8000006ccc7808 */ /* 0x004fe20000000000 */
[--C-:B------:R-:W-:Y:S01]  /*b400*/  FFMA.FTZ R108, R219, c[0x0][0x2d0], -R75.reuse ;  /* 0x0000b400db6c7a23 */ /* 0x100fe2000001084b */
[----:B------:R-:W-:Y:S02]  /*b410*/  FMNMX.FTZ R2, R207, R2, !PT ;  /* 0x00000002cf027209 */ /* 0x000fe40007810000 */
[----:B------:R-:W-:Y:S01]  /*b420*/  FMNMX.FTZ R72, R186, R72, !PT ;  /* 0x00000048ba487209 */ /* 0x000fe20007810000 */
[----:B------:R-:W2:Y:S01]  /*b430*/  MUFU.TANH R95, R95 ;  /* 0x0000005f005f7308 */ /* 0x000ea20000002400 */
[----:B------:R-:W-:Y:S02]  /*b440*/  FMNMX.FTZ R2, R204, R2, !PT ;  /* 0x00000002cc027209 */ /* 0x000fe40007810000 */
[----:B------:R-:W-:Y:S01]  /*b450*/  FMNMX.FTZ R72, R99, R72, !PT ;  /* 0x0000004863487209 */ /* 0x000fe20007810000 */
[--C-:B-1----:R-:W-:Y:S01]  /*b460*/  FFMA.FTZ R4, R9, c[0x0][0x2d0], -R75.reuse ;  /* 0x0000b40009047a23 */ /* 0x102fe2000001084b */
[----:B------:R-:W-:Y:S01]  /*b470*/  FMNMX.FTZ R2, R202, R2, !PT ;  /* 0x00000002ca027209 */ /* 0x000fe20007810000 */
[----:B------:R-:W-:Y:S01]  /*b480*/  IMAD.MOV.U32 R9, RZ, RZ, c[0x0][0x1e0] ;  /* 0x00007800ff097624 */ /* 0x000fe200078e00ff */
[----:B------:R-:W-:Y:S02]  /*b490*/  FMNMX.FTZ R72, R98, R72, !PT ;  /* 0x0000004862487209 */ /* 0x000fe40007810000 */
[----:B------:R-:W-:Y:S01]  /*b4a0*/  ISETP.GT.AND P2, PT, R5, 0x51, PT ;  /* 0x000000510500780c */ /* 0x000fe20003f44270 */
[----:B------:R1:W1:Y:S01]  /*b4b0*/  MUFU.EX2 R246, R4 ;  /* 0x0000000400f67308 */ /* 0x0002620000000800 */
[----:B------:R-:W-:Y:S01]  /*b4c0*/  FMNMX.FTZ R72, R114, R72, !PT ;  /* 0x0000004872487209 */ /* 0x000fe20007810000 */
[----:B------:R-:W2:Y:S01]  /*b4d0*/  SHFL.BFLY PT, R71, R2, 0x2, 0x1f ;  /* 0x0c401f0002477f89 */ /* 0x000ea200000e0000 */
[----:B------:R-:W-:Y:S02]  /*b4e0*/  FMNMX.FTZ R0, R199, R0, !PT ;  /* 0x00000000c7007209 */ /* 0x000fe40007810000 */
[----:B------:R-:W-:Y:S02]  /*b4f0*/  FMNMX.FTZ R72, R115, R72, !PT ;  /* 0x0000004873487209 */ /* 0x000fe40007810000 */
[----:B------:R-:W-:Y:S02]  /*b500*/  FMNMX.FTZ R0, R214, R0, !PT ;  /* 0x00000000d6007209 */ /* 0x000fe40007810000 */
[----:B---3--:R-:W-:Y:S01]  /*b510*/  FSEL R217, R91, -INF , P2 ;  /* 0xff8000005bd97808 */ /* 0x008fe20001000000 */
[----:B------:R-:W3:Y:S01]  /*b520*/  MUFU.TANH R106, R106 ;  /* 0x0000006a006a7308 */ /* 0x000ee20000002400 */
[----:B------:R-:W3:Y:S01]  /*b530*/  SHFL.BFLY PT, R6, R72, 0x2, 0x1f ;  /* 0x0c401f0048067f89 */ /* 0x000ee200000e0000 */
[----:B------:R-:W-:Y:S02]  /*b540*/  FMNMX.FTZ R0, R84, R0, !PT ;  /* 0x0000000054007209 */ /* 0x000fe40007810000 */
[----:B------:R-:W-:Y:S02]  /*b550*/  ISETP.GT.AND P1, PT, R5, 0x58, PT ;  /* 0x000000580500780c */ /* 0x000fe40003f24270 */
[----:B------:R-:W-:Y:S02]  /*b560*/  FMNMX.FTZ R0, R97, R0, !PT ;  /* 0x0000000061007209 */ /* 0x000fe40007810000 */
[----:B------:R-:W-:Y:S02]  /*b570*/  FSEL R215, R94, -INF , P1 ;  /* 0xff8000005ed77808 */ /* 0x000fe40000800000 */
[----:B------:R-:W-:Y:S02]  /*b580*/  FMNMX.FTZ R0, R111, R0, !PT ;  /* 0x000000006f007209 */ /* 0x000fe40007810000 */
[----:B------:R-:W-:Y:S01]  /*b590*/  ISETP.GT.AND P0, PT, R5, 0x59, PT ;  /* 0x000000590500780c */ /* 0x000fe20003f04270 */
[--C-:B-1----:R-:W-:Y:S01]  /*b5a0*/  FFMA.FTZ R4, R10, c[0x0][0x2d0], -R75.reuse ;  /* 0x0000b4000a047a23 */ /* 0x102fe2000001084b */
[----:B------:R-:W-:Y:S02]  /*b5b0*/  MOV R10, c[0x0][0x1e4] ;  /* 0x00007900000a7a02 */ /* 0x000fe40000000f00 */
[----:B--2---:R-:W-:Y:S01]  /*b5c0*/  FMNMX.FTZ R71, R2, R71, !PT ;  /* 0x0000004702477209 */ /* 0x004fe20007810000 */
[----:B------:R-:W-:Y:S01]  /*b5d0*/  MUFU.EX2 R64, R4 ;  /* 0x0000000400407308 */ /* 0x000fe20000000800 */
[----:B------:R-:W-:Y:S01]  /*b5e0*/  FFMA.FTZ R2, R11, c[0x0][0x2d0], -R75 ;  /* 0x0000b4000b027a23 */ /* 0x000fe2000001084b */
[----:B------:R-:W-:Y:S02]  /*b5f0*/  FSEL R212, R95, -INF , P0 ;  /* 0xff8000005fd47808 */ /* 0x000fe40000000000 */
[----:B------:R-:W-:Y:S02]  /*b600*/  F2FP.BF16.PACK_AB R76, R246, R220 ;  /* 0x000000dcf64c723e */ /* 0x000fe400000010ff */
[C---:B------:R-:W-:Y:S02]  /*b610*/  ISETP.GT.AND P0, PT, R5.reuse, 0x61, PT ;  /* 0x000000610500780c */ /* 0x040fe40003f04270 */
[----:B------:R-:W-:Y:S02]  /*b620*/  FMNMX.FTZ R0, R194, R0, !PT ;  /* 0x00000000c2007209 */ /* 0x000fe40007810000 */
[----:B------:R-:W1:Y:S01]  /*b630*/  MUFU.EX2 R4, R2 ;  /* 0x0000000200047308 */ /* 0x000e620000000800 */
[----:B---3--:R-:W-:Y:S02]  /*b640*/  FMNMX.FTZ R72, R72, R6, !PT ;  /* 0x0000000648487209 */ /* 0x008fe40007810000 */
[----:B------:R-:W-:Y:S02]  /*b650*/  FMNMX.FTZ R0, R242, R0, !PT ;  /* 0x00000000f2007209 */ /* 0x000fe40007810000 */
[----:B------:R-:W-:Y:S01]  /*b660*/  ISETP.GT.AND P1, PT, R5, 0x60, PT ;  /* 0x000000600500780c */ /* 0x000fe20003f24270 */
[----:B------:R-:W2:Y:S01]  /*b670*/  SHFL.BFLY PT, R6, R72, 0x1, 0x1f ;  /* 0x0c201f0048067f89 */ /* 0x000ea200000e0000 */
[----:B------:R-:W-:Y:S02]  /*b680*/  FMNMX.FTZ R0, R217, R0, !PT ;  /* 0x00000000d9007209 */ /* 0x000fe40007810000 */
[----:B------:R-:W-:Y:S02]  /*b690*/  FSEL R208, R106, -INF , P1 ;  /* 0xff8000006ad07808 */ /* 0x000fe40000800000 */
[----:B------:R-:W-:Y:S02]  /*b6a0*/  FMNMX.FTZ R0, R215, R0, !PT ;  /* 0x00000000d7007209 */ /* 0x000fe40007810000 */
[----:B------:R-:W-:Y:S02]  /*b6b0*/  ISETP.GT.AND P1, PT, R5, 0x68, PT ;  /* 0x000000680500780c */ /* 0x000fe40003f24270 */
[----:B------:R-:W-:Y:S02]  /*b6c0*/  FMNMX.FTZ R0, R212, R0, !PT ;  /* 0x00000000d4007209 */ /* 0x000fe40007810000 */
[----:B------:R-:W-:Y:S01]  /*b6d0*/  FSEL R206, R17, -INF , P0 ;  /* 0xff80000011ce7808 */ /* 0x000fe20000000000 */
[----:B------:R-:W-:Y:S01]  /*b6e0*/  @P5 IMAD.SHL.U32 R17, R9, 0x20, RZ ;  /* 0x0000002009115824 */ /* 0x000fe200078e00ff */
[----:B------:R-:W-:Y:S02]  /*b6f0*/  FMNMX.FTZ R0, R208, R0, !PT ;  /* 0x00000000d0007209 */ /* 0x000fe40007810000 */
[----:B------:R-:W-:Y:S02]  /*b700*/  ISETP.GT.AND P0, PT, R5, 0x69, PT ;  /* 0x000000690500780c */ /* 0x000fe40003f04270 */
[----:B------:R-:W-:Y:S01]  /*b710*/  FSEL R203, R7, -INF , P1 ;  /* 0xff80000007cb7808 */ /* 0x000fe20000800000 */
[----:B-1----:R1:W-:Y:S01]  /*b720*/  STL [R1], R4 ;  /* 0x0000000401007387 */ /* 0x0023e20000100800 */
[----:B------:R-:W-:Y:S02]  /*b730*/  FMNMX.FTZ R0, R206, R0, !PT ;  /* 0x00000000ce007209 */ /* 0x000fe40007810000 */
[----:B------:R-:W-:Y:S01]  /*b740*/  FSEL R74, R74, -INF , P0 ;  /* 0xff8000004a4a7808 */ /* 0x000fe20000000000 */
[----:B------:R-:W-:Y:S01]  /*b750*/  STL [R1+0xa0], R216 ;  /* 0x0000a0d801007387 */ /* 0x000fe20000100800 */
[----:B------:R-:W-:Y:S02]  /*b760*/  FMNMX.FTZ R0, R203, R0, !PT ;  /* 0x00000000cb007209 */ /* 0x000fe40007810000 */
[----:B--2---:R-:W-:Y:S01]  /*b770*/  FMNMX.FTZ R72, R72, R6, !PT ;  /* 0x0000000648487209 */ /* 0x004fe20007810000 */
[----:B------:R-:W-:Y:S01]  /*b780*/  STL [R1+0xa4], R244 ;  /* 0x0000a4f401007387 */ /* 0x000fe20000100800 */
[----:B------:R-:W-:Y:S02]  /*b790*/  FMNMX.FTZ R0, R74, R0, !PT ;  /* 0x000000004a007209 */ /* 0x000fe40007810000 */
[C---:B------:R-:W-:Y:S01]  /*b7a0*/  FSETP.NEU.FTZ.AND P2, PT, R72.reuse, -INF , PT ;  /* 0xff8000004800780b */ /* 0x040fe20003f5d000 */
[----:B------:R-:W-:Y:S01]  /*b7b0*/  FMUL.FTZ R96, R72, c[0x0][0x2d0] ;  /* 0x0000b40048607a20 */ /* 0x000fe20000410000 */
[----:B------:R-:W2:Y:S01]  /*b7c0*/  SHFL.BFLY PT, R6, R71, 0x1, 0x1f ;  /* 0x0c201f0047067f89 */ /* 0x000ea200000e0000 */
[----:B------:R-:W-:Y:S03]  /*b7d0*/  @P5 SHF.R.S32.HI R5, RZ, 0x1f, R244 ;  /* 0x0000001fff055819 */ /* 0x000fe600000114f4 */
[----:B------:R-:W-:Y:S02]  /*b7e0*/  FSEL R96, R96, RZ, P2 ;  /* 0x000000ff60607208 */ /* 0x000fe40001000000 */
[----:B------:R-:W-:Y:S02]  /*b7f0*/  @P5 IMAD R5, R5, c[0x0][0x1e0], RZ ;  /* 0x0000780005055a24 */ /* 0x000fe400078e02ff */
[----:B------:R-:W3:Y:S02]  /*b800*/  SHFL.BFLY PT, R2, R0, 0x2, 0x1f ;  /* 0x0c401f0000027f89 */ /* 0x000ee400000e0000 */
[----:B------:R-:W-:Y:S02]  /*b810*/  @P5 IMAD R5, R244, c[0x0][0x1e4], R5 ;  /* 0x00007900f4055a24 */ /* 0x000fe400078e0205 */
[----:B-1----:R-:W-:Y:S01]  /*b820*/  FFMA.FTZ R4, R12, c[0x0][0x2d0], -R96 ;  /* 0x0000b4000c047a23 */ /* 0x002fe20000010860 */
[----:B------:R-:W-:Y:S03]  /*b830*/  @P5 SHF.L.U64.HI R12, R9, 0x5, R10 ;  /* 0x00000005090c5819 */ /* 0x000fe6000001020a */
[----:B------:R1:W-:Y:S01]  /*b840*/  MUFU.EX2 R192, R4 ;  /* 0x0000000400c07308 */ /* 0x0003e20000000800 */
[----:B------:R-:W-:Y:S01]  /*b850*/  STL [R1+0xa8], R73 ;  /* 0x0000a84901007387 */ /* 0x000fe20000100800 */
[----:B--2---:R-:W-:Y:S01]  /*b860*/  FMNMX.FTZ R71, R71, R6, !PT ;  /* 0x0000000647477209 */ /* 0x004fe20007810000 */
[----:B------:R-:W-:Y:S03]  /*b870*/  @P5 IMAD.WIDE.U32 R6, R244, c[0x0][0x1e0], RZ ;  /* 0x00007800f4065a25 */ /* 0x000fe600078e00ff */
[C---:B------:R-:W-:Y:S01]  /*b880*/  FSETP.NEU.FTZ.AND P1, PT, R71.reuse, -INF , PT ;  /* 0xff8000004700780b */ /* 0x040fe20003f3d000 */
[----:B------:R-:W-:Y:S02]  /*b890*/  FMUL.FTZ R100, R71, c[0x0][0x2d0] ;  /* 0x0000b40047647a20 */ /* 0x000fe40000410000 */
[----:B------:R-:W-:Y:S01]  /*b8a0*/  @P5 IMAD.IADD R7, R7, 0x1, R5 ;  /* 0x0000000107075824 */ /* 0x000fe200078e0205 */
[----:B---3--:R-:W-:Y:S02]  /*b8b0*/  FMNMX.FTZ R0, R0, R2, !PT ;  /* 0x0000000200007209 */ /* 0x008fe40007810000 */
[----:B------:R-:W-:Y:S01]  /*b8c0*/  FSEL R100, R100, RZ, P1 ;  /* 0x000000ff64647208 */ /* 0x000fe20000800000 */
[----:B------:R-:W-:Y:S01]  /*b8d0*/  @P5 IMAD R7, R7, 0x70, RZ ;  /* 0x0000007007075824 */ /* 0x000fe200078e02ff */
[----:B------:R-:W-:Y:S01]  /*b8e0*/  @P5 MOV R5, R69 ;  /* 0x0000004500055202 */ /* 0x000fe20000000f00 */
[----:B------:R-:W2:Y:S02]  /*b8f0*/  SHFL.BFLY PT, R2, R0, 0x1, 0x1f ;  /* 0x0c201f0000027f89 */ /* 0x000ea400000e0000 */
[----:B------:R-:W-:Y:S02]  /*b900*/  FFMA.FTZ R8, R16, c[0x0][0x2d0], -R100 ;  /* 0x0000b40010087a23 */ /* 0x000fe40000010864 */
[----:B-1----:R-:W-:Y:S02]  /*b910*/  FFMA.FTZ R4, R13, c[0x0][0x2d0], -R96 ;  /* 0x0000b4000d047a23 */ /* 0x002fe40000010860 */
[----:B------:R1:W-:Y:S01]  /*b920*/  MUFU.EX2 R113, R8 ;  /* 0x0000000800717308 */ /* 0x0003e20000000800 */
[--C-:B------:R-:W-:Y:S02]  /*b930*/  FFMA.FTZ R13, R30, c[0x0][0x2d0], -R75.reuse ;  /* 0x0000b4001e0d7a23 */ /* 0x100fe4000001084b */
[--C-:B------:R-:W-:Y:S02]  /*b940*/  FFMA.FTZ R16, R25, c[0x0][0x2d0], -R75.reuse ;  /* 0x0000b40019107a23 */ /* 0x100fe4000001084b */
[--C-:B------:R-:W-:Y:S05]  /*b950*/  FFMA.FTZ R107, R107, c[0x0][0x2d0], -R100.reuse ;  /* 0x0000b4006b6b7a23 */ /* 0x100fea0000010864 */
[----:B------:R3:W3:Y:S01]  /*b960*/  MUFU.EX2 R205, R4 ;  /* 0x0000000400cd7308 */ /* 0x0006e20000000800 */
[----:B--2---:R-:W-:Y:S01]  /*b970*/  FMNMX.FTZ R70, R0, R2, !PT ;  /* 0x0000000200467209 */ /* 0x004fe20007810000 */
[----:B------:R-:W-:Y:S08]  /*b980*/  FFMA.FTZ R0, R19, c[0x0][0x2d0], -R100 ;  /* 0x0000b40013007a23 */ /* 0x000ff00000010864 */
[----:B------:R2:W-:Y:S01]  /*b990*/  MUFU.EX2 R230, R13 ;  /* 0x0000000d00e67308 */ /* 0x0005e20000000800 */
[----:B------:R-:W-:Y:S02]  /*b9a0*/  FFMA.FTZ R2, R27, c[0x0][0x2d0], -R96 ;  /* 0x0000b4001b027a23 */ /* 0x000fe40000010860 */
[----:B------:R-:W-:Y:S02]  /*b9b0*/  FMUL.FTZ R101, R70, c[0x0][0x2d0] ;  /* 0x0000b40046657a20 */ /* 0x000fe40000410000 */
[----:B-1----:R-:W-:Y:S05]  /*b9c0*/  FFMA.FTZ R8, R18, c[0x0][0x2d0], -R100 ;  /* 0x0000b40012087a23 */ /* 0x002fea0000010864 */
[----:B------:R-:W-:Y:S01]  /*b9d0*/  MUFU.EX2 R65, R8 ;  /* 0x0000000800417308 */ /* 0x000fe20000000800 */
[--C-:B---3--:R-:W-:Y:S01]  /*b9e0*/  FFMA.FTZ R4, R14, c[0x0][0x2d0], -R96.reuse ;  /* 0x0000b4000e047a23 */ /* 0x108fe20000010860 */
[----:B------:R-:W-:Y:S01]  /*b9f0*/  F2FP.BF16.PACK_AB R77, R205, R192 ;  /* 0x000000c0cd4d723e */ /* 0x000fe200000010ff */
[--C-:B------:R-:W-:Y:S07]  /*ba00*/  FFMA.FTZ R14, R29, c[0x0][0x2d0], -R75.reuse ;  /* 0x0000b4001d0e7a23 */ /* 0x100fee000001084b */
[----:B------:R1:W-:Y:S01]  /*ba10*/  MUFU.EX2 R55, R4 ;  /* 0x0000000400377308 */ /* 0x0003e20000000800 */
[--C-:B--2---:R-:W-:Y:S09]  /*ba20*/  FFMA.FTZ R13, R42, c[0x0][0x2d0], -R75.reuse ;  /* 0x0000b4002a0d7a23 */ /* 0x104ff2000001084b */
[----:B------:R2:W-:Y:S10]  /*ba30*/  MUFU.EX2 R106, R0 ;  /* 0x00000000006a7308 */ /* 0x0005f40000000800 */
[----:B------:R3:W-:Y:S01]  /*ba40*/  MUFU.EX2 R229, R2 ;  /* 0x0000000200e57308 */ /* 0x0007e20000000800 */
[----:B-1----:R-:W-:Y:S02]  /*ba50*/  FFMA.FTZ R4, R15, c[0x0][0x2d0], -R96 ;  /* 0x0000b4000f047a23 */ /* 0x002fe40000010860 */
[----:B------:R-:W-:Y:S07]  /*ba60*/  FFMA.FTZ R15, R26, c[0x0][0x2d0], -R75 ;  /* 0x0000b4001a0f7a23 */ /* 0x000fee000001084b */
[----:B------:R4:W-:Y:S01]  /*ba70*/  MUFU.EX2 R244, R4 ;  /* 0x0000000400f47308 */ /* 0x0009e20000000800 */
[--C-:B--2---:R-:W-:Y:S09]  /*ba80*/  FFMA.FTZ R0, R20, c[0x0][0x2d0], -R100.reuse ;  /* 0x0000b40014007a23 */ /* 0x104ff20000010864 */
[----:B------:R-:W1:Y:S01]  /*ba90*/  MUFU.EX2 R216, R0 ;  /* 0x0000000000d87308 */ /* 0x000e620000000800 */
[----:B---3--:R-:W-:Y:S09]  /*baa0*/  FFMA.FTZ R2, R37, c[0x0][0x2d0], -R100 ;  /* 0x0000b40025027a23 */ /* 0x008ff20000010864 */
[----:B------:R2:W-:Y:S01]  /*bab0*/  MUFU.EX2 R234, R2 ;  /* 0x0000000200ea7308 */ /* 0x0005e20000000800 */
[----:B----4-:R-:W-:Y:S04]  /*bac0*/  @P5 IMAD.MOV.U32 R4, RZ, RZ, R66 ;  /* 0x000000ffff045224 */ /* 0x010fe800078e0042 */
[----:B------:R-:W-:Y:S05]  /*bad0*/  @P5 IMAD.WIDE.U32 R4, R6, 0x70, R4 ;  /* 0x0000007006045825 */ /* 0x000fea00078e0004 */
[----:B------:R3:W-:Y:S01]  /*bae0*/  MUFU.EX2 R240, R14 ;  /* 0x0000000e00f07308 */ /* 0x0007e20000000800 */
[----:B------:R-:W-:Y:S01]  /*baf0*/  @P5 IMAD.IADD R7, R5, 0x1, R7 ;  /* 0x0000000105075824 */ /* 0x000fe200078e0207 */
[----:B------:R-:W-:Y:S02]  /*bb00*/  @P5 LEA R6, P0, R4, c[0x0][0x1c8], 0x1 ;  /* 0x0000720004065a11 */ /* 0x000fe400078008ff */
[----:B-1----:R-:W-:Y:S02]  /*bb10*/  F2FP.BF16.PACK_AB R66, R216, R106 ;  /* 0x0000006ad842723e */ /* 0x002fe400000010ff */
[----:B------:R-:W-:Y:S02]  /*bb20*/  @P5 LEA.HI.X R7, R4, c[0x0][0x1cc], R7, 0x1, P0 ;  /* 0x0000730004075a11 */ /* 0x000fe400000f0c07 */
[-C--:B------:R-:W-:Y:S02]  /*bb30*/  @P5 IADD3 R4, P0, R6, R17.reuse, RZ ;  /* 0x0000001106045210 */ /* 0x080fe40007f1e0ff */
[----:B------:R-:W-:Y:S01]  /*bb40*/  MUFU.EX2 R236, R15 ;  /* 0x0000000f00ec7308 */ /* 0x000fe20000000800 */
[----:B------:R1:W-:Y:S02]  /*bb50*/  @P5 LDGSTS.E.BYPASS.LTC128B.128 [R241+0x3900], [R6.64], !P6 ;  /* 0x0390000006f15fae */ /* 0x0003e4000f101d4a */
[----:B------:R-:W-:Y:S01]  /*bb60*/  @P5 IMAD.X R5, R7, 0x1, R12, P0 ;  /* 0x0000000107055824 */ /* 0x000fe200000e060c */
[-C--:B------:R-:W-:Y:S01]  /*bb70*/  @P5 IADD3 R8, P0, R4, R17.reuse, RZ ;  /* 0x0000001104085210 */ /* 0x080fe20007f1e0ff */
[----:B--2---:R-:W-:Y:S03]  /*bb80*/  FFMA.FTZ R2, R43, c[0x0][0x2d0], -R96 ;  /* 0x0000b4002b027a23 */ /* 0x004fe60000010860 */
[----:B------:R-:W-:Y:S02]  /*bb90*/  @P5 IADD3.X R9, R5, R12, RZ, P0, !PT ;  /* 0x0000000c05095210 */ /* 0x000fe400007fe4ff */
[----:B------:R2:W-:Y:S01]  /*bba0*/  MUFU.EX2 R90, R2 ;  /* 0x00000002005a7308 */ /* 0x0005e20000000800 */
[----:B------:R-:W-:Y:S01]  /*bbb0*/  @P5 IADD3 R10, P0, R8, R17, RZ ;  /* 0x00000011080a5210 */ /* 0x000fe20007f1e0ff */
[----:B------:R4:W-:Y:S01]  /*bbc0*/  @P5 LDGSTS.E.BYPASS.LTC128B.128 [R241+0x4100], [R4.64], !P6 ;  /* 0x0410000004f15fae */ /* 0x0009e2000f101d4a */
[----:B---3--:R-:W-:Y:S03]  /*bbd0*/  FFMA.FTZ R14, R41, c[0x0][0x2d0], -R75 ;  /* 0x0000b400290e7a23 */ /* 0x008fe6000001084b */
[----:B------:R-:W-:Y:S01]  /*bbe0*/  @P5 IMAD.X R11, R9, 0x1, R12, P0 ;  /* 0x00000001090b5824 */ /* 0x000fe200000e060c */
[----:B------:R-:W-:Y:S03]  /*bbf0*/  FSETP.NEU.FTZ.AND P0, PT, R70, -INF , PT ;  /* 0xff8000004600780b */ /* 0x000fe60003f1d000 */
[----:B------:R-:W-:Y:S01]  /*bc00*/  MUFU.EX2 R87, R14 ;  /* 0x0000000e00577308 */ /* 0x000fe20000000800 */
[----:B------:R-:W-:Y:S01]  /*bc10*/  FSEL R101, R101, RZ, P0 ;  /* 0x000000ff65657208 */ /* 0x000fe20000000000 */
[----:B------:R3:W-:Y:S04]  /*bc20*/  @P5 LDGSTS.E.BYPASS.LTC128B.128 [R241+0x4900], [R8.64], !P6 ;  /* 0x0490000008f15fae */ /* 0x0007e8000f101d4a */
[--C-:B------:R-:W-:Y:S04]  /*bc30*/  FFMA.FTZ R0, R21, c[0x0][0x2d0], -R101.reuse ;  /* 0x0000b40015007a23 */ /* 0x100fe80000010865 */
[----:B------:R1:W-:Y:S01]  /*bc40*/  MUFU.EX2 R112, R0 ;  /* 0x0000000000707308 */ /* 0x0003e20000000800 */
[----:B------:R3:W-:Y:S01]  /*bc50*/  @P5 LDGSTS.E.BYPASS.LTC128B.128 [R241+0x5100], [R10.64], !P6 ;  /* 0x051000000af15fae */ /* 0x0007e2000f101d4a */
[----:B--2---:R-:W-:Y:S08]  /*bc60*/  FFMA.FTZ R2, R49, c[0x0][0x2d0], -R100 ;  /* 0x0000b40031027a23 */ /* 0x004ff00000010864 */
[----:B------:R-:W-:Y:S10]  /*bc70*/  MUFU.EX2 R80, R2 ;  /* 0x0000000200507308 */ /* 0x000ff40000000800 */
[----:B------:R-:W-:Y:S01]  /*bc80*/  MUFU.EX2 R95, R13 ;  /* 0x0000000d005f7308 */ /* 0x000fe20000000800 */
[--C-:B-1----:R-:W-:Y:S09]  /*bc90*/  FFMA.FTZ R0, R22, c[0x0][0x2d0], -R101.reuse ;  /* 0x0000b40016007a23 */ /* 0x102ff20000010865 */
[----:B------:R1:W-:Y:S10]  /*bca0*/  MUFU.EX2 R250, R0 ;  /* 0x0000000000fa7308 */ /* 0x0003f40000000800 */
[----:B------:R-:W-:Y:S01]  /*bcb0*/  MUFU.EX2 R232, R16 ;  /* 0x0000001000e87308 */ /* 0x000fe20000000800 */
[--C-:B-1----:R-:W-:Y:S09]  /*bcc0*/  FFMA.FTZ R0, R23, c[0x0][0x2d0], -R101.reuse ;  /* 0x0000b40017007a23 */ /* 0x102ff20000010865 */
[----:B------:R1:W-:Y:S02]  /*bcd0*/  MUFU.EX2 R251, R0 ;  /* 0x0000000000fb7308 */ /* 0x0003e40000000800 */
[--C-:B-1----:R-:W-:Y:S08]  /*bce0*/  FFMA.FTZ R0, R24, c[0x0][0x2d0], -R101.reuse ;  /* 0x0000b40018007a23 */ /* 0x102ff00000010865 */
[----:B------:R1:W2:Y:S02]  /*bcf0*/  MUFU.EX2 R228, R0 ;  /* 0x0000000000e47308 */ /* 0x0002a40000000800 */
[--C-:B-1----:R-:W-:Y:S01]  /*bd00*/  FFMA.FTZ R0, R28, c[0x0][0x2d0], -R96.reuse ;  /* 0x0000b4001c007a23 */ /* 0x102fe20000010860 */
[----:B--2---:R-:W-:Y:S07]  /*bd10*/  F2FP.BF16.PACK_AB R67, R228, R251 ;  /* 0x000000fbe443723e */ /* 0x004fee00000010ff */
[----:B------:R1:W-:Y:S02]  /*bd20*/  MUFU.EX2 R237, R0 ;  /* 0x0000000000ed7308 */ /* 0x0003e40000000800 */
[--C-:B-1----:R-:W-:Y:S08]  /*bd30*/  FFMA.FTZ R0, R31, c[0x0][0x2d0], -R96.reuse ;  /* 0x0000b4001f007a23 */ /* 0x102ff00000010860 */
[----:B------:R1:W-:Y:S02]  /*bd40*/  MUFU.EX2 R233, R0 ;  /* 0x0000000000e97308 */ /* 0x0003e40000000800 */
[----:B-1----:R-:W-:Y:S08]  /*bd50*/  FFMA.FTZ R0, R32, c[0x0][0x2d0], -R96 ;  /* 0x0000b40020007a23 */ /* 0x002ff00000010860 */
[----:B------:R1:W-:Y:S02]  /*bd60*/  MUFU.EX2 R92, R0 ;  /* 0x00000000005c7308 */ /* 0x0003e40000000800 */
[--C-:B-1----:R-:W-:Y:S08]  /*bd70*/  FFMA.FTZ R0, R33, c[0x0][0x2d0], -R100.reuse ;  /* 0x0000b40021007a23 */ /* 0x102ff00000010864 */
[----:B------:R1:W-:Y:S02]  /*bd80*/  MUFU.EX2 R231, R0 ;  /* 0x0000000000e77308 */ /* 0x0003e40000000800 */
[--C-:B-1----:R-:W-:Y:S08]  /*bd90*/  FFMA.FTZ R0, R34, c[0x0][0x2d0], -R100.reuse ;  /* 0x0000b40022007a23 */ /* 0x102ff00000010864 */
[----:B------:R1:W-:Y:S02]  /*bda0*/  MUFU.EX2 R238, R0 ;  /* 0x0000000000ee7308 */ /* 0x0003e40000000800 */
[--C-:B-1----:R-:W-:Y:S08]  /*bdb0*/  FFMA.FTZ R0, R35, c[0x0][0x2d0], -R101.reuse ;  /* 0x0000b40023007a23 */ /* 0x102ff00000010865 */
[----:B------:R1:W-:Y:S02]  /*bdc0*/  MUFU.EX2 R235, R0 ;  /* 0x0000000000eb7308 */ /* 0x0003e40000000800 */
[--C-:B-1----:R-:W-:Y:S08]  /*bdd0*/  FFMA.FTZ R0, R36, c[0x0][0x2d0], -R101.reuse ;  /* 0x0000b40024007a23 */ /* 0x102ff00000010865 */
[----:B------:R1:W-:Y:S02]  /*bde0*/  MUFU.EX2 R239, R0 ;  /* 0x0000000000ef7308 */ /* 0x0003e40000000800 */
[----:B-1----:R-:W-:Y:S08]  /*bdf0*/  FFMA.FTZ R0, R38, c[0x0][0x2d0], -R100 ;  /* 0x0000b40026007a23 */ /* 0x002ff00000010864 */
        /* <DEDUP_REMOVED lines=15> */
[----:B-1----:R-:W-:Y:S02]  /*bef0*/  FSEL R0, R73, RZ, P3 ;  /* 0x000000ff49007208 */ /* 0x002fe40001800000 */
[----:B------:R-:W2:Y:S01]  /*bf00*/  LDL.LU R73, [R1] ;  /* 0x0000000001497983 */ /* 0x000ea20000300800 */
[-C--:B------:R-:W-:Y:S02]  /*bf10*/  @P5 IADD3 R6, P3, R10, R17.reuse, RZ ;  /* 0x000000110a065210 */ /* 0x080fe40007f7e0ff */
[----:B------:R-:W-:Y:S01]  /*bf20*/  FADD.FTZ R2, -R0, R3 ;  /* 0x0000000300027221 */ /* 0x000fe20000010100 */
[----:B------:R-:W-:Y:S02]  /*bf30*/  FSEL R0, R72, RZ, P2 ;  /* 0x000000ff48007208 */ /* 0x000fe40001000000 */
[----:B------:R-:W-:Y:S01]  /*bf40*/  @P5 IMAD.X R7, R11, 0x1, R12, P3 ;  /* 0x000000010b075824 */ /* 0x000fe200018e060c */
[-C--:B----4-:R-:W-:Y:S01]  /*bf50*/  @P5 IADD3 R4, P2, R6, R17.reuse, RZ ;  /* 0x0000001106045210 */ /* 0x090fe20007f5e0ff */
[----:B------:R-:W-:Y:S02]  /*bf60*/  FMUL.FTZ R2, R2, c[0x0][0x2d0] ;  /* 0x0000b40002027a20 */ /* 0x000fe40000410000 */
[----:B------:R-:W-:Y:S01]  /*bf70*/  FADD.FTZ R0, -R0, R116 ;  /* 0x0000007400007221 */ /* 0x000fe20000010100 */
[----:B------:R1:W-:Y:S01]  /*bf80*/  @P5 LDGSTS.E.BYPASS.LTC128B.128 [R241+0x5900], [R6.64], !P6 ;  /* 0x0590000006f15fae */ /* 0x0003e2000f101d4a */
[----:B------:R4:W4:Y:S01]  /*bf90*/  MUFU.EX2 R69, R2 ;  /* 0x0000000200457308 */ /* 0x0009220000000800 */
[--C-:B------:R-:W-:Y:S01]  /*bfa0*/  @P5 IMAD.X R5, R7, 0x1, R12.reuse, P2 ;  /* 0x0000000107055824 */ /* 0x100fe200010e060c */
[----:B---3--:R-:W-:Y:S01]  /*bfb0*/  @P5 IADD3 R8, P3, R4, R17, RZ ;  /* 0x0000001104085210 */ /* 0x008fe20007f7e0ff */
[----:B------:R-:W-:Y:S01]  /*bfc0*/  FMUL.FTZ R0, R0, c[0x0][0x2d0] ;  /* 0x0000b40000007a20 */ /* 0x000fe20000410000 */
[----:B------:R-:W-:Y:S02]  /*bfd0*/  MOV R116, R65 ;  /* 0x0000004100747202 */ /* 0x000fe40000000f00 */
[----:B------:R-:W-:Y:S01]  /*bfe0*/  F2FP.BF16.PACK_AB R65, R250, R112 ;  /* 0x00000070fa41723e */ /* 0x000fe200000010ff */
[----:B------:R3:W-:Y:S01]  /*bff0*/  @P5 LDGSTS.E.BYPASS.LTC128B.128 [R241+0x6100], [R4.64], !P6 ;  /* 0x0610000004f15fae */ /* 0x0007e2000f101d4a */
[----:B------:R-:W-:Y:S02]  /*c000*/  @P5 IMAD.X R9, R5, 0x1, R12, P3 ;  /* 0x0000000105095824 */ /* 0x000fe400018e060c */
[----:B------:R1:W1:Y:S05]  /*c010*/  MUFU.EX2 R68, R0 ;  /* 0x0000000000447308 */ /* 0x00026a0000000800 */
[----:B------:R3:W-:Y:S08]  /*c020*/  @P5 LDGSTS.E.BYPASS.LTC128B.128 [R241+0x6900], [R8.64], !P6 ;  /* 0x0690000008f15fae */ /* 0x0007f0000f101d4a */
[----:B------:R-:W2:Y:S01]  /*c030*/  LDSM.16.MT88.4 R20, [R224+0x100] ;  /* 0x00010000e014783b */ /* 0x000ea20000004200 */
[----:B----4-:R-:W-:Y:S01]  /*c040*/  FSEL R2, R71, RZ, P1 ;  /* 0x000000ff47027208 */ /* 0x010fe20000800000 */
[C---:B------:R-:W-:Y:S02]  /*c050*/  FMUL.FTZ R16, R69.reuse, R132 ;  /* 0x0000008445107220 */ /* 0x040fe40000410000 */
[C---:B------:R-:W-:Y:S02]  /*c060*/  FMUL.FTZ R17, R69.reuse, R133 ;  /* 0x0000008545117220 */ /* 0x040fe40000410000 */
[C---:B------:R-:W-:Y:S02]  /*c070*/  FMUL.FTZ R32, R69.reuse, R148 ;  /* 0x0000009445207220 */ /* 0x040fe40000410000 */
[----:B------:R-:W4:Y:S01]  /*c080*/  LDSM.16.MT88.4 R36, [R227+0x100] ;  /* 0x00010000e324783b */ /* 0x000f220000004200 */
[----:B------:R-:W-:Y:S02]  /*c090*/  IMAD.MOV.U32 R132, RZ, RZ, R85 ;  /* 0x000000ffff847224 */ /* 0x000fe400078e0055 */
[----:B-1----:R-:W-:Y:S01]  /*c0a0*/  FADD.FTZ R0, -R2, R117 ;  /* 0x0000007502007221 */ /* 0x002fe20000010100 */
[----:B------:R-:W-:Y:S01]  /*c0b0*/  FSEL R2, R70, RZ, P0 ;  /* 0x000000ff46027208 */ /* 0x000fe20000000000 */
[C---:B---3--:R-:W-:Y:S01]  /*c0c0*/  FMUL.FTZ R5, R69.reuse, R121 ;  /* 0x0000007945057220 */ /* 0x048fe20000410000 */
[----:B------:R-:W-:Y:S01]  /*c0d0*/  MOV R117, R64 ;  /* 0x0000004000757202 */ /* 0x000fe20000000f00 */
[----:B------:R-:W-:Y:S01]  /*c0e0*/  FMUL.FTZ R0, R0, c[0x0][0x2d0] ;  /* 0x0000b40000007a20 */ /* 0x000fe20000410000 */
[----:B------:R-:W-:Y:S01]  /*c0f0*/  F2FP.BF16.PACK_AB R64, R116, R113 ;  /* 0x000000717440723e */ /* 0x000fe200000010ff */
[C---:B------:R-:W-:Y:S01]  /*c100*/  FMUL.FTZ R18, R68.reuse, R134 ;  /* 0x0000008644127220 */ /* 0x040fe20000410000 */
[----:B------:R-:W0:Y:S01]  /*c110*/  LDGDEPBAR ;  /* 0x00000000000079af */ /* 0x000e220000000000 */
[----:B------:R1:W3:Y:S01]  /*c120*/  MUFU.EX2 R3, R0 ;  /* 0x0000000000037308 */ /* 0x0002e20000000800 */
[C---:B------:R-:W-:Y:S01]  /*c130*/  FMUL.FTZ R6, R68.reuse, R122 ;  /* 0x0000007a44067220 */ /* 0x040fe20000410000 */
[----:B------:R-:W-:Y:S01]  /*c140*/  MOV R122, R83 ;  /* 0x00000053007a7202 */ /* 0x000fe20000000f00 */
[C---:B------:R-:W-:Y:S02]  /*c150*/  FMUL.FTZ R4, R69.reuse, R120 ;  /* 0x0000007845047220 */ /* 0x040fe40000410000 */
[C---:B------:R-:W-:Y:S02]  /*c160*/  FMUL.FTZ R7, R68.reuse, R123 ;  /* 0x0000007b44077220 */ /* 0x040fe40000410000 */
[C---:B------:R-:W-:Y:S01]  /*c170*/  FMUL.FTZ R19, R68.reuse, R135 ;  /* 0x0000008744137220 */ /* 0x040fe20000410000 */
[----:B------:R-:W-:Y:S01]  /*c180*/  MOV R135, R84 ;  /* 0x0000005400877202 */ /* 0x000fe20000000f00 */
[C---:B------:R-:W-:Y:S02]  /*c190*/  FMUL.FTZ R35, R68.reuse, R151 ;  /* 0x0000009744237220 */ /* 0x040fe40000410000 */
[----:B------:R-:W-:Y:S01]  /*c1a0*/  FMUL.FTZ R34, R68, R150 ;  /* 0x0000009644227220 */ /* 0x000fe20000410000 */
[----:B------:R-:W-:Y:S01]  /*c1b0*/  MOV R150, R135 ;  /* 0x0000008700967202 */ /* 0x000fe20000000f00 */
[----:B------:R-:W-:Y:S01]  /*c1c0*/  IMAD.MOV.U32 R148, RZ, RZ, R82 ;  /* 0x000000ffff947224 */ /* 0x000fe200078e0052 */
[----:B------:R-:W-:Y:S01]  /*c1d0*/  MOV R135, R105 ;  /* 0x0000006900877202 */ /* 0x000fe20000000f00 */
[C---:B------:R-:W-:Y:S02]  /*c1e0*/  FMUL.FTZ R48, R69.reuse, R164 ;  /* 0x000000a445307220 */ /* 0x040fe40000410000 */
[----:B------:R-:W-:Y:S02]  /*c1f0*/  FMUL.FTZ R49, R69, R165 ;  /* 0x000000a545317220 */ /* 0x000fe40000410000 */
[----:B------:R-:W-:Y:S02]  /*c200*/  FFMA.FTZ R105, R191, c[0x0][0x2d0], -R96 ;  /* 0x0000b400bf697a23 */ /* 0x000fe40000010860 */
[----:B-1----:R-:W-:Y:S02]  /*c210*/  FADD.FTZ R0, -R2, R118 ;  /* 0x0000007602007221 */ /* 0x002fe40000010100 */
[----:B------:R-:W-:Y:S02]  /*c220*/  FFMA.FTZ R2, R50, c[0x0][0x2d0], -R100 ;  /* 0x0000b40032027a23 */ /* 0x000fe40000010864 */
[----:B------:R-:W-:Y:S02]  /*c230*/  FMUL.FTZ R0, R0, c[0x0][0x2d0] ;  /* 0x0000b40000007a20 */ /* 0x000fe40000410000 */
[----:B------:R1:W1:Y:S01]  /*c240*/  MUFU.EX2 R29, R2 ;  /* 0x00000002001d7308 */ /* 0x0002620000000800 */
[C---:B---3--:R-:W-:Y:S02]  /*c250*/  FMUL.FTZ R8, R3.reuse, R124 ;  /* 0x0000007c03087220 */ /* 0x048fe40000410000 */
[----:B------:R-:W-:Y:S02]  /*c260*/  IMAD.MOV.U32 R118, RZ, RZ, R55 ;  /* 0x000000ffff767224 */ /* 0x000fe400078e0037 */
[C---:B------:R-:W-:Y:S02]  /*c270*/  FMUL.FTZ R9, R3.reuse, R125 ;  /* 0x0000007d03097220 */ /* 0x040fe40000410000 */
[C---:B------:R-:W-:Y:S01]  /*c280*/  FMUL.FTZ R13, R3.reuse, R129 ;  /* 0x00000081030d7220 */ /* 0x040fe20000410000 */
[----:B------:R-:W-:Y:S01]  /*c290*/  F2FP.BF16.PACK_AB R79, R244, R118 ;  /* 0x00000076f44f723e */ /* 0x000fe200000010ff */
[C---:B------:R-:W-:Y:S01]  /*c2a0*/  FMUL.FTZ R12, R3.reuse, R128 ;  /* 0x00000080030c7220 */ /* 0x040fe20000410000 */
[----:B------:R-:W3:Y:S01]  /*c2b0*/  MUFU.EX2 R0, R0 ;  /* 0x0000000000007308 */ /* 0x000ee20000000800 */
[C---:B------:R-:W-:Y:S01]  /*c2c0*/  FMUL.FTZ R24, R3.reuse, R140 ;  /* 0x0000008c03187220 */ /* 0x040fe20000410000 */
[----:B------:R-:W-:Y:S01]  /*c2d0*/  MOV R140, R80 ;  /* 0x00000050008c7202 */ /* 0x000fe20000000f00 */
[C---:B------:R-:W-:Y:S02]  /*c2e0*/  FMUL.FTZ R25, R3.reuse, R141 ;  /* 0x0000008d03197220 */ /* 0x040fe40000410000 */
[C---:B------:R-:W-:Y:S02]  /*c2f0*/  FMUL.FTZ R28, R3.reuse, R144 ;  /* 0x00000090031c7220 */ /* 0x040fe40000410000 */
[C---:B------:R-:W-:Y:S02]  /*c300*/  FMUL.FTZ R41, R3.reuse, R157 ;  /* 0x0000009d03297220 */ /* 0x040fe40000410000 */
[----:B------:R-:W-:Y:S02]  /*c310*/  FMUL.FTZ R45, R3, R161 ;  /* 0x000000a1032d7220 */ /* 0x000fe40000410000 */
[----:B------:R-:W-:Y:S02]  /*c320*/  IMAD.MOV.U32 R129, RZ, RZ, R81 ;  /* 0x000000ffff817224 */ /* 0x000fe400078e0051 */
[----:B------:R-:W-:Y:S01]  /*c330*/  LDSM.16.MT88.4 R80, [R226+0x100] ;  /* 0x00010000e250783b */ /* 0x000fe20000004200 */
[----:B-1----:R-:W-:Y:S02]  /*c340*/  FFMA.FTZ R2, R51, c[0x0][0x2d0], -R101 ;  /* 0x0000b40033027a23 */ /* 0x002fe40000010865 */
[----:B------:R-:W-:Y:S02]  /*c350*/  IMAD.MOV.U32 R144, RZ, RZ, R29 ;  /* 0x000000ffff907224 */ /* 0x000fe400078e001d */
[----:B------:R1:W1:Y:S01]  /*c360*/  MUFU.EX2 R33, R2 ;  /* 0x0000000200217308 */ /* 0x0002620000000800 */
[C---:B------:R-:W-:Y:S01]  /*c370*/  FMUL.FTZ R29, R3.reuse, R145 ;  /* 0x00000091031d7220 */ /* 0x040fe20000410000 */
[----:B------:R-:W-:Y:S01]  /*c380*/  MOV R145, R102 ;  /* 0x0000006600917202 */ /* 0x000fe20000000f00 */
[C---:B------:R-:W-:Y:S02]  /*c390*/  FMUL.FTZ R40, R3.reuse, R156 ;  /* 0x0000009c03287220 */ /* 0x040fe40000410000 */
[----:B------:R-:W-:Y:S02]  /*c3a0*/  FMUL.FTZ R44, R3, R160 ;  /* 0x000000a0032c7220 */ /* 0x000fe40000410000 */
[C---:B---3--:R-:W-:Y:S02]  /*c3b0*/  FMUL.FTZ R11, R0.reuse, R127 ;  /* 0x0000007f000b7220 */ /* 0x048fe40000410000 */
[C---:B------:R-:W-:Y:S02]  /*c3c0*/  FMUL.FTZ R10, R0.reuse, R126 ;  /* 0x0000007e000a7220 */ /* 0x040fe40000410000 */
[C---:B------:R-:W-:Y:S02]  /*c3d0*/  FMUL.FTZ R14, R0.reuse, R130 ;  /* 0x00000082000e7220 */ /* 0x040fe40000410000 */
[C---:B------:R-:W-:Y:S02]  /*c3e0*/  FMUL.FTZ R15, R0.reuse, R131 ;  /* 0x00000083000f7220 */ /* 0x040fe40000410000 */
[C---:B------:R-:W-:Y:S02]  /*c3f0*/  FMUL.FTZ R31, R0.reuse, R147 ;  /* 0x00000093001f7220 */ /* 0x040fe40000410000 */
[C---:B------:R-:W-:Y:S01]  /*c400*/  FMUL.FTZ R26, R0.reuse, R142 ;  /* 0x0000008e001a7220 */ /* 0x040fe20000410000 */
[----:B------:R-:W-:Y:S01]  /*c410*/  MOV R142, R90 ;  /* 0x0000005a008e7202 */ /* 0x000fe20000000f00 */
[C---:B------:R-:W-:Y:S02]  /*c420*/  FMUL.FTZ R27, R0.reuse, R143 ;  /* 0x0000008f001b7220 */ /* 0x040fe40000410000 */
[C---:B------:R-:W-:Y:S02]  /*c430*/  FMUL.FTZ R30, R0.reuse, R146 ;  /* 0x00000092001e7220 */ /* 0x040fe40000410000 */
[----:B------:R-:W-:Y:S02]  /*c440*/  FMUL.FTZ R43, R0, R159 ;  /* 0x0000009f002b7220 */ /* 0x000fe40000410000 */
[----:B-1----:R-:W-:Y:S02]  /*c450*/  FFMA.FTZ R2, R52, c[0x0][0x2d0], -R101 ;  /* 0x0000b40034027a23 */ /* 0x002fe40000010865 */
[----:B------:R-:W-:Y:S02]  /*c460*/  IMAD.MOV.U32 R141, RZ, RZ, R33 ;  /* 0x000000ffff8d7224 */ /* 0x000fe400078e0021 */
[----:B------:R1:W-:Y:S01]  /*c470*/  MUFU.EX2 R121, R2 ;  /* 0x0000000200797308 */ /* 0x0003e20000000800 */
[----:B------:R-:W-:Y:S02]  /*c480*/  FMUL.FTZ R33, R69, R149 ;  /* 0x0000009545217220 */ /* 0x000fe40000410000 */
[C---:B------:R-:W-:Y:S02]  /*c490*/  FMUL.FTZ R42, R0.reuse, R158 ;  /* 0x0000009e002a7220 */ /* 0x040fe40000410000 */
[C---:B------:R-:W-:Y:S02]  /*c4a0*/  FMUL.FTZ R47, R0.reuse, R163 ;  /* 0x000000a3002f7220 */ /* 0x040fe40000410000 */
[----:B------:R-:W-:Y:S02]  /*c4b0*/  FMUL.FTZ R46, R0, R162 ;  /* 0x000000a2002e7220 */ /* 0x000fe40000410000 */
[----:B------:R-:W-:Y:S02]  /*c4c0*/  IMAD.MOV.U32 R131, RZ, RZ, R97 ;  /* 0x000000ffff837224 */ /* 0x000fe400078e0061 */
[----:B------:R-:W-:Y:S02]  /*c4d0*/  FFMA.FTZ R97, R199, c[0x0][0x2d0], -R101 ;  /* 0x0000b400c7617a23 */ /* 0x000fe40000010865 */
[C---:B------:R-:W-:Y:S01]  /*c4e0*/  FMUL.FTZ R50, R68.reuse, R166 ;  /* 0x000000a644327220 */ /* 0x040fe20000410000 */
[----:B------:R-:W-:Y:S01]  /*c4f0*/  MOV R149, R131 ;  /* 0x0000008300957202 */ /* 0x000fe20000000f00 */
[----:B------:R-:W-:Y:S01]  /*c500*/  FMUL.FTZ R51, R68, R167 ;  /* 0x000000a744337220 */ /* 0x000fe20000410000 */
[----:B------:R-:W-:Y:S01]  /*c510*/  MUFU.EX2 R156, R97 ;  /* 0x00000061009c7308 */ /* 0x000fe20000000800 */
[----:B------:R-:W-:Y:S01]  /*c520*/  LDSM.16.MT88.4 R164, [R225+0x3100] ;  /* 0x00310000e1a4783b */ /* 0x000fe20000004200 */
[----:B------:R-:W-:Y:S02]  /*c530*/  IMAD.MOV.U32 R143, RZ, RZ, R87 ;  /* 0x000000ffff8f7224 */ /* 0x000fe400078e0057 */
[----:B------:R-:W-:Y:S02]  /*c540*/  IMAD.MOV.U32 R146, RZ, RZ, R95 ;  /* 0x000000ffff927224 */ /* 0x000fe400078e005f */
[----:B------:R-:W-:Y:S02]  /*c550*/  FFMA.FTZ R131, R114, c[0x0][0x2d0], -R96 ;  /* 0x0000b40072837a23 */ /* 0x000fe40000010860 */
[--C-:B-1----:R-:W-:Y:S01]  /*c560*/  FFMA.FTZ R2, R53, c[0x0][0x2d0], -R100.reuse ;  /* 0x0000b40035027a23 */ /* 0x102fe20000010864 */
[----:B------:R-:W-:Y:S01]  /*c570*/  LDSM.16.MT88.4 R84, [R224+0x900] ;  /* 0x00090000e054783b */ /* 0x000fe20000004200 */
[----:B------:R-:W-:Y:S02]  /*c580*/  FFMA.FTZ R102, R245, c[0x0][0x2d0], -R75 ;  /* 0x0000b400f5667a23 */ /* 0x000fe4000001084b */
[----:B------:R1:W-:Y:S02]  /*c590*/  MUFU.EX2 R127, R2 ;  /* 0x00000002007f7308 */ /* 0x0003e40000000800 */
[----:B-1----:R-:W-:Y:S03]  /*c5a0*/  FFMA.FTZ R2, R54, c[0x0][0x2d0], -R100 ;  /* 0x0000b40036027a23 */ /* 0x002fe60000010864 */
[----:B------:R-:W1:Y:S05]  /*c5b0*/  LDSM.16.MT88.4 R52, [R225+0x100] ;  /* 0x00010000e134783b */ /* 0x000e6a0000004200 */
[----:B------:R3:W-:Y:S02]  /*c5c0*/  MUFU.EX2 R124, R2 ;  /* 0x00000002007c7308 */ /* 0x0007e40000000800 */
[--C-:B---3--:R-:W-:Y:S02]  /*c5d0*/  FFMA.FTZ R2, R56, c[0x0][0x2d0], -R101.reuse ;  /* 0x0000b40038027a23 */ /* 0x108fe40000010865 */
[----:B------:R-:W-:Y:S06]  /*c5e0*/  FMUL.FTZ R56, R3, R172 ;  /* 0x000000ac03387220 */ /* 0x000fec0000410000 */
[----:B------:R3:W-:Y:S02]  /*c5f0*/  MUFU.EX2 R134, R2 ;  /* 0x0000000200867308 */ /* 0x0007e40000000800 */
[----:B---3--:R-:W-:Y:S02]  /*c600*/  FFMA.FTZ R2, R57, c[0x0][0x2d0], -R101 ;  /* 0x0000b40039027a23 */ /* 0x008fe40000010865 */
[----:B------:R-:W-:Y:S06]  /*c610*/  FMUL.FTZ R57, R3, R173 ;  /* 0x000000ad03397220 */ /* 0x000fec0000410000 */
[----:B------:R3:W1:Y:S10]  /*c620*/  MUFU.EX2 R147, R2 ;  /* 0x0000000200937308 */ /* 0x0006740000000800 */
[----:B------:R4:W-:Y:S01]  /*c630*/  MUFU.EX2 R173, R105 ;  /* 0x0000006900ad7308 */ /* 0x0009e20000000800 */
[----:B---3--:R-:W-:Y:S02]  /*c640*/  FFMA.FTZ R2, R58, c[0x0][0x2d0], -R75 ;  /* 0x0000b4003a027a23 */ /* 0x008fe4000001084b */
[----:B------:R-:W-:Y:S07]  /*c650*/  FMUL.FTZ R58, R0, R174 ;  /* 0x000000ae003a7220 */ /* 0x000fee0000410000 */
[----:B------:R3:W3:Y:S01]  /*c660*/  MUFU.EX2 R120, R2 ;  /* 0x0000000200787308 */ /* 0x0006e20000000800 */
[----:B-1----:R-:W-:Y:S01]  /*c670*/  IMAD.MOV.U32 R201, RZ, RZ, R147 ;  /* 0x000000ffffc97224 */ /* 0x002fe200078e0093 */
[----:B------:R-:W-:Y:S01]  /*c680*/  MOV R147, R141 ;  /* 0x0000008d00937202 */ /* 0x000fe20000000f00 */
[----:B------:R-:W-:Y:S01]  /*c690*/  IMAD.MOV.U32 R141, RZ, RZ, R140 ;  /* 0x000000ffff8d7224 */ /* 0x000fe200078e008c */
[----:B------:R-:W-:Y:S01]  /*c6a0*/  MOV R140, R121 ;  /* 0x00000079008c7202 */ /* 0x000fe20000000f00 */
[--C-:B------:R-:W-:Y:S02]  /*c6b0*/  FFMA.FTZ R121, R200, c[0x0][0x2d0], -R75.reuse ;  /* 0x0000b400c8797a23 */ /* 0x100fe4000001084b */
[----:B------:R-:W-:Y:S02]  /*c6c0*/  IMAD.MOV.U32 R200, RZ, RZ, R124 ;  /* 0x000000ffffc87224 */ /* 0x000fe400078e007c */
[--C-:B------:R-:W-:Y:S01]  /*c6d0*/  FFMA.FTZ R124, R198, c[0x0][0x2d0], -R75.reuse ;  /* 0x0000b400c67c7a23 */ /* 0x100fe2000001084b */
[----:B------:R-:W-:Y:S01]  /*c6e0*/  MOV R198, R129 ;  /* 0x0000008100c67202 */ /* 0x000fe20000000f00 */
[----:B------:R-:W-:Y:S02]  /*c6f0*/  FFMA.FTZ R129, R196, c[0x0][0x2d0], -R75 ;  /* 0x0000b400c4817a23 */ /* 0x000fe4000001084b */
[----:B------:R-:W-:Y:S01]  /*c700*/  IMAD.MOV.U32 R196, RZ, RZ, R148 ;  /* 0x000000ffffc47224 */ /* 0x000fe200078e0094 */
[----:B------:R-:W-:Y:S01]  /*c710*/  MOV R148, R122 ;  /* 0x0000007a00947202 */ /* 0x000fe20000000f00 */
[----:B------:R-:W-:Y:S02]  /*c720*/  FFMA.FTZ R122, R99, c[0x0][0x2d0], -R96 ;  /* 0x0000b400637a7a23 */ /* 0x000fe40000010860 */
[----:B----4-:R-:W-:Y:S01]  /*c730*/  FFMA.FTZ R105, R215, c[0x0][0x2d0], -R101 ;  /* 0x0000b400d7697a23 */ /* 0x010fe20000010865 */
[----:B--2---:R-:W-:Y:S01]  /*c740*/  F2FP.BF16.PACK_AB R78, R73, R117 ;  /* 0x00000075494e723e */ /* 0x004fe200000010ff */
[----:B---3--:R-:W-:Y:S01]  /*c750*/  FFMA.FTZ R2, R59, c[0x0][0x2d0], -R75 ;  /* 0x0000b4003b027a23 */ /* 0x008fe2000001084b */
[----:B------:R-:W-:Y:S05]  /*c760*/  MOV R219, R120 ;  /* 0x0000007800db7202 */ /* 0x000fea0000000f00 */
[-C--:B------:R-:W-:Y:S05]  /*c770*/  HMMA.16816.F32.BF16 R4, R76, R20.reuse, R4 ;  /* 0x000000144c04723c */ /* 0x080fea0000041804 */
[----:B------:R-:W-:Y:S02]  /*c780*/  FMUL.FTZ R59, R0, R175 ;  /* 0x000000af003b7220 */ /* 0x000fe40000410000 */
[----:B------:R1:W-:Y:S01]  /*c790*/  MUFU.EX2 R175, R104 ;  /* 0x0000006800af7308 */ /* 0x0003e20000000800 */
[C---:B------:R-:W-:Y:S04]  /*c7a0*/  HMMA.16816.F32.BF16 R8, R64.reuse, R20, R8 ;  /* 0x000000144008723c */ /* 0x040fe80000041808 */
[----:B------:R-:W-:Y:S02]  /*c7b0*/  FFMA.FTZ R120, R211, c[0x0][0x2d0], -R100 ;  /* 0x0000b400d3787a23 */ /* 0x000fe40000010864 */
[----:B------:R-:W-:Y:S02]  /*c7c0*/  IMAD.MOV.U32 R211, RZ, RZ, R143 ;  /* 0x000000ffffd37224 */ /* 0x000fe400078e008f */
[-C--:B------:R-:W-:Y:S04]  /*c7d0*/  HMMA.16816.F32.BF16 R12, R64, R22.reuse, R12 ;  /* 0x00000016400c723c */ /* 0x080fe8000004180c */
[C---:B------:R-:W-:Y:S02]  /*c7e0*/  FMUL.FTZ R20, R69.reuse, R136 ;  /* 0x0000008845147220 */ /* 0x040fe40000410000 */
[----:B------:R-:W-:Y:S02]  /*c7f0*/  IMAD.MOV.U32 R136, RZ, RZ, R94 ;  /* 0x000000ffff887224 */ /* 0x000fe400078e005e */
[C---:B------:R-:W-:Y:S04]  /*c800*/  HMMA.16816.F32.BF16 R16, R76.reuse, R22, R16 ;  /* 0x000000164c10723c */ /* 0x040fe80000041810 */
[----:B------:R-:W-:Y:S01]  /*c810*/  FMUL.FTZ R21, R69, R137 ;  /* 0x0000008945157220 */ /* 0x000fe20000410000 */
[----:B------:R-:W-:Y:S02]  /*c820*/  MOV R137, R93 ;  /* 0x0000005d00897202 */ /* 0x000fe40000000f00 */
[C---:B------:R-:W-:Y:S02]  /*c830*/  FMUL.FTZ R22, R68.reuse, R138 ;  /* 0x0000008a44167220 */ /* 0x040fe40000410000 */
[C---:B------:R-:W-:Y:S03]  /*c840*/  FMUL.FTZ R23, R68.reuse, R139 ;  /* 0x0000008b44177220 */ /* 0x040fe60000410000 */
[----:B------:R-:W-:Y:S02]  /*c850*/  IMAD.MOV.U32 R138, RZ, RZ, R92 ;  /* 0x000000ffff8a7224 */ /* 0x000fe400078e005c */
[----:B------:R-:W-:Y:S01]  /*c860*/  LDSM.16.MT88.4 R92, [R225+0x900] ;  /* 0x00090000e15c783b */ /* 0x000fe20000004200 */
[----:B------:R-:W-:Y:S01]  /*c870*/  IMAD.MOV.U32 R139, RZ, RZ, R91 ;  /* 0x000000ffff8b7224 */ /* 0x000fe200078e005b */
[-C--:B------:R-:W-:Y:S03]  /*c880*/  HMMA.16816.F32.BF16 R20, R76, R36.reuse, R20 ;  /* 0x000000244c14723c */ /* 0x080fe60000041814 */
[----:B-1----:R-:W-:Y:S05]  /*c890*/  FFMA.FTZ R104, R217, c[0x0][0x2d0], -R101 ;  /* 0x0000b400d9687a23 */ /* 0x002fea0000010865 */
[C---:B------:R-:W-:Y:S07]  /*c8a0*/  HMMA.16816.F32.BF16 R24, R64.reuse, R36, R24 ;  /* 0x000000244018723c */ /* 0x040fee0000041818 */
[C---:B------:R-:W-:Y:S01]  /*c8b0*/  FMUL.FTZ R37, R69.reuse, R153 ;  /* 0x0000009945257220 */ /* 0x040fe20000410000 */
[-C--:B------:R-:W-:Y:S04]  /*c8c0*/  HMMA.16816.F32.BF16 R28, R64, R38.reuse, R28 ;  /* 0x00000026401c723c */ /* 0x080fe8000004181c */
[C---:B------:R-:W-:Y:S04]  /*c8d0*/  FMUL.FTZ R36, R69.reuse, R152 ;  /* 0x0000009845247220 */ /* 0x040fe80000410000 */
[C---:B------:R-:W-:Y:S07]  /*c8e0*/  HMMA.16816.F32.BF16 R32, R76.reuse, R38, R32 ;  /* 0x000000264c20723c */ /* 0x040fee0000041820 */
[C---:B------:R-:W-:Y:S02]  /*c8f0*/  FMUL.FTZ R39, R68.reuse, R155 ;  /* 0x0000009b44277220 */ /* 0x040fe40000410000 */
[----:B------:R1:W-:Y:S03]  /*c900*/  MUFU.EX2 R155, R2 ;  /* 0x00000002009b7308 */ /* 0x0003e60000000800 */
[----:B------:R-:W-:Y:S07]  /*c910*/  FMUL.FTZ R38, R68, R154 ;  /* 0x0000009a44267220 */ /* 0x000fee0000410000 */
[-C--:B------:R-:W-:Y:S08]  /*c920*/  HMMA.16816.F32.BF16 R36, R76, R52.reuse, R36 ;  /* 0x000000344c24723c */ /* 0x080ff00000041824 */
[C---:B------:R-:W-:Y:S04]  /*c930*/  HMMA.16816.F32.BF16 R40, R64.reuse, R52, R40 ;  /* 0x000000344028723c */ /* 0x040fe80000041828 */
[--C-:B-1----:R-:W-:Y:S04]  /*c940*/  FFMA.FTZ R2, R60, c[0x0][0x2d0], -R96.reuse ;  /* 0x0000b4003c027a23 */ /* 0x102fe80000010860 */
[-C--:B------:R-:W-:Y:S01]  /*c950*/  HMMA.16816.F32.BF16 R44, R64, R54.reuse, R44 ;  /* 0x00000036402c723c */ /* 0x080fe2000004182c */
[----:B------:R1:W-:Y:S03]  /*c960*/  MUFU.EX2 R154, R2 ;  /* 0x00000002009a7308 */ /* 0x0003e60000000800 */
[C---:B------:R-:W-:Y:S02]  /*c970*/  FMUL.FTZ R52, R69.reuse, R168 ;  /* 0x000000a845347220 */ /* 0x040fe40000410000 */
[----:B------:R-:W-:Y:S02]  /*c980*/  FMUL.FTZ R53, R69, R169 ;  /* 0x000000a945357220 */ /* 0x000fe40000410000 */
[C---:B------:R-:W-:Y:S04]  /*c990*/  HMMA.16816.F32.BF16 R48, R76.reuse, R54, R48 ;  /* 0x000000364c30723c */ /* 0x040fe80000041830 */
[----:B------:R-:W-:Y:S01]  /*c9a0*/  FMUL.FTZ R60, R3, R176 ;  /* 0x000000b0033c7220 */ /* 0x000fe20000410000 */
[----:B------:R2:W-:Y:S02]  /*c9b0*/  MUFU.EX2 R168, R102 ;  /* 0x0000006600a87308 */ /* 0x0005e40000000800 */
[C---:B------:R-:W-:Y:S02]  /*c9c0*/  FMUL.FTZ R54, R68.reuse, R170 ;  /* 0x000000aa44367220 */ /* 0x040fe40000410000 */
[----:B------:R-:W-:Y:S07]  /*c9d0*/  FMUL.FTZ R55, R68, R171 ;  /* 0x000000ab44377220 */ /* 0x000fee0000410000 */
[-C--:B------:R-:W-:Y:S03]  /*c9e0*/  HMMA.16816.F32.BF16 R52, R76, R80.reuse, R52 ;  /* 0x000000504c34723c */ /* 0x080fe60000041834 */
[----:B-1----:R-:W-:Y:S02]  /*c9f0*/  FFMA.FTZ R2, R61, c[0x0][0x2d0], -R96 ;  /* 0x0000b4003d027a23 */ /* 0x002fe40000010860 */
[----:B------:R-:W-:Y:S02]  /*ca00*/  FMUL.FTZ R61, R3, R177 ;  /* 0x000000b1033d7220 */ /* 0x000fe40000410000 */
[----:B------:R1:W3:Y:S01]  /*ca10*/  MUFU.EX2 R123, R2 ;  /* 0x00000002007b7308 */ /* 0x0002e20000000800 */
[C---:B------:R-:W-:Y:S04]  /*ca20*/  HMMA.16816.F32.BF16 R56, R64.reuse, R80, R56 ;  /* 0x000000504038723c */ /* 0x040fe80000041838 */
[--C-:B--2---:R-:W-:Y:S03]  /*ca30*/  FFMA.FTZ R102, R248, c[0x0][0x2d0], -R100.reuse ;  /* 0x0000b400f8667a23 */ /* 0x104fe60000010864 */
[----:B------:R-:W-:Y:S01]  /*ca40*/  F2FP.BF16.PACK_AB R80, R238, R231 ;  /* 0x000000e7ee50723e */ /* 0x000fe200000010ff */
[----:B------:R-:W-:Y:S01]  /*ca50*/  IMAD.MOV.U32 R248, RZ, RZ, R141 ;  /* 0x000000fffff87224 */ /* 0x000fe200078e008d */
[----:B------:R-:W-:Y:S03]  /*ca60*/  F2FP.BF16.PACK_AB R81, R239, R235 ;  /* 0x000000ebef51723e */ /* 0x000fe600000010ff */
[----:B-1----:R-:W-:Y:S02]  /*ca70*/  FFMA.FTZ R2, R62, c[0x0][0x2d0], -R75 ;  /* 0x0000b4003e027a23 */ /* 0x002fe4000001084b */
[----:B------:R-:W-:Y:S02]  /*ca80*/  FMUL.FTZ R62, R0, R178 ;  /* 0x000000b2003e7220 */ /* 0x000fe40000410000 */
[----:B------:R1:W2:Y:S01]  /*ca90*/  MUFU.EX2 R125, R2 ;  /* 0x00000002007d7308 */ /* 0x0002a20000000800 */
[----:B---3--:R-:W-:Y:S02]  /*caa0*/  IMAD.MOV.U32 R223, RZ, RZ, R123 ;  /* 0x000000ffffdf7224 */ /* 0x008fe400078e007b */
[----:B------:R-:W-:Y:S02]  /*cab0*/  FFMA.FTZ R123, R208, c[0x0][0x2d0], -R101 ;  /* 0x0000b400d07b7a23 */ /* 0x000fe40000010865 */
[----:B-1----:R-:W-:Y:S01]  /*cac0*/  FFMA.FTZ R2, R63, c[0x0][0x2d0], -R75 ;  /* 0x0000b4003f027a23 */ /* 0x002fe2000001084b */
[----:B--2---:R-:W-:Y:S01]  /*cad0*/  MOV R245, R125 ;  /* 0x0000007d00f57202 */ /* 0x004fe20000000f00 */
[----:B------:R-:W-:Y:S03]  /*cae0*/  FMUL.FTZ R63, R0, R179 ;  /* 0x000000b3003f7220 */ /* 0x000fe60000410000 */
[----:B------:R1:W-:Y:S01]  /*caf0*/  MUFU.EX2 R128, R2 ;  /* 0x0000000200807308 */ /* 0x0003e20000000800 */
[----:B------:R-:W-:Y:S03]  /*cb00*/  FFMA.FTZ R125, R207, c[0x0][0x2d0], -R100 ;  /* 0x0000b400cf7d7a23 */ /* 0x000fe60000010864 */
        /* <DEDUP_REMOVED lines=14> */
[-C--:B------:R-:W-:Y:S03]  /*cbf0*/  HMMA.16816.F32.BF16 R4, R76, R84.reuse, R4 ;  /* 0x000000544c04723c */ /* 0x080fe60000041804 */
[----:B-1----:R-:W-:Y:S02]  /*cc00*/  FFMA.FTZ R2, R89, c[0x0][0x2d0], -R96 ;  /* 0x0000b40059027a23 */ /* 0x002fe40000010860 */
[----:B------:R-:W1:Y:S03]  /*cc10*/  LDSM.16.MT88.4 R88, [R227+0x900] ;  /* 0x00090000e358783b */ /* 0x000e660000004200 */
[C---:B------:R-:W-:Y:S01]  /*cc20*/  HMMA.16816.F32.BF16 R8, R80.reuse, R84, R8 ;  /* 0x000000545008723c */ /* 0x040fe20000041808 */
[----:B------:R2:W-:Y:S07]  /*cc30*/  MUFU.EX2 R130, R2 ;  /* 0x0000000200827308 */ /* 0x0005ee0000000800 */
[-C--:B------:R-:W-:Y:S08]  /*cc40*/  HMMA.16816.F32.BF16 R12, R80, R86.reuse, R12 ;  /* 0x00000056500c723c */ /* 0x080ff0000004180c */
[C---:B------:R-:W-:Y:S01]  /*cc50*/  HMMA.16816.F32.BF16 R16, R76.reuse, R86, R16 ;  /* 0x000000564c10723c */ /* 0x040fe20000041810 */
[----:B------:R-:W3:Y:S03]  /*cc60*/  LDSM.16.MT88.4 R84, [R226+0x900] ;  /* 0x00090000e254783b */ /* 0x000ee60000004200 */
[--C-:B--2---:R-:W-:Y:S04]  /*cc70*/  FFMA.FTZ R2, R184, c[0x0][0x2d0], -R100.reuse ;  /* 0x0000b400b8027a23 */ /* 0x104fe80000010864 */
[----:B------:R2:W-:Y:S01]  /*cc80*/  MUFU.EX2 R153, R2 ;  /* 0x0000000200997308 */ /* 0x0005e20000000800 */
[-C--:B-1----:R-:W-:Y:S08]  /*cc90*/  HMMA.16816.F32.BF16 R20, R76, R88.reuse, R20 ;  /* 0x000000584c14723c */ /* 0x082ff00000041814 */
[C---:B------:R-:W-:Y:S04]  /*cca0*/  HMMA.16816.F32.BF16 R24, R80.reuse, R88, R24 ;  /* 0x000000585018723c */ /* 0x040fe80000041818 */
[--C-:B--2---:R-:W-:Y:S04]  /*ccb0*/  FFMA.FTZ R2, R185, c[0x0][0x2d0], -R100.reuse ;  /* 0x0000b400b9027a23 */ /* 0x104fe80000010864 */
[-C--:B------:R-:W-:Y:S01]  /*ccc0*/  HMMA.16816.F32.BF16 R28, R80, R90.reuse, R28 ;  /* 0x0000005a501c723c */ /* 0x080fe2000004181c */
[----:B------:R1:W-:Y:S07]  /*ccd0*/  MUFU.EX2 R159, R2 ;  /* 0x00000002009f7308 */ /* 0x0003ee0000000800 */
[C---:B------:R-:W-:Y:S01]  /*cce0*/  HMMA.16816.F32.BF16 R32, R76.reuse, R90, R32 ;  /* 0x0000005a4c20723c */ /* 0x040fe20000041820 */
[----:B------:R-:W2:Y:S07]  /*ccf0*/  LDSM.16.MT88.4 R88, [R224+0x1100] ;  /* 0x00110000e058783b */ /* 0x000eae0000004200 */
[-C--:B------:R-:W-:Y:S08]  /*cd00*/  HMMA.16816.F32.BF16 R36, R76, R92.reuse, R36 ;  /* 0x0000005c4c24723c */ /* 0x080ff00000041824 */
[C---:B------:R-:W-:Y:S04]  /*cd10*/  HMMA.16816.F32.BF16 R40, R80.reuse, R92, R40 ;  /* 0x0000005c5028723c */ /* 0x040fe80000041828 */
[--C-:B-1----:R-:W-:Y:S02]  /*cd20*/  FFMA.FTZ R2, R187, c[0x0][0x2d0], -R101.reuse ;  /* 0x0000b400bb027a23 */ /* 0x102fe40000010865 */
[----:B------:R1:W-:Y:S02]  /*cd30*/  MUFU.EX2 R187, R108 ;  /* 0x0000006c00bb7308 */ /* 0x0003e40000000800 */
[-C--:B------:R-:W-:Y:S08]  /*cd40*/  HMMA.16816.F32.BF16 R44, R80, R94.reuse, R44 ;  /* 0x0000005e502c723c */ /* 0x080ff0000004182c */
[C---:B------:R-:W-:Y:S01]  /*cd50*/  HMMA.16816.F32.BF16 R48, R76.reuse, R94, R48 ;  /* 0x0000005e4c30723c */ /* 0x040fe20000041830 */
[----:B------:R4:W-:Y:S01]  /*cd60*/  MUFU.EX2 R152, R2 ;  /* 0x0000000200987308 */ /* 0x0009e20000000800 */
[----:B------:R-:W-:Y:S06]  /*cd70*/  LDSM.16.MT88.4 R92, [R225+0x1100] ;  /* 0x00110000e15c783b */ /* 0x000fec0000004200 */
[-C--:B---3--:R-:W-:Y:S04]  /*cd80*/  HMMA.16816.F32.BF16 R52, R76, R84.reuse, R52 ;  /* 0x000000544c34723c */ /* 0x088fe80000041834 */
[--C-:B-1----:R-:W-:Y:S04]  /*cd90*/  FFMA.FTZ R108, R212, c[0x0][0x2d0], -R101.reuse ;  /* 0x0000b400d46c7a23 */ /* 0x102fe80000010865 */
[C---:B------:R-:W-:Y:S08]  /*cda0*/  HMMA.16816.F32.BF16 R56, R80.reuse, R84, R56 ;  /* 0x000000545038723c */ /* 0x040ff00000041838 */
[-C--:B------:R-:W-:Y:S04]  /*cdb0*/  HMMA.16816.F32.BF16 R60, R80, R86.reuse, R60 ;  /* 0x00000056503c723c */ /* 0x080fe8000004183c */
[----:B----4-:R-:W-:Y:S03]  /*cdc0*/  FFMA.FTZ R2, R188, c[0x0][0x2d0], -R101 ;  /* 0x0000b400bc027a23 */ /* 0x010fe60000010865 */
[----:B------:R-:W-:Y:S01]  /*cdd0*/  FFMA.FTZ R80, R252, c[0x0][0x2d0], -R100 ;  /* 0x0000b400fc507a23 */ /* 0x000fe20000010864 */
[----:B------:R-:W-:Y:S01]  /*cde0*/  HMMA.16816.F32.BF16 R64, R76, R86, R64 ;  /* 0x000000564c40723c */ /* 0x000fe20000041840 */
[----:B------:R1:W-:Y:S01]  /*cdf0*/  MUFU.EX2 R158, R2 ;  /* 0x00000002009e7308 */ /* 0x0003e20000000800 */
[----:B------:R-:W3:Y:S02]  /*ce00*/  LDSM.16.MT88.4 R84, [R227+0x1100] ;  /* 0x00110000e354783b */ /* 0x000ee40000004200 */
[----:B------:R-:W-:Y:S01]  /*ce10*/  IMAD.MOV.U32 R252, RZ, RZ, R127 ;  /* 0x000000fffffc7224 */ /* 0x000fe200078e007f */
[----:B------:R-:W-:Y:S01]  /*ce20*/  F2FP.BF16.PACK_AB R81, R140, R147 ;  /* 0x000000938c51723e */ /* 0x000fe200000010ff */
[----:B------:R-:W-:Y:S01]  /*ce30*/  FFMA.FTZ R127, R98, c[0x0][0x2d0], -R96 ;  /* 0x0000b400627f7a23 */ /* 0x000fe20000010860 */
[----:B------:R-:W-:Y:S02]  /*ce40*/  F2FP.BF16.PACK_AB R76, R146, R143 ;  /* 0x0000008f924c723e */ /* 0x000fe400000010ff */
[----:B------:R-:W-:Y:S02]  /*ce50*/  F2FP.BF16.PACK_AB R77, R145, R142 ;  /* 0x0000008e914d723e */ /* 0x000fe400000010ff */
[----:B------:R4:W-:Y:S01]  /*ce60*/  MUFU.EX2 R191, R80 ;  /* 0x0000005000bf7308 */ /* 0x0009e20000000800 */
[----:B------:R-:W-:Y:S02]  /*ce70*/  F2FP.BF16.PACK_AB R78, R196, R139 ;  /* 0x0000008bc44e723e */ /* 0x000fe400000010ff */
[----:B------:R-:W-:Y:S01]  /*ce80*/  F2FP.BF16.PACK_AB R82, R200, R252 ;  /* 0x000000fcc852723e */ /* 0x000fe200000010ff */
[--C-:B-1----:R-:W-:Y:S06]  /*ce90*/  FFMA.FTZ R2, R189, c[0x0][0x2d0], -R100.reuse ;  /* 0x0000b400bd027a23 */ /* 0x102fec0000010864 */
[----:B------:R1:W-:Y:S01]  /*cea0*/  MUFU.EX2 R157, R2 ;  /* 0x00000002009d7308 */ /* 0x0003e20000000800 */
[----:B----4-:R-:W-:Y:S01]  /*ceb0*/  F2FP.BF16.PACK_AB R80, R144, R141 ;  /* 0x0000008d9050723e */ /* 0x010fe200000010ff */
[----:B-1----:R-:W-:Y:S08]  /*cec0*/  FFMA.FTZ R2, R195, c[0x0][0x2d0], -R100 ;  /* 0x0000b400c3027a23 */ /* 0x002ff00000010864 */
[----:B------:R1:W4:Y:S02]  /*ced0*/  MUFU.EX2 R133, R2 ;  /* 0x0000000200857308 */ /* 0x0003240000000800 */
[----:B-1----:R-:W-:Y:S08]  /*cee0*/  FFMA.FTZ R2, R214, c[0x0][0x2d0], -R101 ;  /* 0x0000b400d6027a23 */ /* 0x002ff00000010865 */
[----:B------:R1:W-:Y:S02]  /*cef0*/  MUFU.EX2 R163, R2 ;  /* 0x0000000200a37308 */ /* 0x0003e40000000800 */
[--C-:B-1----:R-:W-:Y:S08]  /*cf00*/  FFMA.FTZ R2, R210, c[0x0][0x2d0], -R75.reuse ;  /* 0x0000b400d2027a23 */ /* 0x102ff0000001084b */
[----:B------:R1:W-:Y:S02]  /*cf10*/  MUFU.EX2 R162, R2 ;  /* 0x0000000200a27308 */ /* 0x0003e40000000800 */
[----:B-1----:R-:W-:Y:S08]  /*cf20*/  FFMA.FTZ R2, R218, c[0x0][0x2d0], -R75 ;  /* 0x0000b400da027a23 */ /* 0x002ff0000001084b */
[----:B------:R1:W-:Y:S02]  /*cf30*/  MUFU.EX2 R218, R2 ;  /* 0x0000000200da7308 */ /* 0x0003e40000000800 */
[----:B-1----:R-:W-:Y:S01]  /*cf40*/  FFMA.FTZ R2, R222, c[0x0][0x2d0], -R96 ;  /* 0x0000b400de027a23 */ /* 0x002fe20000010860 */
[----:B----4-:R-:W-:Y:S01]  /*cf50*/  MOV R222, R133 ;  /* 0x0000008500de7202 */ /* 0x010fe20000000f00 */
[----:B------:R-:W-:Y:S06]  /*cf60*/  IMAD.MOV.U32 R133, RZ, RZ, R106 ;  /* 0x000000ffff857224 */ /* 0x000fec00078e006a */
[----:B------:R1:W-:Y:S01]  /*cf70*/  MUFU.EX2 R161, R2 ;  /* 0x0000000200a17308 */ /* 0x0003e20000000800 */
[----:B------:R-:W-:Y:S01]  /*cf80*/  FFMA.FTZ R106, R247, c[0x0][0x2d0], -R100 ;  /* 0x0000b400f76a7a23 */ /* 0x000fe20000010864 */
[----:B------:R-:W-:Y:S01]  /*cf90*/  MOV R247, R142 ;  /* 0x0000008e00f77202 */ /* 0x000fe20000000f00 */
[----:B-1----:R-:W-:Y:S02]  /*cfa0*/  FFMA.FTZ R2, R243, c[0x0][0x2d0], -R96 ;  /* 0x0000b400f3027a23 */ /* 0x002fe40000010860 */
[----:B------:R-:W-:Y:S05]  /*cfb0*/  IMAD.MOV.U32 R243, RZ, RZ, R130 ;  /* 0x000000fffff37224 */ /* 0x000fea00078e0082 */
[----:B------:R1:W-:Y:S01]  /*cfc0*/  MUFU.EX2 R214, R2 ;  /* 0x0000000200d67308 */ /* 0x0003e20000000800 */
[----:B------:R-:W-:Y:S02]  /*cfd0*/  FFMA.FTZ R130, R203, c[0x0][0x2d0], -R101 ;  /* 0x0000b400cb827a23 */ /* 0x000fe40000010865 */
[--C-:B-1----:R-:W-:Y:S07]  /*cfe0*/  FFMA.FTZ R2, R209, c[0x0][0x2d0], -R75.reuse ;  /* 0x0000b400d1027a23 */ /* 0x102fee000001084b */
[----:B------:R1:W-:Y:S02]  /*cff0*/  MUFU.EX2 R209, R2 ;  /* 0x0000000200d17308 */ /* 0x0003e40000000800 */
[--C-:B-1----:R-:W-:Y:S01]  /*d000*/  FFMA.FTZ R2, R213, c[0x0][0x2d0], -R75.reuse ;  /* 0x0000b400d5027a23 */ /* 0x102fe2000001084b */
[----:B------:R-:W-:Y:S01]  /*d010*/  MOV R213, R128 ;  /* 0x0000008000d57202 */ /* 0x000fe20000000f00 */
[----:B------:R-:W-:Y:S06]  /*d020*/  FFMA.FTZ R75, R193, c[0x0][0x2d0], -R75 ;  /* 0x0000b400c14b7a23 */ /* 0x000fec000001084b */
[----:B------:R1:W-:Y:S01]  /*d030*/  MUFU.EX2 R210, R2 ;  /* 0x0000000200d27308 */ /* 0x0003e20000000800 */
[----:B------:R-:W-:Y:S02]  /*d040*/  IMAD.MOV.U32 R193, RZ, RZ, R134 ;  /* 0x000000ffffc17224 */ /* 0x000fe400078e0086 */
[----:B------:R-:W-:Y:S02]  /*d050*/  IMAD.MOV.U32 R134, RZ, RZ, R111 ;  /* 0x000000ffff867224 */ /* 0x000fe400078e006f */
[----:B------:R-:W-:Y:S01]  /*d060*/  FFMA.FTZ R111, R186, c[0x0][0x2d0], -R96 ;  /* 0x0000b400ba6f7a23 */ /* 0x000fe20000010860 */
[----:B------:R-:W-:Y:S01]  /*d070*/  F2FP.BF16.PACK_AB R83, R201, R193 ;  /* 0x000000c1c953723e */ /* 0x000fe200000010ff */
[----:B------:R-:W-:Y:S03]  /*d080*/  FFMA.FTZ R128, R204, c[0x0][0x2d0], -R100 ;  /* 0x0000b400cc807a23 */ /* 0x000fe60000010864 */
[----:B------:R-:W-:Y:S10]  /*d090*/  MUFU.EX2 R184, R111 ;  /* 0x0000006f00b87308 */ /* 0x000ff40000000800 */
[----:B------:R-:W-:Y:S01]  /*d0a0*/  MUFU.EX2 R111, R121 ;  /* 0x00000079006f7308 */ /* 0x000fe20000000800 */
[----:B-1----:R-:W-:Y:S02]  /*d0b0*/  FFMA.FTZ R2, R221, c[0x0][0x2d0], -R96 ;  /* 0x0000b400dd027a23 */ /* 0x002fe40000010860 */
[----:B------:R-:W-:Y:S02]  /*d0c0*/  IMAD.MOV.U32 R221, RZ, RZ, R126 ;  /* 0x000000ffffdd7224 */ /* 0x000fe400078e007e */
[--C-:B------:R-:W-:Y:S05]  /*d0d0*/  FFMA.FTZ R126, R206, c[0x0][0x2d0], -R101.reuse ;  /* 0x0000b400ce7e7a23 */ /* 0x100fea0000010865 */
[----:B------:R1:W-:Y:S10]  /*d0e0*/  MUFU.EX2 R199, R2 ;  /* 0x0000000200c77308 */ /* 0x0003f40000000800 */
[----:B------:R-:W-:Y:S10]  /*d0f0*/  MUFU.EX2 R186, R109 ;  /* 0x0000006d00ba7308 */ /* 0x000ff40000000800 */
[----:B------:R-:W-:Y:S01]  /*d100*/  MUFU.EX2 R109, R122 ;  /* 0x0000007a006d7308 */ /* 0x000fe20000000800 */
[--C-:B-1----:R-:W-:Y:S02]  /*d110*/  FFMA.FTZ R2, R103, c[0x0][0x2d0], -R96.reuse ;  /* 0x0000b40067027a23 */ /* 0x102fe40000010860 */
[----:B------:R-:W-:Y:S02]  /*d120*/  FFMA.FTZ R103, R197, c[0x0][0x2d0], -R96 ;  /* 0x0000b400c5677a23 */ /* 0x000fe40000010860 */
[----:B------:R-:W-:Y:S05]  /*d130*/  IMAD.MOV.U32 R197, RZ, RZ, R110 ;  /* 0x000000ffffc57224 */ /* 0x000fea00078e006e */
[----:B------:R1:W-:Y:S01]  /*d140*/  MUFU.EX2 R195, R2 ;  /* 0x0000000200c37308 */ /* 0x0003e20000000800 */
[----:B------:R-:W-:Y:S01]  /*d150*/  FFMA.FTZ R110, R190, c[0x0][0x2d0], -R96 ;  /* 0x0000b400be6e7a23 */ /* 0x000fe20000010860 */
[----:B------:R-:W-:Y:S07]  /*d160*/  F2FP.BF16.PACK_AB R79, R198, R197 ;  /* 0x000000c5c64f723e */ /* 0x000fee00000010ff */
[-C--:B--2---:R-:W-:Y:S01]  /*d170*/  HMMA.16816.F32.BF16 R4, R76, R88.reuse, R4 ;  /* 0x000000584c04723c */ /* 0x084fe20000041804 */
[----:B------:R2:W-:Y:S07]  /*d180*/  MUFU.EX2 R174, R103 ;  /* 0x0000006700ae7308 */ /* 0x0005ee0000000800 */
[C---:B------:R-:W-:Y:S03]  /*d190*/  HMMA.16816.F32.BF16 R8, R80.reuse, R88, R8 ;  /* 0x000000585008723c */ /* 0x040fe60000041808 */
[----:B------:R-:W-:Y:S01]  /*d1a0*/  MUFU.EX2 R185, R110 ;  /* 0x0000006e00b97308 */ /* 0x000fe20000000800 */
[----:B-1----:R-:W-:Y:S04]  /*d1b0*/  FFMA.FTZ R2, R132, c[0x0][0x2d0], -R100 ;  /* 0x0000b40084027a23 */ /* 0x002fe80000010864 */
[-C--:B------:R-:W-:Y:S04]  /*d1c0*/  HMMA.16816.F32.BF16 R12, R80, R90.reuse, R12 ;  /* 0x0000005a500c723c */ /* 0x080fe8000004180c */
[----:B------:R-:W-:Y:S01]  /*d1d0*/  FFMA.FTZ R132, R115, c[0x0][0x2d0], -R96 ;  /* 0x0000b40073847a23 */ /* 0x000fe20000010860 */
[----:B------:R1:W-:Y:S01]  /*d1e0*/  MUFU.EX2 R160, R2 ;  /* 0x0000000200a07308 */ /* 0x0003e20000000800 */
[----:B------:R-:W4:Y:S01]  /*d1f0*/  LDSM.16.MT88.4 R96, [R226+0x1100] ;  /* 0x00110000e260783b */ /* 0x000f220000004200 */
[--C-:B------:R-:W-:Y:S01]  /*d200*/  FFMA.FTZ R88, R148, c[0x0][0x2d0], -R100.reuse ;  /* 0x0000b40094587a23 */ /* 0x100fe20000010864 */
[C---:B------:R-:W-:Y:S04]  /*d210*/  HMMA.16816.F32.BF16 R16, R76.reuse, R90, R16 ;  /* 0x0000005a4c10723c */ /* 0x040fe80000041810 */
[----:B------:R-:W-:Y:S01]  /*d220*/  MOV R148, R116 ;  /* 0x0000007400947202 */ /* 0x000fe20000000f00 */
[--C-:B--2---:R-:W-:Y:S02]  /*d230*/  FFMA.FTZ R103, R242, c[0x0][0x2d0], -R101.reuse ;  /* 0x0000b400f2677a23 */ /* 0x104fe40000010865 */
[----:B------:R2:W-:Y:S01]  /*d240*/  MUFU.EX2 R189, R88 ;  /* 0x0000005800bd7308 */ /* 0x0005e20000000800 */
[-C--:B---3--:R-:W-:Y:S08]  /*d250*/  HMMA.16816.F32.BF16 R20, R76, R84.reuse, R20 ;  /* 0x000000544c14723c */ /* 0x088ff00000041814 */
[C---:B------:R-:W-:Y:S01]  /*d260*/  HMMA.16816.F32.BF16 R24, R80.reuse, R84, R24 ;  /* 0x000000545018723c */ /* 0x040fe20000041818 */
[----:B------:R-:W-:Y:S03]  /*d270*/  MUFU.EX2 R116, R104 ;  /* 0x0000006800747308 */ /* 0x000fe60000000800 */
[--C-:B-1----:R-:W-:Y:S04]  /*d280*/  FFMA.FTZ R2, R150, c[0x0][0x2d0], -R101.reuse ;  /* 0x0000b40096027a23 */ /* 0x102fe80000010865 */
[-C--:B------:R-:W-:Y:S03]  /*d290*/  HMMA.16816.F32.BF16 R28, R80, R86.reuse, R28 ;  /* 0x00000056501c723c */ /* 0x080fe6000004181c */
[----:B------:R1:W-:Y:S01]  /*d2a0*/  MUFU.EX2 R190, R2 ;  /* 0x0000000200be7308 */ /* 0x0003e20000000800 */
[----:B--2---:R-:W-:Y:S04]  /*d2b0*/  LDSM.16.MT88.4 R88, [R227+0x1900] ;  /* 0x00190000e358783b */ /* 0x004fe80000004200 */
[C---:B------:R-:W-:Y:S05]  /*d2c0*/  HMMA.16816.F32.BF16 R32, R76.reuse, R86, R32 ;  /* 0x000000564c20723c */ /* 0x040fea0000041820 */
[----:B------:R-:W-:Y:S01]  /*d2d0*/  MUFU.EX2 R104, R132 ;  /* 0x0000008400687308 */ /* 0x000fe20000000800 */
[----:B------:R-:W2:Y:S02]  /*d2e0*/  LDSM.16.MT88.4 R84, [R224+0x1900] ;  /* 0x00190000e054783b */ /* 0x000ea40000004200 */
[-C--:B------:R-:W-:Y:S07]  /*d2f0*/  HMMA.16816.F32.BF16 R36, R76, R92.reuse, R36 ;  /* 0x0000005c4c24723c */ /* 0x080fee0000041824 */
[----:B------:R-:W3:Y:S01]  /*d300*/  MUFU.EX2 R110, R124 ;  /* 0x0000007c006e7308 */ /* 0x000ee20000000800 */
[C---:B------:R-:W-:Y:S04]  /*d310*/  HMMA.16816.F32.BF16 R40, R80.reuse, R92, R40 ;  /* 0x0000005c5028723c */ /* 0x040fe80000041828 */
[--C-:B-1----:R-:W-:Y:S04]  /*d320*/  FFMA.FTZ R2, R149, c[0x0][0x2d0], -R101.reuse ;  /* 0x0000b40095027a23 */ /* 0x102fe80000010865 */
[-C--:B------:R-:W-:Y:S01]  /*d330*/  HMMA.16816.F32.BF16 R44, R80, R94.reuse, R44 ;  /* 0x0000005e502c723c */ /* 0x080fe2000004182c */
[----:B------:R1:W1:Y:S07]  /*d340*/  MUFU.EX2 R188, R2 ;  /* 0x0000000200bc7308 */ /* 0x00026e0000000800 */
[C---:B------:R-:W-:Y:S01]  /*d350*/  HMMA.16816.F32.BF16 R48, R76.reuse, R94, R48 ;  /* 0x0000005e4c30723c */ /* 0x040fe20000041830 */
[----:B------:R-:W2:Y:S03]  /*d360*/  LDSM.16.MT88.4 R92, [R225+0x1900] ;  /* 0x00190000e15c783b */ /* 0x000ea60000004200 */
[----:B---3--:R-:W-:Y:S04]  /*d370*/  F2FP.BF16.PACK_AB R180, R110, R111 ;  /* 0x0000006f6eb4723e */ /* 0x008fe800000010ff */
[-C--:B----4-:R-:W-:Y:S08]  /*d380*/  HMMA.16816.F32.BF16 R52, R76, R96.reuse, R52 ;  /* 0x000000604c34723c */ /* 0x090ff00000041834 */
[C---:B------:R-:W-:Y:S04]  /*d390*/  HMMA.16816.F32.BF16 R56, R80.reuse, R96, R56 ;  /* 0x000000605038723c */ /* 0x040fe80000041838 */
[--C-:B-1----:R-:W-:Y:S02]  /*d3a0*/  FFMA.FTZ R2, R135, c[0x0][0x2d0], -R100.reuse ;  /* 0x0000b40087027a23 */ /* 0x102fe40000010864 */
[----:B------:R-:W3:Y:S02]  /*d3b0*/  LDL.LU R135, [R1+0x40] ;  /* 0x0000400001877983 */ /* 0x000ee40000300800 */
[-C--:B------:R-:W-:Y:S01]  /*d3c0*/  HMMA.16816.F32.BF16 R60, R80, R98.reuse, R60 ;  /* 0x00000062503c723c */ /* 0x080fe2000004183c */
[----:B------:R1:W4:Y:S06]  /*d3d0*/  MUFU.EX2 R171, R2 ;  /* 0x0000000200ab7308 */ /* 0x00032c0000000800 */
[----:B------:R-:W-:Y:S01]  /*d3e0*/  F2FP.BF16.PACK_AB R80, R159, R153 ;  /* 0x000000999f50723e */ /* 0x000fe200000010ff */
[----:B------:R-:W-:Y:S01]  /*d3f0*/  HMMA.16816.F32.BF16 R64, R76, R98, R64 ;  /* 0x000000624c40723c */ /* 0x000fe20000041840 */
[----:B------:R-:W4:Y:S03]  /*d400*/  LDSM.16.MT88.4 R96, [R226+0x1900] ;  /* 0x00190000e260783b */ /* 0x000f260000004200 */
[----:B------:R-:W-:Y:S02]  /*d410*/  F2FP.BF16.PACK_AB R81, R158, R152 ;  /* 0x000000989e51723e */ /* 0x000fe400000010ff */
[----:B------:R-:W-:Y:S02]  /*d420*/  F2FP.BF16.PACK_AB R82, R222, R157 ;  /* 0x0000009dde52723e */ /* 0x000fe400000010ff */
[----:B------:R-:W-:Y:S04]  /*d430*/  F2FP.BF16.PACK_AB R76, R155, R219 ;  /* 0x000000db9b4c723e */ /* 0x000fe800000010ff */
[----:B------:R-:W-:Y:S02]  /*d440*/  F2FP.BF16.PACK_AB R77, R223, R154 ;  /* 0x0000009adf4d723e */ /* 0x000fe400000010ff */
[----:B------:R-:W-:Y:S02]  /*d450*/  F2FP.BF16.PACK_AB R78, R213, R245 ;  /* 0x000000f5d54e723e */ /* 0x000fe400000010ff */
[----:B------:R-:W-:Y:S01]  /*d460*/  F2FP.BF16.PACK_AB R79, R243, R221 ;  /* 0x000000ddf34f723e */ /* 0x000fe200000010ff */
[--C-:B-1----:R-:W-:Y:S01]  /*d470*/  FFMA.FTZ R2, R134, c[0x0][0x2d0], -R101.reuse ;  /* 0x0000b40086027a23 */ /* 0x102fe20000010865 */
[----:B------:R-:W-:Y:S01]  /*d480*/  F2FP.BF16.PACK_AB R83, R163, R156 ;  /* 0x0000009ca353723e */ /* 0x000fe200000010ff */
[----:B------:R-:W3:Y:S02]  /*d490*/  LDL.LU R134, [R1+0x48] ;  /* 0x0000480001867983 */ /* 0x000ee40000300800 */
[----:B------:R1:W-:Y:S02]  /*d4a0*/  MUFU.EX2 R170, R2 ;  /* 0x0000000200aa7308 */ /* 0x0003e40000000800 */
[-C--:B--2---:R-:W-:Y:S01]  /*d4b0*/  HMMA.16816.F32.BF16 R4, R76, R84.reuse, R4 ;  /* 0x000000544c04723c */ /* 0x084fe20000041804 */
[----:B------:R-:W2:Y:S04]  /*d4c0*/  LDL.LU R115, [R1+0x3c] ;  /* 0x00003c0001737983 */ /* 0x000ea80000300800 */
[----:B------:R-:W2:Y:S03]  /*d4d0*/  LDL.LU R114, [R1+0x44] ;  /* 0x0000440001727983 */ /* 0x000ea60000300800 */
[C---:B------:R-:W-:Y:S08]  /*d4e0*/  HMMA.16816.F32.BF16 R8, R80.reuse, R84, R8 ;  /* 0x000000545008723c */ /* 0x040ff00000041808 */
[-C--:B------:R-:W-:Y:S04]  /*d4f0*/  HMMA.16816.F32.BF16 R12, R80, R86.reuse, R12 ;  /* 0x00000056500c723c */ /* 0x080fe8000004180c */
[----:B-1----:R-:W-:Y:S04]  /*d500*/  FFMA.FTZ R2, R194, c[0x0][0x2d0], -R101 ;  /* 0x0000b400c2027a23 */ /* 0x002fe80000010865 */
[C---:B------:R-:W-:Y:S01]  /*d510*/  HMMA.16816.F32.BF16 R16, R76.reuse, R86, R16 ;  /* 0x000000564c10723c */ /* 0x040fe20000041810 */
[----:B------:R-:W1:Y:S01]  /*d520*/  LDSM.16.MT88.4 R84, [R224+0x2100] ;  /* 0x00210000e054783b */ /* 0x000e620000004200 */
[----:B------:R4:W1:Y:S02]  /*d530*/  MUFU.EX2 R169, R2 ;  /* 0x0000000200a97308 */ /* 0x0008640000000800 */
[----:B------:R-:W-:Y:S02]  /*d540*/  IMAD.MOV.U32 R194, RZ, RZ, R139 ;  /* 0x000000ffffc27224 */ /* 0x000fe400078e008b */
[----:B------:R-:W-:Y:S02]  /*d550*/  FFMA.FTZ R101, R74, c[0x0][0x2d0], -R101 ;  /* 0x0000b4004a657a23 */ /* 0x000fe40000010865 */
[-C--:B------:R-:W-:Y:S04]  /*d560*/  HMMA.16816.F32.BF16 R20, R76, R88.reuse, R20 ;  /* 0x000000584c14723c */ /* 0x080fe80000041814 */
[----:B------:R-:W-:Y:S04]  /*d570*/  MUFU.EX2 R101, R101 ;  /* 0x0000006500657308 */ /* 0x000fe80000000800 */
[C---:B------:R-:W-:Y:S08]  /*d580*/  HMMA.16816.F32.BF16 R24, R80.reuse, R88, R24 ;  /* 0x000000585018723c */ /* 0x040ff00000041818 */
[-C--:B------:R-:W-:Y:S04]  /*d590*/  HMMA.16816.F32.BF16 R28, R80, R90.reuse, R28 ;  /* 0x0000005a501c723c */ /* 0x080fe8000004181c */
[--C-:B----4-:R-:W-:Y:S01]  /*d5a0*/  FFMA.FTZ R2, R249, c[0x0][0x2d0], -R100.reuse ;  /* 0x0000b400f9027a23 */ /* 0x110fe20000010864 */
[----:B------:R-:W-:Y:S01]  /*d5b0*/  MOV R249, R140 ;  /* 0x0000008c00f97202 */ /* 0x000fe20000000f00 */
[----:B------:R-:W-:Y:S02]  /*d5c0*/  FFMA.FTZ R100, R202, c[0x0][0x2d0], -R100 ;  /* 0x0000b400ca647a23 */ /* 0x000fe40000010864 */
[C---:B------:R-:W-:Y:S01]  /*d5d0*/  HMMA.16816.F32.BF16 R32, R76.reuse, R90, R32 ;  /* 0x0000005a4c20723c */ /* 0x040fe20000041820 */
[----:B------:R-:W-:Y:S01]  /*d5e0*/  MUFU.EX2 R172, R2 ;  /* 0x0000000200ac7308 */ /* 0x000fe20000000800 */
[----:B------:R-:W4:Y:S06]  /*d5f0*/  LDSM.16.MT88.4 R88, [R227+0x2100] ;  /* 0x00210000e358783b */ /* 0x000f2c0000004200 */
[-C--:B------:R-:W-:Y:S03]  /*d600*/  HMMA.16816.F32.BF16 R36, R76, R92.reuse, R36 ;  /* 0x0000005c4c24723c */ /* 0x080fe60000041824 */
[----:B------:R-:W-:Y:S05]  /*d610*/  MUFU.EX2 R100, R100 ;  /* 0x0000006400647308 */ /* 0x000fea0000000800 */
        /* <DEDUP_REMOVED lines=15> */
[----:B------:R-:W-:Y:S02]  /*d710*/  F2FP.BF16.PACK_AB R79, R195, R199 ;  /* 0x000000c7c34f723e */ /* 0x000fe400000010ff */
[----:B-1----:R-:W-:Y:S05]  /*d720*/  F2FP.BF16.PACK_AB R83, R169, R170 ;  /* 0x000000aaa953723e */ /* 0x002fea00000010ff */
[-C--:B------:R-:W-:Y:S08]  /*d730*/  HMMA.16816.F32.BF16 R4, R76, R84.reuse, R4 ;  /* 0x000000544c04723c */ /* 0x080ff00000041804 */
[C---:B------:R-:W-:Y:S08]  /*d740*/  HMMA.16816.F32.BF16 R8, R80.reuse, R84, R8 ;  /* 0x000000545008723c */ /* 0x040ff00000041808 */
[-C--:B------:R-:W-:Y:S08]  /*d750*/  HMMA.16816.F32.BF16 R12, R80, R86.reuse, R12 ;  /* 0x00000056500c723c */ /* 0x080ff0000004180c */
[C---:B------:R-:W-:Y:S01]  /*d760*/  HMMA.16816.F32.BF16 R16, R76.reuse, R86, R16 ;  /* 0x000000564c10723c */ /* 0x040fe20000041810 */
[----:B------:R-:W1:Y:S07]  /*d770*/  LDSM.16.MT88.4 R84, [R224+0x2900] ;  /* 0x00290000e054783b */ /* 0x000e6e0000004200 */
[-C--:B----4-:R-:W-:Y:S08]  /*d780*/  HMMA.16816.F32.BF16 R20, R76, R88.reuse, R20 ;  /* 0x000000584c14723c */ /* 0x090ff00000041814 */
[C---:B------:R-:W-:Y:S08]  /*d790*/  HMMA.16816.F32.BF16 R24, R80.reuse, R88, R24 ;  /* 0x000000585018723c */ /* 0x040ff00000041818 */
[-C--:B------:R-:W-:Y:S08]  /*d7a0*/  HMMA.16816.F32.BF16 R28, R80, R90.reuse, R28 ;  /* 0x0000005a501c723c */ /* 0x080ff0000004181c */
[C---:B------:R-:W-:Y:S01]  /*d7b0*/  HMMA.16816.F32.BF16 R32, R76.reuse, R90, R32 ;  /* 0x0000005a4c20723c */ /* 0x040fe20000041820 */
[----:B------:R-:W4:Y:S07]  /*d7c0*/  LDSM.16.MT88.4 R88, [R227+0x2900] ;  /* 0x00290000e358783b */ /* 0x000f2e0000004200 */
[-C--:B------:R-:W-:Y:S08]  /*d7d0*/  HMMA.16816.F32.BF16 R36, R76, R92.reuse, R36 ;  /* 0x0000005c4c24723c */ /* 0x080ff00000041824 */
[C---:B------:R-:W-:Y:S08]  /*d7e0*/  HMMA.16816.F32.BF16 R40, R80.reuse, R92, R40 ;  /* 0x0000005c5028723c */ /* 0x040ff00000041828 */
[-C--:B------:R-:W-:Y:S08]  /*d7f0*/  HMMA.16816.F32.BF16 R44, R80, R94.reuse, R44 ;  /* 0x0000005e502c723c */ /* 0x080ff0000004182c */
[C---:B------:R-:W-:Y:S01]  /*d800*/  HMMA.16816.F32.BF16 R48, R76.reuse, R94, R48 ;  /* 0x0000005e4c30723c */ /* 0x040fe20000041830 */
[----:B------:R-:W1:Y:S07]  /*d810*/  LDSM.16.MT88.4 R92, [R225+0x2900] ;  /* 0x00290000e15c783b */ /* 0x000e6e0000004200 */
[-C--:B------:R-:W-:Y:S08]  /*d820*/  HMMA.16816.F32.BF16 R52, R76, R96.reuse, R52 ;  /* 0x000000604c34723c */ /* 0x080ff00000041834 */
[C---:B------:R-:W-:Y:S08]  /*d830*/  HMMA.16816.F32.BF16 R56, R80.reuse, R96, R56 ;  /* 0x000000605038723c */ /* 0x040ff00000041838 */
[-C--:B------:R-:W-:Y:S08]  /*d840*/  HMMA.16816.F32.BF16 R60, R80, R98.reuse, R60 ;  /* 0x00000062503c723c */ /* 0x080ff0000004183c */
[----:B------:R-:W-:Y:S01]  /*d850*/  HMMA.16816.F32.BF16 R64, R76, R98, R64 ;  /* 0x000000624c40723c */ /* 0x000fe20000041840 */
[----:B------:R-:W2:Y:S03]  /*d860*/  LDSM.16.MT88.4 R96, [R226+0x2900] ;  /* 0x00290000e260783b */ /* 0x000ea60000004200 */
[----:B---3--:R-:W-:Y:S02]  /*d870*/  FFMA.FTZ R69, R69, R135, R220 ;  /* 0x0000008745457223 */ /* 0x008fe400000100dc */
[----:B------:R-:W-:Y:S01]  /*d880*/  IMAD.MOV.U32 R135, RZ, RZ, R117 ;  /* 0x000000ffff877224 */ /* 0x000fe200078e0075 */
[----:B------:R-:W-:Y:S01]  /*d890*/  F2FP.BF16.PACK_AB R76, R175, R168 ;  /* 0x000000a8af4c723e */ /* 0x000fe200000010ff */
[----:B------:R-:W-:Y:S01]  /*d8a0*/  FADD.FTZ R69, R246, R69 ;  /* 0x00000045f6457221 */ /* 0x000fe20000010000 */
[----:B------:R-:W3:Y:S03]  /*d8b0*/  MUFU.EX2 R117, R103 ;  /* 0x0000006700757308 */ /* 0x000ee60000000800 */
[----:B------:R-:W-:Y:S02]  /*d8c0*/  F2FP.BF16.PACK_AB R77, R173, R174 ;  /* 0x000000aead4d723e */ /* 0x000fe400000010ff */
[----:B------:R-:W-:Y:S02]  /*d8d0*/  F2FP.BF16.PACK_AB R78, R186, R187 ;  /* 0x000000bbba4e723e */ /* 0x000fe400000010ff */
[----:B------:R-:W-:Y:S03]  /*d8e0*/  F2FP.BF16.PACK_AB R79, R184, R185 ;  /* 0x000000b9b84f723e */ /* 0x000fe600000010ff */
[----:B------:R-:W-:Y:S04]  /*d8f0*/  MUFU.EX2 R103, R120 ;  /* 0x0000007800677308 */ /* 0x000fe80000000800 */
[-C--:B-1----:R-:W-:Y:S03]  /*d900*/  HMMA.16816.F32.BF16 R4, R76, R84.reuse, R4 ;  /* 0x000000544c04723c */ /* 0x082fe60000041804 */
[----:B------:R-:W-:Y:S01]  /*d910*/  FFMA.FTZ R68, R68, R134, R192 ;  /* 0x0000008644447223 */ /* 0x000fe200000100c0 */
[----:B------:R-:W-:Y:S01]  /*d920*/  MOV R134, R118 ;  /* 0x0000007600867202 */ /* 0x000fe20000000f00 */
[----:B--2---:R-:W-:Y:S01]  /*d930*/  FFMA.FTZ R74, R3, R115, R113 ;  /* 0x00000073034a7223 */ /* 0x004fe20000010071 */
[----:B------:R-:W1:Y:S01]  /*d940*/  MUFU.EX2 R118, R102 ;  /* 0x0000006600767308 */ /* 0x000e620000000800 */
[----:B------:R-:W-:Y:S01]  /*d950*/  FADD.FTZ R3, R205, R68 ;  /* 0x00000044cd037221 */ /* 0x000fe20000010000 */
[----:B---3--:R-:W-:Y:S01]  /*d960*/  F2FP.BF16.PACK_AB R81, R116, R117 ;  /* 0x000000757451723e */ /* 0x008fe200000010ff */
[----:B------:R-:W-:Y:S03]  /*d970*/  FADD.FTZ R68, R135, R69 ;  /* 0x0000004587447221 */ /* 0x000fe60000010000 */
[----:B------:R-:W-:Y:S02]  /*d980*/  FADD.FTZ R2, R148, R74 ;  /* 0x0000004a94027221 */ /* 0x000fe40000010000 */
[----:B------:R-:W-:Y:S01]  /*d990*/  FADD.FTZ R3, R134, R3 ;  /* 0x0000000386037221 */ /* 0x000fe20000010000 */
[----:B------:R-:W-:Y:S01]  /*d9a0*/  LDSM.16.MT88.4 R148, [R227+0x3100] ;  /* 0x00310000e394783b */ /* 0x000fe20000004200 */
[----:B------:R-:W-:Y:S01]  /*d9b0*/  FADD.FTZ R68, R73, R68 ;  /* 0x0000004449447221 */ /* 0x000fe20000010000 */
[----:B------:R-:W-:Y:S01]  /*d9c0*/  MUFU.EX2 R115, R106 ;  /* 0x0000006a00737308 */ /* 0x000fe20000000800 */
[----:B------:R-:W-:Y:S02]  /*d9d0*/  FFMA.FTZ R0, R0, R114, R112 ;  /* 0x0000007200007223 */ /* 0x000fe40000010070 */
[----:B------:R-:W-:Y:S02]  /*d9e0*/  FADD.FTZ R2, R133, R2 ;  /* 0x0000000285027221 */ /* 0x000fe40000010000 */
[----:B------:R-:W-:Y:S01]  /*d9f0*/  FADD.FTZ R3, R244, R3 ;  /* 0x00000003f4037221 */ /* 0x000fe20000010000 */
[----:B------:R-:W2:Y:S01]  /*da00*/  LDL.LU R73, [R1+0xa8] ;  /* 0x0000a80001497983 */ /* 0x000ea20000300800 */
[----:B------:R-:W-:Y:S02]  /*da10*/  FADD.FTZ R0, R250, R0 ;  /* 0x00000000fa007221 */ /* 0x000fe40000010000 */
[----:B------:R-:W-:Y:S01]  /*da20*/  FADD.FTZ R2, R216, R2 ;  /* 0x00000002d8027221 */ /* 0x000fe20000010000 */
[----:B------:R3:W-:Y:S01]  /*da30*/  MUFU.EX2 R106, R75 ;  /* 0x0000004b006a7308 */ /* 0x0007e20000000800 */
[----:B------:R-:W2:Y:S01]  /*da40*/  LDL.LU R244, [R1+0xa4] ;  /* 0x0000a40001f47983 */ /* 0x000ea20000300800 */
[----:B------:R-:W-:Y:S02]  /*da50*/  FADD.FTZ R0, R251, R0 ;  /* 0x00000000fb007221 */ /* 0x000fe40000010000 */
[----:B------:R-:W-:Y:S01]  /*da60*/  FADD.FTZ R68, R232, R68 ;  /* 0x00000044e8447221 */ /* 0x000fe20000010000 */
[----:B------:R-:W2:Y:S01]  /*da70*/  LDL.LU R216, [R1+0xa0] ;  /* 0x0000a00001d87983 */ /* 0x000ea20000300800 */
[----:B------:R-:W-:Y:S01]  /*da80*/  FADD.FTZ R0, R228, R0 ;  /* 0x00000000e4007221 */ /* 0x000fe20000010000 */
[----:B-1----:R-:W-:Y:S01]  /*da90*/  F2FP.BF16.PACK_AB R80, R118, R172 ;  /* 0x000000ac7650723e */ /* 0x002fe200000010ff */
[----:B------:R-:W-:Y:S01]  /*daa0*/  FADD.FTZ R3, R229, R3 ;  /* 0x00000003e5037221 */ /* 0x000fe20000010000 */
[----:B------:R1:W5:Y:S01]  /*dab0*/  LDL.LU R228, [R1+0x9c] ;  /* 0x00009c0001e47983 */ /* 0x0003620000300800 */
[----:B------:R-:W-:Y:S01]  /*dac0*/  FADD.FTZ R69, R231, R2 ;  /* 0x00000002e7457221 */ /* 0x000fe20000010000 */
[----:B------:R-:W1:Y:S01]  /*dad0*/  MUFU.EX2 R114, R107 ;  /* 0x0000006b00727308 */ /* 0x000e620000000800 */
        /* <DEDUP_REMOVED lines=8> */
[----:B------:R-:W-:Y:S01]  /*db60*/  MUFU.EX2 R113, R105 ;  /* 0x0000006900717308 */ /* 0x000fe20000000800 */
[----:B---3--:R-:W-:Y:S02]  /*db70*/  FADD.FTZ R75, R235, R0 ;  /* 0x00000000eb4b7221 */ /* 0x008fe40000010000 */
[----:B------:R-:W3:Y:S01]  /*db80*/  LDSM.16.MT88.4 R132, [R224+0x3100] ;  /* 0x00310000e084783b */ /* 0x000ee20000004200 */
[----:B------:R-:W-:Y:S02]  /*db90*/  FADD.FTZ R0, R237, R3 ;  /* 0x00000003ed007221 */ /* 0x000fe40000010000 */
[----:B------:R-:W-:Y:S02]  /*dba0*/  FADD.FTZ R3, R239, R75 ;  /* 0x0000004bef037221 */ /* 0x000fe40000010000 */
[----:B------:R-:W-:Y:S02]  /*dbb0*/  FADD.FTZ R0, R233, R0 ;  /* 0x00000000e9007221 */ /* 0x000fe40000010000 */
[----:B------:R-:W4:Y:S01]  /*dbc0*/  MUFU.EX2 R112, R108 ;  /* 0x0000006c00707308 */ /* 0x000f220000000800 */
[----:B------:R2:W5:Y:S01]  /*dbd0*/  LDL.LU R235, [R1+0x8c] ;  /* 0x00008c0001eb7983 */ /* 0x0005620000300800 */
[----:B------:R-:W-:Y:S01]  /*dbe0*/  FADD.FTZ R3, R119, R3 ;  /* 0x0000000377037221 */ /* 0x000fe20000010000 */
[----:B-1----:R-:W-:Y:S01]  /*dbf0*/  F2FP.BF16.PACK_AB R82, R114, R115 ;  /* 0x000000737252723e */ /* 0x002fe200000010ff */
[----:B------:R-:W-:Y:S01]  /*dc00*/  FADD.FTZ R2, R138, R0 ;  /* 0x000000008a027221 */ /* 0x000fe20000010000 */
[----:B------:R-:W2:Y:S01]  /*dc10*/  LDL R121, [R1+0x10] ;  /* 0x0000100001797983 */ /* 0x000ea20000100800 */
[----:B------:R-:W-:Y:S02]  /*dc20*/  FADD.FTZ R0, R137, R68 ;  /* 0x0000004489007221 */ /* 0x000fe40000010000 */
[----:B------:R-:W-:Y:S01]  /*dc30*/  FADD.FTZ R68, R136, R3 ;  /* 0x0000000388447221 */ /* 0x000fe20000010000 */
[----:B------:R1:W5:Y:S01]  /*dc40*/  LDL.LU R236, [R1+0x88] ;  /* 0x0000880001ec7983 */ /* 0x0003620000300800 */
[----:B------:R-:W-:Y:S01]  /*dc50*/  FADD.FTZ R3, R211, R69 ;  /* 0x00000045d3037221 */ /* 0x000fe20000010000 */
[----:B------:R-:W1:Y:S01]  /*dc60*/  MUFU.EX2 R107, R127 ;  /* 0x0000007f006b7308 */ /* 0x000e620000000800 */
[----:B------:R-:W-:Y:S01]  /*dc70*/  FADD.FTZ R2, R247, R2 ;  /* 0x00000002f7027221 */ /* 0x000fe20000010000 */
[----:B------:R2:W5:Y:S01]  /*dc80*/  LDL.LU R237, [R1+0x84] ;  /* 0x0000840001ed7983 */ /* 0x0005620000300800 */
[----:B------:R-:W-:Y:S03]  /*dc90*/  FADD.FTZ R0, R248, R0 ;  /* 0x00000000f8007221 */ /* 0x000fe60000010000 */
[----:B------:R2:W5:Y:S04]  /*dca0*/  LDL.LU R238, [R1+0x80] ;  /* 0x0000800001ee7983 */ /* 0x0005680000300800 */
[----:B------:R2:W5:Y:S01]  /*dcb0*/  LDL.LU R239, [R1+0x7c] ;  /* 0x00007c0001ef7983 */ /* 0x0005620000300800 */
[----:B------:R-:W3:Y:S01]  /*dcc0*/  MUFU.EX2 R108, R129 ;  /* 0x00000081006c7308 */ /* 0x000ee20000000800 */
[----:B----4-:R-:W-:Y:S02]  /*dcd0*/  F2FP.BF16.PACK_AB R83, R112, R113 ;  /* 0x000000717053723e */ /* 0x010fe400000010ff */
[----:B------:R4:W5:Y:S04]  /*dce0*/  LDL.LU R240, [R1+0x78] ;  /* 0x0000780001f07983 */ /* 0x0009680000300800 */
[----:B------:R4:W5:Y:S01]  /*dcf0*/  LDL.LU R233, [R1+0x74] ;  /* 0x0000740001e97983 */ /* 0x0009620000300800 */
[C---:B------:R-:W-:Y:S02]  /*dd00*/  HMMA.16816.F32.BF16 R8, R80.reuse, R84, R8 ;  /* 0x000000545008723c */ /* 0x040fe40000041808 */
[----:B------:R-:W4:Y:S01]  /*dd10*/  MUFU.EX2 R105, R131 ;  /* 0x0000008300697308 */ /* 0x000f220000000800 */
[----:B------:R2:W5:Y:S01]  /*dd20*/  LDL.LU R234, [R1+0x70] ;  /* 0x0000700001ea7983 */ /* 0x0005620000300800 */
[----:B-1----:R-:W-:Y:S03]  /*dd30*/  F2FP.BF16.PACK_AB R181, R107, R109 ;  /* 0x0000006d6bb5723e */ /* 0x002fe600000010ff */
[----:B------:R1:W5:Y:S01]  /*dd40*/  LDL.LU R119, [R1+0x6c] ;  /* 0x00006c0001777983 */ /* 0x0003620000300800 */
[-C--:B------:R-:W-:Y:S03]  /*dd50*/  HMMA.16816.F32.BF16 R12, R80, R86.reuse, R12 ;  /* 0x00000056500c723c */ /* 0x080fe6000004180c */
[----:B------:R1:W5:Y:S01]  /*dd60*/  LDL.LU R230, [R1+0x68] ;  /* 0x0000680001e67983 */ /* 0x0003620000300800 */
[----:B------:R-:W1:Y:S01]  /*dd70*/  MUFU.EX2 R102, R125 ;  /* 0x0000007d00667308 */ /* 0x000e620000000800 */
[----:B---3--:R-:W-:Y:S03]  /*dd80*/  F2FP.BF16.PACK_AB R182, R106, R108 ;  /* 0x0000006c6ab6723e */ /* 0x008fe600000010ff */
[C---:B------:R-:W-:Y:S06]  /*dd90*/  HMMA.16816.F32.BF16 R16, R76.reuse, R86, R16 ;  /* 0x000000564c10723c */ /* 0x040fec0000041810 */
[----:B------:R-:W-:Y:S02]  /*dda0*/  MUFU.EX2 R86, R123 ;  /* 0x0000007b00567308 */ /* 0x000fe40000000800 */
[-C--:B------:R-:W-:Y:S04]  /*ddb0*/  HMMA.16816.F32.BF16 R20, R76, R88.reuse, R20 ;  /* 0x000000584c14723c */ /* 0x080fe80000041814 */
[----:B----4-:R-:W-:Y:S04]  /*ddc0*/  F2FP.BF16.PACK_AB R183, R104, R105 ;  /* 0x0000006968b7723e */ /* 0x010fe800000010ff */
[----:B------:R-:W3:Y:S01]  /*ddd0*/  MUFU.EX2 R85, R126 ;  /* 0x0000007e00557308 */ /* 0x000ee20000000800 */
[C---:B------:R-:W-:Y:S04]  /*dde0*/  HMMA.16816.F32.BF16 R24, R80.reuse, R88, R24 ;  /* 0x000000585018723c */ /* 0x040fe80000041818 */
[----:B-1----:R-:W-:Y:S04]  /*ddf0*/  F2FP.BF16.PACK_AB R176, R102, R103 ;  /* 0x0000006766b0723e */ /* 0x002fe800000010ff */
[-C--:B------:R-:W-:Y:S01]  /*de00*/  HMMA.16816.F32.BF16 R28, R80, R90.reuse, R28 ;  /* 0x0000005a501c723c */ /* 0x080fe2000004181c */
[----:B------:R-:W1:Y:S07]  /*de10*/  MUFU.EX2 R84, R128 ;  /* 0x0000008000547308 */ /* 0x000e6e0000000800 */
[C---:B------:R-:W-:Y:S03]  /*de20*/  HMMA.16816.F32.BF16 R32, R76.reuse, R90, R32 ;  /* 0x0000005a4c20723c */ /* 0x040fe60000041820 */
[----:B------:R-:W4:Y:S01]  /*de30*/  MUFU.EX2 R74, R130 ;  /* 0x00000082004a7308 */ /* 0x000f220000000800 */
[----:B---3--:R-:W-:Y:S04]  /*de40*/  F2FP.BF16.PACK_AB R177, R85, R86 ;  /* 0x0000005655b1723e */ /* 0x008fe800000010ff */
[-C--:B------:R-:W-:Y:S08]  /*de50*/  HMMA.16816.F32.BF16 R36, R76, R92.reuse, R36 ;  /* 0x0000005c4c24723c */ /* 0x080ff00000041824 */
[C---:B------:R-:W-:Y:S04]  /*de60*/  HMMA.16816.F32.BF16 R40, R80.reuse, R92, R40 ;  /* 0x0000005c5028723c */ /* 0x040fe80000041828 */
[----:B-1----:R-:W-:Y:S04]  /*de70*/  F2FP.BF16.PACK_AB R178, R100, R84 ;  /* 0x0000005464b2723e */ /* 0x002fe800000010ff */
[-C--:B------:R-:W-:Y:S04]  /*de80*/  HMMA.16816.F32.BF16 R44, R80, R94.reuse, R44 ;  /* 0x0000005e502c723c */ /* 0x080fe8000004182c */
[----:B----4-:R-:W-:Y:S04]  /*de90*/  F2FP.BF16.PACK_AB R179, R101, R74 ;  /* 0x0000004a65b3723e */ /* 0x010fe800000010ff */
[C---:B------:R-:W-:Y:S08]  /*dea0*/  HMMA.16816.F32.BF16 R48, R76.reuse, R94, R48 ;  /* 0x0000005e4c30723c */ /* 0x040ff00000041830 */
[-C--:B------:R-:W-:Y:S08]  /*deb0*/  HMMA.16816.F32.BF16 R52, R76, R96.reuse, R52 ;  /* 0x000000604c34723c */ /* 0x080ff00000041834 */
[C---:B------:R-:W-:Y:S08]  /*dec0*/  HMMA.16816.F32.BF16 R56, R80.reuse, R96, R56 ;  /* 0x000000605038723c */ /* 0x040ff00000041838 */
[-C--:B------:R-:W-:Y:S08]  /*ded0*/  HMMA.16816.F32.BF16 R60, R80, R98.reuse, R60 ;  /* 0x00000062503c723c */ /* 0x080ff0000004183c */
[----:B------:R-:W-:Y:S04]  /*dee0*/  HMMA.16816.F32.BF16 R64, R76, R98, R64 ;  /* 0x000000624c40723c */ /* 0x000fe80000041840 */
[----:B--2---:R-:W-:Y:S04]  /*def0*/  ISETP.GT.AND P0, PT, R216, R121, PT ;  /* 0x00000079d800720c */ /* 0x004fe80003f04270 */
[-C--:B------:R-:W-:Y:S05]  /*df00*/  HMMA.16816.F32.BF16 R120, R180, R132.reuse, R4 ;  /* 0x00000084b478723c */ /* 0x080fea0000041804 */
[----:B------:R-:W-:Y:S02]  /*df10*/  MOV R216, R244 ;  /* 0x000000f400d87202 */ /* 0x000fe40000000f00 */
        /* <DEDUP_REMOVED lines=61> */
[----:B------:R-:W-:Y:S01]  /*e2f0*/  FADD.FTZ R0, R117, R9 ;  /* 0x0000000975007221 */ /* 0x000fe20000010000 */
[----:B------:R-:W-:Y:S01]  /*e300*/  MOV R117, R71 ;  /* 0x0000004700757202 */ /* 0x000fe20000000f00 */
[----:B------:R-:W-:Y:S02]  /*e310*/  FADD.FTZ R11, R175, R8 ;  /* 0x00000008af0b7221 */ /* 0x000fe40000010000 */
[----:B------:R-:W-:Y:S02]  /*e320*/  FADD.FTZ R10, R173, R3 ;  /* 0x00000003ad0a7221 */ /* 0x000fe40000010000 */
[C---:B------:R-:W-:Y:S04]  /*e330*/  HMMA.16816.F32.BF16 R172, R176.reuse, R4, R56 ;  /* 0x00000004b0ac723c */ /* 0x040fe80000041838 */
[----:B------:R-:W-:Y:S02]  /*e340*/  FADD.FTZ R9, R118, R2 ;  /* 0x0000000276097221 */ /* 0x000fe40000010000 */
[----:B------:R-:W-:Y:S01]  /*e350*/  FADD.FTZ R8, R116, R0 ;  /* 0x0000000074087221 */ /* 0x000fe20000010000 */
[----:B------:R-:W-:Y:S01]  /*e360*/  MOV R116, R72 ;  /* 0x0000004800747202 */ /* 0x000fe20000000f00 */
        /* <DEDUP_REMOVED lines=26> */
[----:B------:R-:W-:Y:S01]  /*e510*/  FADD.FTZ R0, R101, R0 ;  /* 0x0000000065007221 */ /* 0x000fe20000010000 */
[----:B------:R1:W-:Y:S01]  /*e520*/  STL [R1+0x48], R3 ;  /* 0x0000480301007387 */ /* 0x0003e20000100800 */
[----:B------:R-:W-:Y:S03]  /*e530*/  IMAD.MOV.U32 R118, RZ, RZ, R70 ;  /* 0x000000ffff767224 */ /* 0x000fe600078e0046 */
[----:B------:R2:W-:Y:S04]  /*e540*/  STL [R1+0x3c], R2 ;  /* 0x00003c0201007387 */ /* 0x0005e80000100800 */
[----:B------:R2:W-:Y:S01]  /*e550*/  STL [R1+0x44], R0 ;  /* 0x0000440001007387 */ /* 0x0005e20000100800 */
[----:B-1----:R-:W-:Y:S01]  /*e560*/  IMAD.MOV.U32 R3, RZ, RZ, R73 ;  /* 0x000000ffff037224 */ /* 0x002fe200078e0049 */
[----:B------:R-:W-:-:S05]  /*e570*/  @P0 BRA `(.L_x_603) ;  /* 0xffff9ea000000947 */ /* 0x000fca000383ffff */
.L_x_602:
[----:B---3--:R-:W-:-:S13]  /*e580*/  ISETP.GE.AND P0, PT, R244, RZ, PT ;  /* 0x000000fff400720c */ /* 0x008fda0003f06270 */
[----:B------:R-:W-:Y:S05]  /*e590*/  @!P0 BRA `(.L_x_604) ;  /* 0x00005f2000008947 */ /* 0x000fea0003800000 */
[----:B------:R-:W3:Y:S01]  /*e5a0*/  LDL.LU.64 R6, [R1+0x28] ;  /* 0x0000280001067983 */ /* 0x000ee20000300a00 */
[----:B------:R-:W-:Y:S01]  /*e5b0*/  ULDC.64 UR4, c[0x0][0x208] ;  /* 0x0000820000047ab9 */ /* 0x000fe20000000a00 */
[----:B------:R-:W-:Y:S01]  /*e5c0*/  MOV R3, R72 ;  /* 0x0000004800037202 */ /* 0x000fe20000000f00 */
[----:B------:R-:W-:Y:S01]  /*e5d0*/  UIMAD.WIDE.U32 UR12, UR4, 0x70, URZ ;  /* 0x00000070040c78a5 */ /* 0x000fe2000f8e003f */
[----:B------:R-:W3:Y:S01]  /*e5e0*/  LDL.LU.64 R4, [R1+0x30] ;  /* 0x0000300001047983 */ /* 0x000ee20000300a00 */
[----:B------:R-:W-:Y:S01]  /*e5f0*/  UIMAD UR5, UR5, 0x70, URZ ;  /* 0x00000070050578a4 */ /* 0x000fe2000f8e023f */
[----:B--2---:R-:W-:Y:S01]  /*e600*/  MOV R2, R73 ;  /* 0x0000004900027202 */ /* 0x004fe20000000f00 */
[----:B------:R-:W-:Y:S01]  /*e610*/  ULDC.64 UR6, c[0x0][0x1e0] ;  /* 0x0000780000067ab9 */ /* 0x000fe20000000a00 */
[----:B------:R-:W-:Y:S01]  /*e620*/  IMAD.MOV.U32 R117, RZ, RZ, R70 ;  /* 0x000000ffff757224 */ /* 0x000fe200078e0046 */
[----:B------:R-:W-:Y:S01]  /*e630*/  MOV R116, R71 ;  /* 0x0000004700747202 */ /* 0x000fe20000000f00 */
[----:B------:R-:W-:-:S02]  /*e640*/  USHF.L.U64.HI UR7, UR6, 0x5, UR7 ;  /* 0x0000000506077899 */ /* 0x000fc40008010207 */
[----:B------:R-:W-:Y:S02]  /*e650*/  USHF.L.U32 UR6, UR6, 0x5, URZ ;  /* 0x0000000506067899 */ /* 0x000fe4000800063f */
[----:B------:R-:W-:Y:S01]  /*e660*/  UIADD3 UR5, UR13, UR5, URZ ;  /* 0x000000050d057290 */ /* 0x000fe2000fffe03f */
[----:B---3--:R-:W-:-:S05]  /*e670*/  IMAD.MOV.U32 R5, RZ, RZ, R7 ;  /* 0x000000ffff057224 */ /* 0x008fca00078e0007 */
[----:B------:R1:W-:Y:S04]  /*e680*/  STL.64 [R1+0x50], R4 ;  /* 0x0000500401007387 */ /* 0x0003e80000100a00 */
.L_x_605:
[----:B------:R-:W2:Y:S01]  /*e690*/  LDL.64 R78, [R1+0x50] ;  /* 0x00005000014e7983 */ /* 0x000ea20000100a00 */
[----:B------:R-:W-:Y:S04]  /*e6a0*/  DEPBAR.LE SB0, 0x0 ;  /* 0x000080000000791a */ /* 0x000fe80000000000 */
[----:B------:R-:W-:Y:S01]  /*e6b0*/  SHF.R.S32.HI R76, RZ, 0x1f, R244 ;  /* 0x0000001fff4c7819 */ /* 0x000fe200000114f4 */
[----:B------:R-:W-:Y:S01]  /*e6c0*/  BAR.SYNC.DEFER_BLOCKING 0x0 ;  /* 0x0000000000007b1d */ /* 0x000fe20000010000 */
[----:B---3--:R-:W-:Y:S04]  /*e6d0*/  IMAD R0, R244, UR5, RZ ;  /* 0x00000005f4007c24 */ /* 0x008fe8000f8e02ff */
[----:B------:R-:W-:Y:S03]  /*e6e0*/  IMAD R0, R76, UR12, R0 ;  /* 0x0000000c4c007c24 */ /* 0x000fe6000f8e0200 */
[----:B-----5:R-:W-:Y:S04]  /*e6f0*/  STL [R1+0x68], R230 ;  /* 0x000068e601007387 */ /* 0x020fe80000100800 */
[----:B------:R-:W-:Y:S04]  /*e700*/  STL [R1+0x6c], R119 ;  /* 0x00006c7701007387 */ /* 0x000fe80000100800 */
[----:B------:R-:W-:Y:S04]  /*e710*/  STL [R1+0x70], R234 ;  /* 0x000070ea01007387 */ /* 0x000fe80000100800 */
        /* <DEDUP_REMOVED lines=28> */
[----:B--2---:R-:W-:Y:S01]  /*e8e0*/  IMAD.WIDE.U32 R84, R244, UR12, R78 ;  /* 0x0000000cf4547c25 */ /* 0x004fe2000f8e004e */
        /* <DEDUP_REMOVED lines=32> */
[----:B----4-:R-:W-:Y:S04]  /*eaf0*/  IADD3 R104, P0, R242, UR9, RZ ;  /* 0x00000009f2687c10 */ /* 0x010fe8000ff1e0ff */
        /* <DEDUP_REMOVED lines=17> */
[-C--:B-1----:R-:W-:Y:S08]  /*ec10*/  HMMA.16816.F32.BF16 R92, R108, R98.reuse, RZ ;  /* 0x000000626c5c723c */ /* 0x082ff000000418ff */
[C---:B------:R-:W-:Y:S08]  /*ec20*/  HMMA.16816.F32.BF16 R96, R112.reuse, R98, RZ ;  /* 0x000000627060723c */ /* 0x040ff000000418ff */
[-C--:B--2---:R-:W-:Y:S08]  /*ec30*/  HMMA.16816.F32.BF16 R100, R112, R184.reuse, RZ ;  /* 0x000000b87064723c */ /* 0x084ff000000418ff */
[C---:B---3--:R-:W-:Y:S08]  /*ec40*/  HMMA.16816.F32.BF16 R104, R108.reuse, R184, RZ ;  /* 0x000000b86c68723c */ /* 0x048ff000000418ff */
        /* <DEDUP_REMOVED lines=35> */
[-C--:B------:R-:W-:Y:S01]  /*ee80*/  HMMA.16816.F32.BF16 R108, R196, R222.reuse, R108 ;  /* 0x000000dec46c723c */ /* 0x080fe2000004186c */
[----:B------:R-:W4:Y:S07]  /*ee90*/  LDSM.16.M88.4 R196, [R229+0x4900] ;  /* 0x00490000e5c4783b */ /* 0x000f2e0000000200 */
[----:B------:R-:W-:Y:S01]  /*eea0*/  HMMA.16816.F32.BF16 R112, R188, R222, R112 ;  /* 0x000000debc70723c */ /* 0x000fe20000041870 */
[----:B------:R-:W4:Y:S07]  /*eeb0*/  LDSM.16.M88.4 R188, [R229+0x5100] ;  /* 0x00510000e5bc783b */ /* 0x000f2e0000000200 */
[-C--:B-1----:R-:W-:Y:S01]  /*eec0*/  HMMA.16816.F32.BF16 R4, R184, R192.reuse, R4 ;  /* 0x000000c0b804723c */ /* 0x082fe20000041804 */
[----:B------:R-:W-:Y:S07]  /*eed0*/  LDSM.16.M88.4 R220, [R228] ;  /* 0x00000000e4dc783b */ /* 0x000fee0000000200 */
[C---:B--2---:R-:W-:Y:S08]  /*eee0*/  HMMA.16816.F32.BF16 R8, R200.reuse, R192, R8 ;  /* 0x000000c0c808723c */ /* 0x044ff00000041808 */
[-C--:B------:R-:W-:Y:S08]  /*eef0*/  HMMA.16816.F32.BF16 R12, R200, R194.reuse, R12 ;  /* 0x000000c2c80c723c */ /* 0x080ff0000004180c */
[C---:B------:R-:W-:Y:S01]  /*ef00*/  HMMA.16816.F32.BF16 R16, R184.reuse, R194, R16 ;  /* 0x000000c2b810723c */ /* 0x040fe20000041810 */
[----:B------:R-:W1:Y:S07]  /*ef10*/  LDSM.16.M88.4 R192, [R229+0x5900] ;  /* 0x00590000e5c0783b */ /* 0x000e6e0000000200 */
        /* <DEDUP_REMOVED lines=12> */
[----:B------:R-:W2:Y:S07]  /*efe0*/  LDSM.16.M88.4 R188, [R232+0x9100] ;  /* 0x00910000e8bc783b */ /* 0x000eae0000000200 */
        /* <DEDUP_REMOVED lines=13> */
[C---:B--2---:R-:W-:Y:S08]  /*f0c0*/  HMMA.16816.F32.BF16 R8, R188.reuse, R220, R8 ;  /* 0x000000dcbc08723c */ /* 0x044ff00000041808 */
        /* <DEDUP_REMOVED lines=23> */
[----:B------:R-:W-:Y:S01]  /*f240*/  MUFU.TANH R186, R9 ;  /* 0x0000000900ba7308 */ /* 0x000fe20000002400 */
[----:B-1----:R-:W1:Y:S09]  /*f250*/  LDSM.16.M88.4 R4, [R228+0x800] ;  /* 0x00080000e404783b */ /* 0x002e720000000200 */
[----:B------:R-:W-:Y:S10]  /*f260*/  MUFU.TANH R193, R10 ;  /* 0x0000000a00c17308 */ /* 0x000ff40000002400 */
[----:B------:R2:W-:Y:S10]  /*f270*/  MUFU.TANH R192, R11 ;  /* 0x0000000b00c07308 */ /* 0x0005f40000002400 */
[----:B------:R-:W-:Y:S10]  /*f280*/  MUFU.TANH R16, R16 ;  /* 0x0000001000107308 */ /* 0x000ff40000002400 */
[----:B------:R-:W-:Y:S01]  /*f290*/  MUFU.TANH R17, R17 ;  /* 0x0000001100117308 */ /* 0x000fe20000002400 */
[----:B--2---:R-:W2:Y:S01]  /*f2a0*/  LDSM.16.M88.4 R8, [R228+0x1000] ;  /* 0x00100000e408783b */ /* 0x004ea20000000200 */
[-C--:B-1----:R-:W-:Y:S08]  /*f2b0*/  HMMA.16816.F32.BF16 R20, R216, R4.reuse, R20 ;  /* 0x00000004d814723c */ /* 0x082ff00000041814 */
[----:B------:R-:W-:Y:S01]  /*f2c0*/  MUFU.TANH R18, R18 ;  /* 0x0000001200127308 */ /* 0x000fe20000002400 */
        /* <DEDUP_REMOVED lines=9> */
[----:B------:R-:W-:Y:S01]  /*f360*/  MUFU.TANH R20, R20 ;  /* 0x0000001400147308 */ /* 0x000fe20000002400 */
[----:B------:R-:W-:Y:S02]  /*f370*/  FMUL.FTZ R23, R23, c[0x0][0x320] ;  /* 0x0000c80017177a20 */ /* 0x000fe40000410000 */
[----:B------:R-:W-:Y:S01]  /*f380*/  FMUL.FTZ R24, R24, c[0x0][0x320] ;  /* 0x0000c80018187a20 */ /* 0x000fe20000410000 */
[-C--:B--2---:R-:W-:Y:S03]  /*f390*/  HMMA.16816.F32.BF16 R36, R216, R8.reuse, R36 ;  /* 0x00000008d824723c */ /* 0x084fe60000041824 */
        /* <DEDUP_REMOVED lines=40> */
[----:B------:R-:W2:Y:S03]  /*f620*/  MUFU.TANH R0, R59 ;  /* 0x0000003b00007308 */ /* 0x000ea60000002400 */
[----:B------:R-:W-:Y:S02]  /*f630*/  FMUL.FTZ R62, R62, c[0x0][0x320] ;  /* 0x0000c8003e3e7a20 */ /* 0x000fe40000410000 */
[----:B------:R-:W-:Y:S02]  /*f640*/  FMUL.FTZ R66, R66, c[0x0][0x320] ;  /* 0x0000c80042427a20 */ /* 0x000fe40000410000 */
[-C--:B------:R-:W-:Y:S03]  /*f650*/  HMMA.16816.F32.BF16 R76, R188, R10.reuse, R76 ;  /* 0x0000000abc4c723c */ /* 0x080fe6000004184c */
[----:B------:R-:W-:Y:S01]  /*f660*/  MUFU.TANH R213, R52 ;  /* 0x0000003400d57308 */ /* 0x000fe20000002400 */
[----:B------:R-:W-:Y:S02]  /*f670*/  FMUL.FTZ R48, R48, c[0x0][0x320] ;  /* 0x0000c80030307a20 */ /* 0x000fe40000410000 */
[----:B------:R-:W-:Y:S02]  /*f680*/  FMUL.FTZ R65, R65, c[0x0][0x320] ;  /* 0x0000c80041417a20 */ /* 0x000fe40000410000 */
[C---:B------:R-:W-:Y:S01]  /*f690*/  HMMA.16816.F32.BF16 R80, R216.reuse, R10, R80 ;  /* 0x0000000ad850723c */ /* 0x040fe20000041850 */
[----:B------:R-:W3:Y:S01]  /*f6a0*/  LDSM.16.M88.4 R8, [R228+0x3000] ;  /* 0x00300000e408783b */ /* 0x000ee20000000200 */
[----:B------:R-:W-:Y:S04]  /*f6b0*/  DEPBAR.LE SB0, 0x0 ;  /* 0x000080000000791a */ /* 0x000fe80000000000 */
[----:B------:R-:W-:Y:S01]  /*f6c0*/  MUFU.TANH R48, R48 ;  /* 0x0000003000307308 */ /* 0x000fe20000002400 */
[----:B------:R-:W-:Y:S01]  /*f6d0*/  FMUL.FTZ R69, R69, c[0x0][0x320] ;  /* 0x0000c80045457a20 */ /* 0x000fe20000410000 */
[-C--:B-1----:R-:W-:Y:S01]  /*f6e0*/  HMMA.16816.F32.BF16 R84, R216, R4.reuse, R84 ;  /* 0x00000004d854723c */ /* 0x082fe20000041854 */
[----:B--2---:R1:W-:Y:S04]  /*f6f0*/  STL [R1+0x8], R0 ;  /* 0x0000080001007387 */ /* 0x0043e80000100800 */
[----:B------:R-:W-:Y:S01]  /*f700*/  STL [R1+0x9c], R228 ;  /* 0x00009ce401007387 */ /* 0x000fe20000100800 */
[----:B------:R-:W-:Y:S02]  /*f710*/  FMUL.FTZ R73, R73, c[0x0][0x320] ;  /* 0x0000c80049497a20 */ /* 0x000fe40000410000 */
[----:B------:R-:W-:Y:S01]  /*f720*/  MUFU.TANH R210, R65 ;  /* 0x0000004100d27308 */ /* 0x000fe20000002400 */
[C---:B------:R-:W-:Y:S01]  /*f730*/  HMMA.16816.F32.BF16 R88, R188.reuse, R4, R88 ;  /* 0x00000004bc58723c */ /* 0x040fe20000041858 */
[----:B------:R-:W-:Y:S03]  /*f740*/  BAR.SYNC.DEFER_BLOCKING 0x0 ;  /* 0x0000000000007b1d */ /* 0x000fe60000010000 */
[----:B------:R-:W-:Y:S02]  /*f750*/  FMUL.FTZ R71, R71, c[0x0][0x320] ;  /* 0x0000c80047477a20 */ /* 0x000fe40000410000 */
[----:B------:R-:W-:Y:S01]  /*f760*/  FMUL.FTZ R78, R78, c[0x0][0x320] ;  /* 0x0000c8004e4e7a20 */ /* 0x000fe20000410000 */
[----:B------:R-:W-:Y:S01]  /*f770*/  FMNMX.FTZ R5, R194, R116, !PT ;  /* 0x00000074c2057209 */ /* 0x000fe20007810000 */
[-C--:B------:R-:W-:Y:S01]  /*f780*/  HMMA.16816.F32.BF16 R92, R188, R6.reuse, R92 ;  /* 0x00000006bc5c723c */ /* 0x080fe2000004185c */
[----:B------:R-:W-:Y:S03]  /*f790*/  MUFU.TANH R238, R73 ;  /* 0x0000004900ee7308 */ /* 0x000fe60000002400 */
[----:B------:R-:W-:Y:S02]  /*f7a0*/  FMUL.FTZ R82, R82, c[0x0][0x320] ;  /* 0x0000c80052527a20 */ /* 0x000fe40000410000 */
[----:B------:R-:W-:Y:S02]  /*f7b0*/  FMUL.FTZ R76, R76, c[0x0][0x320] ;  /* 0x0000c8004c4c7a20 */ /* 0x000fe40000410000 */
[----:B------:R-:W-:Y:S01]  /*f7c0*/  FMUL.FTZ R87, R87, c[0x0][0x320] ;  /* 0x0000c80057577a20 */ /* 0x000fe20000410000 */
[C---:B------:R-:W-:Y:S02]  /*f7d0*/  HMMA.16816.F32.BF16 R96, R216.reuse, R6, R96 ;  /* 0x00000006d860723c */ /* 0x040fe40000041860 */
[----:B-1----:R-:W-:Y:S02]  /*f7e0*/  MUFU.TANH R0, R66 ;  /* 0x0000004200007308 */ /* 0x002fe40000002400 */
[----:B------:R-:W-:Y:S02]  /*f7f0*/  FMUL.FTZ R86, R86, c[0x0][0x320] ;  /* 0x0000c80056567a20 */ /* 0x000fe40000410000 */
[----:B------:R-:W-:Y:S02]  /*f800*/  FMUL.FTZ R84, R84, c[0x0][0x320] ;  /* 0x0000c80054547a20 */ /* 0x000fe40000410000 */
[-C--:B---3--:R-:W-:Y:S04]  /*f810*/  HMMA.16816.F32.BF16 R100, R216, R8.reuse, R100 ;  /* 0x00000008d864723c */ /* 0x088fe80000041864 */
[----:B------:R-:W1:Y:S01]  /*f820*/  MUFU.TANH R4, R87 ;  /* 0x0000005700047308 */ /* 0x000e620000002400 */
[----:B------:R-:W-:Y:S02]  /*f830*/  FMUL.FTZ R85, R85, c[0x0][0x320] ;  /* 0x0000c80055557a20 */ /* 0x000fe40000410000 */
[----:B------:R-:W-:Y:S01]  /*f840*/  FMUL.FTZ R95, R95, c[0x0][0x320] ;  /* 0x0000c8005f5f7a20 */ /* 0x000fe20000410000 */
[C---:B------:R-:W-:Y:S04]  /*f850*/  HMMA.16816.F32.BF16 R104, R188.reuse, R8, R104 ;  /* 0x00000008bc68723c */ /* 0x040fe80000041868 */
[----:B------:R-:W-:Y:S02]  /*f860*/  FMUL.FTZ R88, R88, c[0x0][0x320] ;  /* 0x0000c80058587a20 */ /* 0x000fe40000410000 */
[----:B------:R-:W-:Y:S01]  /*f870*/  MUFU.TANH R49, R49 ;  /* 0x0000003100317308 */ /* 0x000fe20000002400 */
[----:B------:R-:W-:Y:S01]  /*f880*/  FMUL.FTZ R79, R79, c[0x0][0x320] ;  /* 0x0000c8004f4f7a20 */ /* 0x000fe20000410000 */
[-C--:B------:R-:W-:Y:S04]  /*f890*/  HMMA.16816.F32.BF16 R108, R188, R10.reuse, R108 ;  /* 0x0000000abc6c723c */ /* 0x080fe8000004186c */
[----:B------:R-:W-:Y:S02]  /*f8a0*/  FMUL.FTZ R97, R97, c[0x0][0x320] ;  /* 0x0000c80061617a20 */ /* 0x000fe40000410000 */
[----:B------:R-:W-:Y:S02]  /*f8b0*/  FMUL.FTZ R99, R99, c[0x0][0x320] ;  /* 0x0000c80063637a20 */ /* 0x000fe40000410000 */
[----:B------:R2:W-:Y:S01]  /*f8c0*/  MUFU.TANH R52, R97 ;  /* 0x0000006100347308 */ /* 0x0005e20000002400 */
[----:B------:R-:W-:Y:S01]  /*f8d0*/  HMMA.16816.F32.BF16 R112, R216, R10, R112 ;  /* 0x0000000ad870723c */ /* 0x000fe20000041870 */
[----:B-1----:R1:W-:Y:S03]  /*f8e0*/  STL [R1+0x20], R4 ;  /* 0x0000200401007387 */ /* 0x0023e60000100800 */
        /* <DEDUP_REMOVED lines=10> */
[----:B------:R-:W-:Y:S01]  /*f990*/  FMUL.FTZ R92, R92, c[0x0][0x320] ;  /* 0x0000c8005c5c7a20 */ /* 0x000fe20000410000 */
[----:B--2---:R-:W-:Y:S01]  /*f9a0*/  MOV R97, R0 ;  /* 0x0000000000617202 */ /* 0x004fe20000000f00 */
[----:B------:R-:W-:Y:S01]  /*f9b0*/  FMUL.FTZ R115, R115, c[0x0][0x320] ;  /* 0x0000c80073737a20 */ /* 0x000fe20000410000 */
[----:B------:R-:W-:Y:S01]  /*f9c0*/  FMNMX.FTZ R0, R184, R2, !PT ;  /* 0x00000002b8007209 */ /* 0x000fe20007810000 */
[----:B------:R-:W-:Y:S02]  /*f9d0*/  FMUL.FTZ R113, R113, c[0x0][0x320] ;  /* 0x0000c80071717a20 */ /* 0x000fe40000410000 */
[----:B------:R-:W-:Y:S01]  /*f9e0*/  FMUL.FTZ R93, R93, c[0x0][0x320] ;  /* 0x0000c8005d5d7a20 */ /* 0x000fe20000410000 */
[----:B-1----:R-:W1:Y:S01]  /*f9f0*/  MUFU.TANH R4, R99 ;  /* 0x0000006300047308 */ /* 0x002e620000002400 */
[----:B------:R-:W-:Y:S01]  /*fa00*/  FMNMX.FTZ R73, R118, R0, !PT ;  /* 0x0000000076497209 */ /* 0x000fe20007810000 */
[----:B------:R-:W-:Y:S02]  /*fa10*/  FMUL.FTZ R109, R109, c[0x0][0x320] ;  /* 0x0000c8006d6d7a20 */ /* 0x000fe40000410000 */
[----:B------:R-:W-:Y:S01]  /*fa20*/  FMUL.FTZ R91, R91, c[0x0][0x320] ;  /* 0x0000c8005b5b7a20 */ /* 0x000fe20000410000 */
[----:B------:R-:W-:Y:S01]  /*fa30*/  FMNMX.FTZ R73, R16, R73, !PT ;  /* 0x0000004910497209 */ /* 0x000fe20007810000 */
[----:B------:R-:W-:Y:S02]  /*fa40*/  FMUL.FTZ R94, R94, c[0x0][0x320] ;  /* 0x0000c8005e5e7a20 */ /* 0x000fe40000410000 */
[----:B------:R-:W-:Y:S01]  /*fa50*/  FMUL.FTZ R68, R68, c[0x0][0x320] ;  /* 0x0000c80044447a20 */ /* 0x000fe20000410000 */
[----:B------:R-:W-:Y:S01]  /*fa60*/  FMNMX.FTZ R73, R17, R73, !PT ;  /* 0x0000004911497209 */ /* 0x000fe20007810000 */
[----:B------:R-:W2:Y:S01]  /*fa70*/  MUFU.TANH R235, R69 ;  /* 0x0000004500eb7308 */ /* 0x000ea20000002400 */
[----:B------:R-:W-:Y:S02]  /*fa80*/  FMUL.FTZ R51, R51, c[0x0][0x320] ;  /* 0x0000c80033337a20 */ /* 0x000fe40000410000 */
[----:B------:R-:W-:Y:S01]  /*fa90*/  FMNMX.FTZ R73, R20, R73, !PT ;  /* 0x0000004914497209 */ /* 0x000fe20007810000 */
[----:B------:R-:W-:Y:S02]  /*faa0*/  FMUL.FTZ R83, R83, c[0x0][0x320] ;  /* 0x0000c80053537a20 */ /* 0x000fe40000410000 */
[----:B------:R-:W-:Y:S01]  /*fab0*/  FMUL.FTZ R57, R57, c[0x0][0x320] ;  /* 0x0000c80039397a20 */ /* 0x000fe20000410000 */
[----:B------:R-:W-:Y:S01]  /*fac0*/  FMNMX.FTZ R73, R21, R73, !PT ;  /* 0x0000004915497209 */ /* 0x000fe20007810000 */
[----:B------:R-:W-:Y:S02]  /*fad0*/  FMUL.FTZ R112, R112, c[0x0][0x320] ;  /* 0x0000c80070707a20 */ /* 0x000fe40000410000 */
[----:B------:R-:W-:Y:S01]  /*fae0*/  MUFU.TANH R23, R23 ;  /* 0x0000001700177308 */ /* 0x000fe20000002400 */
[----:B------:R-:W-:Y:S01]  /*faf0*/  FMNMX.FTZ R73, R32, R73, !PT ;  /* 0x0000004920497209 */ /* 0x000fe20007810000 */
[----:B------:R-:W-:Y:S01]  /*fb00*/  FMUL.FTZ R103, R103, c[0x0][0x320] ;  /* 0x0000c80067677a20 */ /* 0x000fe20000410000 */
[----:B-1----:R1:W-:Y:S02]  /*fb10*/  STL [R1+0xc], R4 ;  /* 0x00000c0401007387 */ /* 0x0023e40000100800 */
[----:B------:R-:W-:Y:S01]  /*fb20*/  FMNMX.FTZ R73, R33, R73, !PT ;  /* 0x0000004921497209 */ /* 0x000fe20007810000 */
[----:B------:R-:W-:Y:S01]  /*fb30*/  FMUL.FTZ R114, R114, c[0x0][0x320] ;  /* 0x0000c80072727a20 */ /* 0x000fe20000410000 */
[----:B------:R-:W-:Y:S01]  /*fb40*/  STL [R1+0xa8], R210 ;  /* 0x0000a8d201007387 */ /* 0x000fe20000100800 */
[----:B------:R-:W-:Y:S02]  /*fb50*/  FMUL.FTZ R58, R58, c[0x0][0x320] ;  /* 0x0000c8003a3a7a20 */ /* 0x000fe40000410000 */
[----:B------:R-:W3:Y:S01]  /*fb60*/  MUFU.TANH R24, R24 ;  /* 0x0000001800187308 */ /* 0x000ee20000002400 */
[----:B------:R-:W-:Y:S01]  /*fb70*/  FMUL.FTZ R72, R72, c[0x0][0x320] ;  /* 0x0000c80048487a20 */ /* 0x000fe20000410000 */
[----:B------:R-:W-:Y:S01]  /*fb80*/  FMNMX.FTZ R73, R31, R73, !PT ;  /* 0x000000491f497209 */ /* 0x000fe20007810000 */
[----:B------:R-:W-:Y:S01]  /*fb90*/  FMUL.FTZ R61, R61, c[0x0][0x320] ;  /* 0x0000c8003d3d7a20 */ /* 0x000fe20000410000 */
[----:B--2---:R2:W-:Y:S01]  /*fba0*/  STL [R1+0xa0], R235 ;  /* 0x0000a0eb01007387 */ /* 0x0045e20000100800 */
[----:B------:R-:W-:Y:S01]  /*fbb0*/  FMUL.FTZ R74, R74, c[0x0][0x320] ;  /* 0x0000c8004a4a7a20 */ /* 0x000fe20000410000 */
[----:B------:R-:W-:Y:S01]  /*fbc0*/  FMNMX.FTZ R73, R199, R73, !PT ;  /* 0x00000049c7497209 */ /* 0x000fe20007810000 */
[----:B------:R-:W-:Y:S02]  /*fbd0*/  FMUL.FTZ R106, R106, c[0x0][0x320] ;  /* 0x0000c8006a6a7a20 */ /* 0x000fe40000410000 */
[----:B------:R-:W-:Y:S01]  /*fbe0*/  FMUL.FTZ R105, R105, c[0x0][0x320] ;  /* 0x0000c80069697a20 */ /* 0x000fe20000410000 */
[----:B------:R-:W4:Y:S01]  /*fbf0*/  MUFU.TANH R214, R53 ;  /* 0x0000003500d67308 */ /* 0x000f220000002400 */
[----:B------:R-:W-:Y:S01]  /*fc00*/  FMUL.FTZ R64, R64, c[0x0][0x320] ;  /* 0x0000c80040407a20 */ /* 0x000fe20000410000 */
[----:B------:R-:W-:Y:S01]  /*fc10*/  FMNMX.FTZ R73, R48, R73, !PT ;  /* 0x0000004930497209 */ /* 0x000fe20007810000 */
[----:B------:R-:W-:Y:S02]  /*fc20*/  FMUL.FTZ R108, R108, c[0x0][0x320] ;  /* 0x0000c8006c6c7a20 */ /* 0x000fe40000410000 */
[----:B------:R-:W-:Y:S01]  /*fc30*/  FMUL.FTZ R40, R40, c[0x0][0x320] ;  /* 0x0000c80028287a20 */ /* 0x000fe20000410000 */
[----:B------:R-:W-:Y:S01]  /*fc40*/  FMNMX.FTZ R73, R49, R73, !PT ;  /* 0x0000004931497209 */ /* 0x000fe20007810000 */
[----:B------:R-:W-:Y:S01]  /*fc50*/  FMUL.FTZ R41, R41, c[0x0][0x320] ;  /* 0x0000c80029297a20 */ /* 0x000fe20000410000 */
[----:B-1----:R-:W-:Y:S02]  /*fc60*/  FMNMX.FTZ R4, R187, R3, !PT ;  /* 0x00000003bb047209 */ /* 0x002fe40007810000 */
        /* <DEDUP_REMOVED lines=10> */
[----:B------:R-:W2:Y:S01]  /*fd10*/  MUFU.TANH R211, R64 ;  /* 0x0000004000d37308 */ /* 0x000ea20000002400 */
[----:B------:R-:W-:Y:S01]  /*fd20*/  FMNMX.FTZ R0, R19, R0, !PT ;  /* 0x0000000013007209 */ /* 0x000fe20007810000 */
[----:B------:R-:W-:Y:S01]  /*fd30*/  FMUL.FTZ R80, R80, c[0x0][0x320] ;  /* 0x0000c80050507a20 */ /* 0x000fe20000410000 */
[----:B------:R-:W-:Y:S01]  /*fd40*/  FMNMX.FTZ R4, R13, R4, !PT ;  /* 0x000000040d047209 */ /* 0x000fe20007810000 */
[----:B------:R-:W-:Y:S01]  /*fd50*/  FMUL.FTZ R47, R47, c[0x0][0x320] ;  /* 0x0000c8002f2f7a20 */ /* 0x000fe20000410000 */
[----:B------:R-:W-:Y:S01]  /*fd60*/  FMNMX.FTZ R5, R22, R0, !PT ;  /* 0x0000000016057209 */ /* 0x000fe20007810000 */
[----:B------:R-:W-:Y:S01]  /*fd70*/  FMUL.FTZ R81, R81, c[0x0][0x320] ;  /* 0x0000c80051517a20 */ /* 0x000fe20000410000 */
[----:B---3--:R-:W-:Y:S01]  /*fd80*/  FMNMX.FTZ R0, R24, R4, !PT ;  /* 0x0000000418007209 */ /* 0x008fe20007810000 */
[----:B------:R-:W-:Y:S01]  /*fd90*/  FMUL.FTZ R26, R26, c[0x0][0x320] ;  /* 0x0000c8001a1a7a20 */ /* 0x000fe20000410000 */
[----:B------:R-:W-:Y:S01]  /*fda0*/  FMNMX.FTZ R5, R23, R5, !PT ;  /* 0x0000000517057209 */ /* 0x000fe20007810000 */
[----:B------:R-:W3:Y:S01]  /*fdb0*/  MUFU.TANH R28, R28 ;  /* 0x0000001c001c7308 */ /* 0x000ee20000002400 */
[----:B----4-:R-:W-:Y:S01]  /*fdc0*/  FMNMX.FTZ R73, R214, R73, !PT ;  /* 0x00000049d6497209 */ /* 0x010fe20007810000 */
[----:B------:R-:W-:Y:S01]  /*fdd0*/  FMUL.FTZ R27, R27, c[0x0][0x320] ;  /* 0x0000c8001b1b7a20 */ /* 0x000fe20000410000 */
[----:B------:R-:W-:Y:S01]  /*fde0*/  FMNMX.FTZ R5, R34, R5, !PT ;  /* 0x0000000522057209 */ /* 0x000fe20007810000 */
[----:B------:R-:W-:Y:S01]  /*fdf0*/  FMUL.FTZ R42, R42, c[0x0][0x320] ;  /* 0x0000c8002a2a7a20 */ /* 0x000fe20000410000 */
[----:B-1----:R-:W-:Y:S01]  /*fe00*/  FMNMX.FTZ R0, R25, R0, !PT ;  /* 0x0000000019007209 */ /* 0x002fe20007810000 */
[----:B------:R-:W-:Y:S02]  /*fe10*/  FMUL.FTZ R46, R46, c[0x0][0x320] ;  /* 0x0000c8002e2e7a20 */ /* 0x000fe40000410000 */
[----:B------:R-:W-:Y:S02]  /*fe20*/  FMUL.FTZ R60, R60, c[0x0][0x320] ;  /* 0x0000c8003c3c7a20 */ /* 0x000fe40000410000 */
[----:B------:R-:W1:Y:S01]  /*fe30*/  MUFU.TANH R35, R35 ;  /* 0x0000002300237308 */ /* 0x000e620000002400 */
[----:B------:R-:W-:Y:S02]  /*fe40*/  FMUL.FTZ R75, R75, c[0x0][0x320] ;  /* 0x0000c8004b4b7a20 */ /* 0x000fe40000410000 */
[----:B------:R-:W-:Y:S01]  /*fe50*/  FMUL.FTZ R107, R107, c[0x0][0x320] ;  /* 0x0000c8006b6b7a20 */ /* 0x000fe20000410000 */
[----:B--2---:R-:W-:Y:S01]  /*fe60*/  FMNMX.FTZ R73, R211, R73, !PT ;  /* 0x00000049d3497209 */ /* 0x004fe20007810000 */
[----:B------:R-:W-:Y:S02]  /*fe70*/  FMUL.FTZ R101, R101, c[0x0][0x320] ;  /* 0x0000c80065657a20 */ /* 0x000fe40000410000 */
[----:B------:R-:W-:Y:S01]  /*fe80*/  FMUL.FTZ R30, R30, c[0x0][0x320] ;  /* 0x0000c8001e1e7a20 */ /* 0x000fe20000410000 */
[----:B------:R-:W-:Y:S02]  /*fe90*/  FMNMX.FTZ R73, R210, R73, !PT ;  /* 0x00000049d2497209 */ /* 0x000fe40007810000 */
[----:B------:R-:W-:Y:S01]  /*fea0*/  MUFU.TANH R190, R101 ;  /* 0x0000006500be7308 */ /* 0x000fe20000002400 */
[----:B---3--:R-:W-:Y:S09]  /*feb0*/  FMNMX.FTZ R0, R28, R0, !PT ;  /* 0x000000001c007209 */ /* 0x008ff20007810000 */
[----:B------:R-:W2:Y:S01]  /*fec0*/  MUFU.TANH R29, R29 ;  /* 0x0000001d001d7308 */ /* 0x000ea20000002400 */
[----:B-1----:R-:W-:Y:S09]  /*fed0*/  FMNMX.FTZ R5, R35, R5, !PT ;  /* 0x0000000523057209 */ /* 0x002ff20007810000 */
[----:B------:R-:W1:Y:S10]  /*fee0*/  MUFU.TANH R205, R38 ;  /* 0x0000002600cd7308 */ /* 0x000e740000002400 */
[----:B------:R-:W3:Y:S01]  /*fef0*/  MUFU.TANH R220, R68 ;  /* 0x0000004400dc7308 */ /* 0x000ee20000002400 */
[----:B--2---:R-:W-:Y:S09]  /*ff00*/  FMNMX.FTZ R0, R29, R0, !PT ;  /* 0x000000001d007209 */ /* 0x004ff20007810000 */
[----:B------:R-:W-:Y:S01]  /*ff10*/  MUFU.TANH R206, R39 ;  /* 0x0000002700ce7308 */ /* 0x000fe20000002400 */
[----:B-1----:R-:W-:Y:S09]  /*ff20*/  FMNMX.FTZ R5, R205, R5, !PT ;  /* 0x00000005cd057209 */ /* 0x002ff20007810000 */
[----:B------:R-:W1:Y:S01]  /*ff30*/  MUFU.TANH R207, R40 ;  /* 0x0000002800cf7308 */ /* 0x000e620000002400 */
[----:B---3--:R-:W-:Y:S04]  /*ff40*/  FMNMX.FTZ R73, R220, R73, !PT ;  /* 0x00000049dc497209 */ /* 0x008fe80007810000 */
[----:B------:R-:W-:Y:S05]  /*ff50*/  FMNMX.FTZ R73, R235, R73, !PT ;  /* 0x00000049eb497209 */ /* 0x000fea0007810000 */
[----:B------:R-:W2:Y:S01]  /*ff60*/  MUFU.TANH R202, R50 ;  /* 0x0000003200ca7308 */ /* 0x000ea20000002400 */
[----:B------:R-:W4:Y:S09]  /*ff70*/  LDL.LU R235, [R1+0x20] ;  /* 0x0000200001eb7983 */ /* 0x000f320000300800 */
[----:B------:R-:W4:Y:S01]  /*ff80*/  MUFU.TANH R203, R51 ;  /* 0x0000003300cb7308 */ /* 0x000f220000002400 */
[----:B-1----:R-:W-:Y:S02]  /*ff90*/  FMNMX.FTZ R4, R207, R0, !PT ;  /* 0x00000000cf047209 */ /* 0x002fe40007810000 */
[----:B------:R-:W-:Y:S02]  /*ffa0*/  FMNMX.FTZ R0, R206, R5, !PT ;  /* 0x00000005ce007209 */ /* 0x000fe40007810000 */
[----:B------:R-:W-:Y:S05]  /*ffb0*/  FMNMX.FTZ R5, R193, R117, !PT ;  /* 0x00000075c1057209 */ /* 0x000fea0007810000 */
[----:B------:R-:W1:Y:S01]  /*ffc0*/  MUFU.TANH R249, R54 ;  /* 0x0000003600f97308 */ /* 0x000e620000002400 */
[----:B------:R-:W-:Y:S02]  /*ffd0*/  FMNMX.FTZ R5, R192, R5, !PT ;  /* 0x00000005c0057209 */ /* 0x000fe40007810000 */
[----:B--2---:R-:W-:Y:S07]  /*ffe0*/  FMNMX.FTZ R0, R202, R0, !PT ;  /* 0x00000000ca007209 */ /* 0x004fee0007810000 */
[----:B------:R1:W-:Y:S01]  /*fff0*/  MUFU.TANH R229, R63 ;  /* 0x0000003f00e57308 */ /* 0x0003e20000002400 */
[----:B----4-:R-:W-:Y:S09]  /*10000*/  FMNMX.FTZ R0, R203, R0, !PT ;  /* 0x00000000cb007209 */ /* 0x010ff20007810000 */
[----:B------:R-:W2:Y:S10]  /*10010*/  MUFU.TANH R237, R71 ;  /* 0x0000004700ed7308 */ /* 0x000eb40000002400 */
[----:B------:R-:W-:Y:S01]  /*10020*/  MUFU.TANH R212, R45 ;  /* 0x0000002d00d47308 */ /* 0x000fe20000002400 */
[----:B-1----:R-:W-:Y:S04]  /*10030*/  MOV R63, R249 ;  /* 0x000000f9003f7202 */ /* 0x002fe80000000f00 */
[----:B------:R-:W-:Y:S05]  /*10040*/  FMNMX.FTZ R0, R63, R0, !PT ;  /* 0x000000003f007209 */ /* 0x000fea0007810000 */
[----:B------:R-:W1:Y:S01]  /*10050*/  MUFU.TANH R230, R55 ;  /* 0x0000003700e67308 */ /* 0x000e620000002400 */
[----:B--2---:R2:W-:Y:S09]  /*10060*/  STL [R1+0xa4], R237 ;  /* 0x0000a4ed01007387 */ /* 0x0045f20000100800 */
[----:B------:R1:W-:Y:S10]  /*10070*/  MUFU.TANH R45, R86 ;  /* 0x00000056002d7308 */ /* 0x0003f40000002400 */
[----:B------:R-:W4:Y:S10]  /*10080*/  MUFU.TANH R209, R41 ;  /* 0x0000002900d17308 */ /* 0x000f340000002400 */
[----:B------:R-:W2:Y:S01]  /*10090*/  MUFU.TANH R41, R67 ;  /* 0x0000004300297308 */ /* 0x000ea20000002400 */
[----:B-1----:R-:W-:Y:S04]  /*100a0*/  MOV R86, R230 ;  /* 0x000000e600567202 */ /* 0x002fe80000000f00 */
[----:B------:R-:W-:Y:S05]  /*100b0*/  FMNMX.FTZ R0, R86, R0, !PT ;  /* 0x0000000056007209 */ /* 0x000fea0007810000 */
[----:B------:R-:W-:Y:S01]  /*100c0*/  MUFU.TANH R247, R56 ;  /* 0x0000003800f77308 */ /* 0x000fe20000002400 */
[----:B------:R-:W-:Y:S02]  /*100d0*/  FMNMX.FTZ R0, R97, R0, !PT ;  /* 0x0000000061007209 */ /* 0x000fe40007810000 */
[----:B----4-:R-:W-:Y:S07]  /*100e0*/  FMNMX.FTZ R4, R209, R4, !PT ;  /* 0x00000004d1047209 */ /* 0x010fee0007810000 */
[----:B------:R-:W1:Y:S01]  /*100f0*/  MUFU.TANH R56, R70 ;  /* 0x0000004600387308 */ /* 0x000e620000002400 */
[----:B--2---:R-:W-:Y:S09]  /*10100*/  FMNMX.FTZ R0, R41, R0, !PT ;  /* 0x0000000029007209 */ /* 0x004ff20007810000 */
[----:B------:R-:W2:Y:S10]  /*10110*/  MUFU.TANH R39, R82 ;  /* 0x0000005200277308 */ /* 0x000eb40000002400 */
[----:B------:R-:W4:Y:S01]  /*10120*/  MUFU.TANH R51, R83 ;  /* 0x0000005300337308 */ /* 0x000f220000002400 */
[----:B-1----:R-:W-:Y:S04]  /*10130*/  FMNMX.FTZ R0, R56, R0, !PT ;  /* 0x0000000038007209 */ /* 0x002fe80007810000 */
[----:B------:R-:W-:Y:S05]  /*10140*/  FMNMX.FTZ R0, R237, R0, !PT ;  /* 0x00000000ed007209 */ /* 0x000fea0007810000 */
[----:B------:R4:W-:Y:S01]  /*10150*/  MUFU.TANH R87, R96 ;  /* 0x0000006000577308 */ /* 0x0009e20000002400 */
[----:B------:R-:W3:Y:S01]  /*10160*/  LDL.LU R237, [R1+0xc] ;  /* 0x00000c0001ed7983 */ /* 0x000ee20000300800 */
[----:B--2---:R-:W-:Y:S03]  /*10170*/  MOV R99, R39 ;  /* 0x0000002700637202 */ /* 0x004fe60000000f00 */
[----:B------:R-:W2:Y:S01]  /*10180*/  LDL.LU R228, [R1+0x8] ;  /* 0x0000080001e47983 */ /* 0x000ea20000300800 */
[----:B------:R-:W-:Y:S03]  /*10190*/  FMNMX.FTZ R0, R99, R0, !PT ;  /* 0x0000000063007209 */ /* 0x000fe60007810000 */
[----:B------:R-:W2:Y:S01]  /*101a0*/  LDL.64 R54, [R1+0x58] ;  /* 0x0000580001367983 */ /* 0x000ea20000100a00 */
[----:B------:R-:W1:Y:S10]  /*101b0*/  MUFU.TANH R14, R14 ;  /* 0x0000000e000e7308 */ /* 0x000e740000002400 */
[----:B------:R-:W4:Y:S02]  /*101c0*/  MUFU.TANH R208, R44 ;  /* 0x0000002c00d07308 */ /* 0x000f240000002400 */
[----:B----4-:R-:W-:Y:S04]  /*101d0*/  MOV R96, R51 ;  /* 0x0000003300607202 */ /* 0x010fe80000000f00 */
[----:B------:R-:W-:Y:S04]  /*101e0*/  FMNMX.FTZ R0, R96, R0, !PT ;  /* 0x0000000060007209 */ /* 0x000fe80007810000 */
[----:B------:R-:W4:Y:S01]  /*101f0*/  MUFU.TANH R44, R80 ;  /* 0x00000050002c7308 */ /* 0x000f220000002400 */
[----:B------:R-:W-:Y:S02]  /*10200*/  FMNMX.FTZ R0, R45, R0, !PT ;  /* 0x000000002d007209 */ /* 0x000fe40007810000 */
[----:B-1----:R-:W-:Y:S07]  /*10210*/  FMNMX.FTZ R5, R14, R5, !PT ;  /* 0x000000050e057209 */ /* 0x002fee0007810000 */
[----:B------:R-:W1:Y:S01]  /*10220*/  MUFU.TANH R15, R15 ;  /* 0x0000000f000f7308 */ /* 0x000e620000002400 */
[----:B------:R-:W-:Y:S04]  /*10230*/  FMNMX.FTZ R4, R208, R4, !PT ;  /* 0x00000004d0047209 */ /* 0x000fe80007810000 */
[----:B------:R-:W-:Y:S05]  /*10240*/  FMNMX.FTZ R4, R212, R4, !PT ;  /* 0x00000004d4047209 */ /* 0x000fea0007810000 */
[----:B------:R-:W-:Y:S01]  /*10250*/  MUFU.TANH R221, R47 ;  /* 0x0000002f00dd7308 */ /* 0x000fe20000002400 */
[----:B------:R-:W-:Y:S02]  /*10260*/  FMNMX.FTZ R4, R247, R4, !PT ;  /* 0x00000004f7047209 */ /* 0x000fe40007810000 */
[----:B----4-:R-:W-:Y:S07]  /*10270*/  FMNMX.FTZ R73, R44, R73, !PT ;  /* 0x000000492c497209 */ /* 0x010fee0007810000 */
[----:B------:R-:W4:Y:S01]  /*10280*/  MUFU.TANH R47, R81 ;  /* 0x00000051002f7308 */ /* 0x000f220000002400 */
[----:B-1----:R-:W-:Y:S09]  /*10290*/  FMNMX.FTZ R5, R15, R5, !PT ;  /* 0x000000050f057209 */ /* 0x002ff20007810000 */
[----:B------:R-:W1:Y:S10]  /*102a0*/  MUFU.TANH R26, R26 ;  /* 0x0000001a001a7308 */ /* 0x000e740000002400 */
[----:B------:R-:W4:Y:S02]  /*102b0*/  MUFU.TANH R234, R84 ;  /* 0x0000005400ea7308 */ /* 0x000f240000002400 */
[----:B----4-:R-:W-:Y:S08]  /*102c0*/  FMNMX.FTZ R73, R47, R73, !PT ;  /* 0x000000492f497209 */ /* 0x010ff00007810000 */
[----:B------:R-:W4:Y:S01]  /*102d0*/  MUFU.TANH R27, R27 ;  /* 0x0000001b001b7308 */ /* 0x000f220000002400 */
[----:B-1----:R-:W-:Y:S09]  /*102e0*/  FMNMX.FTZ R5, R26, R5, !PT ;  /* 0x000000051a057209 */ /* 0x002ff20007810000 */
[----:B------:R-:W1:Y:S01]  /*102f0*/  MUFU.TANH R84, R85 ;  /* 0x0000005500547308 */ /* 0x000e620000002400 */
[----:B------:R-:W-:Y:S09]  /*10300*/  FMNMX.FTZ R73, R234, R73, !PT ;  /* 0x00000049ea497209 */ /* 0x000ff20007810000 */
[----:B------:R-:W-:Y:S01]  /*10310*/  MUFU.TANH R250, R57 ;  /* 0x0000003900fa7308 */ /* 0x000fe20000002400 */
[----:B----4-:R-:W-:Y:S09]  /*10320*/  FMNMX.FTZ R5, R27, R5, !PT ;  /* 0x000000051b057209 */ /* 0x010ff20007810000 */
[----:B------:R-:W-:Y:S01]  /*10330*/  MUFU.TANH R57, R98 ;  /* 0x0000006200397308 */ /* 0x000fe20000002400 */
[----:B-1----:R-:W-:Y:S04]  /*10340*/  FMNMX.FTZ R73, R84, R73, !PT ;  /* 0x0000004954497209 */ /* 0x002fe80007810000 */
[----:B------:R-:W-:Y:S05]  /*10350*/  FMNMX.FTZ R73, R87, R73, !PT ;  /* 0x0000004957497209 */ /* 0x000fea0007810000 */
[----:B------:R-:W1:Y:S10]  /*10360*/  MUFU.TANH R30, R30 ;  /* 0x0000001e001e7308 */ /* 0x000e740000002400 */
[----:B------:R4:W-:Y:S10]  /*10370*/  MUFU.TANH R188, R112 ;  /* 0x0000007000bc7308 */ /* 0x0009f40000002400 */
[----:B------:R-:W4:Y:S01]  /*10380*/  MUFU.TANH R6, R102 ;  /* 0x0000006600067308 */ /* 0x000f220000002400 */
[----:B-1----:R-:W-:Y:S04]  /*10390*/  FMNMX.FTZ R5, R30, R5, !PT ;  /* 0x000000051e057209 */ /* 0x002fe80007810000 */
[----:B------:R-:W-:Y:S05]  /*103a0*/  FMNMX.FTZ R5, R195, R5, !PT ;  /* 0x00000005c3057209 */ /* 0x000fea0007810000 */
[----:B------:R-:W-:Y:S01]  /*103b0*/  MUFU.TANH R230, R104 ;  /* 0x0000006800e67308 */ /* 0x000fe20000002400 */
[----:B------:R-:W-:Y:S02]  /*103c0*/  FMNMX.FTZ R0, R235, R0, !PT ;  /* 0x00000000eb007209 */ /* 0x000fe40007810000 */
[----:B----4-:R-:W-:Y:S02]  /*103d0*/  MOV R112, R52 ;  /* 0x0000003400707202 */ /* 0x010fe40000000f00 */
[----:B------:R-:W-:Y:S02]  /*103e0*/  FMNMX.FTZ R0, R57, R0, !PT ;  /* 0x0000000039007209 */ /* 0x000fe40007810000 */
[----:B------:R-:W-:Y:S03]  /*103f0*/  FMNMX.FTZ R73, R112, R73, !PT ;  /* 0x0000004970497209 */ /* 0x000fe60007810000 */
[----:B------:R1:W-:Y:S10]  /*10400*/  MUFU.TANH R104, R108 ;  /* 0x0000006c00687308 */ /* 0x0003f40000002400 */
[----:B------:R-:W4:Y:S10]  /*10410*/  MUFU.TANH R215, R42 ;  /* 0x0000002a00d77308 */ /* 0x000f340000002400 */
[----:B------:R-:W4:Y:S01]  /*10420*/  MUFU.TANH R231, R100 ;  /* 0x0000006400e77308 */ /* 0x000f220000002400 */
[----:B-1----:R-:W-:Y:S09]  /*10430*/  MOV R108, R6 ;  /* 0x00000006006c7202 */ /* 0x002ff20000000f00 */
[----:B------:R-:W-:Y:S01]  /*10440*/  MUFU.TANH R40, R103 ;  /* 0x0000006700287308 */ /* 0x000fe20000002400 */
[----:B----4-:R-:W-:Y:S09]  /*10450*/  FMNMX.FTZ R5, R215, R5, !PT ;  /* 0x00000005d7057209 */ /* 0x010ff20007810000 */
[----:B------:R-:W1:Y:S01]  /*10460*/  MUFU.TANH R245, R43 ;  /* 0x0000002b00f57308 */ /* 0x000e620000002400 */
[----:B------:R-:W-:Y:S04]  /*10470*/  FMNMX.FTZ R73, R231, R73, !PT ;  /* 0x00000049e7497209 */ /* 0x000fe80007810000 */
[----:B------:R-:W-:Y:S05]  /*10480*/  FMNMX.FTZ R73, R190, R73, !PT ;  /* 0x00000049be497209 */ /* 0x000fea0007810000 */
[----:B------:R-:W-:Y:S01]  /*10490*/  MUFU.TANH R51, R114 ;  /* 0x0000007200337308 */ /* 0x000fe20000002400 */
[----:B------:R-:W-:Y:S09]  /*104a0*/  FMNMX.FTZ R73, R188, R73, !PT ;  /* 0x00000049bc497209 */ /* 0x000ff20007810000 */
[----:B------:R-:W4:Y:S01]  /*104b0*/  MUFU.TANH R246, R46 ;  /* 0x0000002e00f67308 */ /* 0x000f220000002400 */
[----:B-1----:R-:W-:Y:S09]  /*104c0*/  FMNMX.FTZ R5, R245, R5, !PT ;  /* 0x00000005f5057209 */ /* 0x002ff20007810000 */
[----:B------:R-:W-:Y:S10]  /*104d0*/  MUFU.TANH R38, R88 ;  /* 0x0000005800267308 */ /* 0x000ff40000002400 */
[----:B------:R-:W-:Y:S01]  /*104e0*/  MUFU.TANH R88, R115 ;  /* 0x0000007300587308 */ /* 0x000fe20000002400 */
[----:B----4-:R-:W-:Y:S04]  /*104f0*/  FMNMX.FTZ R5, R246, R5, !PT ;  /* 0x00000005f6057209 */ /* 0x010fe80007810000 */
[----:B------:R-:W-:Y:S05]  /*10500*/  FMNMX.FTZ R5, R221, R5, !PT ;  /* 0x00000005dd057209 */ /* 0x000fea0007810000 */
[----:B------:R-:W1:Y:S10]  /*10510*/  MUFU.TANH R248, R58 ;  /* 0x0000003a00f87308 */ /* 0x000e740000002400 */
[----:B------:R4:W4:Y:S10]  /*10520*/  MUFU.TANH R103, R113 ;  /* 0x0000007100677308 */ /* 0x0009340000002400 */
[----:B------:R-:W-:Y:S01]  /*10530*/  MUFU.TANH R42, R72 ;  /* 0x00000048002a7308 */ /* 0x000fe20000002400 */
[----:B-1----:R-:W-:Y:S04]  /*10540*/  MOV R98, R248 ;  /* 0x000000f800627202 */ /* 0x002fe80000000f00 */
[----:B------:R-:W-:Y:S05]  /*10550*/  FMNMX.FTZ R5, R98, R5, !PT ;  /* 0x0000000562057209 */ /* 0x000fea0007810000 */
[----:B------:R-:W1:Y:S01]  /*10560*/  MUFU.TANH R50, R61 ;  /* 0x0000003d00327308 */ /* 0x000e620000002400 */
[----:B----4-:R-:W-:Y:S02]  /*10570*/  MOV R113, R38 ;  /* 0x0000002600717202 */ /* 0x010fe40000000f00 */
[----:B------:R-:W4:Y:S01]  /*10580*/  LDL.64 R38, [R1+0x60] ;  /* 0x0000600001267983 */ /* 0x000f220000100a00 */
[----:B------:R-:W-:Y:S06]  /*10590*/  FMNMX.FTZ R73, R103, R73, !PT ;  /* 0x0000004967497209 */ /* 0x000fec0007810000 */
[----:B------:R-:W1:Y:S01]  /*105a0*/  MUFU.TANH R232, R62 ;  /* 0x0000003e00e87308 */ /* 0x000e620000002400 */
[----:B---3--:R-:W-:Y:S01]  /*105b0*/  FMNMX.FTZ R0, R237, R0, !PT ;  /* 0x00000000ed007209 */ /* 0x008fe20007810000 */
[----:B------:R-:W3:Y:S03]  /*105c0*/  SHFL.BFLY PT, R6, R73, 0x2, 0x1f ;  /* 0x0c401f0049067f89 */ /* 0x000ee600000e0000 */
[----:B------:R-:W-:Y:S02]  /*105d0*/  FMNMX.FTZ R0, R108, R0, !PT ;  /* 0x000000006c007209 */ /* 0x000fe40007810000 */
[----:B--2---:R-:W-:Y:S02]  /*105e0*/  FMNMX.FTZ R5, R228, R5, !PT ;  /* 0x00000005e4057209 */ /* 0x004fe40007810000 */
[----:B------:R-:W-:Y:S01]  /*105f0*/  FMNMX.FTZ R0, R40, R0, !PT ;  /* 0x0000000028007209 */ /* 0x000fe20007810000 */
[----:B------:R-:W2:Y:S03]  /*10600*/  MUFU.TANH R58, R60 ;  /* 0x0000003c003a7308 */ /* 0x000ea60000002400 */
[----:B------:R-:W-:Y:S01]  /*10610*/  FMNMX.FTZ R0, R51, R0, !PT ;  /* 0x0000000033007209 */ /* 0x000fe20007810000 */
[----:B-1----:R-:W-:Y:S01]  /*10620*/  IMAD.MOV.U32 R85, RZ, RZ, R50 ;  /* 0x000000ffff557224 */ /* 0x002fe200078e0032 */
[----:B------:R-:W-:Y:S02]  /*10630*/  MOV R61, R250 ;  /* 0x000000fa003d7202 */ /* 0x000fe40000000f00 */
[----:B------:R-:W-:Y:S02]  /*10640*/  FMNMX.FTZ R0, R88, R0, !PT ;  /* 0x0000000058007209 */ /* 0x000fe40007810000 */
[----:B------:R-:W-:Y:S01]  /*10650*/  FMNMX.FTZ R4, R61, R4, !PT ;  /* 0x000000043d047209 */ /* 0x000fe20007810000 */
[----:B------:R-:W1:Y:S02]  /*10660*/  MUFU.TANH R60, R74 ;  /* 0x0000004a003c7308 */ /* 0x000e640000002400 */
[----:B------:R-:W1:Y:S01]  /*10670*/  SHFL.BFLY PT, R72, R0, 0x2, 0x1f ;  /* 0x0c401f0000487f89 */ /* 0x000e6200000e0000 */
[----:B------:R-:W-:Y:S02]  /*10680*/  FMNMX.FTZ R5, R232, R5, !PT ;  /* 0x00000005e8057209 */ /* 0x000fe40007810000 */
[----:B---3--:R-:W-:Y:S02]  /*10690*/  FMNMX.FTZ R73, R73, R6, !PT ;  /* 0x0000000649497209 */ /* 0x008fe40007810000 */
[----:B------:R-:W-:Y:S03]  /*106a0*/  FMNMX.FTZ R5, R229, R5, !PT ;  /* 0x00000005e5057209 */ /* 0x000fe60007810000 */
[----:B------:R-:W3:Y:S01]  /*106b0*/  MUFU.TANH R46, R75 ;  /* 0x0000004b002e7308 */ /* 0x000ee20000002400 */
[----:B------:R-:W3:Y:S01]  /*106c0*/  SHFL.BFLY PT, R8, R73, 0x1, 0x1f ;  /* 0x0c201f0049087f89 */ /* 0x000ee200000e0000 */
[----:B--2---:R-:W-:Y:S04]  /*106d0*/  FMNMX.FTZ R4, R58, R4, !PT ;  /* 0x000000043a047209 */ /* 0x004fe80007810000 */
[----:B------:R-:W-:Y:S04]  /*106e0*/  FMNMX.FTZ R4, R85, R4, !PT ;  /* 0x0000000455047209 */ /* 0x000fe80007810000 */
[----:B------:R-:W2:Y:S01]  /*106f0*/  MUFU.TANH R119, R78 ;  /* 0x0000004e00777308 */ /* 0x000ea20000002400 */
[----:B------:R-:W-:Y:S02]  /*10700*/  FMNMX.FTZ R4, R42, R4, !PT ;  /* 0x000000042a047209 */ /* 0x000fe40007810000 */
[----:B-1----:R-:W-:Y:S02]  /*10710*/  FMNMX.FTZ R5, R60, R5, !PT ;  /* 0x000000053c057209 */ /* 0x002fe40007810000 */
[----:B------:R-:W-:Y:S02]  /*10720*/  FMNMX.FTZ R4, R238, R4, !PT ;  /* 0x00000004ee047209 */ /* 0x000fe40007810000 */
[----:B------:R-:W-:Y:S03]  /*10730*/  FMNMX.FTZ R72, R0, R72, !PT ;  /* 0x0000004800487209 */ /* 0x000fe60007810000 */
[----:B------:R-:W1:Y:S02]  /*10740*/  MUFU.TANH R239, R76 ;  /* 0x0000004c00ef7308 */ /* 0x000e640000002400 */
[----:B------:R-:W1:Y:S01]  /*10750*/  SHFL.BFLY PT, R6, R72, 0x1, 0x1f ;  /* 0x0c201f0048067f89 */ /* 0x000e6200000e0000 */
[----:B---3--:R-:W-:Y:S02]  /*10760*/  FMNMX.FTZ R5, R46, R5, !PT ;  /* 0x000000052e057209 */ /* 0x008fe40007810000 */
[----:B------:R-:W-:Y:S05]  /*10770*/  FMNMX.FTZ R73, R73, R8, !PT ;  /* 0x0000000849497209 */ /* 0x000fea0007810000 */
[----:B------:R-:W3:Y:S01]  /*10780*/  MUFU.TANH R240, R79 ;  /* 0x0000004f00f07308 */ /* 0x000ee20000002400 */
[----:B--2---:R-:W-:Y:S09]  /*10790*/  FMNMX.FTZ R0, R119, R5, !PT ;  /* 0x0000000577007209 */ /* 0x004ff20007810000 */
[----:B------:R-:W2:Y:S01]  /*107a0*/  MUFU.TANH R36, R90 ;  /* 0x0000005a00247308 */ /* 0x000ea20000002400 */
[----:B-1----:R-:W-:Y:S01]  /*107b0*/  FMNMX.FTZ R4, R239, R4, !PT ;  /* 0x00000004ef047209 */ /* 0x002fe20007810000 */
[----:B------:R-:W-:Y:S01]  /*107c0*/  FMUL.FTZ R76, R110, c[0x0][0x320] ;  /* 0x0000c8006e4c7a20 */ /* 0x000fe20000410000 */
[----:B------:R-:W-:Y:S02]  /*107d0*/  MOV R110, R45 ;  /* 0x0000002d006e7202 */ /* 0x000fe40000000f00 */
[----:B------:R-:W-:Y:S05]  /*107e0*/  FMNMX.FTZ R72, R72, R6, !PT ;  /* 0x0000000648487209 */ /* 0x000fea0007810000 */
[----:B------:R2:W-:Y:S01]  /*107f0*/  MUFU.TANH R189, R106 ;  /* 0x0000006a00bd7308 */ /* 0x0005e20000002400 */
[----:B------:R-:W-:Y:S01]  /*10800*/  FMUL.FTZ R78, R72, c[0x0][0x2d0] ;  /* 0x0000b400484e7a20 */ /* 0x000fe20000410000 */
[----:B---3--:R-:W-:Y:S01]  /*10810*/  FMNMX.FTZ R0, R240, R0, !PT ;  /* 0x00000000f0007209 */ /* 0x008fe20007810000 */
[----:B------:R-:W-:Y:S07]  /*10820*/  FMUL.FTZ R79, R73, c[0x0][0x2d0] ;  /* 0x0000b400494f7a20 */ /* 0x000fee0000410000 */
[----:B------:R-:W1:Y:S10]  /*10830*/  MUFU.TANH R233, R77 ;  /* 0x0000004d00e97308 */ /* 0x000e740000002400 */
[----:B------:R-:W3:Y:S01]  /*10840*/  MUFU.TANH R236, R89 ;  /* 0x0000005900ec7308 */ /* 0x000ee20000002400 */
[----:B--2---:R-:W-:Y:S04]  /*10850*/  MOV R106, R36 ;  /* 0x00000024006a7202 */ /* 0x004fe80000000f00 */
[----:B------:R-:W-:Y:S01]  /*10860*/  FMNMX.FTZ R5, R106, R0, !PT ;  /* 0x000000006a057209 */ /* 0x000fe20007810000 */
[----:B------:R-:W-:Y:S04]  /*10870*/  FMUL.FTZ R0, R111, c[0x0][0x320] ;  /* 0x0000c8006f007a20 */ /* 0x000fe80000410000 */
[----:B------:R-:W2:Y:S01]  /*10880*/  MUFU.TANH R43, R92 ;  /* 0x0000005c002b7308 */ /* 0x000ea20000002400 */
[----:B------:R-:W-:Y:S02]  /*10890*/  MOV R111, R51 ;  /* 0x00000033006f7202 */ /* 0x000fe40000000f00 */
[----:B-1----:R-:W-:Y:S04]  /*108a0*/  FMNMX.FTZ R4, R233, R4, !PT ;  /* 0x00000004e9047209 */ /* 0x002fe80007810000 */
[----:B------:R-:W-:Y:S03]  /*108b0*/  FMNMX.FTZ R4, R113, R4, !PT ;  /* 0x0000000471047209 */ /* 0x000fe60007810000 */
[----:B------:R-:W1:Y:S01]  /*108c0*/  MUFU.TANH R59, R93 ;  /* 0x0000005d003b7308 */ /* 0x000e620000002400 */
[----:B---3--:R-:W-:Y:S09]  /*108d0*/  FMNMX.FTZ R4, R236, R4, !PT ;  /* 0x00000004ec047209 */ /* 0x008ff20007810000 */
[----:B------:R-:W3:Y:S01]  /*108e0*/  MUFU.TANH R7, R105 ;  /* 0x0000006900077308 */ /* 0x000ee20000002400 */
[----:B--2---:R-:W-:Y:S09]  /*108f0*/  FMNMX.FTZ R4, R43, R4, !PT ;  /* 0x000000042b047209 */ /* 0x004ff20007810000 */
[----:B------:R2:W-:Y:S01]  /*10900*/  MUFU.TANH R75, R0 ;  /* 0x00000000004b7308 */ /* 0x0005e20000002400 */
[----:B-1----:R-:W-:Y:S04]  /*10910*/  FMNMX.FTZ R4, R59, R4, !PT ;  /* 0x000000043b047209 */ /* 0x002fe80007810000 */
[----:B------:R-:W-:Y:S05]  /*10920*/  FMNMX.FTZ R4, R230, R4, !PT ;  /* 0x00000004e6047209 */ /* 0x000fea0007810000 */
[----:B------:R-:W1:Y:S01]  /*10930*/  MUFU.TANH R210, R109 ;  /* 0x0000006d00d27308 */ /* 0x000e620000002400 */
[----:B---3--:R-:W-:Y:S04]  /*10940*/  MOV R115, R7 ;  /* 0x0000000700737202 */ /* 0x008fe80000000f00 */
[----:B------:R-:W-:Y:S05]  /*10950*/  FMNMX.FTZ R4, R115, R4, !PT ;  /* 0x0000000473047209 */ /* 0x000fea0007810000 */
[----:B------:R-:W3:Y:S01]  /*10960*/  MUFU.TANH R37, R91 ;  /* 0x0000005b00257308 */ /* 0x000ee20000002400 */
[----:B------:R-:W-:Y:S01]  /*10970*/  FMNMX.FTZ R4, R104, R4, !PT ;  /* 0x0000000468047209 */ /* 0x000fe20007810000 */
[----:B--2---:R-:W-:Y:S04]  /*10980*/  FADD.FTZ R0, -R73, R2 ;  /* 0x0000000249007221 */ /* 0x004fe80000010100 */
[----:B------:R-:W-:Y:S04]  /*10990*/  FMUL.FTZ R2, R0, c[0x0][0x2d0] ;  /* 0x0000b40000027a20 */ /* 0x000fe80000410000 */
[----:B------:R-:W2:Y:S01]  /*109a0*/  MUFU.TANH R100, R94 ;  /* 0x0000005e00647308 */ /* 0x000ea20000002400 */
[----:B-1----:R-:W-:Y:S05]  /*109b0*/  FMNMX.FTZ R4, R210, R4, !PT ;  /* 0x00000004d2047209 */ /* 0x002fea0007810000 */
[----:B------:R-:W1:Y:S04]  /*109c0*/  SHFL.BFLY PT, R7, R4, 0x2, 0x1f ;  /* 0x0c401f0004077f89 */ /* 0x000e6800000e0000 */
[----:B------:R1:W1:Y:S01]  /*109d0*/  MUFU.EX2 R74, R2 ;  /* 0x00000002004a7308 */ /* 0x0002620000000800 */
[----:B---3--:R-:W-:Y:S04]  /*109e0*/  MOV R109, R37 ;  /* 0x00000025006d7202 */ /* 0x008fe80000000f00 */
[----:B------:R-:W-:Y:S05]  /*109f0*/  FMNMX.FTZ R5, R109, R5, !PT ;  /* 0x000000056d057209 */ /* 0x000fea0007810000 */
[----:B------:R-:W3:Y:S01]  /*10a00*/  MUFU.TANH R102, R95 ;  /* 0x0000005f00667308 */ /* 0x000ee20000002400 */
[----:B--2---:R-:W-:Y:S09]  /*10a10*/  FMNMX.FTZ R5, R100, R5, !PT ;  /* 0x0000000564057209 */ /* 0x004ff20007810000 */
[----:B------:R-:W2:Y:S01]  /*10a20*/  MUFU.TANH R62, R107 ;  /* 0x0000006b003e7308 */ /* 0x000ea20000002400 */
[----:B-1----:R-:W-:Y:S01]  /*10a30*/  FMNMX.FTZ R4, R4, R7, !PT ;  /* 0x0000000704047209 */ /* 0x002fe20007810000 */
[----:B------:R-:W-:Y:S02]  /*10a40*/  FADD.FTZ R2, -R72, R3 ;  /* 0x0000000348027221 */ /* 0x000fe40000010100 */
[--C-:B------:R-:W-:Y:S02]  /*10a50*/  FFMA.FTZ R7, R33, c[0x0][0x2d0], -R79.reuse ;  /* 0x0000b40021077a23 */ /* 0x100fe4000001084f */
[----:B------:R-:W1:Y:S01]  /*10a60*/  SHFL.BFLY PT, R71, R4, 0x1, 0x1f ;  /* 0x0c201f0004477f89 */ /* 0x000e6200000e0000 */
[----:B------:R-:W-:Y:S03]  /*10a70*/  FMUL.FTZ R2, R2, c[0x0][0x2d0] ;  /* 0x0000b40002027a20 */ /* 0x000fe60000410000 */
[----:B------:R-:W1:Y:S01]  /*10a80*/  MUFU.TANH R76, R76 ;  /* 0x0000004c004c7308 */ /* 0x000e620000002400 */
[----:B------:R-:W-:Y:S01]  /*10a90*/  FMUL.FTZ R33, R74, R149 ;  /* 0x000000954a217220 */ /* 0x000fe20000410000 */
[----:B---3--:R-:W-:Y:S04]  /*10aa0*/  FMNMX.FTZ R5, R102, R5, !PT ;  /* 0x0000000566057209 */ /* 0x008fe80007810000 */
[----:B------:R-:W-:Y:S04]  /*10ab0*/  FMNMX.FTZ R5, R189, R5, !PT ;  /* 0x00000005bd057209 */ /* 0x000fe80007810000 */
[----:B------:R3:W3:Y:S01]  /*10ac0*/  MUFU.EX2 R69, R2 ;  /* 0x0000000200457308 */ /* 0x0006e20000000800 */
[----:B--2---:R-:W-:Y:S01]  /*10ad0*/  FMNMX.FTZ R0, R62, R5, !PT ;  /* 0x000000053e007209 */ /* 0x004fe20007810000 */
[----:B------:R-:W-:Y:S02]  /*10ae0*/  FFMA.FTZ R5, R21, c[0x0][0x2d0], -R79 ;  /* 0x0000b40015057a23 */ /* 0x000fe4000001084f */
[----:B------:R-:W-:Y:S06]  /*10af0*/  IMAD.MOV.U32 R107, RZ, RZ, R59 ;  /* 0x000000ffff6b7224 */ /* 0x000fec00078e003b */
[----:B------:R2:W-:Y:S01]  /*10b00*/  MUFU.EX2 R90, R5 ;  /* 0x00000005005a7308 */ /* 0x0005e20000000800 */
[----:B-1----:R-:W-:Y:S01]  /*10b10*/  FMNMX.FTZ R71, R4, R71, !PT ;  /* 0x0000004704477209 */ /* 0x002fe20007810000 */
[----:B------:R-:W-:Y:S01]  /*10b20*/  FFMA.FTZ R4, R184, c[0x0][0x2d0], -R79 ;  /* 0x0000b400b8047a23 */ /* 0x000fe2000001084f */
[----:B------:R-:W-:Y:S02]  /*10b30*/  FMNMX.FTZ R0, R76, R0, !PT ;  /* 0x000000004c007209 */ /* 0x000fe40007810000 */
[----:B------:R-:W-:Y:S01]  /*10b40*/  MOV R184, R247 ;  /* 0x000000f700b87202 */ /* 0x000fe20000000f00 */
[----:B------:R-:W-:Y:S01]  /*10b50*/  FMUL.FTZ R105, R71, c[0x0][0x2d0] ;  /* 0x0000b40047697a20 */ /* 0x000fe20000410000 */
[----:B------:R-:W-:Y:S03]  /*10b60*/  FMNMX.FTZ R0, R75, R0, !PT ;  /* 0x000000004b007209 */ /* 0x000fe60007810000 */
[----:B------:R-:W-:Y:S01]  /*10b70*/  MUFU.EX2 R223, R4 ;  /* 0x0000000400df7308 */ /* 0x000fe20000000800 */
[----:B------:R-:W-:Y:S01]  /*10b80*/  FFMA.FTZ R104, R104, c[0x0][0x2d0], -R105 ;  /* 0x0000b40068687a23 */ /* 0x000fe20000010869 */
[----:B------:R-:W1:Y:S01]  /*10b90*/  SHFL.BFLY PT, R3, R0, 0x2, 0x1f ;  /* 0x0c401f0000037f89 */ /* 0x000e6200000e0000 */
[----:B---3--:R-:W-:Y:S01]  /*10ba0*/  FADD.FTZ R2, -R71, R116 ;  /* 0x0000007447027221 */ /* 0x008fe20000010100 */
[----:B------:R-:W-:Y:S01]  /*10bb0*/  MOV R116, R42 ;  /* 0x0000002a00747202 */ /* 0x000fe20000000f00 */
[----:B------:R-:W-:Y:S02]  /*10bc0*/  FMUL.FTZ R51, R69, R167 ;  /* 0x000000a745337220 */ /* 0x000fe40000410000 */
[----:B------:R-:W-:Y:S03]  /*10bd0*/  FMUL.FTZ R2, R2, c[0x0][0x2d0] ;  /* 0x0000b40002027a20 */ /* 0x000fe60000410000 */
[----:B------:R-:W-:Y:S01]  /*10be0*/  MUFU.EX2 R94, R7 ;  /* 0x00000007005e7308 */ /* 0x000fe20000000800 */
[----:B--2---:R-:W-:Y:S09]  /*10bf0*/  @P0 MOV R5, R55 ;  /* 0x0000003700050202 */ /* 0x004ff20000000f00 */
[----:B------:R2:W3:Y:S01]  /*10c00*/  MUFU.EX2 R68, R2 ;  /* 0x0000000200447308 */ /* 0x0004e20000000800 */
[----:B-1----:R-:W-:Y:S01]  /*10c10*/  FMNMX.FTZ R0, R0, R3, !PT ;  /* 0x0000000300007209 */ /* 0x002fe20007810000 */
[--C-:B------:R-:W-:Y:S08]  /*10c20*/  FFMA.FTZ R3, R17, c[0x0][0x2d0], -R79.reuse ;  /* 0x0000b40011037a23 */ /* 0x100ff0000001084f */
[----:B------:R-:W-:Y:S01]  /*10c30*/  MUFU.EX2 R104, R104 ;  /* 0x0000006800687308 */ /* 0x000fe20000000800 */
[----:B------:R-:W-:Y:S01]  /*10c40*/  FMUL.FTZ R17, R74, R133 ;  /* 0x000000854a117220 */ /* 0x000fe20000410000 */
[----:B------:R-:W-:Y:S04]  /*10c50*/  MOV R133, R63 ;  /* 0x0000003f00857202 */ /* 0x000fe80000000f00 */
[----:B------:R-:W-:Y:S02]  /*10c60*/  MOV R149, R133 ;  /* 0x0000008500957202 */ /* 0x000fe40000000f00 */
[----:B------:R-:W-:Y:S02]  /*10c70*/  MOV R133, R98 ;  /* 0x0000006200857202 */ /* 0x000fe40000000f00 */
[----:B------:R1:W-:Y:S01]  /*10c80*/  MUFU.EX2 R10, R3 ;  /* 0x00000003000a7308 */ /* 0x0003e20000000800 */
[--C-:B--2---:R-:W-:Y:S02]  /*10c90*/  FFMA.FTZ R2, R118, c[0x0][0x2d0], -R79.reuse ;  /* 0x0000b40076027a23 */ /* 0x104fe4000001084f */
[----:B---3--:R-:W-:Y:S07]  /*10ca0*/  FMUL.FTZ R45, R68, R161 ;  /* 0x000000a1442d7220 */ /* 0x008fee0000410000 */
[----:B------:R2:W3:Y:S01]  /*10cb0*/  MUFU.EX2 R243, R2 ;  /* 0x0000000200f37308 */ /* 0x0004e20000000800 */
[--C-:B-1----:R-:W-:Y:S01]  /*10cc0*/  FFMA.FTZ R3, R187, c[0x0][0x2d0], -R78.reuse ;  /* 0x0000b400bb037a23 */ /* 0x102fe2000001084e */
[----:B------:R-:W-:Y:S08]  /*10cd0*/  MOV R187, R62 ;  /* 0x0000003e00bb7202 */ /* 0x000ff00000000f00 */
[----:B------:R1:W-:Y:S01]  /*10ce0*/  MUFU.EX2 R222, R3 ;  /* 0x0000000300de7308 */ /* 0x0003e20000000800 */
[----:B--2---:R-:W-:Y:S01]  /*10cf0*/  FFMA.FTZ R2, R16, c[0x0][0x2d0], -R79 ;  /* 0x0000b40010027a23 */ /* 0x004fe2000001084f */
[----:B---3--:R-:W-:Y:S01]  /*10d00*/  F2FP.BF16.PACK_AB R80, R243, R223 ;  /* 0x000000dff350723e */ /* 0x008fe200000010ff */
[----:B------:R-:W-:Y:S01]  /*10d10*/  FMUL.FTZ R16, R74, R132 ;  /* 0x000000844a107220 */ /* 0x000fe20000410000 */
[----:B------:R-:W-:Y:S06]  /*10d20*/  MOV R132, R44 ;  /* 0x0000002c00847202 */ /* 0x000fec0000000f00 */
[----:B------:R2:W-:Y:S01]  /*10d30*/  MUFU.EX2 R36, R2 ;  /* 0x0000000200247308 */ /* 0x0005e20000000800 */
[----:B------:R-:W-:Y:S02]  /*10d40*/  FMUL.FTZ R44, R68, R160 ;  /* 0x000000a0442c7220 */ /* 0x000fe40000410000 */
[--C-:B-1----:R-:W-:Y:S01]  /*10d50*/  FFMA.FTZ R3, R185, c[0x0][0x2d0], -R78.reuse ;  /* 0x0000b400b9037a23 */ /* 0x102fe2000001084e */
[----:B------:R-:W-:Y:S06]  /*10d60*/  MOV R185, R88 ;  /* 0x0000005800b97202 */ /* 0x000fec0000000f00 */
[----:B------:R1:W3:Y:S01]  /*10d70*/  MUFU.EX2 R242, R3 ;  /* 0x0000000300f27308 */ /* 0x0002e20000000800 */
[----:B--2---:R-:W2:Y:S01]  /*10d80*/  SHFL.BFLY PT, R2, R0, 0x1, 0x1f ;  /* 0x0c201f0000027f89 */ /* 0x004ea200000e0000 */
[--C-:B-1----:R-:W-:Y:S01]  /*10d90*/  FFMA.FTZ R3, R18, c[0x0][0x2d0], -R78.reuse ;  /* 0x0000b40012037a23 */ /* 0x102fe2000001084e */
[----:B---3--:R-:W-:Y:S01]  /*10da0*/  F2FP.BF16.PACK_AB R81, R242, R222 ;  /* 0x000000def251723e */ /* 0x008fe200000010ff */
[----:B------:R-:W-:Y:S01]  /*10db0*/  FMUL.FTZ R18, R69, R134 ;  /* 0x0000008645127220 */ /* 0x000fe20000410000 */
[----:B------:R-:W-:Y:S05]  /*10dc0*/  MOV R134, R60 ;  /* 0x0000003c00867202 */ /* 0x000fea0000000f00 */
[----:B------:R1:W-:Y:S01]  /*10dd0*/  MUFU.EX2 R50, R3 ;  /* 0x0000000300327308 */ /* 0x0003e20000000800 */
[----:B------:R-:W-:Y:S01]  /*10de0*/  FMUL.FTZ R60, R68, R176 ;  /* 0x000000b0443c7220 */ /* 0x000fe20000410000 */
[----:B--2---:R-:W-:Y:S01]  /*10df0*/  FMNMX.FTZ R70, R0, R2, !PT ;  /* 0x0000000200467209 */ /* 0x004fe20007810000 */
[----:B------:R-:W-:Y:S01]  /*10e00*/  FFMA.FTZ R2, R194, c[0x0][0x2d0], -R105 ;  /* 0x0000b400c2027a23 */ /* 0x000fe20000010869 */
[----:B------:R-:W-:Y:S01]  /*10e10*/  MOV R194, R57 ;  /* 0x0000003900c27202 */ /* 0x000fe20000000f00 */
[----:B------:R-:W-:Y:S02]  /*10e20*/  FMUL.FTZ R57, R68, R173 ;  /* 0x000000ad44397220 */ /* 0x000fe40000410000 */
[----:B------:R-:W-:Y:S02]  /*10e30*/  FMUL.FTZ R77, R70, c[0x0][0x2d0] ;  /* 0x0000b400464d7a20 */ /* 0x000fe40000410000 */
[----:B------:R-:W-:Y:S01]  /*10e40*/  FFMA.FTZ R0, R19, c[0x0][0x2d0], -R78 ;  /* 0x0000b40013007a23 */ /* 0x000fe2000001084e */
[----:B------:R2:W-:Y:S01]  /*10e50*/  MUFU.EX2 R118, R2 ;  /* 0x0000000200767308 */ /* 0x0005e20000000800 */
[----:B------:R-:W-:Y:S01]  /*10e60*/  FMUL.FTZ R19, R69, R135 ;  /* 0x0000008745137220 */ /* 0x000fe20000410000 */
[----:B------:R-:W-:Y:S01]  /*10e70*/  MOV R135, R61 ;  /* 0x0000003d00877202 */ /* 0x000fe20000000f00 */
[----:B------:R-:W-:Y:S02]  /*10e80*/  FMUL.FTZ R61, R68, R177 ;  /* 0x000000b1443d7220 */ /* 0x000fe40000410000 */
[----:B------:R-:W-:Y:S05]  /*10e90*/  FFMA.FTZ R75, R75, c[0x0][0x2d0], -R77 ;  /* 0x0000b4004b4b7a23 */ /* 0x000fea000001084d */
[----:B------:R3:W3:Y:S01]  /*10ea0*/  MUFU.EX2 R191, R0 ;  /* 0x0000000000bf7308 */ /* 0x0006e20000000800 */
[----:B-1----:R-:W-:Y:S09]  /*10eb0*/  FFMA.FTZ R3, R20, c[0x0][0x2d0], -R79 ;  /* 0x0000b40014037a23 */ /* 0x002ff2000001084f */
[----:B------:R-:W-:Y:S01]  /*10ec0*/  MUFU.EX2 R89, R3 ;  /* 0x0000000300597308 */ /* 0x000fe20000000800 */
[----:B--2---:R-:W-:Y:S01]  /*10ed0*/  FFMA.FTZ R2, R186, c[0x0][0x2d0], -R105 ;  /* 0x0000b400ba027a23 */ /* 0x004fe20000010869 */
[----:B------:R-:W-:Y:S01]  /*10ee0*/  MOV R186, R40 ;  /* 0x0000002800ba7202 */ /* 0x000fe20000000f00 */
[----:B------:R-:W-:Y:S07]  /*10ef0*/  FMUL.FTZ R40, R68, R156 ;  /* 0x0000009c44287220 */ /* 0x000fee0000410000 */
[----:B------:R1:W2:Y:S01]  /*10f00*/  MUFU.EX2 R114, R2 ;  /* 0x0000000200727308 */ /* 0x0002a20000000800 */
[----:B---3--:R-:W-:Y:S01]  /*10f10*/  FADD.FTZ R0, -R70, R117 ;  /* 0x0000007546007221 */ /* 0x008fe20000010100 */
[----:B------:R-:W-:Y:S02]  /*10f20*/  F2FP.BF16.PACK_AB R83, R191, R50 ;  /* 0x00000032bf53723e */ /* 0x000fe400000010ff */
[----:B------:R-:W-:Y:S01]  /*10f30*/  MOV R117, R84 ;  /* 0x0000005400757202 */ /* 0x000fe20000000f00 */
[----:B------:R-:W-:Y:S05]  /*10f40*/  FMUL.FTZ R0, R0, c[0x0][0x2d0] ;  /* 0x0000b40000007a20 */ /* 0x000fea0000410000 */
[----:B------:R-:W-:Y:S10]  /*10f50*/  MUFU.EX2 R75, R75 ;  /* 0x0000004b004b7308 */ /* 0x000ff40000000800 */
[----:B------:R-:W3:Y:S01]  /*10f60*/  MUFU.EX2 R0, R0 ;  /* 0x0000000000007308 */ /* 0x000ee20000000800 */
[----:B-1----:R-:W-:Y:S01]  /*10f70*/  FFMA.FTZ R2, R12, c[0x0][0x2d0], -R105 ;  /* 0x0000b4000c027a23 */ /* 0x002fe20000010869 */
[----:B--2---:R-:W-:Y:S01]  /*10f80*/  F2FP.BF16.PACK_AB R64, R114, R118 ;  /* 0x000000767240723e */ /* 0x004fe200000010ff */
[C---:B------:R-:W-:Y:S02]  /*10f90*/  FMUL.FTZ R12, R68.reuse, R128 ;  /* 0x00000080440c7220 */ /* 0x040fe40000410000 */
[----:B------:R-:W-:Y:S05]  /*10fa0*/  IMAD.MOV.U32 R128, RZ, RZ, R41 ;  /* 0x000000ffff807224 */ /* 0x000fea00078e0029 */
[----:B------:R1:W-:Y:S01]  /*10fb0*/  MUFU.EX2 R52, R2 ;  /* 0x0000000200347308 */ /* 0x0003e20000000800 */
[----:B------:R-:W-:Y:S02]  /*10fc0*/  FMUL.FTZ R41, R68, R157 ;  /* 0x0000009d44297220 */ /* 0x000fe40000410000 */
[C---:B---3--:R-:W-:Y:S02]  /*10fd0*/  FMUL.FTZ R42, R0.reuse, R158 ;  /* 0x0000009e002a7220 */ /* 0x048fe40000410000 */
[C---:B------:R-:W-:Y:S02]  /*10fe0*/  FMUL.FTZ R59, R0.reuse, R175 ;  /* 0x000000af003b7220 */ /* 0x040fe40000410000 */
[C---:B------:R-:W-:Y:S02]  /*10ff0*/  FMUL.FTZ R62, R0.reuse, R178 ;  /* 0x000000b2003e7220 */ /* 0x040fe40000410000 */
[----:B------:R-:W-:Y:S02]  /*11000*/  FMUL.FTZ R63, R0, R179 ;  /* 0x000000b3003f7220 */ /* 0x000fe40000410000 */
[----:B-1----:R-:W-:Y:S02]  /*11010*/  FFMA.FTZ R2, R13, c[0x0][0x2d0], -R105 ;  /* 0x0000b4000d027a23 */ /* 0x002fe40000010869 */
[C---:B------:R-:W-:Y:S01]  /*11020*/  FMUL.FTZ R13, R68.reuse, R129 ;  /* 0x00000081440d7220 */ /* 0x040fe20000410000 */
[----:B------:R-:W-:Y:S01]  /*11030*/  MOV R129, R86 ;  /* 0x0000005600817202 */ /* 0x000fe20000000f00 */
[----:B------:R1:W-:Y:S02]  /*11040*/  MUFU.EX2 R53, R2 ;  /* 0x0000000200357308 */ /* 0x0003e40000000800 */
[--C-:B-1----:R-:W-:Y:S01]  /*11050*/  FFMA.FTZ R2, R193, c[0x0][0x2d0], -R77.reuse ;  /* 0x0000b400c1027a23 */ /* 0x102fe2000001084d */
[----:B------:R-:W-:Y:S01]  /*11060*/  MOV R193, R56 ;  /* 0x0000003800c17202 */ /* 0x000fe20000000f00 */
[----:B------:R-:W-:Y:S06]  /*11070*/  FMUL.FTZ R56, R68, R172 ;  /* 0x000000ac44387220 */ /* 0x000fec0000410000 */
[----:B------:R1:W-:Y:S02]  /*11080*/  MUFU.EX2 R101, R2 ;  /* 0x0000000200657308 */ /* 0x0003e40000000800 */
[--C-:B-1----:R-:W-:Y:S01]  /*11090*/  FFMA.FTZ R2, R192, c[0x0][0x2d0], -R77.reuse ;  /* 0x0000b400c0027a23 */ /* 0x102fe2000001084d */
[----:B------:R-:W-:Y:S07]  /*110a0*/  MOV R192, R10 ;  /* 0x0000000a00c07202 */ /* 0x000fee0000000f00 */
[----:B------:R1:W2:Y:S02]  /*110b0*/  MUFU.EX2 R200, R2 ;  /* 0x0000000200c87308 */ /* 0x0002a40000000800 */
[--C-:B-1----:R-:W-:Y:S01]  /*110c0*/  FFMA.FTZ R2, R14, c[0x0][0x2d0], -R77.reuse ;  /* 0x0000b4000e027a23 */ /* 0x102fe2000001084d */
[----:B--2---:R-:W-:Y:S01]  /*110d0*/  F2FP.BF16.PACK_AB R65, R200, R101 ;  /* 0x00000065c841723e */ /* 0x004fe200000010ff */
[C---:B------:R-:W-:Y:S01]  /*110e0*/  FMUL.FTZ R14, R0.reuse, R130 ;  /* 0x00000082000e7220 */ /* 0x040fe20000410000 */
[----:B------:R-:W-:Y:S05]  /*110f0*/  MOV R130, R85 ;  /* 0x0000005500827202 */ /* 0x000fea0000000f00 */
[----:B------:R1:W-:Y:S02]  /*11100*/  MUFU.EX2 R201, R2 ;  /* 0x0000000200c97308 */ /* 0x0003e40000000800 */
[----:B-1----:R-:W-:Y:S02]  /*11110*/  FFMA.FTZ R2, R15, c[0x0][0x2d0], -R77 ;  /* 0x0000b4000f027a23 */ /* 0x002fe4000001084d */
[C---:B------:R-:W-:Y:S01]  /*11120*/  FMUL.FTZ R15, R0.reuse, R131 ;  /* 0x00000083000f7220 */ /* 0x040fe20000410000 */
[----:B------:R-:W-:Y:S05]  /*11130*/  MOV R131, R43 ;  /* 0x0000002b00837202 */ /* 0x000fea0000000f00 */
[----:B------:R1:W2:Y:S01]  /*11140*/  MUFU.EX2 R204, R2 ;  /* 0x0000000200cc7308 */ /* 0x0002a20000000800 */
[----:B------:R-:W-:Y:S01]  /*11150*/  FMUL.FTZ R43, R0, R159 ;  /* 0x0000009f002b7220 */ /* 0x000fe20000410000 */
[----:B-1----:R-:W-:Y:S02]  /*11160*/  @P0 SHF.R.S32.HI R2, RZ, 0x1f, R244 ;  /* 0x0000001fff020819 */ /* 0x002fe400000114f4 */
[----:B--2---:R-:W-:Y:S03]  /*11170*/  F2FP.BF16.PACK_AB R67, R204, R201 ;  /* 0x000000c9cc43723e */ /* 0x004fe600000010ff */
[----:B------:R-:W-:Y:S02]  /*11180*/  @P0 IMAD R4, R2, c[0x0][0x1e0], RZ ;  /* 0x0000780002040a24 */ /* 0x000fe400078e02ff */
[C---:B------:R-:W-:Y:S04]  /*11190*/  @P0 IMAD.WIDE.U32 R2, R244.reuse, c[0x0][0x1e0], RZ ;  /* 0x00007800f4020a25 */ /* 0x040fe800078e00ff */
[----:B------:R-:W-:Y:S02]  /*111a0*/  @P0 IMAD R6, R244, c[0x0][0x1e4], R4 ;  /* 0x00007900f4060a24 */ /* 0x000fe400078e0204 */
[----:B----4-:R-:W-:Y:S03]  /*111b0*/  @P0 IMAD.MOV.U32 R4, RZ, RZ, R38 ;  /* 0x000000ffff040224 */ /* 0x010fe600078e0026 */
[----:B------:R-:W-:Y:S01]  /*111c0*/  @P0 IADD3 R3, R3, R6, RZ ;  /* 0x0000000603030210 */ /* 0x000fe20007ffe0ff */
[----:B------:R-:W-:Y:S04]  /*111d0*/  @P0 IMAD.WIDE.U32 R4, R2, 0x70, R4 ;  /* 0x0000007002040825 */ /* 0x000fe800078e0004 */
[----:B------:R-:W-:Y:S01]  /*111e0*/  @P0 IMAD R3, R3, 0x70, RZ ;  /* 0x0000007003030824 */ /* 0x000fe200078e02ff */
[----:B------:R-:W-:Y:S01]  /*111f0*/  @P0 LEA R2, P2, R4, c[0x0][0x1c8], 0x1 ;  /* 0x0000720004020a11 */ /* 0x000fe200078408ff */
[----:B------:R-:W-:Y:S03]  /*11200*/  FFMA.FTZ R6, R32, c[0x0][0x2d0], -R79 ;  /* 0x0000b40020067a23 */ /* 0x000fe6000001084f */
[----:B------:R-:W-:Y:S01]  /*11210*/  @P0 IADD3 R3, R5, R3, RZ ;  /* 0x0000000305030210 */ /* 0x000fe20007ffe0ff */
[----:B------:R1:W-:Y:S03]  /*11220*/  MUFU.EX2 R92, R6 ;  /* 0x00000006005c7308 */ /* 0x0003e60000000800 */
[----:B------:R-:W-:Y:S01]  /*11230*/  @P0 LEA.HI.X R3, R4, c[0x0][0x1cc], R3, 0x1, P2 ;  /* 0x0000730004030a11 */ /* 0x000fe200010f0c03 */
[--C-:B------:R-:W-:Y:S04]  /*11240*/  FFMA.FTZ R4, R22, c[0x0][0x2d0], -R78.reuse ;  /* 0x0000b40016047a23 */ /* 0x100fe8000001084e */
[----:B------:R2:W-:Y:S02]  /*11250*/  @P0 LDGSTS.E.BYPASS.LTC128B.128 [R241+0x3900], [R2.64], !P6 ;  /* 0x0390000002f10fae */ /* 0x0005e4000f101d4a */
[----:B------:R3:W-:Y:S01]  /*11260*/  MUFU.EX2 R251, R4 ;  /* 0x0000000400fb7308 */ /* 0x0007e20000000800 */
[----:B-1----:R-:W-:Y:S04]  /*11270*/  @P0 IADD3 R6, P1, R2, UR6, RZ ;  /* 0x0000000602060c10 */ /* 0x002fe8000ff3e0ff */
[----:B------:R-:W-:Y:S02]  /*11280*/  @P0 IADD3.X R7, R3, UR7, RZ, P1, !PT ;  /* 0x0000000703070c10 */ /* 0x000fe40008ffe4ff */
[----:B------:R-:W-:Y:S03]  /*11290*/  @P0 IADD3 R10, P3, R6, UR6, RZ ;  /* 0x00000006060a0c10 */ /* 0x000fe6000ff7e0ff */
[----:B------:R1:W-:Y:S01]  /*112a0*/  @P0 LDGSTS.E.BYPASS.LTC128B.128 [R241+0x4100], [R6.64], !P6 ;  /* 0x0410000006f10fae */ /* 0x0003e2000f101d4a */
[----:B------:R-:W-:Y:S01]  /*112b0*/  @P0 IADD3.X R11, R7, UR7, RZ, P3, !PT ;  /* 0x00000007070b0c10 */ /* 0x000fe20009ffe4ff */
[--C-:B--2---:R-:W-:Y:S01]  /*112c0*/  FFMA.FTZ R2, R23, c[0x0][0x2d0], -R78.reuse ;  /* 0x0000b40017027a23 */ /* 0x104fe2000001084e */
[----:B------:R-:W-:Y:S03]  /*112d0*/  @P0 IADD3 R8, P2, R10, UR6, RZ ;  /* 0x000000060a080c10 */ /* 0x000fe6000ff5e0ff */
[----:B------:R2:W4:Y:S01]  /*112e0*/  MUFU.EX2 R91, R2 ;  /* 0x00000002005b7308 */ /* 0x0005220000000800 */
[----:B------:R-:W-:Y:S01]  /*112f0*/  @P0 IADD3.X R9, R11, UR7, RZ, P2, !PT ;  /* 0x000000070b090c10 */ /* 0x000fe200097fe4ff */
[----:B------:R4:W-:Y:S01]  /*11300*/  @P0 LDGSTS.E.BYPASS.LTC128B.128 [R241+0x4900], [R10.64], !P6 ;  /* 0x049000000af10fae */ /* 0x0009e2000f101d4a */
[----:B---3--:R-:W-:Y:S04]  /*11310*/  @P0 IADD3 R4, P1, R8, UR6, RZ ;  /* 0x0000000608040c10 */ /* 0x008fe8000ff3e0ff */
[----:B------:R-:W-:Y:S03]  /*11320*/  @P0 IADD3.X R5, R9, UR7, RZ, P1, !PT ;  /* 0x0000000709050c10 */ /* 0x000fe60008ffe4ff */
[----:B------:R3:W-:Y:S08]  /*11330*/  @P0 LDGSTS.E.BYPASS.LTC128B.128 [R241+0x5100], [R8.64], !P6 ;  /* 0x0510000008f10fae */ /* 0x0007f0000f101d4a */
[----:B------:R3:W-:Y:S01]  /*11340*/  @P0 LDGSTS.E.BYPASS.LTC128B.128 [R241+0x5900], [R4.64], !P6 ;  /* 0x0590000004f10fae */ /* 0x0007e2000f101d4a */
[--C-:B-1----:R-:W-:Y:S02]  /*11350*/  FFMA.FTZ R7, R34, c[0x0][0x2d0], -R78.reuse ;  /* 0x0000b40022077a23 */ /* 0x102fe4000001084e */
[----:B------:R-:W-:Y:S01]  /*11360*/  FMUL.FTZ R34, R69, R150 ;  /* 0x0000009645227220 */ /* 0x000fe20000410000 */
[----:B--2---:R-:W-:Y:S01]  /*11370*/  @P0 IADD3 R2, P2, R4, UR6, RZ ;  /* 0x0000000604020c10 */ /* 0x004fe2000ff5e0ff */
[----:B------:R1:W-:Y:S03]  /*11380*/  MUFU.EX2 R93, R7 ;  /* 0x00000007005d7308 */ /* 0x0003e60000000800 */
[----:B------:R-:W-:Y:S01]  /*11390*/  @P0 IADD3.X R3, R5, UR7, RZ, P2, !PT ;  /* 0x0000000705030c10 */ /* 0x000fe200097fe4ff */
[----:B----4-:R-:W-:Y:S01]  /*113a0*/  FMUL.FTZ R11, R0, R127 ;  /* 0x0000007f000b7220 */ /* 0x010fe20000410000 */
[----:B------:R-:W-:Y:S01]  /*113b0*/  @P0 IADD3 R6, P1, R2, UR6, RZ ;  /* 0x0000000602060c10 */ /* 0x000fe2000ff3e0ff */
[----:B------:R-:W-:Y:S01]  /*113c0*/  FMUL.FTZ R10, R0, R126 ;  /* 0x0000007e000a7220 */ /* 0x000fe20000410000 */
[----:B------:R-:W-:Y:S01]  /*113d0*/  MOV R127, R52 ;  /* 0x00000034007f7202 */ /* 0x000fe20000000f00 */
[----:B------:R2:W-:Y:S01]  /*113e0*/  @P0 LDGSTS.E.BYPASS.LTC128B.128 [R241+0x6100], [R2.64], !P6 ;  /* 0x0610000002f10fae */ /* 0x0005e2000f101d4a */
[----:B------:R-:W-:Y:S01]  /*113f0*/  MOV R126, R50 ;  /* 0x00000032007e7202 */ /* 0x000fe20000000f00 */
[----:B------:R-:W-:Y:S02]  /*11400*/  FMUL.FTZ R50, R69, R166 ;  /* 0x000000a645327220 */ /* 0x000fe40000410000 */
[C---:B---3--:R-:W-:Y:S01]  /*11410*/  FMUL.FTZ R8, R68.reuse, R124 ;  /* 0x0000007c44087220 */ /* 0x048fe20000410000 */
[----:B------:R-:W-:Y:S01]  /*11420*/  MOV R124, R53 ;  /* 0x00000035007c7202 */ /* 0x000fe20000000f00 */
[----:B------:R-:W-:Y:S02]  /*11430*/  FMUL.FTZ R9, R68, R125 ;  /* 0x0000007d44097220 */ /* 0x000fe40000410000 */
[----:B------:R-:W-:Y:S01]  /*11440*/  IMAD.MOV.U32 R125, RZ, RZ, R87 ;  /* 0x000000ffff7d7224 */ /* 0x000fe200078e0057 */
[----:B------:R-:W-:Y:S01]  /*11450*/  F2FP.BF16.PACK_AB R66, R124, R127 ;  /* 0x0000007f7c42723e */ /* 0x000fe200000010ff */
[----:B------:R-:W-:Y:S02]  /*11460*/  FFMA.FTZ R4, R35, c[0x0][0x2d0], -R78 ;  /* 0x0000b40023047a23 */ /* 0x000fe4000001084e */
[----:B------:R-:W-:Y:S01]  /*11470*/  FMUL.FTZ R5, R74, R121 ;  /* 0x000000794a057220 */ /* 0x000fe20000410000 */
[----:B------:R-:W-:Y:S01]  /*11480*/  MOV R121, R91 ;  /* 0x0000005b00797202 */ /* 0x000fe20000000f00 */
[----:B------:R3:W4:Y:S01]  /*11490*/  MUFU.EX2 R32, R4 ;  /* 0x0000000400207308 */ /* 0x0007220000000800 */
[----:B-1----:R-:W-:Y:S01]  /*114a0*/  @P0 IADD3.X R7, R3, UR7, RZ, P1, !PT ;  /* 0x0000000703070c10 */ /* 0x002fe20008ffe4ff */
[C---:B------:R-:W-:Y:S04]  /*114b0*/  FMUL.FTZ R35, R69.reuse, R151 ;  /* 0x0000009745237220 */ /* 0x040fe80000410000 */
[----:B------:R1:W-:Y:S01]  /*114c0*/  @P0 LDGSTS.E.BYPASS.LTC128B.128 [R241+0x6900], [R6.64], !P6 ;  /* 0x0690000006f10fae */ /* 0x0003e2000f101d4a */
[--C-:B--2---:R-:W-:Y:S01]  /*114d0*/  FFMA.FTZ R2, R24, c[0x0][0x2d0], -R105.reuse ;  /* 0x0000b40018027a23 */ /* 0x104fe20000010869 */
[----:B------:R-:W-:Y:S01]  /*114e0*/  MOV R3, R36 ;  /* 0x0000002400037202 */ /* 0x000fe20000000f00 */
[----:B------:R-:W-:Y:S05]  /*114f0*/  FMUL.FTZ R24, R68, R140 ;  /* 0x0000008c44187220 */ /* 0x000fea0000410000 */
[----:B------:R-:W2:Y:S01]  /*11500*/  LDSM.16.MT88.4 R20, [R224+0x100] ;  /* 0x00010000e014783b */ /* 0x000ea20000004200 */
[----:B------:R1:W-:Y:S01]  /*11510*/  MUFU.EX2 R248, R2 ;  /* 0x0000000200f87308 */ /* 0x0003e20000000800 */
[----:B------:R-:W-:Y:S06]  /*11520*/  F2FP.BF16.PACK_AB R82, R192, R3 ;  /* 0x00000003c052723e */ /* 0x000fec00000010ff */
[----:B------:R-:W2:Y:S01]  /*11530*/  LDSM.16.MT88.4 R36, [R227+0x100] ;  /* 0x00010000e324783b */ /* 0x000ea20000004200 */
[C---:B---3--:R-:W-:Y:S02]  /*11540*/  FMUL.FTZ R4, R74.reuse, R120 ;  /* 0x000000784a047220 */ /* 0x048fe40000410000 */
[----:B----4-:R-:W-:Y:S02]  /*11550*/  IMAD.MOV.U32 R140, RZ, RZ, R32 ;  /* 0x000000ffff8c7224 */ /* 0x010fe400078e0020 */
[----:B------:R-:W-:Y:S01]  /*11560*/  FMUL.FTZ R32, R74, R148 ;  /* 0x000000944a207220 */ /* 0x000fe20000410000 */
[----:B------:R-:W-:Y:S02]  /*11570*/  MOV R148, R245 ;  /* 0x000000f500947202 */ /* 0x000fe40000000f00 */
[----:B------:R-:W3:Y:S01]  /*11580*/  LDSM.16.MT88.4 R52, [R225+0x100] ;  /* 0x00010000e134783b */ /* 0x000ee20000004200 */
[C---:B-1----:R-:W-:Y:S01]  /*11590*/  FMUL.FTZ R6, R69.reuse, R122 ;  /* 0x0000007a45067220 */ /* 0x042fe20000410000 */
[----:B------:R-:W-:Y:S01]  /*115a0*/  MOV R122, R90 ;  /* 0x0000005a007a7202 */ /* 0x000fe20000000f00 */
[----:B------:R-:W-:Y:S01]  /*115b0*/  FMUL.FTZ R7, R69, R123 ;  /* 0x0000007b45077220 */ /* 0x000fe20000410000 */
[----:B------:R-:W-:Y:S04]  /*115c0*/  MOV R123, R89 ;  /* 0x00000059007b7202 */ /* 0x000fe80000000f00 */
[----:B------:R-:W1:Y:S01]  /*115d0*/  LDSM.16.MT88.4 R84, [R226+0x100] ;  /* 0x00010000e254783b */ /* 0x000e620000004200 */
[--C-:B------:R-:W-:Y:S02]  /*115e0*/  FFMA.FTZ R2, R25, c[0x0][0x2d0], -R105.reuse ;  /* 0x0000b40019027a23 */ /* 0x100fe40000010869 */
[----:B------:R-:W-:Y:S01]  /*115f0*/  FMUL.FTZ R25, R68, R141 ;  /* 0x0000008d44197220 */ /* 0x000fe20000410000 */
[----:B------:R-:W-:Y:S01]  /*11600*/  MOV R141, R94 ;  /* 0x0000005e008d7202 */ /* 0x000fe20000000f00 */
[----:B------:R4:W1:Y:S03]  /*11610*/  MUFU.EX2 R249, R2 ;  /* 0x0000000200f97308 */ /* 0x0008660000000800 */
[----:B------:R-:W1:Y:S01]  /*11620*/  LDSM.16.MT88.4 R88, [R224+0x900] ;  /* 0x00090000e058783b */ /* 0x000e620000004200 */
[-C--:B--2---:R-:W-:Y:S07]  /*11630*/  HMMA.16816.F32.BF16 R4, R80, R20.reuse, R4 ;  /* 0x000000145004723c */ /* 0x084fee0000041804 */
[----:B------:R-:W0:Y:S01]  /*11640*/  LDGDEPBAR ;  /* 0x00000000000079af */ /* 0x000e220000000000 */
[C---:B------:R-:W-:Y:S04]  /*11650*/  HMMA.16816.F32.BF16 R8, R64.reuse, R20, R8 ;  /* 0x000000144008723c */ /* 0x040fe80000041808 */
[--C-:B----4-:R-:W-:Y:S02]  /*11660*/  FFMA.FTZ R2, R28, c[0x0][0x2d0], -R105.reuse ;  /* 0x0000b4001c027a23 */ /* 0x110fe40000010869 */
[----:B------:R-:W-:Y:S02]  /*11670*/  FMUL.FTZ R28, R68, R144 ;  /* 0x00000090441c7220 */ /* 0x000fe40000410000 */
[-C--:B------:R-:W-:Y:S01]  /*11680*/  HMMA.16816.F32.BF16 R12, R64, R22.reuse, R12 ;  /* 0x00000016400c723c */ /* 0x080fe2000004180c */
[----:B------:R2:W-:Y:S03]  /*11690*/  MUFU.EX2 R250, R2 ;  /* 0x0000000200fa7308 */ /* 0x0005e60000000800 */
[C---:B------:R-:W-:Y:S02]  /*116a0*/  FMUL.FTZ R20, R74.reuse, R136 ;  /* 0x000000884a147220 */ /* 0x040fe40000410000 */
[----:B------:R-:W-:Y:S01]  /*116b0*/  FMUL.FTZ R21, R74, R137 ;  /* 0x000000894a157220 */ /* 0x000fe20000410000 */
[----:B------:R-:W-:Y:S01]  /*116c0*/  MOV R137, R58 ;  /* 0x0000003a00897202 */ /* 0x000fe20000000f00 */
[C---:B------:R-:W-:Y:S04]  /*116d0*/  HMMA.16816.F32.BF16 R16, R80.reuse, R22, R16 ;  /* 0x000000165010723c */ /* 0x040fe80000041810 */
[----:B------:R-:W-:Y:S02]  /*116e0*/  IMAD.MOV.U32 R136, RZ, RZ, R46 ;  /* 0x000000ffff887224 */ /* 0x000fe400078e002e */
[C---:B------:R-:W-:Y:S02]  /*116f0*/  FMUL.FTZ R46, R0.reuse, R162 ;  /* 0x000000a2002e7220 */ /* 0x040fe40000410000 */
[C---:B------:R-:W-:Y:S01]  /*11700*/  FMUL.FTZ R23, R69.reuse, R139 ;  /* 0x0000008b45177220 */ /* 0x040fe20000410000 */
[----:B------:R-:W-:Y:S03]  /*11710*/  MOV R139, R221 ;  /* 0x000000dd008b7202 */ /* 0x000fe60000000f00 */
[----:B------:R-:W-:Y:S01]  /*11720*/  FMUL.FTZ R22, R69, R138 ;  /* 0x0000008a45167220 */ /* 0x000fe20000410000 */
[----:B------:R-:W-:Y:S01]  /*11730*/  MOV R138, R220 ;  /* 0x000000dc008a7202 */ /* 0x000fe20000000f00 */
[----:B------:R-:W-:Y:S01]  /*11740*/  FMUL.FTZ R58, R0, R174 ;  /* 0x000000ae003a7220 */ /* 0x000fe20000410000 */
[----:B------:R-:W-:Y:S01]  /*11750*/  MOV R150, R139 ;  /* 0x0000008b00967202 */ /* 0x000fe20000000f00 */
[----:B--2---:R-:W-:Y:S01]  /*11760*/  FFMA.FTZ R2, R29, c[0x0][0x2d0], -R105 ;  /* 0x0000b4001d027a23 */ /* 0x004fe20000010869 */
[----:B------:R-:W-:Y:S02]  /*11770*/  MOV R139, R135 ;  /* 0x00000087008b7202 */ /* 0x000fe40000000f00 */
[-C--:B------:R-:W-:Y:S01]  /*11780*/  HMMA.16816.F32.BF16 R20, R80, R36.reuse, R20 ;  /* 0x000000245014723c */ /* 0x080fe20000041814 */
[----:B------:R2:W-:Y:S02]  /*11790*/  MUFU.EX2 R252, R2 ;  /* 0x0000000200fc7308 */ /* 0x0005e40000000800 */
[----:B------:R-:W-:Y:S01]  /*117a0*/  FMUL.FTZ R29, R68, R145 ;  /* 0x00000091441d7220 */ /* 0x000fe20000410000 */
[----:B------:R-:W-:Y:S02]  /*117b0*/  MOV R135, R130 ;  /* 0x0000008200877202 */ /* 0x000fe40000000f00 */
[----:B------:R-:W-:Y:S02]  /*117c0*/  MOV R130, R125 ;  /* 0x0000007d00827202 */ /* 0x000fe40000000f00 */
[----:B------:R-:W-:Y:S04]  /*117d0*/  MOV R125, R185 ;  /* 0x000000b9007d7202 */ /* 0x000fe80000000f00 */
[----:B------:R-:W-:Y:S01]  /*117e0*/  MOV R185, R99 ;  /* 0x0000006300b97202 */ /* 0x000fe20000000f00 */
[--C-:B--2---:R-:W-:Y:S02]  /*117f0*/  FFMA.FTZ R2, R26, c[0x0][0x2d0], -R77.reuse ;  /* 0x0000b4001a027a23 */ /* 0x104fe4000001084d */
[C---:B------:R-:W-:Y:S01]  /*11800*/  FMUL.FTZ R26, R0.reuse, R142 ;  /* 0x0000008e001a7220 */ /* 0x040fe20000410000 */
[----:B------:R-:W-:Y:S01]  /*11810*/  MOV R142, R93 ;  /* 0x0000005d008e7202 */ /* 0x000fe20000000f00 */
[----:B------:R2:W-:Y:S02]  /*11820*/  MUFU.EX2 R120, R2 ;  /* 0x0000000200787308 */ /* 0x0005e40000000800 */
[--C-:B--2---:R-:W-:Y:S02]  /*11830*/  FFMA.FTZ R2, R27, c[0x0][0x2d0], -R77.reuse ;  /* 0x0000b4001b027a23 */ /* 0x104fe4000001084d */
[----:B------:R-:W-:Y:S01]  /*11840*/  FMUL.FTZ R27, R0, R143 ;  /* 0x0000008f001b7220 */ /* 0x000fe20000410000 */
[----:B------:R-:W-:Y:S05]  /*11850*/  MOV R143, R92 ;  /* 0x0000005c008f7202 */ /* 0x000fea0000000f00 */
[----:B------:R2:W4:Y:S01]  /*11860*/  MUFU.EX2 R198, R2 ;  /* 0x0000000200c67308 */ /* 0x0005220000000800 */
[----:B------:R-:W1:Y:S01]  /*11870*/  LDSM.16.MT88.4 R92, [R227+0x900] ;  /* 0x00090000e35c783b */ /* 0x000e620000004200 */
[C---:B------:R-:W-:Y:S07]  /*11880*/  HMMA.16816.F32.BF16 R24, R64.reuse, R36, R24 ;  /* 0x000000244018723c */ /* 0x040fee0000041818 */
[C---:B------:R-:W-:Y:S02]  /*11890*/  FMUL.FTZ R37, R74.reuse, R153 ;  /* 0x000000994a257220 */ /* 0x040fe40000410000 */
[----:B------:R-:W-:Y:S03]  /*118a0*/  FMUL.FTZ R36, R74, R152 ;  /* 0x000000984a247220 */ /* 0x000fe60000410000 */
[--C-:B--2---:R-:W-:Y:S02]  /*118b0*/  FFMA.FTZ R2, R30, c[0x0][0x2d0], -R77.reuse ;  /* 0x0000b4001e027a23 */ /* 0x104fe4000001084d */
[C---:B------:R-:W-:Y:S02]  /*118c0*/  FMUL.FTZ R30, R0.reuse, R146 ;  /* 0x00000092001e7220 */ /* 0x040fe40000410000 */
[----:B------:R2:W-:Y:S02]  /*118d0*/  MUFU.EX2 R197, R2 ;  /* 0x0000000200c57308 */ /* 0x0005e40000000800 */
[----:B--2---:R-:W-:Y:S01]  /*118e0*/  FFMA.FTZ R2, R195, c[0x0][0x2d0], -R77 ;  /* 0x0000b400c3027a23 */ /* 0x004fe2000001084d */
[----:B------:R-:W-:Y:S01]  /*118f0*/  MOV R195, R47 ;  /* 0x0000002f00c37202 */ /* 0x000fe20000000f00 */
[C---:B------:R-:W-:Y:S06]  /*11900*/  FMUL.FTZ R47, R0.reuse, R163 ;  /* 0x000000a3002f7220 */ /* 0x040fec0000410000 */
[----:B------:R2:W1:Y:S02]  /*11910*/  MUFU.EX2 R196, R2 ;  /* 0x0000000200c47308 */ /* 0x0004640000000800 */
[--C-:B--2---:R-:W-:Y:S02]  /*11920*/  FFMA.FTZ R2, R31, c[0x0][0x2d0], -R79.reuse ;  /* 0x0000b4001f027a23 */ /* 0x104fe4000001084f */
[----:B------:R-:W-:Y:S06]  /*11930*/  FMUL.FTZ R31, R0, R147 ;  /* 0x00000093001f7220 */ /* 0x000fec0000410000 */
[----:B------:R2:W-:Y:S01]  /*11940*/  MUFU.EX2 R247, R2 ;  /* 0x0000000200f77308 */ /* 0x0005e20000000800 */
[-C--:B------:R-:W-:Y:S08]  /*11950*/  HMMA.16816.F32.BF16 R28, R64, R38.reuse, R28 ;  /* 0x00000026401c723c */ /* 0x080ff0000004181c */
[C---:B------:R-:W-:Y:S07]  /*11960*/  HMMA.16816.F32.BF16 R32, R80.reuse, R38, R32 ;  /* 0x000000265020723c */ /* 0x040fee0000041820 */
[C---:B------:R-:W-:Y:S02]  /*11970*/  FMUL.FTZ R38, R69.reuse, R154 ;  /* 0x0000009a45267220 */ /* 0x040fe40000410000 */
[----:B------:R-:W-:Y:S03]  /*11980*/  FMUL.FTZ R39, R69, R155 ;  /* 0x0000009b45277220 */ /* 0x000fe60000410000 */
[--C-:B--2---:R-:W-:Y:S01]  /*11990*/  FFMA.FTZ R2, R199, c[0x0][0x2d0], -R79.reuse ;  /* 0x0000b400c7027a23 */ /* 0x104fe2000001084f */
[----:B------:R-:W-:Y:S03]  /*119a0*/  MOV R199, R246 ;  /* 0x000000f600c77202 */ /* 0x000fe60000000f00 */
[-C--:B---3--:R-:W-:Y:S01]  /*119b0*/  HMMA.16816.F32.BF16 R36, R80, R52.reuse, R36 ;  /* 0x000000345024723c */ /* 0x088fe20000041824 */
[----:B------:R2:W-:Y:S02]  /*119c0*/  MUFU.EX2 R147, R2 ;  /* 0x0000000200937308 */ /* 0x0005e40000000800 */
[----:B------:R-:W-:Y:S02]  /*119d0*/  MOV R151, R199 ;  /* 0x000000c700977202 */ /* 0x000fe40000000f00 */
[----:B------:R-:W-:Y:S03]  /*119e0*/  MOV R199, R97 ;  /* 0x0000006100c77202 */ /* 0x000fe60000000f00 */
[C---:B------:R-:W-:Y:S07]  /*119f0*/  HMMA.16816.F32.BF16 R40, R64.reuse, R52, R40 ;  /* 0x000000344028723c */ /* 0x040fee0000041828 */
[C---:B------:R-:W-:Y:S01]  /*11a00*/  FMUL.FTZ R53, R74.reuse, R169 ;  /* 0x000000a94a357220 */ /* 0x040fe20000410000 */
[-C--:B------:R-:W-:Y:S04]  /*11a10*/  HMMA.16816.F32.BF16 R44, R64, R54.reuse, R44 ;  /* 0x00000036402c723c */ /* 0x080fe8000004182c */
[----:B------:R-:W-:Y:S02]  /*11a20*/  FMUL.FTZ R52, R74, R168 ;  /* 0x000000a84a347220 */ /* 0x000fe40000410000 */
[--C-:B--2---:R-:W-:Y:S02]  /*11a30*/  FFMA.FTZ R2, R48, c[0x0][0x2d0], -R79.reuse ;  /* 0x0000b40030027a23 */ /* 0x104fe4000001084f */
[C---:B------:R-:W-:Y:S02]  /*11a40*/  FMUL.FTZ R48, R74.reuse, R164 ;  /* 0x000000a44a307220 */ /* 0x040fe40000410000 */
[----:B------:R2:W-:Y:S02]  /*11a50*/  MUFU.EX2 R245, R2 ;  /* 0x0000000200f57308 */ /* 0x0005e40000000800 */
[----:B--2---:R-:W-:Y:S02]  /*11a60*/  FFMA.FTZ R2, R49, c[0x0][0x2d0], -R79 ;  /* 0x0000b40031027a23 */ /* 0x004fe4000001084f */
[----:B------:R-:W-:Y:S06]  /*11a70*/  FMUL.FTZ R49, R74, R165 ;  /* 0x000000a54a317220 */ /* 0x000fec0000410000 */
[----:B------:R2:W-:Y:S01]  /*11a80*/  MUFU.EX2 R246, R2 ;  /* 0x0000000200f67308 */ /* 0x0005e20000000800 */
[C---:B------:R-:W-:Y:S07]  /*11a90*/  HMMA.16816.F32.BF16 R48, R80.reuse, R54, R48 ;  /* 0x000000365030723c */ /* 0x040fee0000041830 */
[C---:B------:R-:W-:Y:S02]  /*11aa0*/  FMUL.FTZ R55, R69.reuse, R171 ;  /* 0x000000ab45377220 */ /* 0x040fe40000410000 */
[----:B------:R-:W-:Y:S07]  /*11ab0*/  FMUL.FTZ R54, R69, R170 ;  /* 0x000000aa45367220 */ /* 0x000fee0000410000 */
[-C--:B-1----:R-:W-:Y:S03]  /*11ac0*/  HMMA.16816.F32.BF16 R52, R80, R84.reuse, R52 ;  /* 0x000000545034723c */ /* 0x082fe60000041834 */
[--C-:B--2---:R-:W-:Y:S04]  /*11ad0*/  FFMA.FTZ R2, R205, c[0x0][0x2d0], -R78.reuse ;  /* 0x0000b400cd027a23 */ /* 0x104fe8000001084e */
[----:B------:R1:W-:Y:S01]  /*11ae0*/  MUFU.EX2 R146, R2 ;  /* 0x0000000200927308 */ /* 0x0003e20000000800 */
[C---:B------:R-:W-:Y:S07]  /*11af0*/  HMMA.16816.F32.BF16 R56, R64.reuse, R84, R56 ;  /* 0x000000544038723c */ /* 0x040fee0000041838 */
[----:B------:R-:W-:Y:S01]  /*11b00*/  F2FP.BF16.PACK_AB R84, R249, R248 ;  /* 0x000000f8f954723e */ /* 0x000fe200000010ff */
[-C--:B------:R-:W-:Y:S04]  /*11b10*/  HMMA.16816.F32.BF16 R60, R64, R86.reuse, R60 ;  /* 0x00000056403c723c */ /* 0x080fe8000004183c */
[----:B----4-:R-:W-:Y:S03]  /*11b20*/  F2FP.BF16.PACK_AB R85, R198, R120 ;  /* 0x00000078c655723e */ /* 0x010fe600000010ff */
[C---:B------:R-:W-:Y:S02]  /*11b30*/  FMUL.FTZ R64, R74.reuse, R180 ;  /* 0x000000b44a407220 */ /* 0x040fe40000410000 */
[----:B------:R-:W-:Y:S03]  /*11b40*/  FMUL.FTZ R65, R74, R181 ;  /* 0x000000b54a417220 */ /* 0x000fe60000410000 */
[C---:B------:R-:W-:Y:S02]  /*11b50*/  FMUL.FTZ R66, R69.reuse, R182 ;  /* 0x000000b645427220 */ /* 0x040fe40000410000 */
[----:B------:R-:W-:Y:S02]  /*11b60*/  FMUL.FTZ R67, R69, R183 ;  /* 0x000000b745437220 */ /* 0x000fe40000410000 */
[--C-:B-1----:R-:W-:Y:S04]  /*11b70*/  FFMA.FTZ R2, R206, c[0x0][0x2d0], -R78.reuse ;  /* 0x0000b400ce027a23 */ /* 0x102fe8000001084e */
[----:B------:R1:W-:Y:S01]  /*11b80*/  MUFU.EX2 R221, R2 ;  /* 0x0000000200dd7308 */ /* 0x0003e20000000800 */
[----:B------:R-:W-:Y:S07]  /*11b90*/  HMMA.16816.F32.BF16 R64, R80, R86, R64 ;  /* 0x000000565040723c */ /* 0x000fee0000041840 */
[----:B------:R-:W-:Y:S02]  /*11ba0*/  F2FP.BF16.PACK_AB R80, R122, R123 ;  /* 0x0000007b7a50723e */ /* 0x000fe400000010ff */
[----:B------:R-:W-:Y:S03]  /*11bb0*/  F2FP.BF16.PACK_AB R82, R141, R143 ;  /* 0x0000008f8d52723e */ /* 0x000fe600000010ff */
[----:B------:R-:W-:Y:S02]  /*11bc0*/  F2FP.BF16.PACK_AB R81, R121, R251 ;  /* 0x000000fb7951723e */ /* 0x000fe400000010ff */
[----:B------:R-:W-:Y:S02]  /*11bd0*/  F2FP.BF16.PACK_AB R83, R140, R142 ;  /* 0x0000008e8c53723e */ /* 0x000fe400000010ff */
[----:B------:R-:W-:Y:S02]  /*11be0*/  F2FP.BF16.PACK_AB R86, R252, R250 ;  /* 0x000000fafc56723e */ /* 0x000fe400000010ff */
[----:B------:R-:W-:Y:S03]  /*11bf0*/  F2FP.BF16.PACK_AB R87, R196, R197 ;  /* 0x000000c5c457723e */ /* 0x000fe600000010ff */
[-C--:B------:R-:W-:Y:S03]  /*11c00*/  HMMA.16816.F32.BF16 R4, R80, R88.reuse, R4 ;  /* 0x000000585004723c */ /* 0x080fe60000041804 */
[--C-:B-1----:R-:W-:Y:S04]  /*11c10*/  FFMA.FTZ R2, R202, c[0x0][0x2d0], -R78.reuse ;  /* 0x0000b400ca027a23 */ /* 0x102fe8000001084e */
[----:B------:R1:W-:Y:S01]  /*11c20*/  MUFU.EX2 R219, R2 ;  /* 0x0000000200db7308 */ /* 0x0003e20000000800 */
[C---:B------:R-:W-:Y:S08]  /*11c30*/  HMMA.16816.F32.BF16 R8, R84.reuse, R88, R8 ;  /* 0x000000585408723c */ /* 0x040ff00000041808 */
[-C--:B------:R-:W-:Y:S08]  /*11c40*/  HMMA.16816.F32.BF16 R12, R84, R90.reuse, R12 ;  /* 0x0000005a540c723c */ /* 0x080ff0000004180c */
[C---:B------:R-:W-:Y:S01]  /*11c50*/  HMMA.16816.F32.BF16 R16, R80.reuse, R90, R16 ;  /* 0x0000005a5010723c */ /* 0x040fe20000041810 */
[----:B------:R-:W-:Y:S03]  /*11c60*/  LDSM.16.MT88.4 R88, [R226+0x900] ;  /* 0x00090000e258783b */ /* 0x000fe60000004200 */
[----:B-1----:R-:W-:Y:S04]  /*11c70*/  FFMA.FTZ R2, R203, c[0x0][0x2d0], -R78 ;  /* 0x0000b400cb027a23 */ /* 0x002fe8000001084e */
[-C--:B------:R-:W-:Y:S01]  /*11c80*/  HMMA.16816.F32.BF16 R20, R80, R92.reuse, R20 ;  /* 0x0000005c5014723c */ /* 0x080fe20000041814 */
[----:B------:R1:W-:Y:S07]  /*11c90*/  MUFU.EX2 R220, R2 ;  /* 0x0000000200dc7308 */ /* 0x0003ee0000000800 */
[C---:B------:R-:W-:Y:S08]  /*11ca0*/  HMMA.16816.F32.BF16 R24, R84.reuse, R92, R24 ;  /* 0x0000005c5418723c */ /* 0x040ff00000041818 */
[-C--:B------:R-:W-:Y:S08]  /*11cb0*/  HMMA.16816.F32.BF16 R28, R84, R94.reuse, R28 ;  /* 0x0000005e541c723c */ /* 0x080ff0000004181c */
[C---:B------:R-:W-:Y:S01]  /*11cc0*/  HMMA.16816.F32.BF16 R32, R80.reuse, R94, R32 ;  /* 0x0000005e5020723c */ /* 0x040fe20000041820 */
[----:B------:R-:W-:Y:S03]  /*11cd0*/  LDSM.16.MT88.4 R92, [R224+0x1100] ;  /* 0x00110000e05c783b */ /* 0x000fe60000004200 */
[--C-:B-1----:R-:W-:Y:S04]  /*11ce0*/  FFMA.FTZ R2, R207, c[0x0][0x2d0], -R105.reuse ;  /* 0x0000b400cf027a23 */ /* 0x102fe80000010869 */
[----:B------:R1:W-:Y:S04]  /*11cf0*/  MUFU.EX2 R145, R2 ;  /* 0x0000000200917308 */ /* 0x0003e80000000800 */
[--C-:B-1----:R-:W-:Y:S06]  /*11d00*/  FFMA.FTZ R2, R209, c[0x0][0x2d0], -R105.reuse ;  /* 0x0000b400d1027a23 */ /* 0x102fec0000010869 */
[----:B------:R1:W2:Y:S02]  /*11d10*/  MUFU.EX2 R218, R2 ;  /* 0x0000000200da7308 */ /* 0x0002a40000000800 */
[--C-:B-1----:R-:W-:Y:S08]  /*11d20*/  FFMA.FTZ R2, R208, c[0x0][0x2d0], -R105.reuse ;  /* 0x0000b400d0027a23 */ /* 0x102ff00000010869 */
[----:B------:R1:W-:Y:S02]  /*11d30*/  MUFU.EX2 R216, R2 ;  /* 0x0000000200d87308 */ /* 0x0003e40000000800 */
[----:B-1----:R-:W-:Y:S08]  /*11d40*/  FFMA.FTZ R2, R212, c[0x0][0x2d0], -R105 ;  /* 0x0000b400d4027a23 */ /* 0x002ff00000010869 */
[----:B------:R1:W3:Y:S02]  /*11d50*/  MUFU.EX2 R217, R2 ;  /* 0x0000000200d97308 */ /* 0x0002e40000000800 */
[--C-:B-1----:R-:W-:Y:S08]  /*11d60*/  FFMA.FTZ R2, R215, c[0x0][0x2d0], -R77.reuse ;  /* 0x0000b400d7027a23 */ /* 0x102ff0000001084d */
[----:B------:R1:W-:Y:S02]  /*11d70*/  MUFU.EX2 R144, R2 ;  /* 0x0000000200907308 */ /* 0x0003e40000000800 */
[----:B-1----:R-:W-:Y:S02]  /*11d80*/  FFMA.FTZ R2, R148, c[0x0][0x2d0], -R77 ;  /* 0x0000b40094027a23 */ /* 0x002fe4000001084d */
[----:B------:R-:W-:Y:S01]  /*11d90*/  IMAD.MOV.U32 R148, RZ, RZ, R129 ;  /* 0x000000ffff947224 */ /* 0x000fe200078e0081 */
[----:B------:R-:W-:Y:S05]  /*11da0*/  MOV R129, R96 ;  /* 0x0000006000817202 */ /* 0x000fea0000000f00 */
[----:B------:R1:W2:Y:S01]  /*11db0*/  MUFU.EX2 R153, R2 ;  /* 0x0000000200997308 */ /* 0x0002a20000000800 */
[----:B------:R-:W2:Y:S01]  /*11dc0*/  LDSM.16.MT88.4 R96, [R225+0x900] ;  /* 0x00090000e160783b */ /* 0x000ea20000004200 */
[--C-:B-1----:R-:W-:Y:S01]  /*11dd0*/  FFMA.FTZ R2, R151, c[0x0][0x2d0], -R77.reuse ;  /* 0x0000b40097027a23 */ /* 0x102fe2000001084d */
[----:B------:R-:W-:Y:S02]  /*11de0*/  MOV R151, R149 ;  /* 0x0000009500977202 */ /* 0x000fe40000000f00 */
[----:B------:R-:W-:Y:S05]  /*11df0*/  MOV R149, R199 ;  /* 0x000000c700957202 */ /* 0x000fea0000000f00 */
[----:B------:R1:W-:Y:S01]  /*11e00*/  MUFU.EX2 R152, R2 ;  /* 0x0000000200987308 */ /* 0x0003e20000000800 */
[----:B------:R-:W-:Y:S02]  /*11e10*/  MOV R199, R184 ;  /* 0x000000b800c77202 */ /* 0x000fe40000000f00 */
[----:B------:R-:W-:Y:S02]  /*11e20*/  MOV R184, R210 ;  /* 0x000000d200b87202 */ /* 0x000fe40000000f00 */
[----:B------:R-:W4:Y:S01]  /*11e30*/  LDL.LU R210, [R1+0xa8] ;  /* 0x0000a80001d27983 */ /* 0x000f220000300800 */
[-C--:B--2---:R-:W-:Y:S08]  /*11e40*/  HMMA.16816.F32.BF16 R36, R80, R96.reuse, R36 ;  /* 0x000000605024723c */ /* 0x084ff00000041824 */
[C---:B------:R-:W-:Y:S04]  /*11e50*/  HMMA.16816.F32.BF16 R40, R84.reuse, R96, R40 ;  /* 0x000000605428723c */ /* 0x040fe80000041828 */
[----:B-1----:R-:W-:Y:S02]  /*11e60*/  FFMA.FTZ R2, R150, c[0x0][0x2d0], -R77 ;  /* 0x0000b40096027a23 */ /* 0x002fe4000001084d */
[----:B------:R-:W-:Y:S01]  /*11e70*/  IMAD.MOV.U32 R150, RZ, RZ, R148 ;  /* 0x000000ffff967224 */ /* 0x000fe200078e0094 */
[----:B------:R-:W-:Y:S01]  /*11e80*/  MOV R148, R128 ;  /* 0x0000008000947202 */ /* 0x000fe20000000f00 */
[-C--:B------:R-:W-:Y:S01]  /*11e90*/  HMMA.16816.F32.BF16 R44, R84, R98.reuse, R44 ;  /* 0x00000062542c723c */ /* 0x080fe2000004182c */
[----:B------:R1:W2:Y:S03]  /*11ea0*/  MUFU.EX2 R154, R2 ;  /* 0x00000002009a7308 */ /* 0x0002a60000000800 */
[----:B------:R-:W-:Y:S01]  /*11eb0*/  MOV R128, R3 ;  /* 0x0000000300807202 */ /* 0x000fe20000000f00 */
[--C-:B------:R-:W-:Y:S03]  /*11ec0*/  FFMA.FTZ R3, R214, c[0x0][0x2d0], -R79.reuse ;  /* 0x0000b400d6037a23 */ /* 0x100fe6000001084f */
[C---:B------:R-:W-:Y:S01]  /*11ed0*/  HMMA.16816.F32.BF16 R48, R80.reuse, R98, R48 ;  /* 0x000000625030723c */ /* 0x040fe20000041830 */
[----:B------:R-:W-:Y:S02]  /*11ee0*/  LDSM.16.MT88.4 R96, [R225+0x1100] ;  /* 0x00110000e160783b */ /* 0x000fe40000004200 */
[----:B------:R-:W-:Y:S05]  /*11ef0*/  MUFU.EX2 R215, R3 ;  /* 0x0000000300d77308 */ /* 0x000fea0000000800 */
[-C--:B------:R-:W-:Y:S08]  /*11f00*/  HMMA.16816.F32.BF16 R52, R80, R88.reuse, R52 ;  /* 0x000000585034723c */ /* 0x080ff00000041834 */
[C---:B------:R-:W-:Y:S04]  /*11f10*/  HMMA.16816.F32.BF16 R56, R84.reuse, R88, R56 ;  /* 0x000000585438723c */ /* 0x040fe80000041838 */
[--C-:B-1----:R-:W-:Y:S04]  /*11f20*/  FFMA.FTZ R2, R213, c[0x0][0x2d0], -R79.reuse ;  /* 0x0000b400d5027a23 */ /* 0x102fe8000001084f */
[-C--:B------:R-:W-:Y:S01]  /*11f30*/  HMMA.16816.F32.BF16 R60, R84, R90.reuse, R60 ;  /* 0x0000005a543c723c */ /* 0x080fe2000004183c */
[----:B------:R1:W1:Y:S06]  /*11f40*/  MUFU.EX2 R213, R2 ;  /* 0x0000000200d57308 */ /* 0x00026c0000000800 */
[----:B------:R-:W-:Y:S01]  /*11f50*/  F2FP.BF16.PACK_AB R84, R218, R145 ;  /* 0x00000091da54723e */ /* 0x000fe200000010ff */
[----:B------:R-:W-:Y:S01]  /*11f60*/  HMMA.16816.F32.BF16 R64, R80, R90, R64 ;  /* 0x0000005a5040723c */ /* 0x000fe20000041840 */
[----:B------:R-:W2:Y:S03]  /*11f70*/  LDSM.16.MT88.4 R88, [R227+0x1100] ;  /* 0x00110000e358783b */ /* 0x000ea60000004200 */
[----:B---3--:R-:W-:Y:S02]  /*11f80*/  F2FP.BF16.PACK_AB R86, R217, R216 ;  /* 0x000000d8d956723e */ /* 0x008fe400000010ff */
[----:B------:R-:W-:Y:S02]  /*11f90*/  F2FP.BF16.PACK_AB R85, R153, R144 ;  /* 0x000000909955723e */ /* 0x000fe400000010ff */
[----:B------:R-:W-:Y:S04]  /*11fa0*/  F2FP.BF16.PACK_AB R80, R147, R247 ;  /* 0x000000f79350723e */ /* 0x000fe800000010ff */
[----:B------:R-:W-:Y:S02]  /*11fb0*/  F2FP.BF16.PACK_AB R82, R246, R245 ;  /* 0x000000f5f652723e */ /* 0x000fe400000010ff */
[----:B------:R-:W-:Y:S02]  /*11fc0*/  F2FP.BF16.PACK_AB R81, R221, R146 ;  /* 0x00000092dd51723e */ /* 0x000fe400000010ff */
[----:B------:R-:W-:Y:S01]  /*11fd0*/  F2FP.BF16.PACK_AB R83, R220, R219 ;  /* 0x000000dbdc53723e */ /* 0x000fe200000010ff */
[--C-:B-1----:R-:W-:Y:S01]  /*11fe0*/  FFMA.FTZ R2, R211, c[0x0][0x2d0], -R79.reuse ;  /* 0x0000b400d3027a23 */ /* 0x102fe2000001084f */
[----:B--2---:R-:W-:Y:S03]  /*11ff0*/  F2FP.BF16.PACK_AB R87, R154, R152 ;  /* 0x000000989a57723e */ /* 0x004fe600000010ff */
[----:B------:R4:W-:Y:S02]  /*12000*/  MUFU.EX2 R212, R2 ;  /* 0x0000000200d47308 */ /* 0x0009e40000000800 */
        /* <DEDUP_REMOVED lines=8> */
[C---:B------:R-:W-:Y:S01]  /*12090*/  HMMA.16816.F32.BF16 R32, R80.reuse, R90, R32 ;  /* 0x0000005a5020723c */ /* 0x040fe20000041820 */
[----:B------:R-:W2:Y:S07]  /*120a0*/  LDSM.16.MT88.4 R88, [R224+0x1900] ;  /* 0x00190000e058783b */ /* 0x000eae0000004200 */
[-C--:B------:R-:W-:Y:S08]  /*120b0*/  HMMA.16816.F32.BF16 R36, R80, R96.reuse, R36 ;  /* 0x000000605024723c */ /* 0x080ff00000041824 */
[C---:B------:R-:W-:Y:S08]  /*120c0*/  HMMA.16816.F32.BF16 R40, R84.reuse, R96, R40 ;  /* 0x000000605428723c */ /* 0x040ff00000041828 */
[-C--:B------:R-:W-:Y:S08]  /*120d0*/  HMMA.16816.F32.BF16 R44, R84, R98.reuse, R44 ;  /* 0x00000062542c723c */ /* 0x080ff0000004182c */
[C---:B------:R-:W-:Y:S01]  /*120e0*/  HMMA.16816.F32.BF16 R48, R80.reuse, R98, R48 ;  /* 0x000000625030723c */ /* 0x040fe20000041830 */
[----:B------:R-:W-:Y:S07]  /*120f0*/  LDSM.16.MT88.4 R96, [R225+0x1900] ;  /* 0x00190000e160783b */ /* 0x000fee0000004200 */
[-C--:B-1----:R-:W-:Y:S08]  /*12100*/  HMMA.16816.F32.BF16 R52, R80, R92.reuse, R52 ;  /* 0x0000005c5034723c */ /* 0x082ff00000041834 */
[C---:B------:R-:W-:Y:S08]  /*12110*/  HMMA.16816.F32.BF16 R56, R84.reuse, R92, R56 ;  /* 0x0000005c5438723c */ /* 0x040ff00000041838 */
[-C--:B------:R-:W-:Y:S08]  /*12120*/  HMMA.16816.F32.BF16 R60, R84, R94.reuse, R60 ;  /* 0x0000005e543c723c */ /* 0x080ff0000004183c */
[----:B------:R-:W-:Y:S01]  /*12130*/  HMMA.16816.F32.BF16 R64, R80, R94, R64 ;  /* 0x0000005e5040723c */ /* 0x000fe20000041840 */
[----:B------:R-:W1:Y:S06]  /*12140*/  LDSM.16.MT88.4 R92, [R227+0x1900] ;  /* 0x00190000e35c783b */ /* 0x000e6c0000004200 */
[----:B------:R-:W-:Y:S01]  /*12150*/  F2FP.BF16.PACK_AB R80, R215, R213 ;  /* 0x000000d5d750723e */ /* 0x000fe200000010ff */
[----:B----4-:R-:W-:Y:S04]  /*12160*/  FFMA.FTZ R2, R210, c[0x0][0x2d0], -R79 ;  /* 0x0000b400d2027a23 */ /* 0x010fe8000001084f */
[----:B------:R3:W4:Y:S02]  /*12170*/  MUFU.EX2 R214, R2 ;  /* 0x0000000200d67308 */ /* 0x0007240000000800 */
[----:B---3--:R-:W-:Y:S01]  /*12180*/  FFMA.FTZ R2, R151, c[0x0][0x2d0], -R78 ;  /* 0x0000b40097027a23 */ /* 0x008fe2000001084e */
[----:B----4-:R-:W-:Y:S02]  /*12190*/  F2FP.BF16.PACK_AB R82, R214, R212 ;  /* 0x000000d4d652723e */ /* 0x010fe400000010ff */
[----:B------:R-:W-:Y:S05]  /*121a0*/  MOV R151, R150 ;  /* 0x0000009600977202 */ /* 0x000fea0000000f00 */
[----:B------:R3:W-:Y:S01]  /*121b0*/  MUFU.EX2 R159, R2 ;  /* 0x00000002009f7308 */ /* 0x0007e20000000800 */
[----:B------:R-:W-:Y:S01]  /*121c0*/  MOV R150, R149 ;  /* 0x0000009500967202 */ /* 0x000fe20000000f00 */
[----:B------:R-:W-:Y:S01]  /*121d0*/  IMAD.MOV.U32 R149, RZ, RZ, R148 ;  /* 0x000000ffff957224 */ /* 0x000fe200078e0094 */
[----:B------:R-:W-:Y:S02]  /*121e0*/  MOV R148, R199 ;  /* 0x000000c700947202 */ /* 0x000fe40000000f00 */
[----:B------:R-:W-:Y:S02]  /*121f0*/  MOV R199, R139 ;  /* 0x0000008b00c77202 */ /* 0x000fe40000000f00 */
[----:B------:R-:W-:Y:S02]  /*12200*/  MOV R139, R137 ;  /* 0x00000089008b7202 */ /* 0x000fe40000000f00 */
[----:B------:R-:W-:Y:S02]  /*12210*/  MOV R137, R132 ;  /* 0x0000008400897202 */ /* 0x000fe40000000f00 */
[----:B------:R-:W-:Y:S02]  /*12220*/  MOV R132, R237 ;  /* 0x000000ed00847202 */ /* 0x000fe40000000f00 */
[----:B------:R-:W4:Y:S01]  /*12230*/  LDL.LU R237, [R1+0xa4] ;  /* 0x0000a40001ed7983 */ /* 0x000f220000300800 */
[----:B---3--:R-:W-:Y:S01]  /*12240*/  FFMA.FTZ R2, R151, c[0x0][0x2d0], -R78 ;  /* 0x0000b40097027a23 */ /* 0x008fe2000001084e */
[----:B------:R-:W-:Y:S02]  /*12250*/  MOV R151, R150 ;  /* 0x0000009600977202 */ /* 0x000fe40000000f00 */
[----:B------:R-:W-:Y:S01]  /*12260*/  MOV R150, R149 ;  /* 0x0000009500967202 */ /* 0x000fe20000000f00 */
[----:B------:R3:W1:Y:S01]  /*12270*/  MUFU.EX2 R158, R2 ;  /* 0x00000002009e7308 */ /* 0x0006620000000800 */
[----:B------:R-:W-:Y:S01]  /*12280*/  IMAD.MOV.U32 R149, RZ, RZ, R148 ;  /* 0x000000ffff957224 */ /* 0x000fe200078e0094 */
[----:B------:R-:W-:Y:S02]  /*12290*/  MOV R148, R199 ;  /* 0x000000c700947202 */ /* 0x000fe40000000f00 */
[----:B------:R-:W-:Y:S02]  /*122a0*/  MOV R199, R139 ;  /* 0x0000008b00c77202 */ /* 0x000fe40000000f00 */
[----:B------:R-:W-:Y:S02]  /*122b0*/  MOV R139, R135 ;  /* 0x00000087008b7202 */ /* 0x000fe40000000f00 */
[----:B------:R-:W-:Y:S02]  /*122c0*/  MOV R135, R235 ;  /* 0x000000eb00877202 */ /* 0x000fe40000000f00 */
[----:B------:R-:W4:Y:S01]  /*122d0*/  LDL.LU R235, [R1+0xa0] ;  /* 0x0000a00001eb7983 */ /* 0x000f220000300800 */
[--C-:B---3--:R-:W-:Y:S01]  /*122e0*/  FFMA.FTZ R2, R151, c[0x0][0x2d0], -R78.reuse ;  /* 0x0000b40097027a23 */ /* 0x108fe2000001084e */
[----:B-1----:R-:W-:Y:S02]  /*122f0*/  F2FP.BF16.PACK_AB R81, R158, R159 ;  /* 0x0000009f9e51723e */ /* 0x002fe400000010ff */
[----:B------:R-:W-:Y:S01]  /*12300*/  MOV R151, R150 ;  /* 0x0000009600977202 */ /* 0x000fe20000000f00 */
[----:B------:R1:W-:Y:S01]  /*12310*/  MUFU.EX2 R157, R2 ;  /* 0x00000002009d7308 */ /* 0x0003e20000000800 */
[----:B------:R-:W-:Y:S02]  /*12320*/  MOV R150, R149 ;  /* 0x0000009500967202 */ /* 0x000fe40000000f00 */
[----:B------:R-:W-:Y:S01]  /*12330*/  MOV R149, R148 ;  /* 0x0000009400957202 */ /* 0x000fe20000000f00 */
[----:B------:R-:W-:Y:S01]  /*12340*/  IMAD.MOV.U32 R148, RZ, RZ, R199 ;  /* 0x000000ffff947224 */ /* 0x000fe200078e00c7 */
[----:B------:R-:W-:Y:S02]  /*12350*/  MOV R199, R139 ;  /* 0x0000008b00c77202 */ /* 0x000fe40000000f00 */
[----:B------:R-:W-:Y:S02]  /*12360*/  MOV R139, R133 ;  /* 0x00000085008b7202 */ /* 0x000fe40000000f00 */
[----:B------:R-:W-:Y:S02]  /*12370*/  MOV R133, R130 ;  /* 0x0000008200857202 */ /* 0x000fe40000000f00 */
[----:B------:R-:W-:Y:S02]  /*12380*/  MOV R130, R228 ;  /* 0x000000e400827202 */ /* 0x000fe40000000f00 */
[----:B------:R3:W5:Y:S01]  /*12390*/  LDL.LU R228, [R1+0x9c] ;  /* 0x00009c0001e47983 */ /* 0x0007620000300800 */
[----:B-1----:R-:W-:Y:S01]  /*123a0*/  FFMA.FTZ R2, R151, c[0x0][0x2d0], -R78 ;  /* 0x0000b40097027a23 */ /* 0x002fe2000001084e */
[----:B------:R-:W-:Y:S02]  /*123b0*/  MOV R151, R150 ;  /* 0x0000009600977202 */ /* 0x000fe40000000f00 */
[----:B------:R-:W-:Y:S01]  /*123c0*/  MOV R150, R149 ;  /* 0x0000009500967202 */ /* 0x000fe20000000f00 */
[----:B------:R1:W1:Y:S01]  /*123d0*/  MUFU.EX2 R163, R2 ;  /* 0x0000000200a37308 */ /* 0x0002620000000800 */
[----:B------:R-:W-:Y:S01]  /*123e0*/  MOV R149, R148 ;  /* 0x0000009400957202 */ /* 0x000fe20000000f00 */
[----:B------:R-:W-:Y:S01]  /*123f0*/  IMAD.MOV.U32 R148, RZ, RZ, R199 ;  /* 0x000000ffff947224 */ /* 0x000fe200078e00c7 */
[----:B------:R-:W-:Y:S02]  /*12400*/  MOV R199, R139 ;  /* 0x0000008b00c77202 */ /* 0x000fe40000000f00 */
[----:B------:R-:W-:Y:S02]  /*12410*/  MOV R139, R130 ;  /* 0x00000082008b7202 */ /* 0x000fe40000000f00 */
[----:B------:R-:W-:Y:S02]  /*12420*/  MOV R130, R232 ;  /* 0x000000e800827202 */ /* 0x000fe40000000f00 */
[----:B------:R3:W5:Y:S01]  /*12430*/  LDL.LU R232, [R1+0x98] ;  /* 0x0000980001e87983 */ /* 0x0007620000300800 */
[----:B-1----:R-:W-:Y:S01]  /*12440*/  FFMA.FTZ R2, R151, c[0x0][0x2d0], -R105 ;  /* 0x0000b40097027a23 */ /* 0x002fe20000010869 */
[----:B------:R-:W-:Y:S02]  /*12450*/  F2FP.BF16.PACK_AB R83, R163, R157 ;  /* 0x0000009da353723e */ /* 0x000fe400000010ff */
[----:B------:R-:W-:Y:S01]  /*12460*/  MOV R151, R150 ;  /* 0x0000009600977202 */ /* 0x000fe20000000f00 */
[----:B------:R1:W-:Y:S01]  /*12470*/  MUFU.EX2 R155, R2 ;  /* 0x00000002009b7308 */ /* 0x0003e20000000800 */
[----:B------:R-:W-:Y:S02]  /*12480*/  MOV R150, R149 ;  /* 0x0000009500967202 */ /* 0x000fe40000000f00 */
[----:B------:R-:W-:Y:S01]  /*12490*/  MOV R149, R148 ;  /* 0x0000009400957202 */ /* 0x000fe20000000f00 */
[-C--:B--2---:R-:W-:Y:S03]  /*124a0*/  HMMA.16816.F32.BF16 R4, R80, R88.reuse, R4 ;  /* 0x000000585004723c */ /* 0x084fe60000041804 */
[----:B------:R-:W-:Y:S01]  /*124b0*/  MOV R148, R199 ;  /* 0x000000c700947202 */ /* 0x000fe20000000f00 */
[----:B------:R-:W-:Y:S01]  /*124c0*/  IMAD.MOV.U32 R199, RZ, RZ, R139 ;  /* 0x000000ffffc77224 */ /* 0x000fe200078e008b */
[----:B------:R-:W-:Y:S02]  /*124d0*/  MOV R139, R130 ;  /* 0x00000082008b7202 */ /* 0x000fe40000000f00 */
[----:B------:R-:W-:Y:S02]  /*124e0*/  MOV R130, R229 ;  /* 0x000000e500827202 */ /* 0x000fe40000000f00 */
[----:B------:R3:W5:Y:S03]  /*124f0*/  LDL.LU R229, [R1+0x94] ;  /* 0x0000940001e57983 */ /* 0x0007660000300800 */
[--C-:B-1----:R-:W-:Y:S01]  /*12500*/  FFMA.FTZ R2, R151, c[0x0][0x2d0], -R105.reuse ;  /* 0x0000b40097027a23 */ /* 0x102fe20000010869 */
[----:B------:R-:W-:Y:S02]  /*12510*/  MOV R151, R150 ;  /* 0x0000009600977202 */ /* 0x000fe40000000f00 */
[----:B------:R-:W-:Y:S01]  /*12520*/  MOV R150, R149 ;  /* 0x0000009500967202 */ /* 0x000fe20000000f00 */
[----:B------:R1:W2:Y:S01]  /*12530*/  MUFU.EX2 R156, R2 ;  /* 0x00000002009c7308 */ /* 0x0002a20000000800 */
[----:B------:R-:W-:Y:S02]  /*12540*/  MOV R149, R148 ;  /* 0x0000009400957202 */ /* 0x000fe40000000f00 */
[----:B------:R-:W-:Y:S02]  /*12550*/  MOV R148, R199 ;  /* 0x000000c700947202 */ /* 0x000fe40000000f00 */
[----:B------:R-:W-:Y:S01]  /*12560*/  MOV R199, R139 ;  /* 0x0000008b00c77202 */ /* 0x000fe20000000f00 */
[----:B------:R-:W-:Y:S01]  /*12570*/  IMAD.MOV.U32 R139, RZ, RZ, R130 ;  /* 0x000000ffff8b7224 */ /* 0x000fe200078e0082 */
[----:B------:R-:W-:Y:S02]  /*12580*/  MOV R130, R231 ;  /* 0x000000e700827202 */ /* 0x000fe40000000f00 */
[----:B------:R3:W5:Y:S01]  /*12590*/  LDL.LU R231, [R1+0x90] ;  /* 0x0000900001e77983 */ /* 0x0007620000300800 */
[--C-:B-1----:R-:W-:Y:S01]  /*125a0*/  FFMA.FTZ R2, R151, c[0x0][0x2d0], -R105.reuse ;  /* 0x0000b40097027a23 */ /* 0x102fe20000010869 */
[----:B--2---:R-:W-:Y:S02]  /*125b0*/  F2FP.BF16.PACK_AB R84, R156, R155 ;  /* 0x0000009b9c54723e */ /* 0x004fe400000010ff */
[----:B------:R-:W-:Y:S01]  /*125c0*/  MOV R151, R150 ;  /* 0x0000009600977202 */ /* 0x000fe20000000f00 */
[----:B------:R1:W-:Y:S01]  /*125d0*/  MUFU.EX2 R162, R2 ;  /* 0x0000000200a27308 */ /* 0x0003e20000000800 */
[----:B------:R-:W-:Y:S02]  /*125e0*/  MOV R150, R149 ;  /* 0x0000009500967202 */ /* 0x000fe40000000f00 */
[----:B------:R-:W-:Y:S02]  /*125f0*/  MOV R149, R148 ;  /* 0x0000009400957202 */ /* 0x000fe40000000f00 */
[----:B------:R-:W-:Y:S02]  /*12600*/  MOV R148, R199 ;  /* 0x000000c700947202 */ /* 0x000fe40000000f00 */
[----:B------:R-:W-:Y:S02]  /*12610*/  MOV R199, R139 ;  /* 0x0000008b00c77202 */ /* 0x000fe40000000f00 */
[----:B------:R-:W-:Y:S01]  /*12620*/  MOV R139, R138 ;  /* 0x0000008a008b7202 */ /* 0x000fe20000000f00 */
[----:B-1----:R-:W-:Y:S01]  /*12630*/  FFMA.FTZ R2, R151, c[0x0][0x2d0], -R105 ;  /* 0x0000b40097027a23 */ /* 0x002fe20000010869 */
[----:B------:R-:W-:Y:S02]  /*12640*/  MOV R151, R150 ;  /* 0x0000009600977202 */ /* 0x000fe40000000f00 */
[----:B------:R-:W-:Y:S01]  /*12650*/  MOV R150, R149 ;  /* 0x0000009500967202 */ /* 0x000fe20000000f00 */
[----:B------:R1:W2:Y:S01]  /*12660*/  MUFU.EX2 R161, R2 ;  /* 0x0000000200a17308 */ /* 0x0002a20000000800 */
[----:B------:R-:W-:Y:S02]  /*12670*/  MOV R149, R148 ;  /* 0x0000009400957202 */ /* 0x000fe40000000f00 */
[----:B------:R-:W-:Y:S02]  /*12680*/  MOV R148, R199 ;  /* 0x000000c700947202 */ /* 0x000fe40000000f00 */
[----:B------:R-:W-:Y:S02]  /*12690*/  MOV R199, R139 ;  /* 0x0000008b00c77202 */ /* 0x000fe40000000f00 */
[----:B------:R-:W-:Y:S02]  /*126a0*/  MOV R205, R150 ;  /* 0x0000009600cd7202 */ /* 0x000fe40000000f00 */
[----:B------:R-:W-:Y:S01]  /*126b0*/  MOV R150, R148 ;  /* 0x0000009400967202 */ /* 0x000fe20000000f00 */
[----:B-1----:R-:W-:Y:S01]  /*126c0*/  FFMA.FTZ R2, R151, c[0x0][0x2d0], -R77 ;  /* 0x0000b40097027a23 */ /* 0x002fe2000001084d */
[----:B------:R-:W-:Y:S02]  /*126d0*/  MOV R151, R149 ;  /* 0x0000009500977202 */ /* 0x000fe40000000f00 */
[----:B------:R-:W-:Y:S02]  /*126e0*/  MOV R149, R199 ;  /* 0x000000c700957202 */ /* 0x000fe40000000f00 */
[----:B--2---:R-:W-:Y:S01]  /*126f0*/  F2FP.BF16.PACK_AB R86, R161, R162 ;  /* 0x000000a2a156723e */ /* 0x004fe200000010ff */
[----:B----4-:R-:W-:Y:S02]  /*12700*/  IMAD.MOV.U32 R138, RZ, RZ, R235 ;  /* 0x000000ffff8a7224 */ /* 0x010fe400078e00eb */
[----:B------:R3:W5:Y:S03]  /*12710*/  LDL.LU R235, [R1+0x8c] ;  /* 0x00008c0001eb7983 */ /* 0x0007660000300800 */
[----:B------:R-:W-:Y:S02]  /*12720*/  MOV R139, R138 ;  /* 0x0000008a008b7202 */ /* 0x000fe40000000f00 */
[----:B------:R-:W-:Y:S01]  /*12730*/  MOV R138, R137 ;  /* 0x00000089008a7202 */ /* 0x000fe20000000f00 */
[----:B------:R-:W-:Y:S01]  /*12740*/  IMAD.MOV.U32 R137, RZ, RZ, R195 ;  /* 0x000000ffff897224 */ /* 0x000fe200078e00c3 */
[----:B------:R-:W-:Y:S02]  /*12750*/  MOV R195, R193 ;  /* 0x000000c100c37202 */ /* 0x000fe40000000f00 */
[----:B------:R-:W-:Y:S01]  /*12760*/  MOV R148, R139 ;  /* 0x0000008b00947202 */ /* 0x000fe20000000f00 */
[----:B------:R-:W-:Y:S01]  /*12770*/  IMAD.MOV.U32 R199, RZ, RZ, R138 ;  /* 0x000000ffffc77224 */ /* 0x000fe200078e008a */
[----:B------:R-:W-:Y:S02]  /*12780*/  MOV R138, R195 ;  /* 0x000000c3008a7202 */ /* 0x000fe40000000f00 */
[----:B------:R-:W-:Y:S02]  /*12790*/  MOV R195, R117 ;  /* 0x0000007500c37202 */ /* 0x000fe40000000f00 */
[----:B------:R1:W-:Y:S01]  /*127a0*/  MUFU.EX2 R117, R2 ;  /* 0x0000000200757308 */ /* 0x0003e20000000800 */
[----:B------:R-:W-:Y:S02]  /*127b0*/  MOV R139, R137 ;  /* 0x00000089008b7202 */ /* 0x000fe40000000f00 */
[----:B------:R-:W-:Y:S02]  /*127c0*/  MOV R137, R237 ;  /* 0x000000ed00897202 */ /* 0x000fe40000000f00 */
[----:B------:R-:W-:Y:S02]  /*127d0*/  MOV R193, R236 ;  /* 0x000000ec00c17202 */ /* 0x000fe40000000f00 */
[----:B------:R3:W5:Y:S04]  /*127e0*/  LDL.LU R236, [R1+0x88] ;  /* 0x0000880001ec7983 */ /* 0x0007680000300800 */
[----:B------:R3:W5:Y:S01]  /*127f0*/  LDL.LU R237, [R1+0x84] ;  /* 0x0000840001ed7983 */ /* 0x0007620000300800 */
[--C-:B-1----:R-:W-:Y:S01]  /*12800*/  FFMA.FTZ R2, R205, c[0x0][0x2d0], -R77.reuse ;  /* 0x0000b400cd027a23 */ /* 0x102fe2000001084d */
[----:B------:R-:W-:Y:S02]  /*12810*/  MOV R205, R151 ;  /* 0x0000009700cd7202 */ /* 0x000fe40000000f00 */
[----:B------:R-:W-:Y:S02]  /*12820*/  MOV R151, R150 ;  /* 0x0000009600977202 */ /* 0x000fe40000000f00 */
[----:B------:R-:W-:Y:S01]  /*12830*/  MOV R150, R149 ;  /* 0x0000009500967202 */ /* 0x000fe20000000f00 */
[----:B------:R-:W-:Y:S01]  /*12840*/  IMAD.MOV.U32 R149, RZ, RZ, R148 ;  /* 0x000000ffff957224 */ /* 0x000fe200078e0094 */
[----:B------:R-:W-:Y:S02]  /*12850*/  MOV R148, R199 ;  /* 0x000000c700947202 */ /* 0x000fe40000000f00 */
[----:B------:R-:W-:Y:S02]  /*12860*/  MOV R199, R139 ;  /* 0x0000008b00c77202 */ /* 0x000fe40000000f00 */
[----:B------:R-:W-:Y:S02]  /*12870*/  MOV R139, R138 ;  /* 0x0000008a008b7202 */ /* 0x000fe40000000f00 */
[----:B------:R-:W-:Y:S02]  /*12880*/  MOV R138, R137 ;  /* 0x00000089008a7202 */ /* 0x000fe40000000f00 */
[----:B------:R-:W-:Y:S02]  /*12890*/  MOV R137, R185 ;  /* 0x000000b900897202 */ /* 0x000fe40000000f00 */
[----:B------:R-:W-:Y:S02]  /*128a0*/  MOV R185, R115 ;  /* 0x0000007300b97202 */ /* 0x000fe40000000f00 */
[----:B------:R1:W2:Y:S01]  /*128b0*/  MUFU.EX2 R115, R2 ;  /* 0x0000000200737308 */ /* 0x0002a20000000800 */
[----:B------:R-:W-:Y:S02]  /*128c0*/  MOV R206, R151 ;  /* 0x0000009700ce7202 */ /* 0x000fe40000000f00 */
[----:B------:R-:W-:Y:S02]  /*128d0*/  MOV R151, R149 ;  /* 0x0000009500977202 */ /* 0x000fe40000000f00 */
[----:B------:R-:W-:Y:S02]  /*128e0*/  MOV R149, R199 ;  /* 0x000000c700957202 */ /* 0x000fe40000000f00 */
[----:B------:R-:W-:Y:S02]  /*128f0*/  MOV R199, R138 ;  /* 0x0000008a00c77202 */ /* 0x000fe40000000f00 */
[----:B------:R-:W-:Y:S02]  /*12900*/  MOV R138, R129 ;  /* 0x00000081008a7202 */ /* 0x000fe40000000f00 */
[----:B------:R-:W-:Y:S02]  /*12910*/  MOV R129, R238 ;  /* 0x000000ee00817202 */ /* 0x000fe40000000f00 */
[----:B------:R3:W5:Y:S01]  /*12920*/  LDL.LU R238, [R1+0x80] ;  /* 0x0000800001ee7983 */ /* 0x0007620000300800 */
[--C-:B-1----:R-:W-:Y:S01]  /*12930*/  FFMA.FTZ R2, R205, c[0x0][0x2d0], -R77.reuse ;  /* 0x0000b400cd027a23 */ /* 0x102fe2000001084d */
[----:B--2---:R-:W-:Y:S01]  /*12940*/  F2FP.BF16.PACK_AB R85, R115, R117 ;  /* 0x000000757355723e */ /* 0x004fe200000010ff */
[----:B------:R-:W-:Y:S01]  /*12950*/  IMAD.MOV.U32 R205, RZ, RZ, R150 ;  /* 0x000000ffffcd7224 */ /* 0x000fe200078e0096 */
[----:B------:R-:W-:Y:S02]  /*12960*/  MOV R150, R148 ;  /* 0x0000009400967202 */ /* 0x000fe40000000f00 */
[----:B------:R-:W-:Y:S02]  /*12970*/  MOV R148, R139 ;  /* 0x0000008b00947202 */ /* 0x000fe40000000f00 */
[----:B------:R-:W-:Y:S01]  /*12980*/  MOV R139, R137 ;  /* 0x00000089008b7202 */ /* 0x000fe20000000f00 */
[----:B------:R-:W-:Y:S02]  /*12990*/  IMAD.MOV.U32 R137, RZ, RZ, R116 ;  /* 0x000000ffff897224 */ /* 0x000fe400078e0074 */
[----:B------:R1:W-:Y:S02]  /*129a0*/  MUFU.EX2 R116, R2 ;  /* 0x0000000200747308 */ /* 0x0003e40000000800 */
[----:B-1----:R-:W-:Y:S01]  /*129b0*/  FFMA.FTZ R2, R206, c[0x0][0x2d0], -R77 ;  /* 0x0000b400ce027a23 */ /* 0x002fe2000001084d */
[----:B------:R-:W-:Y:S02]  /*129c0*/  MOV R206, R205 ;  /* 0x000000cd00ce7202 */ /* 0x000fe40000000f00 */
[----:B------:R-:W-:Y:S02]  /*129d0*/  MOV R205, R151 ;  /* 0x0000009700cd7202 */ /* 0x000fe40000000f00 */
[----:B------:R-:W-:Y:S01]  /*129e0*/  MOV R151, R150 ;  /* 0x0000009600977202 */ /* 0x000fe20000000f00 */
[----:B------:R-:W-:Y:S01]  /*129f0*/  FFMA.FTZ R3, R206, c[0x0][0x2d0], -R79 ;  /* 0x0000b400ce037a23 */ /* 0x000fe2000001084f */
[----:B------:R-:W-:Y:S02]  /*12a00*/  MOV R150, R149 ;  /* 0x0000009500967202 */ /* 0x000fe40000000f00 */
[----:B------:R-:W-:Y:S01]  /*12a10*/  MOV R149, R148 ;  /* 0x0000009400957202 */ /* 0x000fe20000000f00 */
[----:B------:R-:W-:Y:S01]  /*12a20*/  MUFU.EX2 R160, R3 ;  /* 0x0000000300a07308 */ /* 0x000fe20000000800 */
[----:B------:R-:W-:Y:S01]  /*12a30*/  MOV R148, R199 ;  /* 0x000000c700947202 */ /* 0x000fe20000000f00 */
[----:B------:R-:W-:Y:S01]  /*12a40*/  IMAD.MOV.U32 R199, RZ, RZ, R139 ;  /* 0x000000ffffc77224 */ /* 0x000fe200078e008b */
[----:B------:R-:W-:Y:S02]  /*12a50*/  MOV R139, R138 ;  /* 0x0000008a008b7202 */ /* 0x000fe40000000f00 */
[----:B------:R-:W-:Y:S02]  /*12a60*/  MOV R138, R137 ;  /* 0x00000089008a7202 */ /* 0x000fe40000000f00 */
[----:B------:R-:W-:Y:S02]  /*12a70*/  MOV R137, R129 ;  /* 0x0000008100897202 */ /* 0x000fe40000000f00 */
[----:B------:R-:W-:Y:S02]  /*12a80*/  MOV R129, R114 ;  /* 0x0000007200817202 */ /* 0x000fe40000000f00 */
[----:B------:R1:W2:Y:S01]  /*12a90*/  MUFU.EX2 R114, R2 ;  /* 0x0000000200727308 */ /* 0x0002a20000000800 */
        /* <DEDUP_REMOVED lines=13> */
[----:B------:R-:W-:Y:S01]  /*12b70*/  IMAD.MOV.U32 R205, RZ, RZ, R151 ;  /* 0x000000ffffcd7224 */ /* 0x000fe200078e0097 */
[----:B------:R-:W-:Y:S01]  /*12b80*/  MOV R151, R150 ;  /* 0x0000009600977202 */ /* 0x000fe20000000f00 */
[----:B------:R1:W4:Y:S01]  /*12b90*/  MUFU.EX2 R210, R2 ;  /* 0x0000000200d27308 */ /* 0x0003220000000800 */
[----:B------:R-:W-:Y:S02]  /*12ba0*/  MOV R150, R149 ;  /* 0x0000009500967202 */ /* 0x000fe40000000f00 */
[----:B------:R-:W-:Y:S02]  /*12bb0*/  MOV R149, R148 ;  /* 0x0000009400957202 */ /* 0x000fe40000000f00 */
[----:B------:R-:W-:Y:S02]  /*12bc0*/  MOV R148, R199 ;  /* 0x000000c700947202 */ /* 0x000fe40000000f00 */
[----:B------:R-:W-:Y:S02]  /*12bd0*/  MOV R199, R139 ;  /* 0x0000008b00c77202 */ /* 0x000fe40000000f00 */
[----:B------:R-:W-:Y:S02]  /*12be0*/  MOV R139, R138 ;  /* 0x0000008a008b7202 */ /* 0x000fe40000000f00 */
[----:B------:R-:W-:Y:S01]  /*12bf0*/  MOV R138, R137 ;  /* 0x00000089008a7202 */ /* 0x000fe20000000f00 */
[----:B------:R-:W-:Y:S01]  /*12c00*/  IMAD.MOV.U32 R137, RZ, RZ, R134 ;  /* 0x000000ffff897224 */ /* 0x000fe200078e0086 */
[----:B------:R-:W-:Y:S02]  /*12c10*/  MOV R134, R240 ;  /* 0x000000f000867202 */ /* 0x000fe40000000f00 */
[----:B------:R3:W5:Y:S01]  /*12c20*/  LDL.LU R240, [R1+0x78] ;  /* 0x0000780001f07983 */ /* 0x0007620000300800 */
[----:B--2---:R-:W-:Y:S07]  /*12c30*/  F2FP.BF16.PACK_AB R87, R114, R116 ;  /* 0x000000747257723e */ /* 0x004fee00000010ff */
[C---:B------:R-:W-:Y:S04]  /*12c40*/  HMMA.16816.F32.BF16 R8, R84.reuse, R88, R8 ;  /* 0x000000585408723c */ /* 0x040fe80000041808 */
[----:B-1----:R-:W-:Y:S01]  /*12c50*/  FFMA.FTZ R2, R206, c[0x0][0x2d0], -R79 ;  /* 0x0000b400ce027a23 */ /* 0x002fe2000001084f */
[----:B------:R-:W-:Y:S02]  /*12c60*/  MOV R206, R205 ;  /* 0x000000cd00ce7202 */ /* 0x000fe40000000f00 */
[----:B------:R-:W-:Y:S01]  /*12c70*/  MOV R205, R151 ;  /* 0x0000009700cd7202 */ /* 0x000fe20000000f00 */
[-C--:B------:R-:W-:Y:S01]  /*12c80*/  HMMA.16816.F32.BF16 R12, R84, R90.reuse, R12 ;  /* 0x0000005a540c723c */ /* 0x080fe2000004180c */
[----:B------:R1:W-:Y:S03]  /*12c90*/  MUFU.EX2 R211, R2 ;  /* 0x0000000200d37308 */ /* 0x0003e60000000800 */
[----:B------:R-:W-:Y:S02]  /*12ca0*/  MOV R151, R150 ;  /* 0x0000009600977202 */ /* 0x000fe40000000f00 */
[----:B------:R-:W-:Y:S02]  /*12cb0*/  MOV R150, R149 ;  /* 0x0000009500967202 */ /* 0x000fe40000000f00 */
[C---:B------:R-:W-:Y:S01]  /*12cc0*/  HMMA.16816.F32.BF16 R16, R80.reuse, R90, R16 ;  /* 0x0000005a5010723c */ /* 0x040fe20000041810 */
[----:B------:R-:W2:Y:S03]  /*12cd0*/  LDSM.16.MT88.4 R88, [R226+0x1900] ;  /* 0x00190000e258783b */ /* 0x000ea60000004200 */
[----:B------:R-:W-:Y:S02]  /*12ce0*/  MOV R149, R148 ;  /* 0x0000009400957202 */ /* 0x000fe40000000f00 */
[----:B------:R-:W-:Y:S01]  /*12cf0*/  MOV R148, R199 ;  /* 0x000000c700947202 */ /* 0x000fe20000000f00 */
[----:B------:R-:W-:Y:S01]  /*12d00*/  IMAD.MOV.U32 R199, RZ, RZ, R139 ;  /* 0x000000ffffc77224 */ /* 0x000fe200078e008b */
[-C--:B------:R-:W-:Y:S04]  /*12d10*/  HMMA.16816.F32.BF16 R20, R80, R92.reuse, R20 ;  /* 0x0000005c5014723c */ /* 0x080fe80000041814 */
[----:B------:R-:W-:Y:S02]  /*12d20*/  MOV R139, R138 ;  /* 0x0000008a008b7202 */ /* 0x000fe40000000f00 */
[----:B------:R-:W-:Y:S02]  /*12d30*/  MOV R138, R233 ;  /* 0x000000e9008a7202 */ /* 0x000fe40000000f00 */
[C---:B------:R-:W-:Y:S01]  /*12d40*/  HMMA.16816.F32.BF16 R24, R84.reuse, R92, R24 ;  /* 0x0000005c5418723c */ /* 0x040fe20000041818 */
[----:B------:R3:W5:Y:S03]  /*12d50*/  LDL.LU R233, [R1+0x74] ;  /* 0x0000740001e97983 */ /* 0x0007660000300800 */
[----:B-1----:R-:W-:Y:S01]  /*12d60*/  FFMA.FTZ R2, R206, c[0x0][0x2d0], -R79 ;  /* 0x0000b400ce027a23 */ /* 0x002fe2000001084f */
[----:B------:R-:W-:Y:S02]  /*12d70*/  MOV R206, R205 ;  /* 0x000000cd00ce7202 */ /* 0x000fe40000000f00 */
[----:B------:R-:W-:Y:S01]  /*12d80*/  MOV R205, R151 ;  /* 0x0000009700cd7202 */ /* 0x000fe20000000f00 */
[-C--:B------:R-:W-:Y:S01]  /*12d90*/  HMMA.16816.F32.BF16 R28, R84, R94.reuse, R28 ;  /* 0x0000005e541c723c */ /* 0x080fe2000004181c */
[----:B------:R1:W1:Y:S03]  /*12da0*/  MUFU.EX2 R209, R2 ;  /* 0x0000000200d17308 */ /* 0x0002660000000800 */
[----:B------:R-:W-:Y:S02]  /*12db0*/  MOV R151, R150 ;  /* 0x0000009600977202 */ /* 0x000fe40000000f00 */
[----:B------:R-:W-:Y:S02]  /*12dc0*/  MOV R150, R149 ;  /* 0x0000009500967202 */ /* 0x000fe40000000f00 */
[C---:B------:R-:W-:Y:S01]  /*12dd0*/  HMMA.16816.F32.BF16 R32, R80.reuse, R94, R32 ;  /* 0x0000005e5020723c */ /* 0x040fe20000041820 */
[----:B------:R-:W3:Y:S03]  /*12de0*/  LDSM.16.MT88.4 R92, [R224+0x2100] ;  /* 0x00210000e05c783b */ /* 0x000ee60000004200 */
[----:B------:R-:W-:Y:S01]  /*12df0*/  MOV R149, R148 ;  /* 0x0000009400957202 */ /* 0x000fe20000000f00 */
[----:B------:R-:W-:Y:S01]  /*12e00*/  IMAD.MOV.U32 R148, RZ, RZ, R199 ;  /* 0x000000ffff947224 */ /* 0x000fe200078e00c7 */
[----:B------:R-:W-:Y:S02]  /*12e10*/  MOV R199, R139 ;  /* 0x0000008b00c77202 */ /* 0x000fe40000000f00 */
[-C--:B------:R-:W-:Y:S04]  /*12e20*/  HMMA.16816.F32.BF16 R36, R80, R96.reuse, R36 ;  /* 0x000000605024723c */ /* 0x080fe80000041824 */
[----:B------:R-:W-:Y:S02]  /*12e30*/  MOV R139, R138 ;  /* 0x0000008a008b7202 */ /* 0x000fe40000000f00 */
[----:B------:R-:W-:Y:S02]  /*12e40*/  MOV R138, R136 ;  /* 0x00000088008a7202 */ /* 0x000fe40000000f00 */
[C---:B------:R-:W-:Y:S04]  /*12e50*/  HMMA.16816.F32.BF16 R40, R84.reuse, R96, R40 ;  /* 0x000000605428723c */ /* 0x040fe80000041828 */
[----:B-1----:R-:W-:Y:S01]  /*12e60*/  FFMA.FTZ R2, R206, c[0x0][0x2d0], -R78 ;  /* 0x0000b400ce027a23 */ /* 0x002fe2000001084e */
[----:B------:R-:W-:Y:S02]  /*12e70*/  MOV R206, R205 ;  /* 0x000000cd00ce7202 */ /* 0x000fe40000000f00 */
[----:B------:R-:W-:Y:S01]  /*12e80*/  MOV R205, R151 ;  /* 0x0000009700cd7202 */ /* 0x000fe20000000f00 */
[-C--:B------:R-:W-:Y:S01]  /*12e90*/  HMMA.16816.F32.BF16 R44, R84, R98.reuse, R44 ;  /* 0x00000062542c723c */ /* 0x080fe2000004182c */
[----:B------:R1:W-:Y:S03]  /*12ea0*/  MUFU.EX2 R208, R2 ;  /* 0x0000000200d07308 */ /* 0x0003e60000000800 */
[----:B------:R-:W-:Y:S01]  /*12eb0*/  MOV R164, R205 ;  /* 0x000000cd00a47202 */ /* 0x000fe20000000f00 */
[----:B------:R-:W-:Y:S01]  /*12ec0*/  IMAD.MOV.U32 R151, RZ, RZ, R150 ;  /* 0x000000ffff977224 */ /* 0x000fe200078e0096 */
[----:B------:R-:W-:Y:S02]  /*12ed0*/  MOV R150, R149 ;  /* 0x0000009500967202 */ /* 0x000fe40000000f00 */
[C---:B------:R-:W-:Y:S01]  /*12ee0*/  HMMA.16816.F32.BF16 R48, R80.reuse, R98, R48 ;  /* 0x000000625030723c */ /* 0x040fe20000041830 */
[----:B------:R-:W-:Y:S03]  /*12ef0*/  LDSM.16.MT88.4 R96, [R225+0x2100] ;  /* 0x00210000e160783b */ /* 0x000fe60000004200 */
[----:B------:R-:W-:Y:S01]  /*12f00*/  IMAD.MOV.U32 R205, RZ, RZ, R151 ;  /* 0x000000ffffcd7224 */ /* 0x000fe200078e0097 */
[----:B------:R-:W-:Y:S02]  /*12f10*/  MOV R151, R150 ;  /* 0x0000009600977202 */ /* 0x000fe40000000f00 */
[----:B------:R-:W-:Y:S01]  /*12f20*/  MOV R149, R148 ;  /* 0x0000009400957202 */ /* 0x000fe20000000f00 */
[-C--:B--2---:R-:W-:Y:S04]  /*12f30*/  HMMA.16816.F32.BF16 R52, R80, R88.reuse, R52 ;  /* 0x000000585034723c */ /* 0x084fe80000041834 */
[----:B------:R-:W-:Y:S02]  /*12f40*/  MOV R150, R149 ;  /* 0x0000009500967202 */ /* 0x000fe40000000f00 */
[----:B------:R-:W-:Y:S02]  /*12f50*/  MOV R148, R199 ;  /* 0x000000c700947202 */ /* 0x000fe40000000f00 */
[----:B------:R-:W-:Y:S01]  /*12f60*/  MOV R199, R139 ;  /* 0x0000008b00c77202 */ /* 0x000fe20000000f00 */
[--C-:B-1----:R-:W-:Y:S01]  /*12f70*/  FFMA.FTZ R2, R206, c[0x0][0x2d0], -R78.reuse ;  /* 0x0000b400ce027a23 */ /* 0x102fe2000001084e */
[C---:B------:R-:W-:Y:S03]  /*12f80*/  HMMA.16816.F32.BF16 R56, R84.reuse, R88, R56 ;  /* 0x000000585438723c */ /* 0x040fe60000041838 */
[----:B------:R1:W2:Y:S01]  /*12f90*/  MUFU.EX2 R206, R2 ;  /* 0x0000000200ce7308 */ /* 0x0002a20000000800 */
[----:B------:R-:W-:Y:S02]  /*12fa0*/  MOV R149, R148 ;  /* 0x0000009400957202 */ /* 0x000fe40000000f00 */
[----:B------:R-:W-:Y:S02]  /*12fb0*/  MOV R148, R199 ;  /* 0x000000c700947202 */ /* 0x000fe40000000f00 */
[----:B------:R-:W-:Y:S01]  /*12fc0*/  MOV R139, R138 ;  /* 0x0000008a008b7202 */ /* 0x000fe20000000f00 */
[-C--:B------:R-:W-:Y:S03]  /*12fd0*/  HMMA.16816.F32.BF16 R60, R84, R90.reuse, R60 ;  /* 0x0000005a543c723c */ /* 0x080fe6000004183c */
[----:B------:R-:W-:Y:S02]  /*12fe0*/  MOV R199, R139 ;  /* 0x0000008b00c77202 */ /* 0x000fe40000000f00 */
[----:B------:R-:W-:Y:S02]  /*12ff0*/  MOV R136, R110 ;  /* 0x0000006e00887202 */ /* 0x000fe40000000f00 */
[----:B------:R-:W-:Y:S01]  /*13000*/  MOV R110, R234 ;  /* 0x000000ea006e7202 */ /* 0x000fe20000000f00 */
[----:B------:R-:W-:Y:S01]  /*13010*/  HMMA.16816.F32.BF16 R64, R80, R90, R64 ;  /* 0x0000005a5040723c */ /* 0x000fe20000041840 */
[----:B------:R3:W5:Y:S03]  /*13020*/  LDL.LU R234, [R1+0x70] ;  /* 0x0000700001ea7983 */ /* 0x0007660000300800 */
[----:B------:R-:W-:Y:S01]  /*13030*/  MOV R138, R119 ;  /* 0x00000077008a7202 */ /* 0x000fe20000000f00 */
[----:B------:R-:W3:Y:S02]  /*13040*/  LDSM.16.MT88.4 R88, [R227+0x2100] ;  /* 0x00210000e358783b */ /* 0x000ee40000004200 */
[----:B----4-:R-:W-:Y:S02]  /*13050*/  F2FP.BF16.PACK_AB R80, R210, R160 ;  /* 0x000000a0d250723e */ /* 0x010fe400000010ff */
[----:B------:R-:W-:Y:S03]  /*13060*/  MOV R139, R138 ;  /* 0x0000008a008b7202 */ /* 0x000fe60000000f00 */
[--C-:B-1----:R-:W-:Y:S01]  /*13070*/  FFMA.FTZ R2, R164, c[0x0][0x2d0], -R78.reuse ;  /* 0x0000b400a4027a23 */ /* 0x102fe2000001084e */
[----:B------:R1:W5:Y:S01]  /*13080*/  LDL.LU R119, [R1+0x6c] ;  /* 0x00006c0001777983 */ /* 0x0003620000300800 */
[----:B------:R-:W-:Y:S02]  /*13090*/  F2FP.BF16.PACK_AB R82, R209, R211 ;  /* 0x000000d3d152723e */ /* 0x000fe400000010ff */
[----:B------:R4:W-:Y:S01]  /*130a0*/  MUFU.EX2 R207, R2 ;  /* 0x0000000200cf7308 */ /* 0x0009e20000000800 */
[----:B------:R-:W-:Y:S01]  /*130b0*/  MOV R138, R195 ;  /* 0x000000c3008a7202 */ /* 0x000fe20000000f00 */
[----:B------:R-:W-:Y:S01]  /*130c0*/  IMAD.MOV.U32 R195, RZ, RZ, R135 ;  /* 0x000000ffffc37224 */ /* 0x000fe200078e0087 */
[----:B------:R-:W-:Y:S01]  /*130d0*/  MOV R135, R194 ;  /* 0x000000c200877202 */ /* 0x000fe20000000f00 */
[----:B------:R-:W-:Y:S01]  /*130e0*/  LDSM.16.MT88.4 R164, [R225+0x3100] ;  /* 0x00310000e1a4783b */ /* 0x000fe20000004200 */
[----:B------:R-:W-:Y:S02]  /*130f0*/  MOV R194, R230 ;  /* 0x000000e600c27202 */ /* 0x000fe40000000f00 */
[----:B--2---:R-:W-:Y:S05]  /*13100*/  F2FP.BF16.PACK_AB R81, R206, R208 ;  /* 0x000000d0ce51723e */ /* 0x004fea00000010ff */
[----:B------:R1:W5:Y:S01]  /*13110*/  LDL.LU R230, [R1+0x68] ;  /* 0x0000680001e67983 */ /* 0x0003620000300800 */
[----:B----4-:R-:W-:Y:S04]  /*13120*/  FFMA.FTZ R2, R205, c[0x0][0x2d0], -R78 ;  /* 0x0000b400cd027a23 */ /* 0x010fe8000001084e */
[----:B------:R2:W4:Y:S02]  /*13130*/  MUFU.EX2 R205, R2 ;  /* 0x0000000200cd7308 */ /* 0x0005240000000800 */
[--C-:B--2---:R-:W-:Y:S01]  /*13140*/  FFMA.FTZ R2, R151, c[0x0][0x2d0], -R105.reuse ;  /* 0x0000b40097027a23 */ /* 0x104fe20000010869 */
[----:B----4-:R-:W-:Y:S07]  /*13150*/  F2FP.BF16.PACK_AB R83, R205, R207 ;  /* 0x000000cfcd53723e */ /* 0x010fee00000010ff */
[----:B------:R2:W-:Y:S01]  /*13160*/  MUFU.EX2 R171, R2 ;  /* 0x0000000200ab7308 */ /* 0x0005e20000000800 */
[-C--:B---3--:R-:W-:Y:S03]  /*13170*/  HMMA.16816.F32.BF16 R4, R80, R92.reuse, R4 ;  /* 0x0000005c5004723c */ /* 0x088fe60000041804 */
[--C-:B--2---:R-:W-:Y:S06]  /*13180*/  FFMA.FTZ R2, R150, c[0x0][0x2d0], -R105.reuse ;  /* 0x0000b40096027a23 */ /* 0x104fec0000010869 */
[----:B------:R2:W3:Y:S03]  /*13190*/  MUFU.EX2 R169, R2 ;  /* 0x0000000200a97308 */ /* 0x0004e60000000800 */
[--C-:B--2---:R-:W-:Y:S01]  /*131a0*/  FFMA.FTZ R2, R149, c[0x0][0x2d0], -R105.reuse ;  /* 0x0000b40095027a23 */ /* 0x104fe20000010869 */
[----:B---3--:R-:W-:Y:S06]  /*131b0*/  F2FP.BF16.PACK_AB R84, R169, R171 ;  /* 0x000000aba954723e */ /* 0x008fec00000010ff */
[----:B------:R2:W-:Y:S02]  /*131c0*/  MUFU.EX2 R170, R2 ;  /* 0x0000000200aa7308 */ /* 0x0005e40000000800 */
[----:B--2---:R-:W-:Y:S08]  /*131d0*/  FFMA.FTZ R2, R148, c[0x0][0x2d0], -R105 ;  /* 0x0000b40094027a23 */ /* 0x004ff00000010869 */
[----:B------:R2:W3:Y:S02]  /*131e0*/  MUFU.EX2 R168, R2 ;  /* 0x0000000200a87308 */ /* 0x0004e40000000800 */
[--C-:B--2---:R-:W-:Y:S01]  /*131f0*/  FFMA.FTZ R2, R137, c[0x0][0x2d0], -R77.reuse ;  /* 0x0000b40089027a23 */ /* 0x104fe2000001084d */
[----:B------:R-:W-:Y:S02]  /*13200*/  MOV R137, R134 ;  /* 0x0000008600897202 */ /* 0x000fe40000000f00 */
[----:B------:R-:W-:Y:S05]  /*13210*/  MOV R134, R112 ;  /* 0x0000007000867202 */ /* 0x000fea0000000f00 */
[----:B------:R2:W-:Y:S01]  /*13220*/  MUFU.EX2 R112, R2 ;  /* 0x0000000200707308 */ /* 0x0005e20000000800 */
[----:B---3--:R-:W-:Y:S01]  /*13230*/  F2FP.BF16.PACK_AB R86, R168, R170 ;  /* 0x000000aaa856723e */ /* 0x008fe200000010ff */
[----:B--2---:R-:W-:Y:S01]  /*13240*/  FFMA.FTZ R2, R199, c[0x0][0x2d0], -R77 ;  /* 0x0000b400c7027a23 */ /* 0x004fe2000001084d */
[----:B------:R-:W-:Y:S07]  /*13250*/  MOV R199, R110 ;  /* 0x0000006e00c77202 */ /* 0x000fee0000000f00 */
[----:B------:R2:W3:Y:S01]  /*13260*/  MUFU.EX2 R110, R2 ;  /* 0x00000002006e7308 */ /* 0x0004e20000000800 */
[----:B------:R-:W-:Y:S09]  /*13270*/  FFMA.FTZ R3, R199, c[0x0][0x2d0], -R79 ;  /* 0x0000b400c7037a23 */ /* 0x000ff2000001084f */
[----:B------:R4:W-:Y:S01]  /*13280*/  MUFU.EX2 R203, R3 ;  /* 0x0000000300cb7308 */ /* 0x0009e20000000800 */
[----:B--2---:R-:W-:Y:S01]  /*13290*/  FFMA.FTZ R2, R139, c[0x0][0x2d0], -R77 ;  /* 0x0000b4008b027a23 */ /* 0x004fe2000001084d */
[----:B------:R-:W-:Y:S02]  /*132a0*/  MOV R139, R138 ;  /* 0x0000008a008b7202 */ /* 0x000fe40000000f00 */
[----:B------:R-:W-:Y:S01]  /*132b0*/  MOV R138, R133 ;  /* 0x00000085008a7202 */ /* 0x000fe20000000f00 */
[----:B------:R-:W-:Y:S01]  /*132c0*/  IMAD.MOV.U32 R133, RZ, RZ, R132 ;  /* 0x000000ffff857224 */ /* 0x000fe200078e0084 */
[----:B------:R-:W-:Y:S02]  /*132d0*/  MOV R132, R131 ;  /* 0x0000008300847202 */ /* 0x000fe40000000f00 */
[----:B------:R-:W-:Y:S02]  /*132e0*/  MOV R131, R130 ;  /* 0x0000008200837202 */ /* 0x000fe40000000f00 */
[----:B------:R-:W-:Y:S01]  /*132f0*/  MOV R130, R129 ;  /* 0x0000008100827202 */ /* 0x000fe20000000f00 */
[----:B----4-:R-:W-:Y:S01]  /*13300*/  FFMA.FTZ R3, R107, c[0x0][0x2d0], -R105 ;  /* 0x0000b4006b037a23 */ /* 0x010fe20000010869 */
[----:B------:R-:W-:Y:S02]  /*13310*/  MOV R129, R128 ;  /* 0x0000008000817202 */ /* 0x000fe40000000f00 */
[----:B------:R-:W-:Y:S02]  /*13320*/  MOV R128, R126 ;  /* 0x0000007e00807202 */ /* 0x000fe40000000f00 */
[----:B------:R-:W-:Y:S02]  /*13330*/  MOV R126, R111 ;  /* 0x0000006f007e7202 */ /* 0x000fe40000000f00 */
[----:B------:R2:W-:Y:S01]  /*13340*/  MUFU.EX2 R111, R2 ;  /* 0x00000002006f7308 */ /* 0x0005e20000000800 */
[----:B---3--:R-:W-:Y:S01]  /*13350*/  F2FP.BF16.PACK_AB R85, R110, R112 ;  /* 0x000000706e55723e */ /* 0x008fe200000010ff */
[----:B--2---:R-:W-:Y:S01]  /*13360*/  FFMA.FTZ R2, R137, c[0x0][0x2d0], -R77 ;  /* 0x0000b40089027a23 */ /* 0x004fe2000001084d */
[----:B------:R-:W-:Y:S01]  /*13370*/  MOV R137, R134 ;  /* 0x0000008600897202 */ /* 0x000fe20000000f00 */
[----:B------:R-:W-:Y:S06]  /*13380*/  IMAD.MOV.U32 R134, RZ, RZ, R113 ;  /* 0x000000ffff867224 */ /* 0x000fec00078e0071 */
[----:B------:R2:W3:Y:S02]  /*13390*/  MUFU.EX2 R113, R2 ;  /* 0x0000000200717308 */ /* 0x0004e40000000800 */
[--C-:B--2---:R-:W-:Y:S01]  /*133a0*/  FFMA.FTZ R2, R139, c[0x0][0x2d0], -R79.reuse ;  /* 0x0000b4008b027a23 */ /* 0x104fe2000001084f */
[----:B---3--:R-:W-:Y:S07]  /*133b0*/  F2FP.BF16.PACK_AB R87, R113, R111 ;  /* 0x0000006f7157723e */ /* 0x008fee00000010ff */
[----:B------:R2:W-:Y:S01]  /*133c0*/  MUFU.EX2 R175, R2 ;  /* 0x0000000200af7308 */ /* 0x0005e20000000800 */
[C---:B------:R-:W-:Y:S08]  /*133d0*/  HMMA.16816.F32.BF16 R8, R84.reuse, R92, R8 ;  /* 0x0000005c5408723c */ /* 0x040ff00000041808 */
[-C--:B------:R-:W-:Y:S08]  /*133e0*/  HMMA.16816.F32.BF16 R12, R84, R94.reuse, R12 ;  /* 0x0000005e540c723c */ /* 0x080ff0000004180c */
[C---:B------:R-:W-:Y:S01]  /*133f0*/  HMMA.16816.F32.BF16 R16, R80.reuse, R94, R16 ;  /* 0x0000005e5010723c */ /* 0x040fe20000041810 */
[----:B------:R-:W3:Y:S03]  /*13400*/  LDSM.16.MT88.4 R92, [R226+0x2100] ;  /* 0x00210000e25c783b */ /* 0x000ee60000004200 */
[--C-:B--2---:R-:W-:Y:S04]  /*13410*/  FFMA.FTZ R2, R138, c[0x0][0x2d0], -R79.reuse ;  /* 0x0000b4008a027a23 */ /* 0x104fe8000001084f */
[-C--:B------:R-:W-:Y:S01]  /*13420*/  HMMA.16816.F32.BF16 R20, R80, R88.reuse, R20 ;  /* 0x000000585014723c */ /* 0x080fe20000041814 */
[----:B------:R2:W-:Y:S07]  /*13430*/  MUFU.EX2 R202, R2 ;  /* 0x0000000200ca7308 */ /* 0x0005ee0000000800 */
[C---:B------:R-:W-:Y:S08]  /*13440*/  HMMA.16816.F32.BF16 R24, R84.reuse, R88, R24 ;  /* 0x000000585418723c */ /* 0x040ff00000041818 */
[-C--:B------:R-:W-:Y:S08]  /*13450*/  HMMA.16816.F32.BF16 R28, R84, R90.reuse, R28 ;  /* 0x0000005a541c723c */ /* 0x080ff0000004181c */
[C---:B------:R-:W-:Y:S01]  /*13460*/  HMMA.16816.F32.BF16 R32, R80.reuse, R90, R32 ;  /* 0x0000005a5020723c */ /* 0x040fe20000041820 */
[----:B------:R-:W4:Y:S03]  /*13470*/  LDSM.16.MT88.4 R88, [R224+0x2900] ;  /* 0x00290000e058783b */ /* 0x000f260000004200 */
[----:B--2---:R-:W-:Y:S04]  /*13480*/  FFMA.FTZ R2, R137, c[0x0][0x2d0], -R79 ;  /* 0x0000b40089027a23 */ /* 0x004fe8000001084f */
[-C--:B------:R-:W-:Y:S01]  /*13490*/  HMMA.16816.F32.BF16 R36, R80, R96.reuse, R36 ;  /* 0x000000605024723c */ /* 0x080fe20000041824 */
[----:B------:R2:W-:Y:S07]  /*134a0*/  MUFU.EX2 R199, R2 ;  /* 0x0000000200c77308 */ /* 0x0005ee0000000800 */
[C---:B------:R-:W-:Y:S08]  /*134b0*/  HMMA.16816.F32.BF16 R40, R84.reuse, R96, R40 ;  /* 0x000000605428723c */ /* 0x040ff00000041828 */
[-C--:B------:R-:W-:Y:S08]  /*134c0*/  HMMA.16816.F32.BF16 R44, R84, R98.reuse, R44 ;  /* 0x00000062542c723c */ /* 0x080ff0000004182c */
[C---:B------:R-:W-:Y:S01]  /*134d0*/  HMMA.16816.F32.BF16 R48, R80.reuse, R98, R48 ;  /* 0x000000625030723c */ /* 0x040fe20000041830 */
[----:B------:R-:W1:Y:S03]  /*134e0*/  LDSM.16.MT88.4 R96, [R227+0x2900] ;  /* 0x00290000e360783b */ /* 0x000e660000004200 */
[--C-:B--2---:R-:W-:Y:S01]  /*134f0*/  FFMA.FTZ R2, R136, c[0x0][0x2d0], -R78.reuse ;  /* 0x0000b40088027a23 */ /* 0x104fe2000001084e */
[----:B------:R-:W-:Y:S03]  /*13500*/  MOV R136, R189 ;  /* 0x000000bd00887202 */ /* 0x000fe60000000f00 */
[-C--:B---3--:R-:W-:Y:S01]  /*13510*/  HMMA.16816.F32.BF16 R52, R80, R92.reuse, R52 ;  /* 0x0000005c5034723c */ /* 0x088fe20000041834 */
[----:B------:R2:W-:Y:S07]  /*13520*/  MUFU.EX2 R174, R2 ;  /* 0x0000000200ae7308 */ /* 0x0005ee0000000800 */
[C---:B------:R-:W-:Y:S08]  /*13530*/  HMMA.16816.F32.BF16 R56, R84.reuse, R92, R56 ;  /* 0x0000005c5438723c */ /* 0x040ff00000041838 */
[-C--:B------:R-:W-:Y:S01]  /*13540*/  HMMA.16816.F32.BF16 R60, R84, R94.reuse, R60 ;  /* 0x0000005e543c723c */ /* 0x080fe2000004183c */
[----:B------:R-:W3:Y:S07]  /*13550*/  LDSM.16.MT88.4 R84, [R225+0x2900] ;  /* 0x00290000e154783b */ /* 0x000eee0000004200 */
[----:B------:R-:W-:Y:S01]  /*13560*/  HMMA.16816.F32.BF16 R64, R80, R94, R64 ;  /* 0x0000005e5040723c */ /* 0x000fe20000041840 */
[----:B------:R-:W1:Y:S03]  /*13570*/  LDSM.16.MT88.4 R92, [R226+0x2900] ;  /* 0x00290000e25c783b */ /* 0x000e660000004200 */
[--C-:B--2---:R-:W-:Y:S04]  /*13580*/  FFMA.FTZ R2, R195, c[0x0][0x2d0], -R78.reuse ;  /* 0x0000b400c3027a23 */ /* 0x104fe8000001084e */
[----:B------:R2:W-:Y:S04]  /*13590*/  MUFU.EX2 R173, R2 ;  /* 0x0000000200ad7308 */ /* 0x0005e80000000800 */
[--C-:B--2---:R-:W-:Y:S06]  /*135a0*/  FFMA.FTZ R2, R135, c[0x0][0x2d0], -R78.reuse ;  /* 0x0000b40087027a23 */ /* 0x104fec000001084e */
[----:B------:R2:W-:Y:S02]  /*135b0*/  MUFU.EX2 R195, R2 ;  /* 0x0000000200c37308 */ /* 0x0005e40000000800 */
[--C-:B--2---:R-:W-:Y:S01]  /*135c0*/  FFMA.FTZ R2, R133, c[0x0][0x2d0], -R78.reuse ;  /* 0x0000b40085027a23 */ /* 0x104fe2000001084e */
        /* <DEDUP_REMOVED lines=8> */
[----:B------:R-:W-:Y:S04]  /*13650*/  MOV R132, R192 ;  /* 0x000000c000847202 */ /* 0x000fe80000000f00 */
[----:B------:R-:W-:Y:S03]  /*13660*/  MOV R138, R132 ;  /* 0x00000084008a7202 */ /* 0x000fe60000000f00 */
[----:B------:R1:W-:Y:S01]  /*13670*/  MUFU.EX2 R192, R3 ;  /* 0x0000000300c07308 */ /* 0x0003e20000000800 */
[----:B--2---:R-:W-:Y:S02]  /*13680*/  FFMA.FTZ R2, R134, c[0x0][0x2d0], -R105 ;  /* 0x0000b40086027a23 */ /* 0x004fe40000010869 */
[----:B------:R-:W-:Y:S01]  /*13690*/  IMAD.MOV.U32 R134, RZ, RZ, R131 ;  /* 0x000000ffff867224 */ /* 0x000fe200078e0083 */
[----:B------:R-:W-:Y:S06]  /*136a0*/  MOV R131, R185 ;  /* 0x000000b900837202 */ /* 0x000fec0000000f00 */
[----:B------:R2:W-:Y:S01]  /*136b0*/  MUFU.EX2 R172, R2 ;  /* 0x0000000200ac7308 */ /* 0x0005e20000000800 */
[----:B------:R-:W-:Y:S02]  /*136c0*/  MOV R185, R108 ;  /* 0x0000006c00b97202 */ /* 0x000fe40000000f00 */
[----:B------:R-:W-:Y:S02]  /*136d0*/  MOV R148, R134 ;  /* 0x0000008600947202 */ /* 0x000fe40000000f00 */
[----:B------:R-:W3:Y:S01]  /*136e0*/  LDL.LU R134, [R1+0x40] ;  /* 0x0000400001867983 */ /* 0x000ee20000300800 */
[----:B-1----:R-:W-:Y:S01]  /*136f0*/  FFMA.FTZ R3, R135, c[0x0][0x2d0], -R79 ;  /* 0x0000b40087037a23 */ /* 0x002fe2000001084f */
[----:B------:R-:W-:Y:S02]  /*13700*/  MOV R137, R131 ;  /* 0x0000008300897202 */ /* 0x000fe40000000f00 */
[----:B------:R-:W-:Y:S01]  /*13710*/  MOV R135, R187 ;  /* 0x000000bb00877202 */ /* 0x000fe20000000f00 */
[----:B------:R1:W-:Y:S01]  /*13720*/  MUFU.EX2 R189, R3 ;  /* 0x0000000300bd7308 */ /* 0x0003e20000000800 */
[----:B--2---:R-:W-:Y:S09]  /*13730*/  FFMA.FTZ R2, R193, c[0x0][0x2d0], -R105 ;  /* 0x0000b400c1027a23 */ /* 0x004ff20000010869 */
[----:B------:R2:W2:Y:S01]  /*13740*/  MUFU.EX2 R193, R2 ;  /* 0x0000000200c17308 */ /* 0x0004a20000000800 */
[----:B-1----:R-:W-:Y:S02]  /*13750*/  FFMA.FTZ R3, R135, c[0x0][0x2d0], -R77 ;  /* 0x0000b40087037a23 */ /* 0x002fe4000001084d */
[----:B--2---:R-:W-:Y:S01]  /*13760*/  FFMA.FTZ R2, R133, c[0x0][0x2d0], -R105 ;  /* 0x0000b40085027a23 */ /* 0x004fe20000010869 */
[----:B------:R-:W-:Y:S02]  /*13770*/  MOV R133, R126 ;  /* 0x0000007e00857202 */ /* 0x000fe40000000f00 */
[----:B------:R-:W-:Y:S02]  /*13780*/  MOV R126, R125 ;  /* 0x0000007d007e7202 */ /* 0x000fe40000000f00 */
[----:B------:R-:W-:Y:S01]  /*13790*/  MOV R125, R191 ;  /* 0x000000bf007d7202 */ /* 0x000fe20000000f00 */
[----:B------:R-:W-:Y:S01]  /*137a0*/  IMAD.MOV.U32 R139, RZ, RZ, R133 ;  /* 0x000000ffff8b7224 */ /* 0x000fe200078e0085 */
[----:B------:R1:W2:Y:S01]  /*137b0*/  MUFU.EX2 R191, R2 ;  /* 0x0000000200bf7308 */ /* 0x0002a20000000800 */
[----:B------:R-:W4:Y:S01]  /*137c0*/  LDL.LU R133, [R1+0x48] ;  /* 0x0000480001857983 */ /* 0x000f220000300800 */
[----:B------:R-:W-:Y:S03]  /*137d0*/  F2FP.BF16.PACK_AB R80, R193, R172 ;  /* 0x000000acc150723e */ /* 0x000fe600000010ff */
[----:B------:R-:W4:Y:S04]  /*137e0*/  LDL.LU R132, [R1+0x3c] ;  /* 0x00003c0001847983 */ /* 0x000f280000300800 */
[----:B------:R-:W4:Y:S01]  /*137f0*/  LDL.LU R131, [R1+0x44] ;  /* 0x0000440001837983 */ /* 0x000f220000300800 */
[--C-:B-1----:R-:W-:Y:S01]  /*13800*/  FFMA.FTZ R2, R106, c[0x0][0x2d0], -R77.reuse ;  /* 0x0000b4006a027a23 */ /* 0x102fe2000001084d */
[----:B--2---:R-:W-:Y:S03]  /*13810*/  F2FP.BF16.PACK_AB R82, R192, R191 ;  /* 0x000000bfc052723e */ /* 0x004fe600000010ff */
[----:B------:R1:W-:Y:S02]  /*13820*/  MUFU.EX2 R107, R2 ;  /* 0x00000002006b7308 */ /* 0x0003e40000000800 */
[--C-:B-1----:R-:W-:Y:S08]  /*13830*/  FFMA.FTZ R2, R109, c[0x0][0x2d0], -R77.reuse ;  /* 0x0000b4006d027a23 */ /* 0x102ff0000001084d */
[----:B------:R1:W2:Y:S02]  /*13840*/  MUFU.EX2 R109, R2 ;  /* 0x00000002006d7308 */ /* 0x0002a40000000800 */
[--C-:B-1----:R-:W-:Y:S01]  /*13850*/  FFMA.FTZ R2, R100, c[0x0][0x2d0], -R77.reuse ;  /* 0x0000b40064027a23 */ /* 0x102fe2000001084d */
[----:B--2---:R-:W-:Y:S01]  /*13860*/  F2FP.BF16.PACK_AB R81, R109, R107 ;  /* 0x0000006b6d51723e */ /* 0x004fe200000010ff */
[--C-:B------:R-:W-:Y:S01]  /*13870*/  FFMA.FTZ R100, R76, c[0x0][0x2d0], -R77.reuse ;  /* 0x0000b4004c647a23 */ /* 0x100fe2000001084d */
[----:B------:R-:W-:Y:S05]  /*13880*/  F2FP.BF16.PACK_AB R76, R175, R203 ;  /* 0x000000cbaf4c723e */ /* 0x000fea00000010ff */
[----:B------:R1:W-:Y:S10]  /*13890*/  MUFU.EX2 R106, R2 ;  /* 0x00000002006a7308 */ /* 0x0003f40000000800 */
[----:B------:R-:W2:Y:S01]  /*138a0*/  MUFU.EX2 R100, R100 ;  /* 0x0000006400647308 */ /* 0x000ea20000000800 */
[----:B-1----:R-:W-:Y:S02]  /*138b0*/  FFMA.FTZ R2, R102, c[0x0][0x2d0], -R77 ;  /* 0x0000b40066027a23 */ /* 0x002fe4000001084d */
[----:B------:R-:W-:Y:S07]  /*138c0*/  FFMA.FTZ R102, R138, c[0x0][0x2d0], -R105 ;  /* 0x0000b4008a667a23 */ /* 0x000fee0000010869 */
[----:B------:R1:W1:Y:S01]  /*138d0*/  MUFU.EX2 R108, R2 ;  /* 0x00000002006c7308 */ /* 0x0002620000000800 */
[----:B--2---:R-:W-:Y:S09]  /*138e0*/  F2FP.BF16.PACK_AB R179, R75, R100 ;  /* 0x000000644bb3723e */ /* 0x004ff200000010ff */
[----:B------:R-:W-:Y:S01]  /*138f0*/  MUFU.EX2 R102, R102 ;  /* 0x0000006600667308 */ /* 0x000fe20000000800 */
[--C-:B-1----:R-:W-:Y:S01]  /*13900*/  FFMA.FTZ R2, R190, c[0x0][0x2d0], -R79.reuse ;  /* 0x0000b400be027a23 */ /* 0x102fe2000001084f */
[----:B------:R-:W-:Y:S08]  /*13910*/  F2FP.BF16.PACK_AB R83, R108, R106 ;  /* 0x0000006a6c53723e */ /* 0x000ff000000010ff */
[----:B------:R1:W2:Y:S02]  /*13920*/  MUFU.EX2 R190, R2 ;  /* 0x0000000200be7308 */ /* 0x0002a40000000800 */
[--C-:B-1----:R-:W-:Y:S01]  /*13930*/  FFMA.FTZ R2, R188, c[0x0][0x2d0], -R79.reuse ;  /* 0x0000b400bc027a23 */ /* 0x102fe2000001084f */
[----:B--2---:R-:W-:Y:S07]  /*13940*/  F2FP.BF16.PACK_AB R180, R190, R189 ;  /* 0x000000bdbeb4723e */ /* 0x004fee00000010ff */
[----:B------:R1:W-:Y:S02]  /*13950*/  MUFU.EX2 R188, R2 ;  /* 0x0000000200bc7308 */ /* 0x0003e40000000800 */
[----:B-1----:R-:W-:Y:S01]  /*13960*/  FFMA.FTZ R2, R103, c[0x0][0x2d0], -R79 ;  /* 0x0000b40067027a23 */ /* 0x002fe2000001084f */
[----:B------:R-:W-:Y:S01]  /*13970*/  F2FP.BF16.PACK_AB R79, R194, R195 ;  /* 0x000000c3c24f723e */ /* 0x000fe200000010ff */
[--C-:B------:R-:W-:Y:S06]  /*13980*/  FFMA.FTZ R103, R137, c[0x0][0x2d0], -R105.reuse ;  /* 0x0000b40089677a23 */ /* 0x100fec0000010869 */
[----:B------:R1:W2:Y:S01]  /*13990*/  MUFU.EX2 R187, R2 ;  /* 0x0000000200bb7308 */ /* 0x0002a20000000800 */
[----:B------:R-:W-:Y:S09]  /*139a0*/  FFMA.FTZ R105, R184, c[0x0][0x2d0], -R105 ;  /* 0x0000b400b8697a23 */ /* 0x000ff20000010869 */
[----:B------:R-:W2:Y:S10]  /*139b0*/  MUFU.EX2 R105, R105 ;  /* 0x0000006900697308 */ /* 0x000eb40000000800 */
[----:B------:R-:W3:Y:S01]  /*139c0*/  MUFU.EX2 R103, R103 ;  /* 0x0000006700677308 */ /* 0x000ee20000000800 */
[--C-:B-1----:R-:W-:Y:S01]  /*139d0*/  FFMA.FTZ R2, R185, c[0x0][0x2d0], -R78.reuse ;  /* 0x0000b400b9027a23 */ /* 0x102fe2000001084e */
[----:B--2---:R-:W-:Y:S08]  /*139e0*/  F2FP.BF16.PACK_AB R182, R187, R188 ;  /* 0x000000bcbbb6723e */ /* 0x004ff000000010ff */
[----:B------:R1:W-:Y:S01]  /*139f0*/  MUFU.EX2 R185, R2 ;  /* 0x0000000200b97308 */ /* 0x0003e20000000800 */
[----:B------:R-:W-:Y:S02]  /*13a00*/  F2FP.BF16.PACK_AB R178, R105, R104 ;  /* 0x0000006869b2723e */ /* 0x000fe400000010ff */
[----:B---3--:R-:W-:Y:S01]  /*13a10*/  F2FP.BF16.PACK_AB R176, R103, R102 ;  /* 0x0000006667b0723e */ /* 0x008fe200000010ff */
[----:B------:R-:W-:Y:S02]  /*13a20*/  FFMA.FTZ R74, R74, R134, R223 ;  /* 0x000000864a4a7223 */ /* 0x000fe400000100df */
[--C-:B-1----:R-:W-:Y:S04]  /*13a30*/  FFMA.FTZ R2, R186, c[0x0][0x2d0], -R78.reuse ;  /* 0x0000b400ba027a23 */ /* 0x102fe8000001084e */
[----:B------:R1:W2:Y:S02]  /*13a40*/  MUFU.EX2 R186, R2 ;  /* 0x0000000200ba7308 */ /* 0x0002a40000000800 */
[--C-:B-1----:R-:W-:Y:S01]  /*13a50*/  FFMA.FTZ R2, R148, c[0x0][0x2d0], -R78.reuse ;  /* 0x0000b40094027a23 */ /* 0x102fe2000001084e */
[----:B--2---:R-:W-:Y:S01]  /*13a60*/  F2FP.BF16.PACK_AB R181, R186, R185 ;  /* 0x000000b9bab5723e */ /* 0x004fe200000010ff */
[----:B------:R-:W-:Y:S01]  /*13a70*/  FFMA.FTZ R78, R139, c[0x0][0x2d0], -R78 ;  /* 0x0000b4008b4e7a23 */ /* 0x000fe2000001084e */
[----:B------:R-:W-:Y:S05]  /*13a80*/  LDSM.16.MT88.4 R148, [R227+0x3100] ;  /* 0x00310000e394783b */ /* 0x000fea0000004200 */
[----:B------:R1:W-:Y:S01]  /*13a90*/  MUFU.EX2 R184, R2 ;  /* 0x0000000200b87308 */ /* 0x0003e20000000800 */
[----:B----4-:R-:W-:Y:S02]  /*13aa0*/  FFMA.FTZ R69, R69, R133, R222 ;  /* 0x0000008545457223 */ /* 0x010fe400000100de */
[----:B------:R-:W-:Y:S07]  /*13ab0*/  FFMA.FTZ R68, R68, R132, R118 ;  /* 0x0000008444447223 */ /* 0x000fee0000010076 */
[----:B------:R2:W3:Y:S01]  /*13ac0*/  MUFU.EX2 R118, R78 ;  /* 0x0000004e00767308 */ /* 0x0004e20000000800 */
[----:B-1----:R-:W-:Y:S01]  /*13ad0*/  FFMA.FTZ R2, R136, c[0x0][0x2d0], -R77 ;  /* 0x0000b40088027a23 */ /* 0x002fe2000001084d */
[----:B------:R-:W-:Y:S01]  /*13ae0*/  F2FP.BF16.PACK_AB R77, R173, R174 ;  /* 0x000000aead4d723e */ /* 0x000fe200000010ff */
[----:B------:R-:W1:Y:S01]  /*13af0*/  LDSM.16.MT88.4 R132, [R224+0x3100] ;  /* 0x00310000e084783b */ /* 0x000e620000004200 */
[----:B------:R-:W-:Y:S02]  /*13b00*/  FFMA.FTZ R0, R0, R131, R101 ;  /* 0x0000008300007223 */ /* 0x000fe40000010065 */
        /* <DEDUP_REMOVED lines=9> */
[----:B--2---:R-:W-:Y:S02]  /*13ba0*/  F2FP.BF16.PACK_AB R78, R199, R202 ;  /* 0x000000cac74e723e */ /* 0x004fe400000010ff */
[----:B---3--:R-:W-:Y:S05]  /*13bb0*/  F2FP.BF16.PACK_AB R183, R118, R184 ;  /* 0x000000b876b7723e */ /* 0x008fea00000010ff */
[-C--:B------:R-:W-:Y:S08]  /*13bc0*/  HMMA.16816.F32.BF16 R4, R76, R88.reuse, R4 ;  /* 0x000000584c04723c */ /* 0x080ff00000041804 */
[C---:B------:R-:W-:Y:S01]  /*13bd0*/  HMMA.16816.F32.BF16 R8, R80.reuse, R88, R8 ;  /* 0x000000585008723c */ /* 0x040fe20000041808 */
[----:B------:R2:W-:Y:S07]  /*13be0*/  MUFU.EX2 R88, R2 ;  /* 0x0000000200587308 */ /* 0x0005ee0000000800 */
[-C--:B------:R-:W-:Y:S08]  /*13bf0*/  HMMA.16816.F32.BF16 R12, R80, R90.reuse, R12 ;  /* 0x0000005a500c723c */ /* 0x080ff0000004180c */
[C---:B------:R-:W-:Y:S08]  /*13c00*/  HMMA.16816.F32.BF16 R16, R76.reuse, R90, R16 ;  /* 0x0000005a4c10723c */ /* 0x040ff00000041810 */
[-C--:B------:R-:W-:Y:S04]  /*13c10*/  HMMA.16816.F32.BF16 R20, R76, R96.reuse, R20 ;  /* 0x000000604c14723c */ /* 0x080fe80000041814 */
[----:B--2---:R-:W-:Y:S02]  /*13c20*/  FADD.FTZ R2, R128, R74 ;  /* 0x0000004a80027221 */ /* 0x004fe40000010000 */
[----:B------:R-:W-:Y:S02]  /*13c30*/  FADD.FTZ R74, R248, R0 ;  /* 0x00000000f84a7221 */ /* 0x000fe40000010000 */
[C---:B------:R-:W-:Y:S04]  /*13c40*/  HMMA.16816.F32.BF16 R24, R80.reuse, R96, R24 ;  /* 0x000000605018723c */ /* 0x040fe80000041818 */
[----:B------:R-:W-:Y:S04]  /*13c50*/  FADD.FTZ R2, R125, R2 ;  /* 0x000000027d027221 */ /* 0x000fe80000010000 */
[-C--:B------:R-:W-:Y:S04]  /*13c60*/  HMMA.16816.F32.BF16 R28, R80, R98.reuse, R28 ;  /* 0x00000062501c723c */ /* 0x080fe8000004181c */
[----:B------:R-:W-:Y:S04]  /*13c70*/  FADD.FTZ R2, R251, R2 ;  /* 0x00000002fb027221 */ /* 0x000fe80000010000 */
[C---:B------:R-:W-:Y:S04]  /*13c80*/  HMMA.16816.F32.BF16 R32, R76.reuse, R98, R32 ;  /* 0x000000624c20723c */ /* 0x040fe80000041820 */
[----:B------:R-:W-:Y:S04]  /*13c90*/  FADD.FTZ R0, R121, R2 ;  /* 0x0000000279007221 */ /* 0x000fe80000010000 */
[-C--:B------:R-:W-:Y:S04]  /*13ca0*/  HMMA.16816.F32.BF16 R36, R76, R84.reuse, R36 ;  /* 0x000000544c24723c */ /* 0x080fe80000041824 */
[----:B------:R-:W-:Y:S04]  /*13cb0*/  FADD.FTZ R0, R142, R0 ;  /* 0x000000008e007221 */ /* 0x000fe80000010000 */
[C---:B------:R-:W-:Y:S01]  /*13cc0*/  HMMA.16816.F32.BF16 R40, R80.reuse, R84, R40 ;  /* 0x000000545028723c */ /* 0x040fe20000041828 */
[----:B------:R2:W3:Y:S07]  /*13cd0*/  MUFU.EX2 R84, R3 ;  /* 0x0000000300547308 */ /* 0x0004ee0000000800 */
[-C--:B------:R-:W-:Y:S08]  /*13ce0*/  HMMA.16816.F32.BF16 R44, R80, R86.reuse, R44 ;  /* 0x00000056502c723c */ /* 0x080ff0000004182c */
[C---:B------:R-:W-:Y:S08]  /*13cf0*/  HMMA.16816.F32.BF16 R48, R76.reuse, R86, R48 ;  /* 0x000000564c30723c */ /* 0x040ff00000041830 */
[-C--:B------:R-:W-:Y:S04]  /*13d00*/  HMMA.16816.F32.BF16 R52, R76, R92.reuse, R52 ;  /* 0x0000005c4c34723c */ /* 0x080fe80000041834 */
[----:B--2---:R-:W-:Y:S01]  /*13d10*/  FADD.FTZ R3, R129, R101 ;  /* 0x0000006581037221 */ /* 0x004fe20000010000 */
[----:B---3--:R-:W-:Y:S03]  /*13d20*/  F2FP.BF16.PACK_AB R177, R84, R88 ;  /* 0x0000005854b1723e */ /* 0x008fe600000010ff */
[----:B------:R-:W-:Y:S01]  /*13d30*/  FADD.FTZ R3, R126, R3 ;  /* 0x000000037e037221 */ /* 0x000fe20000010000 */
[C---:B------:R-:W-:Y:S04]  /*13d40*/  HMMA.16816.F32.BF16 R56, R80.reuse, R92, R56 ;  /* 0x0000005c5038723c */ /* 0x040fe80000041838 */
[----:B------:R-:W-:Y:S04]  /*13d50*/  FADD.FTZ R3, R123, R3 ;  /* 0x000000037b037221 */ /* 0x000fe80000010000 */
[----:B------:R-:W-:Y:S01]  /*13d60*/  FADD.FTZ R68, R122, R3 ;  /* 0x000000037a447221 */ /* 0x000fe20000010000 */
[-C--:B------:R-:W-:Y:S03]  /*13d70*/  HMMA.16816.F32.BF16 R60, R80, R94.reuse, R60 ;  /* 0x0000005e503c723c */ /* 0x080fe6000004183c */
[----:B------:R-:W-:Y:S02]  /*13d80*/  FADD.FTZ R3, R198, R69 ;  /* 0x00000045c6037221 */ /* 0x000fe40000010000 */
[----:B------:R-:W-:Y:S03]  /*13d90*/  FADD.FTZ R2, R143, R68 ;  /* 0x000000448f027221 */ /* 0x000fe60000010000 */
[----:B------:R-:W-:Y:S08]  /*13da0*/  HMMA.16816.F32.BF16 R64, R76, R94, R64 ;  /* 0x0000005e4c40723c */ /* 0x000ff00000041840 */
[-C--:B-1----:R-:W-:Y:S07]  /*13db0*/  HMMA.16816.F32.BF16 R120, R180, R132.reuse, R4 ;  /* 0x00000084b478723c */ /* 0x082fee0000041804 */
        /* <DEDUP_REMOVED lines=39> */
[----:B------:R-:W-:Y:S02]  /*14030*/  FADD.FTZ R11, R156, R8 ;  /* 0x000000089c0b7221 */ /* 0x000fe40000010000 */
[----:B------:R-:W-:Y:S03]  /*14040*/  FADD.FTZ R9, R212, R2 ;  /* 0x00000002d4097221 */ /* 0x000fe60000010000 */
        /* <DEDUP_REMOVED lines=64> */
[----:B------:R1:W-:Y:S01]  /*14450*/  STL [R1+0x48], R3 ;  /* 0x0000480301007387 */ /* 0x0003e20000100800 */
[----:B------:R-:W-:Y:S03]  /*14460*/  FADD.FTZ R0, R75, R0 ;  /* 0x000000004b007221 */ /* 0x000fe60000010000 */
[----:B------:R2:W-:Y:S04]  /*14470*/  STL [R1+0x3c], R2 ;  /* 0x00003c0201007387 */ /* 0x0005e80000100800 */
[----:B------:R3:W-:Y:S01]  /*14480*/  STL [R1+0x44], R0 ;  /* 0x0000440001007387 */ /* 0x0007e20000100800 */
[----:B-1----:R-:W-:Y:S02]  /*14490*/  MOV R3, R72 ;  /* 0x0000004800037202 */ /* 0x002fe40000000f00 */
[----:B--2---:R-:W-:Y:S01]  /*144a0*/  MOV R2, R73 ;  /* 0x0000004900027202 */ /* 0x004fe20000000f00 */
[----:B------:R-:W-:-:S05]  /*144b0*/  @P0 BRA `(.L_x_605) ;  /* 0xffffa1d000000947 */ /* 0x000fca000383ffff */
.L_x_604:
[----:B--23--:R-:W2:Y:S04]  /*144c0*/  LDL.LU R0, [R1+0x40] ;  /* 0x0000400001007983 */ /* 0x00cea80000300800 */
        /* <DEDUP_REMOVED lines=25> */
[----:B------:R-:W-:Y:S01]  /*14660*/  FSETP.NE.FTZ.AND P3, PT, R5, RZ, PT ;  /* 0x000000ff0500720b */ /* 0x000fe20003f75000 */
[----:B------:R-:W-:Y:S01]  /*14670*/  CS2R R2, SRZ ;  /* 0x0000000000027805 */ /* 0x000fe2000001ff00 */
[----:B----4-:R-:W-:Y:S02]  /*14680*/  FADD.FTZ R7, R8, R7 ;  /* 0x0000000708077221 */ /* 0x010fe40000010000 */
[----:B------:R-:W-:-:S03]  /*14690*/  FSETP.NE.FTZ.AND P2, PT, R6, RZ, PT ;  /* 0x000000ff0600720b */ /* 0x000fc60003f55000 */
[----:B------:R-:W-:-:S04]  /*146a0*/  FSETP.NE.FTZ.AND P1, PT, R7, RZ, PT ;  /* 0x000000ff0700720b */ /* 0x000fc80003f35000 */
        /* <DEDUP_REMOVED lines=89> */
.L_x_586:
[----:B------:R-:W-:Y:S05]  /*14c40*/  @P0 BRA `(.L_x_606) ;  /* 0x0000131000000947 */ /* 0x000fea0003800000 */
[----:B------:R-:W3:Y:S01]  /*14c50*/  LDL R43, [R1+0x4c] ;  /* 0x00004c00012b7983 */ /* 0x000ee20000100800 */
[----:B------:R-:W-:Y:S01]  /*14c60*/  IMAD.MOV.U32 R6, RZ, RZ, -0x10 ;  /* 0xfffffff0ff067424 */ /* 0x000fe200078e00ff */
[----:B------:R-:W-:Y:S02]  /*14c70*/  F2FP.BF16.PACK_AB R5, R121, R120 ;  /* 0x000000787905723e */ /* 0x000fe400000010ff */
[----:B------:R-:W4:Y:S01]  /*14c80*/  S2R R41, SR_TID.X ;  /* 0x0000000000297919 */ /* 0x000f220000002100 */
        /* <DEDUP_REMOVED lines=12> */
[----:B----4-:R-:W-:Y:S02]  /*14d50*/  SHF.R.S32.HI R42, RZ, 0x1f, R41 ;  /* 0x0000001fff2a7819 */ /* 0x010fe40000011429 */
        /* <DEDUP_REMOVED lines=53> */
[----:B----4-:R-:W-:-:S03]  /*150b0*/  IMAD.MOV.U32 R5, RZ, RZ, 0x20 ;  /* 0x00000020ff057424 */ /* 0x010fc600078e00ff */
[----:B------:R4:W-:Y:S02]  /*150c0*/  STS [R3+0x2480], R130 ;  /* 0x0024808203007388 */ /* 0x0009e40000000800 */
[----:B-1----:R-:W-:Y:S02]  /*150d0*/  SEL R8, R5, 0xffffffe0, !P1 ;  /* 0xffffffe005087807 */ /* 0x002fe40004800000 */
[----:B------:R-:W-:-:S03]  /*150e0*/  ISETP.NE.U32.AND P1, PT, RZ, c[0x0][0x508], PT ;  /* 0x00014200ff007a0c */ /* 0x000fc60003f25070 */
[----:B------:R-:W-:Y:S01]  /*150f0*/  IMAD.IADD R5, R2, 0x1, R8 ;  /* 0x0000000102057824 */ /* 0x000fe200078e0208 */
[----:B------:R-:W-:Y:S01]  /*15100*/  ISETP.NE.AND.EX P1, PT, RZ, c[0x0][0x50c], PT, P1 ;  /* 0x00014300ff007a0c */ /* 0x000fe20003f25310 */
[----:B------:R-:W-:-:S03]  /*15110*/  IMAD.IADD R4, R8, 0x1, R3 ;  /* 0x0000000108047824 */ /* 0x000fc600078e0203 */
[----:B------:R-:W-:Y:S01]  /*15120*/  STS [R5+0x80], R29 ;  /* 0x0000801d05007388 */ /* 0x000fe20000000800 */
[----:B--2---:R-:W-:-:S03]  /*15130*/  IADD3 R2, R8, 0x400, R0 ;  /* 0x0000040008027810 */ /* 0x004fc60007ffe000 */
[----:B------:R-:W-:Y:S02]  /*15140*/  STS [R5+0x480], R28 ;  /* 0x0004801c05007388 */ /* 0x000fe40000000800 */
[C---:B------:R-:W-:Y:S02]  /*15150*/  IMAD.IADD R7, R6.reuse, 0x1, R2 ;  /* 0x0000000106077824 */ /* 0x040fe400078e0202 */
[----:B------:R-:W-:Y:S01]  /*15160*/  STS [R4+0x80], R14 ;  /* 0x0000800e04007388 */ /* 0x000fe20000000800 */
[----:B------:R-:W-:-:S03]  /*15170*/  IMAD.IADD R2, R6, 0x1, R0 ;  /* 0x0000000106027824 */ /* 0x000fc600078e0200 */
[----:B------:R-:W-:Y:S01]  /*15180*/  STS [R4+0x480], R26 ;  /* 0x0004801a04007388 */ /* 0x000fe20000000800 */
[----:B----4-:R-:W-:-:S03]  /*15190*/  IMAD.IADD R3, R8, 0x1, R2 ;  /* 0x0000000108037824 */ /* 0x010fc600078e0202 */
        /* <DEDUP_REMOVED lines=14> */
[----:B--2---:R-:W-:-:S03]  /*15280*/  IMAD.MOV.U32 R2, RZ, RZ, 0x4 ;  /* 0x00000004ff027424 */ /* 0x004fc600078e00ff */
[----:B------:R-:W-:Y:S04]  /*15290*/  STS [R0+0x400], R16 ;  /* 0x0004001000007388 */ /* 0x000fe80000000800 */
[----:B------:R-:W-:Y:S04]  /*152a0*/  STS [R3], R12 ;  /* 0x0000000c03007388 */ /* 0x000fe80000000800 */
[----:B------:R-:W-:Y:S04]  /*152b0*/  STS [R7], R11 ;  /* 0x0000000b07007388 */ /* 0x000fe80000000800 */
[----:B------:R-:W-:Y:S04]  /*152c0*/  STS [R0+0x2000], R13 ;  /* 0x0020000d00007388 */ /* 0x000fe80000000800 */
[----:B------:R1:W-:Y:S04]  /*152d0*/  STS [R0+0x2400], R15 ;  /* 0x0024000f00007388 */ /* 0x0003e80000000800 */
[----:B------:R2:W-:Y:S04]  /*152e0*/  STS [R3+0x2000], R10 ;  /* 0x0020000a03007388 */ /* 0x0005e80000000800 */
[----:B------:R4:W-:Y:S01]  /*152f0*/  STS [R7+0x2000], R9 ;  /* 0x0020000907007388 */ /* 0x0009e20000000800 */
[----:B---3--:R-:W-:-:S03]  /*15300*/  IMAD.WIDE R4, R43, R2, c[0x0][0x500] ;  /* 0x000140002b047625 */ /* 0x008fc600078e0202 */
[----:B------:R-:W-:Y:S06]  /*15310*/  BAR.SYNC.DEFER_BLOCKING 0x1, 0x80 ;  /* 0x0042000000007b1d */ /* 0x000fec0000010000 */
[----:B-1----:R-:W3:Y:S01]  /*15320*/  @P0 LDG.E R0, [R4.64] ;  /* 0x0000000a04000981 */ /* 0x002ee2000c1e1900 */
[----:B------:R-:W-:Y:S02]  /*15330*/  IMAD.MOV.U32 R17, RZ, RZ, c[0x0][0x388] ;  /* 0x0000e200ff117624 */ /* 0x000fe400078e00ff */
[----:B--2---:R-:W-:-:S05]  /*15340*/  @P1 IMAD.WIDE R2, R43, R2, c[0x0][0x508] ;  /* 0x000142002b021625 */ /* 0x004fca00078e0202 */
[----:B------:R1:W5:Y:S02]  /*15350*/  @P1 LDG.E R17, [R2.64] ;  /* 0x0000000a02111981 */ /* 0x000364000c1e1900 */
[----:B-1----:R-:W-:Y:S02]  /*15360*/  CS2R R2, SRZ ;  /* 0x0000000000027805 */ /* 0x002fe4000001ff00 */
[--C-:B---3--:R-:W-:Y:S01]  /*15370*/  @P0 SHF.R.S32.HI R3, RZ, 0x1f, R0.reuse ;  /* 0x0000001fff030819 */ /* 0x108fe20000011400 */
[----:B------:R-:W-:Y:S01]  /*15380*/  @P0 IMAD.MOV.U32 R2, RZ, RZ, R0 ;  /* 0x000000ffff020224 */ /* 0x000fe200078e0000 */
[----:B------:R-:W-:Y:S05]  /*15390*/  @P1 BRA `(.L_x_607) ;  /* 0x0000004000001947 */ /* 0x000fea0003800000 */
[----:B----4-:R-:W-:Y:S05]  /*153a0*/  @!P0 BRA `(.L_x_607) ;  /* 0x0000003000008947 */ /* 0x010fea0003800000 */
[----:B------:R-:W2:Y:S04]  /*153b0*/  LDG.E R6, [R4.64] ;  /* 0x0000000a04067981 */ /* 0x000ea8000c1e1900 */
[----:B------:R-:W2:Y:S02]  /*153c0*/  LDG.E R0, [R4.64+0x4] ;  /* 0x0000040a04007981 */ /* 0x000ea4000c1e1900 */
[----:B--2--5:R-:W-:-:S02]  /*153d0*/  IADD3 R17, -R6, R0, RZ ;  /* 0x0000000006117210 */ /* 0x024fc40007ffe1ff */
.L_x_607:
        /* <DEDUP_REMOVED lines=184> */
.L_x_606:
[----:B------:R-:W3:Y:S01]  /*15f60*/  LDL R8, [R1+0x4c] ;  /* 0x00004c0001087983 */ /* 0x000ee20000100800 */
[----:B------:R-:W-:Y:S01]  /*15f70*/  ISETP.NE.U32.AND P0, PT, RZ, c[0x0][0x508], PT ;  /* 0x00014200ff007a0c */ /* 0x000fe20003f05070 */
[----:B------:R-:W-:Y:S01]  /*15f80*/  IMAD.MOV.U32 R2, RZ, RZ, 0x4 ;  /* 0x00000004ff027424 */ /* 0x000fe200078e00ff */
[----:B------:R-:W-:Y:S02]  /*15f90*/  ISETP.NE.U32.AND P1, PT, RZ, c[0x0][0x500], PT ;  /* 0x00014000ff007a0c */ /* 0x000fe40003f25070 */
[----:B------:R-:W-:Y:S02]  /*15fa0*/  ISETP.NE.AND.EX P0, PT, RZ, c[0x0][0x50c], PT, P0 ;  /* 0x00014300ff007a0c */ /* 0x000fe40003f05300 */
[----:B------:R-:W-:Y:S01]  /*15fb0*/  ISETP.NE.AND.EX P1, PT, RZ, c[0x0][0x504], PT, P1 ;  /* 0x00014100ff007a0c */ /* 0x000fe20003f25310 */
[----:B------:R-:W-:Y:S02]  /*15fc0*/  IMAD.MOV.U32 R18, RZ, RZ, c[0x0][0x388] ;  /* 0x0000e200ff127624 */ /* 0x000fe400078e00ff */
[----:B---3--:R-:W-:-:S08]  /*15fd0*/  IMAD.WIDE R6, R8, R2, c[0x0][0x500] ;  /* 0x0001400008067625 */ /* 0x008fd000078e0202 */
[----:B------:R-:W-:Y:S02]  /*15fe0*/  @P0 IMAD.WIDE R2, R8, R2, c[0x0][0x508] ;  /* 0x0001420008020625 */ /* 0x000fe400078e0202 */
[----:B------:R-:W3:Y:S04]  /*15ff0*/  @P1 LDG.E R0, [R6.64] ;  /* 0x0000000a06001981 */ /* 0x000ee8000c1e1900 */
[----:B------:R4:W5:Y:S01]  /*16000*/  @P0 LDG.E R18, [R2.64] ;  /* 0x0000000a02120981 */ /* 0x000962000c1e1900 */
[----:B------:R-:W-:Y:S02]  /*16010*/  CS2R R4, SRZ ;  /* 0x0000000000047805 */ /* 0x000fe4000001ff00 */
[--C-:B---3--:R-:W-:Y:S01]  /*16020*/  @P1 SHF.R.S32.HI R5, RZ, 0x1f, R0.reuse ;  /* 0x0000001fff051819 */ /* 0x108fe20000011400 */
[----:B------:R-:W-:Y:S01]  /*16030*/  @P1 IMAD.MOV.U32 R4, RZ, RZ, R0 ;  /* 0x000000ffff041224 */ /* 0x000fe200078e0000 */
[----:B------:R-:W-:Y:S05]  /*16040*/  @P0 BRA `(.L_x_608) ;  /* 0x0000004000000947 */ /* 0x000fea0003800000 */
[----:B----4-:R-:W-:Y:S05]  /*16050*/  @!P1 BRA `(.L_x_608) ;  /* 0x0000003000009947 */ /* 0x010fea0003800000 */
[----:B------:R3:W4:Y:S04]  /*16060*/  LDG.E R0, [R6.64] ;  /* 0x0000000a06007981 */ /* 0x000728000c1e1900 */
[----:B---3--:R-:W4:Y:S02]  /*16070*/  LDG.E R6, [R6.64+0x4] ;  /* 0x0000040a06067981 */ /* 0x008f24000c1e1900 */
[----:B----45:R-:W-:-:S02]  /*16080*/  IADD3 R18, -R0, R6, RZ ;  /* 0x0000000600127210 */ /* 0x030fc40007ffe1ff */
.L_x_608:
[----:B----4-:R-:W3:Y:S01]  /*16090*/  S2R R12, SR_TID.X ;  /* 0x00000000000c7919 */ /* 0x010ee20000002100 */
[----:B------:R-:W-:Y:S01]  /*160a0*/  SHF.R.S32.HI R0, RZ, 0x1f, R8 ;  /* 0x0000001fff007819 */ /* 0x000fe20000011408 */
[----:B------:R-:W-:Y:S01]  /*160b0*/  BSSY B0, `(.L_x_609) ;  /* 0x0000028000007945 */ /* 0x000fe20003800000 */
[----:B------:R-:W-:-:S02]  /*160c0*/  SEL R10, R8, RZ, !P1 ;  /* 0x000000ff080a7207 */ /* 0x000fc40004800000 */
[----:B------:R-:W-:Y:S02]  /*160d0*/  SEL R11, R0, RZ, !P1 ;  /* 0x000000ff000b7207 */ /* 0x000fe40004800000 */
[----:B---3--:R-:W-:-:S13]  /*160e0*/  ISETP.GT.AND P0, PT, R12, 0x7f, PT ;  /* 0x0000007f0c00780c */ /* 0x008fda0003f04270 */
[----:B------:R-:W-:Y:S05]  /*160f0*/  @P0 BRA `(.L_x_610) ;  /* 0x0000023000000947 */ /* 0x000fea0003800000 */
[----:B------:R-:W3:Y:S01]  /*16100*/  S2R R9, SR_CTAID.X ;  /* 0x0000000000097919 */ /* 0x000ee20000002500 */
[----:B-----5:R-:W-:Y:S01]  /*16110*/  IMAD R0, R18, c[0x0][0x4e8], RZ ;  /* 0x00013a0012007a24 */ /* 0x020fe200078e02ff */
[----:B---3--:R-:W-:-:S04]  /*16120*/  LEA R9, R9, R12, 0x7 ;  /* 0x0000000c09097211 */ /* 0x008fc800078e38ff */
[----:B------:R-:W-:-:S13]  /*16130*/  ISETP.GE.AND P0, PT, R9, R0, PT ;  /* 0x000000000900720c */ /* 0x000fda0003f06270 */
[----:B------:R-:W-:Y:S05]  /*16140*/  @P0 BRA `(.L_x_610) ;  /* 0x000001e000000947 */ /* 0x000fea0003800000 */
[----:B------:R-:W3:Y:S01]  /*16150*/  S2R R8, SR_CTAID.Y ;  /* 0x0000000000087919 */ /* 0x000ee20000002600 */
[----:B------:R-:W-:Y:S01]  /*16160*/  MOV R0, c[0x0][0x4e8] ;  /* 0x00013a0000007a02 */ /* 0x000fe20000000f00 */
[----:B------:R-:W-:Y:S01]  /*16170*/  IMAD.MOV.U32 R3, RZ, RZ, R5 ;  /* 0x000000ffff037224 */ /* 0x000fe200078e0005 */
[----:B------:R-:W-:Y:S02]  /*16180*/  MOV R2, R4 ;  /* 0x0000000400027202 */ /* 0x000fe40000000f00 */
[----:B------:R-:W-:-:S13]  /*16190*/  ISETP.NE.AND P0, PT, R0, 0x1, PT ;  /* 0x000000010000780c */ /* 0x000fda0003f05270 */
[----:B------:R-:W-:Y:S01]  /*161a0*/  @P0 IMAD.HI.U32 R7, R9, c[0x0][0x4ec], RZ ;  /* 0x00013b0009070a27 */ /* 0x000fe200078e00ff */
[----:B---3--:R-:W-:-:S03]  /*161b0*/  SHF.R.S32.HI R0, RZ, 0x1f, R8 ;  /* 0x0000001fff007819 */ /* 0x008fc60000011408 */
        /* <DEDUP_REMOVED lines=23> */
.L_x_610:
[----:B------:R-:W-:Y:S05]  /*16330*/  BSYNC B0 ;  /* 0x0000000000007941 */ /* 0x000fea0003800000 */
.L_x_609:
[----:B---3--:R-:W3:Y:S01]  /*16340*/  S2R R6, SR_CTAID.Y ;  /* 0x0000000000067919 */ /* 0x008ee20000002600 */
[----:B------:R-:W-:Y:S01]  /*16350*/  IMAD R0, R5, c[0x0][0x3a0], RZ ;  /* 0x0000e80005007a24 */ /* 0x000fe200078e02ff */
[----:B------:R-:W-:Y:S01]  /*16360*/  SHF.R.S32.HI R5, RZ, 0x1f, R12 ;  /* 0x0000001fff057819 */ /* 0x000fe2000001140c */
[C---:B------:R-:W-:Y:S01]  /*16370*/  IMAD.WIDE.U32 R2, R4.reuse, c[0x0][0x3a0], RZ ;  /* 0x0000e80004027a25 */ /* 0x040fe200078e00ff */
[----:B------:R-:W4:Y:S02]  /*16380*/  S2R R13, SR_CTAID.X ;  /* 0x00000000000d7919 */ /* 0x000f240000002500 */
        /* <DEDUP_REMOVED lines=10> */
[----:B---3--:R-:W-:Y:S01]  /*16430*/  SHF.R.S32.HI R7, RZ, 0x1f, R6 ;  /* 0x0000001fff077819 */ /* 0x008fe20000011406 */
[----:B------:R-:W-:-:S04]  /*16440*/  IMAD.WIDE.U32 R2, R6, c[0x0][0x3e8], R2 ;  /* 0x0000fa0006027a25 */ /* 0x000fc800078e0002 */
[----:B------:R-:W-:Y:S02]  /*16450*/  IMAD R0, R7, c[0x0][0x3e8], RZ ;  /* 0x0000fa0007007a24 */ /* 0x000fe400078e02ff */
[----:B----4-:R-:W-:Y:S02]  /*16460*/  IMAD R4, R13, 0x80, R4 ;  /* 0x000000800d047824 */ /* 0x010fe400078e0204 */
        /* <DEDUP_REMOVED lines=22> */
[----:B------:R-:W3:Y:S01]  /*165d0*/  SHFL.IDX PT, R6, R4, RZ, 0x181f ;  /* 0x00181fff04067589 */ /* 0x000ee200000e0000 */
[----:B------:R-:W-:Y:S02]  /*165e0*/  IMAD.SHL.U32 R0, R8, 0x8, RZ ;  /* 0x0000000808007824 */ /* 0x000fe400078e00ff */
[----:B------:R-:W-:Y:S01]  /*165f0*/  LEA.HI.X R3, R2, c[0x0][0x384], R3, 0x1, P0 ;  /* 0x0000e10002037a11 */ /* 0x000fe200000f0c03 */
[----:B------:R-:W-:Y:S01]  /*16600*/  IMAD R2, R13, 0x80, R9 ;  /* 0x000000800d027824 */ /* 0x000fe200078e0209 */
[----:B------:R-:W-:Y:S01]  /*16610*/  SHFL.IDX PT, R5, R4, 0x1, 0x181f ;  /* 0x00381f0004057f89 */ /* 0x000fe200000e0000 */
[----:B------:R-:W-:Y:S02]  /*16620*/  ISETP.GE.AND P0, PT, R0, c[0x0][0x3c8], PT ;  /* 0x0000f20000007a0c */ /* 0x000fe40003f06270 */
[----:B------:R-:W-:Y:S01]  /*16630*/  SHF.R.S32.HI R19, RZ, 0x1f, R0 ;  /* 0x0000001fff137819 */ /* 0x000fe20000011400 */
[----:B------:R-:W4:Y:S01]  /*16640*/  SHFL.IDX PT, R7, R3, RZ, 0x181f ;  /* 0x00181fff03077589 */ /* 0x000f2200000e0000 */
[----:B------:R-:W-:-:S02]  /*16650*/  ISETP.GE.OR P2, PT, R2, R18, P0 ;  /* 0x000000120200720c */ /* 0x000fc40000746670 */
[C---:B------:R-:W-:Y:S01]  /*16660*/  IADD3 R8, R2.reuse, 0x10, RZ ;  /* 0x0000001002087810 */ /* 0x040fe20007ffe0ff */
[----:B------:R-:W1:Y:S01]  /*16670*/  SHFL.IDX PT, R9, R3, 0x1, 0x181f ;  /* 0x00381f0003097f89 */ /* 0x000e6200000e0000 */
[----:B------:R-:W-:Y:S02]  /*16680*/  IADD3 R14, R2, 0x20, RZ ;  /* 0x00000020020e7810 */ /* 0x000fe40007ffe0ff */
[-C--:B------:R-:W-:Y:S01]  /*16690*/  ISETP.GE.OR P4, PT, R8, R18.reuse, P0 ;  /* 0x000000120800720c */ /* 0x080fe20000786670 */
[----:B------:R-:W-:Y:S01]  /*166a0*/  SHFL.IDX PT, R12, R3, 0x2, 0x181f ;  /* 0x00581f00030c7f89 */ /* 0x000fe200000e0000 */
[C---:B------:R-:W-:Y:S02]  /*166b0*/  IADD3 R10, R2.reuse, 0x40, RZ ;  /* 0x00000040020a7810 */ /* 0x040fe40007ffe0ff */
[----:B------:R-:W-:Y:S01]  /*166c0*/  IADD3 R13, R2, 0x30, RZ ;  /* 0x00000030020d7810 */ /* 0x000fe20007ffe0ff */
[----:B------:R-:W2:Y:S01]  /*166d0*/  SHFL.IDX PT, R8, R4, 0x2, 0x181f ;  /* 0x00581f0004087f89 */ /* 0x000ea200000e0000 */
[----:B------:R-:W-:-:S02]  /*166e0*/  ISETP.GE.OR P3, PT, R14, R18, P0 ;  /* 0x000000120e00720c */ /* 0x000fc40000766670 */
[----:B---3--:R-:W-:Y:S01]  /*166f0*/  @!P2 LEA R6, P1, R0, R6, 0x1 ;  /* 0x000000060006a211 */ /* 0x008fe200078208ff */
[----:B------:R-:W-:Y:S01]  /*16700*/  SHFL.IDX PT, R11, R4, 0x3, 0x181f ;  /* 0x00781f00040b7f89 */ /* 0x000fe200000e0000 */
[----:B------:R-:W-:-:S03]  /*16710*/  ISETP.GE.OR P6, PT, R10, R18, P0 ;  /* 0x000000120a00720c */ /* 0x000fc600007c6670 */
[----:B------:R-:W-:Y:S01]  /*16720*/  SHFL.IDX PT, R14, R3, 0x3, 0x181f ;  /* 0x00781f00030e7f89 */ /* 0x000fe200000e0000 */
[----:B----4-:R-:W-:-:S03]  /*16730*/  @!P2 LEA.HI.X R7, R0, R7, R19, 0x1, P1 ;  /* 0x000000070007a211 */ /* 0x010fc600008f0c13 */
[----:B------:R-:W3:Y:S01]  /*16740*/  SHFL.IDX PT, R10, R4, 0x4, 0x181f ;  /* 0x00981f00040a7f89 */ /* 0x000ee200000e0000 */
[----:B------:R-:W-:-:S03]  /*16750*/  ISETP.GE.OR P1, PT, R13, R18, P0 ;  /* 0x000000120d00720c */ /* 0x000fc60000726670 */
[----:B------:R4:W-:Y:S04]  /*16760*/  @!P2 ST.E.128 [R6.64], RZ ;  /* 0x000000ff0600a985 */ /* 0x0009e8000c101d0a */
[----:B------:R-:W-:Y:S04]  /*16770*/  SHFL.IDX PT, R13, R4, 0x5, 0x181f ;  /* 0x00b81f00040d7f89 */ /* 0x000fe800000e0000 */
[----:B------:R-:W1:Y:S04]  /*16780*/  SHFL.IDX PT, R17, R3, 0x4, 0x181f ;  /* 0x00981f0003117f89 */ /* 0x000e6800000e0000 */
[----:B------:R-:W2:Y:S04]  /*16790*/  SHFL.IDX PT, R16, R3, 0x5, 0x181f ;  /* 0x00b81f0003107f89 */ /* 0x000ea800000e0000 */
[----:B------:R-:W-:Y:S04]  /*167a0*/  SHFL.IDX PT, R15, R3, 0x6, 0x181f ;  /* 0x00d81f00030f7f89 */ /* 0x000fe800000e0000 */
[----:B------:R-:W-:Y:S01]  /*167b0*/  SHFL.IDX PT, R3, R3, 0x7, 0x181f ;  /* 0x00f81f0003037f89 */ /* 0x000fe200000e0000 */
[----:B----4-:R-:W-:-:S02]  /*167c0*/  @!P4 LEA R6, P2, R0, R5, 0x1 ;  /* 0x000000050006c211 */ /* 0x010fc400078408ff */
[----:B------:R-:W-:Y:S01]  /*167d0*/  IADD3 R7, R2, 0x50, RZ ;  /* 0x0000005002077810 */ /* 0x000fe20007ffe0ff */
[----:B------:R-:W4:Y:S03]  /*167e0*/  SHFL.IDX PT, R5, R4, 0x6, 0x181f ;  /* 0x00d81f0004057f89 */ /* 0x000f2600000e0000 */
[----:B------:R-:W-:Y:S01]  /*167f0*/  ISETP.GE.OR P5, PT, R7, R18, P0 ;  /* 0x000000120700720c */ /* 0x000fe200007a6670 */
[----:B------:R-:W4:Y:S01]  /*16800*/  SHFL.IDX PT, R4, R4, 0x7, 0x181f ;  /* 0x00f81f0004047f89 */ /* 0x000f2200000e0000 */
[----:B-1----:R-:W-:Y:S02]  /*16810*/  @!P4 LEA.HI.X R7, R0, R9, R19, 0x1, P2 ;  /* 0x000000090007c211 */ /* 0x002fe400010f0c13 */
[----:B------:R-:W-:Y:S02]  /*16820*/  IADD3 R9, R2, 0x60, RZ ;  /* 0x0000006002097810 */ /* 0x000fe40007ffe0ff */
[----:B--2---:R-:W-:Y:S01]  /*16830*/  @!P3 LEA R8, P2, R0, R8, 0x1 ;  /* 0x000000080008b211 */ /* 0x004fe200078408ff */
[----:B------:R1:W-:Y:S01]  /*16840*/  @!P4 ST.E.128 [R6.64], RZ ;  /* 0x000000ff0600c985 */ /* 0x0003e2000c101d0a */
[----:B------:R-:W-:-:S02]  /*16850*/  ISETP.GE.OR P4, PT, R9, R18, P0 ;  /* 0x000000120900720c */ /* 0x000fc40000786670 */
[----:B------:R-:W-:Y:S02]  /*16860*/  @!P3 LEA.HI.X R9, R0, R12, R19, 0x1, P2 ;  /* 0x0000000c0009b211 */ /* 0x000fe400010f0c13 */
[----:B------:R-:W-:-:S03]  /*16870*/  IADD3 R2, R2, 0x70, RZ ;  /* 0x0000007002027810 */ /* 0x000fc60007ffe0ff */
[----:B------:R2:W-:Y:S01]  /*16880*/  @!P3 ST.E.128 [R8.64], RZ ;  /* 0x000000ff0800b985 */ /* 0x0005e2000c101d0a */
[----:B------:R-:W-:Y:S02]  /*16890*/  ISETP.GE.OR P0, PT, R2, R18, P0 ;  /* 0x000000120200720c */ /* 0x000fe40000706670 */
[C---:B---3--:R-:W-:Y:S02]  /*168a0*/  @!P6 LEA R10, P3, R0.reuse, R10, 0x1 ;  /* 0x0000000a000ae211 */ /* 0x048fe400078608ff */
[C---:B-1----:R-:W-:Y:S02]  /*168b0*/  @!P1 LEA R6, P2, R0.reuse, R11, 0x1 ;  /* 0x0000000b00069211 */ /* 0x042fe400078408ff */
[C-C-:B------:R-:W-:Y:S02]  /*168c0*/  @!P6 LEA.HI.X R11, R0.reuse, R17, R19.reuse, 0x1, P3 ;  /* 0x00000011000be211 */ /* 0x140fe400018f0c13 */
[C---:B------:R-:W-:Y:S02]  /*168d0*/  @!P1 LEA.HI.X R7, R0.reuse, R14, R19, 0x1, P2 ;  /* 0x0000000e00079211 */ /* 0x040fe400010f0c13 */
[----:B--2---:R-:W-:-:S03]  /*168e0*/  @!P5 LEA R8, P2, R0, R13, 0x1 ;  /* 0x0000000d0008d211 */ /* 0x004fc600078408ff */
[----:B------:R4:W-:Y:S01]  /*168f0*/  @!P1 ST.E.128 [R6.64], RZ ;  /* 0x000000ff06009985 */ /* 0x0009e2000c101d0a */
[----:B------:R-:W-:-:S03]  /*16900*/  @!P5 LEA.HI.X R9, R0, R16, R19, 0x1, P2 ;  /* 0x000000100009d211 */ /* 0x000fc600010f0c13 */
[----:B------:R1:W-:Y:S04]  /*16910*/  @!P6 ST.E.128 [R10.64], RZ ;  /* 0x000000ff0a00e985 */ /* 0x0003e8000c101d0a */
[----:B------:R1:W-:Y:S01]  /*16920*/  @!P5 ST.E.128 [R8.64], RZ ;  /* 0x000000ff0800d985 */ /* 0x0003e2000c101d0a */
[----:B----4-:R-:W-:-:S04]  /*16930*/  @!P4 LEA R6, P1, R0, R5, 0x1 ;  /* 0x000000050006c211 */ /* 0x010fc800078208ff */
[----:B------:R-:W-:-:S05]  /*16940*/  @!P4 LEA.HI.X R7, R0, R15, R19, 0x1, P1 ;  /* 0x0000000f0007c211 */ /* 0x000fca00008f0c13 */
[----:B------:R1:W-:Y:S01]  /*16950*/  @!P4 ST.E.128 [R6.64], RZ ;  /* 0x000000ff0600c985 */ /* 0x0003e2000c101d0a */
[----:B------:R-:W-:Y:S05]  /*16960*/  @P0 EXIT ;  /* 0x000000000000094d */ /* 0x000fea0003800000 */
[----:B------:R-:W-:-:S04]  /*16970*/  LEA R2, P0, R0, R4, 0x1 ;  /* 0x0000000400027211 */ /* 0x000fc800078008ff */
[----:B------:R-:W-:-:S05]  /*16980*/  LEA.HI.X R3, R0, R3, R19, 0x1, P0 ;  /* 0x0000000300037211 */ /* 0x000fca00000f0c13 */
[----:B------:R-:W-:Y:S01]  /*16990*/  ST.E.128 [R2.64], RZ ;  /* 0x000000ff02007985 */ /* 0x000fe2000c101d0a */
[----:B------:R-:W-:Y:S05]  /*169a0*/  EXIT ;  /* 0x000000000000794d */ /* 0x000fea0003800000 */
.L_x_611:
        /* <DEDUP_REMOVED lines=13> */
.L_x_744:


//--------------------- .text._ZN7cutlass13device_kernelIN5flash19enable_sm80_to_sm89INS1_16FlashAttnFwdSm80INS1_25CollectiveMainloopFwdSm80ILi4ELi1ELb0EN4cute5tupleIJNS5_1CILi128EEENS7_ILi112EEENS7_ILi64EEEEEELi64ENS_10bfloat16_tEfNS_4arch4Sm80ELb1ELb0ELb1ELb1ELb0ELb1ELb1ELb0EEENS1_21CollectiveEpilogueFwdINS6_IJS8_SA_S9_EEENS6_IJNS7_ILi1EEESI_SI_EEESC_SE_Li128ELb1ELb1ELb0ELb0EEENS1_19SingleTileSchedulerILb1ELb0ELb1ELi128EEEEEEEEEvNT_6ParamsE --------------------------
	.section	.text._ZN7cutlass13device_kernelIN5flash19enable_sm80_to_sm89INS1_16FlashAttnFwdSm80INS1_25CollectiveMainloopFwdSm80ILi4ELi1ELb0EN4cute5tupleIJNS5_1CILi128EEENS7_ILi112EEENS7_ILi64EEEEEELi64ENS_10bfloat16_tEfNS_4arch4Sm80ELb1ELb0ELb1ELb1ELb0ELb1ELb1ELb0EEENS1_21CollectiveEpilogueFwdINS6_IJS8_SA_S9_EEENS6_IJNS7_ILi1EEESI_SI_EEESC_SE_Li128ELb1ELb1ELb0ELb0EEENS1_19SingleTileSchedulerILb1ELb0ELb1ELi128EEEEEEEEEvNT_6ParamsE,"ax",@progbits
	.sectioninfo	@"SHI_REGISTERS=255"
	.align	128
.text._ZN7cutlass13device_kernelIN5flash19enable_sm80_to_sm89INS1_16FlashAttnFwdSm80INS1_25CollectiveMainloopFwdSm80ILi4ELi1ELb0EN4cute5tupleIJNS5_1CILi128EEENS7_ILi112EEENS7_ILi64EEEEEELi64ENS_10bfloat16_tEfNS_4arch4Sm80ELb1ELb0ELb1ELb1ELb0ELb1ELb1ELb0EEENS1_21CollectiveEpilogueFwdINS6_IJS8_SA_S9_EEENS6_IJNS7_ILi1EEESI_SI_EEESC_SE_Li128ELb1ELb1ELb0ELb0EEENS1_19SingleTileSchedulerILb1ELb0ELb1ELi128EEEEEEEEEvNT_6ParamsE:
        .type           _ZN7cutlass13device_kernelIN5flash19enable_sm80_to_sm89INS1_16FlashAttnFwdSm80INS1_25CollectiveMainloopFwdSm80ILi4ELi1ELb0EN4cute5tupleIJNS5_1CILi128EEENS7_ILi112EEENS7_ILi64EEEEEELi64ENS_10bfloat16_tEfNS_4arch4Sm80ELb1ELb0ELb1ELb1ELb0ELb1ELb1ELb0EEENS1_21CollectiveEpilogueFwdINS6_IJS8_SA_S9_EEENS6_IJNS7_ILi1EEESI_SI_EEESC_SE_Li128ELb1ELb1ELb0ELb0EEENS1_19SingleTileSchedulerILb1ELb0ELb1ELi128EEEEEEEEEvNT_6ParamsE,@function
        .size           _ZN7cutlass13device_kernelIN5flash19enable_sm80_to_sm89INS1_16FlashAttnFwdSm80INS1_25CollectiveMainloopFwdSm80ILi4ELi1ELb0EN4cute5tupleIJNS5_1CILi128EEENS7_ILi112EEENS7_ILi64EEEEEELi64ENS_10bfloat16_tEfNS_4arch4Sm80ELb1ELb0ELb1ELb1ELb0ELb1ELb1ELb0EEENS1_21CollectiveEpilogueFwdINS6_IJS8_SA_S9_EEENS6_IJNS7_ILi1EEESI_SI_EEESC_SE_Li128ELb1ELb1ELb0ELb0EEENS1_19SingleTileSchedulerILb1ELb0ELb1ELi128EEEEEEEEEvNT_6ParamsE,(.L_x_745 - _ZN7cutlass13device_kernelIN5flash19enable_sm80_to_sm89INS1_16FlashAttnFwdSm80INS1_25CollectiveMainloopFwdSm80ILi4ELi1ELb0EN4cute5tupleIJNS5_1CILi128EEENS7_ILi112EEENS7_ILi64EEEEEELi64ENS_10bfloat16_tEfNS_4arch4Sm80ELb1ELb0ELb1ELb1ELb0ELb1ELb1ELb0EEENS1_21CollectiveEpilogueFwdINS6_IJS8_SA_S9_EEENS6_IJNS7_ILi1EEESI_SI_EEESC_SE_Li128ELb1ELb1ELb0ELb0EEENS1_19SingleTileSchedulerILb1ELb0ELb1ELi128EEEEEEEEEvNT_6ParamsE)
        .other          _ZN7cutlass13device_kernelIN5flash19enable_sm80_to_sm89INS1_16FlashAttnFwdSm80INS1_25CollectiveMainloopFwdSm80ILi4ELi1ELb0EN4cute5tupleIJNS5_1CILi128EEENS7_ILi112EEENS7_ILi64EEEEEELi64ENS_10bfloat16_tEfNS_4arch4Sm80ELb1ELb0ELb1ELb1ELb0ELb1ELb1ELb0EEENS1_21CollectiveEpilogueFwdINS6_IJS8_SA_S9_EEENS6_IJNS7_ILi1EEESI_SI_EEESC_SE_Li128ELb1ELb1ELb0ELb0EEENS1_19SingleTileSchedulerILb1ELb0ELb1ELi128EEEEEEEEEvNT_6ParamsE,@"STO_CUDA_ENTRY STV_DEFAULT"
_ZN7cutlass13device_kernelIN5flash19enable_sm80_to_sm89INS1_16FlashAttnFwdSm80INS1_25CollectiveMainloopFwdSm80ILi4ELi1ELb0EN4cute5tupleIJNS5_1CILi128EEENS7_ILi112EEENS7_ILi64EEEEEELi64ENS_10bfloat16_tEfNS_4arch4Sm80ELb1ELb0ELb1ELb1ELb0ELb1ELb1ELb0EEENS1_21CollectiveEpilogueFwdINS6_IJS8_SA_S9_EEENS6_IJNS7_ILi1EEESI_SI_EEESC_SE_Li128ELb1ELb1ELb0ELb0EEENS1_19SingleTileSchedulerILb1ELb0ELb1ELi128EEEEEEEEEvNT_6ParamsE:
        /* <DEDUP_REMOVED lines=17> */
.L_x_613:
        /* <DEDUP_REMOVED lines=8> */
.L_x_615:
[----:B------:R-:W-:-:S04]  /*0190*/  MOV R0, c[0x0][0x54c] ;  /* 0x0001530000007a02 */ /* 0x000fc80000000f00 */
.L_x_614:
[----:B------:R-:W-:Y:S01]  /*01a0*/  USHF.L.U32 UR4, UR4, 0x7, URZ ;  /* 0x0000000704047899 */ /* 0x000fe2000800063f */
[----:B-----5:R-:W-:-:S05]  /*01b0*/  IMAD R0, R0, c[0x0][0x548], RZ ;  /* 0x0001520000007a24 */ /* 0x020fca00078e02ff */
[----:B------:R-:W-:-:S04]  /*01c0*/  MOV R12, UR4 ;  /* 0x00000004000c7c02 */ /* 0x000fc80008000f00 */
[----:B------:R-:W-:-:S04]  /*01d0*/  ISETP.GE.AND P0, PT, R12, R0, PT ;  /* 0x000000000c00720c */ /* 0x000fc80003f06270 */
[----:B------:R-:W-:-:S05]  /*01e0*/  SEL R0, R5, 0xffffffff, !P0 ;  /* 0xffffffff05007807 */ /* 0x000fca0004000000 */
[----:B------:R2:W-:Y:S01]  /*01f0*/  STL [R1+0x78], R0 ;  /* 0x0000780001007387 */ /* 0x0005e20000100800 */
[----:B------:R-:W-:Y:S05]  /*0200*/  BRA `(.L_x_616) ;  /* 0x0000014000007947 */ /* 0x000fea0003800000 */
.L_x_612:
[----:B------:R-:W-:-:S04]  /*0210*/  ISETP.NE.U32.AND P0, PT, RZ, c[0x0][0x568], PT ;  /* 0x00015a00ff007a0c */ /* 0x000fc80003f05070 */
[----:B------:R-:W-:-:S13]  /*0220*/  ISETP.NE.AND.EX P0, PT, RZ, c[0x0][0x56c], PT, P0 ;  /* 0x00015b00ff007a0c */ /* 0x000fda0003f05300 */
[----:B------:R-:W-:Y:S05]  /*0230*/  @!P0 BRA `(.L_x_617) ;  /* 0x0000002000008947 */ /* 0x000fea0003800000 */
[----:B------:R1:W5:Y:S01]  /*0240*/  LDG.E R0, [R2.64] ;  /* 0x0000000802007981 */ /* 0x000362000c1e1900 */
[----:B------:R-:W-:Y:S05]  /*0250*/  BRA `(.L_x_618) ;  /* 0x0000009000007947 */ /* 0x000fea0003800000 */
.L_x_617:
        /* <DEDUP_REMOVED lines=8> */
.L_x_619:
[----:B------:R-:W-:-:S04]  /*02e0*/  MOV R0, c[0x0][0x54c] ;  /* 0x0001530000007a02 */ /* 0x000fc80000000f00 */
.L_x_618:
[----:B------:R-:W-:Y:S01]  /*02f0*/  USHF.L.U32 UR4, UR4, 0x7, URZ ;  /* 0x0000000704047899 */ /* 0x000fe2000800063f */
[----:B-----5:R-:W-:-:S05]  /*0300*/  IMAD R0, R0, c[0x0][0x548], RZ ;  /* 0x0001520000007a24 */ /* 0x020fca00078e02ff */
[----:B------:R-:W-:-:S04]  /*0310*/  MOV R12, UR4 ;  /* 0x00000004000c7c02 */ /* 0x000fc80008000f00 */
[----:B------:R-:W-:-:S04]  /*0320*/  ISETP.GE.AND P0, PT, R12, R0, PT ;  /* 0x000000000c00720c */ /* 0x000fc80003f06270 */
[----:B------:R-:W-:-:S05]  /*0330*/  SEL R0, R5, 0xffffffff, !P0 ;  /* 0xffffffff05007807 */ /* 0x000fca0004000000 */
[----:B------:R2:W-:Y:S04]  /*0340*/  STL [R1+0x78], R0 ;  /* 0x0000780001007387 */ /* 0x0005e80000100800 */
.L_x_616:
        /* <DEDUP_REMOVED lines=18> */
[----:B------:R-:W-:Y:S01]  /*0470*/  @P2 IMAD.WIDE R10, R38, R15, c[0x0][0x370] ;  /* 0x0000dc00260a2625 */ /* 0x000fe200078e020f */
[----:B------:R-:W-:-:S03]  /*0480*/  ISETP.NE.AND.EX P3, PT, RZ, c[0x0][0x35c], PT, P3 ;  /* 0x0000d700ff007a0c */ /* 0x000fc60003f65330 */
[CC--:B------:R-:W-:Y:S01]  /*0490*/  @P0 IMAD.WIDE R8, R38.reuse, R15.reuse, c[0x0][0x360] ;  /* 0x0000d80026080625 */ /* 0x0c0fe200078e020f */
[----:B------:R2:W5:Y:S03]  /*04a0*/  @P2 LDG.E R187, [R10.64] ;  /* 0x000000080abb2981 */ /* 0x000566000c1e1900 */
[----:B-1----:R-:W-:Y:S01]  /*04b0*/  IMAD.WIDE R2, R38, R15, c[0x0][0x358] ;  /* 0x0000d60026027625 */ /* 0x002fe200078e020f */
[----:B------:R-:W3:Y:S04]  /*04c0*/  @P0 LDG.E R0, [R8.64] ;  /* 0x0000000808000981 */ /* 0x000ee8000c1e1900 */
[----:B------:R2:W5:Y:S04]  /*04d0*/  @P1 LDG.E R186, [R6.64] ;  /* 0x0000000806ba1981 */ /* 0x000568000c1e1900 */
[----:B------:R2:W5:Y:S04]  /*04e0*/  @P5 LDG.E R190, [R4.64] ;  /* 0x0000000804be5981 */ /* 0x000568000c1e1900 */
[----:B------:R2:W5:Y:S04]  /*04f0*/  @P3 LDG.E R13, [R2.64] ;  /* 0x00000008020d3981 */ /* 0x000568000c1e1900 */
[----:B------:R-:W1:Y:S01]  /*0500*/  S2R R40, SR_CTAID.Y ;  /* 0x0000000000287919 */ /* 0x000e620000002600 */
[----:B------:R-:W-:Y:S01]  /*0510*/  IMAD.MOV.U32 R14, RZ, RZ, c[0x0][0x1d0] ;  /* 0x00007400ff0e7624 */ /* 0x000fe200078e00ff */
[----:B-1----:R-:W-:-:S02]  /*0520*/  SHF.R.S32.HI R217, RZ, 0x1f, R40 ;  /* 0x0000001fffd97819 */ /* 0x002fc40000011428 */
[----:B---3--:R1:W-:Y:S01]  /*0530*/  STL [R1+0x40], R0 ;  /* 0x0000400001007387 */ /* 0x0083e20000100800 */
[----:B------:R-:W-:Y:S02]  /*0540*/  IMAD.MOV.U32 R9, RZ, RZ, R0 ;  /* 0x000000ffff097224 */ /* 0x000fe400078e0000 */
[----:B-1----:R-:W-:Y:S01]  /*0550*/  IMAD.MOV.U32 R0, RZ, RZ, c[0x0][0x228] ;  /* 0x00008a00ff007624 */ /* 0x002fe200078e00ff */
[----:B------:R-:W-:Y:S05]  /*0560*/  @P0 BRA `(.L_x_620) ;  /* 0x0000005000000947 */ /* 0x000fea0003800000 */
[----:B--2---:R-:W-:Y:S05]  /*0570*/  @!P1 BRA `(.L_x_620) ;  /* 0x0000004000009947 */ /* 0x004fea0003800000 */
[----:B------:R1:W2:Y:S04]  /*0580*/  LDG.E R8, [R6.64] ;  /* 0x0000000806087981 */ /* 0x0002a8000c1e1900 */
[----:B-1----:R-:W2:Y:S02]  /*0590*/  LDG.E R6, [R6.64+0x4] ;  /* 0x0000040806067981 */ /* 0x002ea4000c1e1900 */
[----:B--2---:R-:W-:-:S05]  /*05a0*/  IADD3 R9, -R8, R6, RZ ;  /* 0x0000000608097210 */ /* 0x004fca0007ffe1ff */
[----:B------:R1:W-:Y:S02]  /*05b0*/  STL [R1+0x40], R9 ;  /* 0x0000400901007387 */ /* 0x0003e40000100800 */
.L_x_620:
[----:B--2---:R-:W-:-:S04]  /*05c0*/  ISETP.NE.U32.AND P0, PT, RZ, c[0x0][0x368], PT ;  /* 0x0000da00ff007a0c */ /* 0x004fc80003f05070 */
[----:B------:R-:W-:-:S13]  /*05d0*/  ISETP.NE.AND.EX P0, PT, RZ, c[0x0][0x36c], PT, P0 ;  /* 0x0000db00ff007a0c */ /* 0x000fda0003f05300 */
[----:B------:R-:W-:Y:S05]  /*05e0*/  @!P0 BRA `(.L_x_621) ;  /* 0x0000003000008947 */ /* 0x000fea0003800000 */
[----:B------:R-:W-:-:S05]  /*05f0*/  IMAD.WIDE R4, R38, R15, c[0x0][0x368] ;  /* 0x0000da0026047625 */ /* 0x000fca00078e020f */
[----:B------:R2:W5:Y:S01]  /*0600*/  LDG.E R14, [R4.64] ;  /* 0x00000008040e7981 */ /* 0x000562000c1e1900 */
[----:B------:R-:W-:Y:S05]  /*0610*/  BRA `(.L_x_622) ;  /* 0x0000004000007947 */ /* 0x000fea0003800000 */
.L_x_621:
[----:B------:R-:W-:Y:S05]  /*0620*/  @!P5 BRA `(.L_x_622) ;  /* 0x000000300000d947 */ /* 0x000fea0003800000 */
[----:B------:R2:W3:Y:S04]  /*0630*/  LDG.E R6, [R4.64] ;  /* 0x0000000804067981 */ /* 0x0004e8000c1e1900 */
[----:B--2---:R-:W3:Y:S02]  /*0640*/  LDG.E R4, [R4.64+0x4] ;  /* 0x0000040804047981 */ /* 0x004ee4000c1e1900 */
[----:B---3--:R-:W-:Y:S02]  /*0650*/  IADD3 R14, -R6, R4, RZ ;  /* 0x00000004060e7210 */ /* 0x008fe40007ffe1ff */
.L_x_622:
[----:B--2---:R2:W3:Y:S04]  /*0660*/  @P3 LDG.E R5, [R2.64] ;  /* 0x0000000802053981 */ /* 0x0044e8000c1e1900 */
[----:B------:R2:W3:Y:S01]  /*0670*/  @P3 LDG.E R4, [R2.64+0x4] ;  /* 0x0000040802043981 */ /* 0x0004e2000c1e1900 */
[----:B------:R-:W-:Y:S01]  /*0680*/  ISETP.NE.U32.AND P0, PT, RZ, c[0x0][0x378], PT ;  /* 0x0000de00ff007a0c */ /* 0x000fe20003f05070 */
[----:B-----5:R-:W-:-:S03]  /*0690*/  IMAD.MOV.U32 R167, RZ, RZ, R14 ;  /* 0x000000ffffa77224 */ /* 0x020fc600078e000e */
[----:B------:R-:W-:Y:S01]  /*06a0*/  ISETP.NE.AND.EX P0, PT, RZ, c[0x0][0x37c], PT, P0 ;  /* 0x0000df00ff007a0c */ /* 0x000fe20003f05300 */
[----:B------:R-:W-:-:S12]  /*06b0*/  IMAD.MOV.U32 R6, RZ, RZ, c[0x0][0x2c4] ;  /* 0x0000b100ff067624 */ /* 0x000fd800078e00ff */
[----:B--2---:R-:W-:-:S05]  /*06c0*/  @P0 IMAD.WIDE R2, R38, R15, c[0x0][0x378] ;  /* 0x0000de0026020625 */ /* 0x004fca00078e020f */
[----:B------:R2:W5:Y:S01]  /*06d0*/  @P0 LDG.E R167, [R2.64] ;  /* 0x0000000802a70981 */ /* 0x000562000c1e1900 */
[----:B------:R-:W-:Y:S01]  /*06e0*/  ISETP.NE.AND P0, PT, R6, 0x1, PT ;  /* 0x000000010600780c */ /* 0x000fe20003f05270 */
[----:B------:R-:W-:Y:S02]  /*06f0*/  IMAD.IADD R6, R14, 0x1, -R187 ;  /* 0x000000010e067824 */ /* 0x000fe400078e0abb */
[----:B--2---:R-:W-:Y:S01]  /*0700*/  IMAD.MOV.U32 R2, RZ, RZ, R12 ;  /* 0x000000ffff027224 */ /* 0x004fe200078e000c */
[----:B------:R-:W-:-:S04]  /*0710*/  IADD3 R3, R12, 0x7f, RZ ;  /* 0x0000007f0c037810 */ /* 0x000fc80007ffe0ff */
[----:B------:R2:W-:Y:S05]  /*0720*/  STL [R1+0x18], R2 ;  /* 0x0000180201007387 */ /* 0x0005ea0000100800 */
[----:B--2---:R-:W-:-:S05]  /*0730*/  @P0 IADD3 R2, R2, 0x7f, RZ ;  /* 0x0000007f02020810 */ /* 0x004fca0007ffe0ff */
[----:B------:R-:W-:-:S05]  /*0740*/  @P0 IMAD.HI.U32 R2, R2, c[0x0][0x2c8], RZ ;  /* 0x0000b20002020a27 */ /* 0x000fca00078e00ff */
[----:B------:R-:W-:Y:S01]  /*0750*/  @P0 SHF.R.U32.HI R3, RZ, c[0x0][0x2cc], R2 ;  /* 0x0000b300ff030a19 */ /* 0x000fe20000011602 */
[----:B------:R-:W-:Y:S02]  /*0760*/  IMAD.MOV.U32 R2, RZ, RZ, RZ ;  /* 0x000000ffff027224 */ /* 0x000fe400078e00ff */
[----:B---3--:R-:W-:Y:S02]  /*0770*/  @P3 IMAD.IADD R0, R4, 0x1, -R5 ;  /* 0x0000000104003824 */ /* 0x008fe400078e0a05 */
[----:B------:R-:W-:Y:S02]  /*0780*/  IMAD.MOV.U32 R4, RZ, RZ, RZ ;  /* 0x000000ffff047224 */ /* 0x000fe400078e00ff */
[----:B------:R-:W-:-:S05]  /*0790*/  IMAD.IADD R5, R6, 0x1, R0 ;  /* 0x0000000106057824 */ /* 0x000fca00078e0200 */
[----:B------:R-:W-:Y:S01]  /*07a0*/  IADD3 R199, R5, 0x70, -R9 ;  /* 0x0000007005c77810 */ /* 0x000fe20007ffe809 */
[----:B------:R2:W-:Y:S04]  /*07b0*/  STL [R1+0x44], R5 ;  /* 0x0000440501007387 */ /* 0x0005e80000100800 */
[----:B------:R-:W-:-:S04]  /*07c0*/  IMAD.IADD R3, R199, 0x1, R3 ;  /* 0x00000001c7037824 */ /* 0x000fc800078e0203 */
[----:B------:R-:W-:-:S05]  /*07d0*/  IMAD.HI R2, R3, -0x6db6db6d, R2 ;  /* 0x9249249303027827 */ /* 0x000fca00078e0202 */
[----:B------:R-:W-:-:S04]  /*07e0*/  SHF.R.U32.HI R3, RZ, 0x1f, R2 ;  /* 0x0000001fff037819 */ /* 0x000fc80000011602 */
[----:B------:R-:W-:Y:S02]  /*07f0*/  LEA.HI.SX32 R2, R2, R3, 0x1a ;  /* 0x0000000302027211 */ /* 0x000fe400078fd2ff */
[----:B--2---:R-:W-:-:S05]  /*0800*/  IADD3 R5, R5, 0x6f, RZ ;  /* 0x0000006f05057810 */ /* 0x004fca0007ffe0ff */
[----:B------:R-:W-:-:S05]  /*0810*/  IMAD.HI R4, R5, -0x6db6db6d, R4 ;  /* 0x9249249305047827 */ /* 0x000fca00078e0204 */
[----:B------:R-:W-:-:S04]  /*0820*/  SHF.R.U32.HI R5, RZ, 0x1f, R4 ;  /* 0x0000001fff057819 */ /* 0x000fc80000011604 */
[----:B------:R-:W-:-:S04]  /*0830*/  LEA.HI.SX32 R198, R4, R5, 0x1a ;  /* 0x0000000504c67211 */ /* 0x000fc800078fd2ff */
[----:B------:R-:W-:Y:S01]  /*0840*/  IMNMX R3, R198, R2, PT ;  /* 0x00000002c6037217 */ /* 0x000fe20003800200 */
[----:B------:R-:W-:-:S04]  /*0850*/  IMAD.MOV R2, RZ, RZ, -R6 ;  /* 0x000000ffff027224 */ /* 0x000fc800078e0a06 */
[----:B------:R-:W-:Y:S01]  /*0860*/  IMAD R3, R3, 0x70, -R6 ;  /* 0x0000007003037824 */ /* 0x000fe200078e0a06 */
[----:B------:R-:W-:-:S04]  /*0870*/  IMNMX R2, RZ, R2, !PT ;  /* 0x00000002ff027217 */ /* 0x000fc80007800200 */
[----:B------:R-:W-:-:S04]  /*0880*/  IMNMX R3, R3, R0, PT ;  /* 0x0000000003037217 */ /* 0x000fc80003800200 */
[----:B------:R-:W-:Y:S02]  /*0890*/  ISETP.GT.AND P0, PT, R3, R2, PT ;  /* 0x000000020300720c */ /* 0x000fe40003f04270 */
[----:B------:R-:W-:-:S05]  /*08a0*/  SHF.R.U32.HI R2, RZ, 0x4, R2 ;  /* 0x00000004ff027819 */ /* 0x000fca0000011602 */
[----:B------:R-:W-:-:S04]  /*08b0*/  IMAD.WIDE.U32 R4, R2, 0x24924925, RZ ;  /* 0x2492492502047825 */ /* 0x000fc800078e00ff */
[----:B------:R-:W-:Y:S02]  /*08c0*/  IMAD.MOV.U32 R164, RZ, RZ, R5 ;  /* 0x000000ffffa47224 */ /* 0x000fe400078e0005 */
[----:B------:R-:W-:Y:S01]  /*08d0*/  @P0 IADD3 R3, R3, 0x6f, RZ ;  /* 0x0000006f03030810 */ /* 0x000fe20007ffe0ff */
[----:B------:R-:W-:Y:S02]  /*08e0*/  @P0 IMAD.MOV.U32 R2, RZ, RZ, RZ ;  /* 0x000000ffff020224 */ /* 0x000fe400078e00ff */
[----:B------:R-:W-:Y:S02]  /*08f0*/  IMAD.MOV.U32 R6, RZ, RZ, R164 ;  /* 0x000000ffff067224 */ /* 0x000fe400078e00a4 */
[----:B------:R-:W-:-:S05]  /*0900*/  @P0 IMAD.HI R2, R3, -0x6db6db6d, R2 ;  /* 0x9249249303020827 */ /* 0x000fca00078e0202 */
[----:B------:R-:W-:-:S04]  /*0910*/  @P0 SHF.R.U32.HI R3, RZ, 0x1f, R2 ;  /* 0x0000001fff030819 */ /* 0x000fc80000011602 */
[----:B------:R-:W-:-:S04]  /*0920*/  @P0 LEA.HI.SX32 R6, R2, R3, 0x1a ;  /* 0x0000000302060211 */ /* 0x000fc800078fd2ff */
[----:B------:R-:W-:-:S13]  /*0930*/  ISETP.GT.AND P0, PT, R6, R164, PT ;  /* 0x000000a40600720c */ /* 0x000fda0003f04270 */
[----:B------:R-:W-:Y:S05]  /*0940*/  @!P0 BRA `(.L_x_623) ;  /* 0x000077c000008947 */ /* 0x000fea0003800000 */
[----:B------:R-:W-:-:S04]  /*0950*/  ISETP.NE.U32.AND P0, PT, RZ, c[0x0][0x340], PT ;  /* 0x0000d000ff007a0c */ /* 0x000fc80003f05070 */
[----:B------:R-:W-:-:S13]  /*0960*/  ISETP.NE.AND.EX P4, PT, RZ, c[0x0][0x344], PT, P0 ;  /* 0x0000d100ff007a0c */ /* 0x000fda0003f85300 */
[----:B------:R-:W-:-:S05]  /*0970*/  @P4 IMAD.WIDE R2, R38, R15, c[0x0][0x340] ;  /* 0x0000d00026024625 */ /* 0x000fca00078e020f */
[----:B------:R2:W3:Y:S01]  /*0980*/  @P4 LDG.E R34, [R2.64] ;  /* 0x0000000802224981 */ /* 0x0004e2000c1e1900 */
        /* <DEDUP_REMOVED lines=24> */
[-C--:B--2---:R-:W-:Y:S01]  /*0b10*/  LEA.HI R3, R36, R250.reuse, RZ, 0x3 ;  /* 0x000000fa24037211 */ /* 0x084fe200078f18ff */
        /* <DEDUP_REMOVED lines=11> */
[----:B------:R-:W-:Y:S01]  /*0bd0*/  IADD3 R117, R26, 0x20, RZ ;  /* 0x000000201a757810 */ /* 0x000fe20007ffe0ff */
[----:B------:R-:W-:Y:S01]  /*0be0*/  IMAD.SHL.U32 R10, R2, 0x8, RZ ;  /* 0x00000008020a7824 */ /* 0x000fe200078e00ff */
[C---:B------:R-:W-:Y:S01]  /*0bf0*/  LEA.HI.X.SX32 R165, R5.reuse, R3, 0x1, P0 ;  /* 0x0000000305a57211 */ /* 0x040fe200000f0eff */
[----:B------:R-:W-:Y:S01]  /*0c00*/  IMAD.SHL.U32 R5, R5, 0x40, RZ ;  /* 0x0000004005057824 */ /* 0x000fe200078e00ff */
[----:B------:R-:W-:Y:S01]  /*0c10*/  SHF.R.S32.HI R27, RZ, 0x1f, R26 ;  /* 0x0000001fff1b7819 */ /* 0x000fe2000001141a */
[----:B------:R-:W-:Y:S01]  /*0c20*/  IMAD R13, R39, -0x70, R140 ;  /* 0xffffff90270d7824 */ /* 0x000fe200078e028c */
[----:B------:R-:W-:Y:S01]  /*0c30*/  SHF.R.S32.HI R11, RZ, 0x1f, R10 ;  /* 0x0000001fff0b7819 */ /* 0x000fe2000001140a */
[----:B------:R-:W-:Y:S01]  /*0c40*/  IMAD R2, R165, c[0x0][0x238], RZ ;  /* 0x00008e00a5027a24 */ /* 0x000fe200078e02ff */
[----:B------:R-:W-:Y:S01]  /*0c50*/  ISETP.GE.AND P6, PT, R10, c[0x0][0x1d4], PT ;  /* 0x000075000a007a0c */ /* 0x000fe20003fc6270 */
[----:B------:R-:W-:Y:S01]  /*0c60*/  IMAD R16, R101, c[0x0][0x284], R16 ;  /* 0x0000a10065107a24 */ /* 0x000fe200078e0210 */
[C---:B------:R-:W-:Y:S01]  /*0c70*/  ISETP.GE.AND P1, PT, R13.reuse, 0x1, PT ;  /* 0x000000010d00780c */ /* 0x040fe20003f26270 */
[C---:B------:R-:W-:Y:S01]  /*0c80*/  IMAD R4, R160.reuse, c[0x0][0x23c], R2 ;  /* 0x00008f00a0047a24 */ /* 0x040fe200078e0202 */
[C---:B------:R-:W-:Y:S01]  /*0c90*/  ISETP.GE.AND P0, PT, R13.reuse, 0x11, PT ;  /* 0x000000110d00780c */ /* 0x040fe20003f06270 */
        /* <DEDUP_REMOVED lines=40> */
[----:B------:R-:W-:Y:S01]  /*0f20*/  IMAD.WIDE.U32 R14, R101, c[0x0][0x280], R32 ;  /* 0x0000a000650e7a25 */ /* 0x000fe200078e0020 */
[----:B------:R-:W-:-:S03]  /*0f30*/  @P1 LEA R4, P2, R22, c[0x0][0x220], 0x1 ;  /* 0x0000880016041a11 */ /* 0x000fc600078408ff */
[----:B------:R-:W-:Y:S01]  /*0f40*/  IMAD.SHL.U32 R94, R2, 0x2, RZ ;  /* 0x00000002025e7824 */ /* 0x000fe200078e00ff */
[----:B------:R-:W-:Y:S01]  /*0f50*/  @P1 LEA.HI.X R5, R22, c[0x0][0x224], R3, 0x1, P2 ;  /* 0x0000890016051a11 */ /* 0x000fe200010f0c03 */
[----:B------:R-:W-:Y:S01]  /*0f60*/  IMAD.IADD R115, R15, 0x1, R16 ;  /* 0x000000010f737824 */ /* 0x000fe200078e0210 */
[----:B------:R-:W-:Y:S01]  /*0f70*/  @P0 LEA R2, P2, R166, R22, 0x4 ;  /* 0x00000016a6020211 */ /* 0x000fe200078420ff */
[----:B------:R-:W-:Y:S02]  /*0f80*/  IMAD.MOV.U32 R114, RZ, RZ, R14 ;  /* 0x000000ffff727224 */ /* 0x000fe400078e000e */
[----:B------:R-:W-:Y:S01]  /*0f90*/  @!PT LDS RZ, [RZ] ;  /* 0x00000000fffff984 */ /* 0x000fe20000000800 */
[----:B------:R-:W-:Y:S01]  /*0fa0*/  @!PT LDS RZ, [RZ] ;  /* 0x00000000fffff984 */ /* 0x000fe20000000800 */
[----:B------:R-:W-:Y:S01]  /*0fb0*/  @!PT LDS RZ, [RZ] ;  /* 0x00000000fffff984 */ /* 0x000fe20000000800 */
[----:B------:R2:W-:Y:S01]  /*0fc0*/  @P1 LDGSTS.E.BYPASS.LTC128B.128 [R94+0x3900], [R4.64], !P6 ;  /* 0x03900000045e1fae */ /* 0x0005e2000f101d48 */
[----:B------:R-:W-:Y:S01]  /*0fd0*/  ISETP.GE.AND P1, PT, R13, 0x31, PT ;  /* 0x000000310d00780c */ /* 0x000fe20003f26270 */
[----:B------:R-:W-:-:S04]  /*0fe0*/  IMAD.WIDE.U32 R188, R101, c[0x0][0x1e0], RZ ;  /* 0x0000780065bc7a25 */ /* 0x000fc800078e00ff */
[----:B------:R-:W-:Y:S02]  /*0ff0*/  IMAD.SHL.U32 R215, R180, 0x40, RZ ;  /* 0x00000040b4d77824 */ /* 0x000fe400078e00ff */
[C---:B------:R-:W-:Y:S02]  /*1000*/  IMAD R201, R172.reuse, c[0x0][0x294], RZ ;  /* 0x0000a500acc97a24 */ /* 0x040fe400078e02ff */
[C---:B------:R-:W-:Y:S02]  /*1010*/  IMAD R202, R172.reuse, c[0x0][0x284], RZ ;  /* 0x0000a100acca7a24 */ /* 0x040fe400078e02ff */
[C---:B------:R-:W-:Y:S02]  /*1020*/  IMAD R203, R172.reuse, c[0x0][0x1e4], RZ ;  /* 0x00007900accb7a24 */ /* 0x040fe400078e02ff */
[----:B------:R-:W-:Y:S02]  /*1030*/  @P1 IMAD R12, R37, 0x30, RZ ;  /* 0x00000030250c1824 */ /* 0x000fe400078e02ff */
[----:B------:R-:W-:-:S04]  /*1040*/  IMAD.WIDE.U32 R176, R172, c[0x0][0x290], RZ ;  /* 0x0000a400acb07a25 */ /* 0x000fc800078e00ff */
[----:B------:R-:W-:-:S04]  /*1050*/  IMAD.WIDE.U32 R174, R172, c[0x0][0x280], RZ ;  /* 0x0000a000acae7a25 */ /* 0x000fc800078e00ff */
[----:B------:R-:W-:Y:S01]  /*1060*/  IMAD.WIDE.U32 R180, R180, 0x60, RZ ;  /* 0x00000060b4b47825 */ /* 0x000fe200078e00ff */
[----:B--2---:R-:W-:-:S03]  /*1070*/  @P0 LEA.HI.X R5, R166, R3, R37, 0x4, P2 ;  /* 0x00000003a6050211 */ /* 0x004fc600010f2425 */
[----:B------:R-:W-:Y:S01]  /*1080*/  IMAD.WIDE.U32 R194, R169, c[0x0][0x1e0], RZ ;  /* 0x00007800a9c27a25 */ /* 0x000fe200078e00ff */
[----:B------:R-:W-:Y:S02]  /*1090*/  @P0 LEA R4, P2, R2, c[0x0][0x220], 0x1 ;  /* 0x0000880002040a11 */ /* 0x000fe400078408ff */
[----:B------:R-:W-:Y:S01]  /*10a0*/  IADD3 R200, R181, UR10, RZ ;  /* 0x0000000ab5c87c10 */ /* 0x000fe2000fffe0ff */
[----:B------:R-:W-:Y:S01]  /*10b0*/  IMAD.WIDE.U32 R172, R172, c[0x0][0x1e0], RZ ;  /* 0x00007800acac7a25 */ /* 0x000fe200078e00ff */
[----:B------:R-:W-:Y:S02]  /*10c0*/  @P0 LEA.HI.X R5, R2, c[0x0][0x224], R5, 0x1, P2 ;  /* 0x0000890002050a11 */ /* 0x000fe400010f0c05 */
[----:B------:R-:W-:Y:S01]  /*10d0*/  @P3 IADD3 R6, P2, R22, R6, RZ ;  /* 0x0000000616063210 */ /* 0x000fe20007f5e0ff */
[----:B------:R-:W-:Y:S02]  /*10e0*/  IMAD.SHL.U32 R2, R37, 0x20, RZ ;  /* 0x0000002025027824 */ /* 0x000fe400078e00ff */
[----:B------:R2:W-:Y:S01]  /*10f0*/  @P0 LDGSTS.E.BYPASS.LTC128B.128 [R94+0x4100], [R4.64], !P6 ;  /* 0x04100000045e0fae */ /* 0x0005e2000f101d48 */
[----:B------:R-:W-:Y:S01]  /*1100*/  @P3 LEA R8, P0, R6, c[0x0][0x220], 0x1 ;  /* 0x0000880006083a11 */ /* 0x000fe200078008ff */
[----:B------:R-:W-:Y:S01]  /*1110*/  IMAD.WIDE.U32 R196, R170, c[0x0][0x1e0], RZ ;  /* 0x00007800aac47a25 */ /* 0x000fe200078e00ff */
[----:B------:R-:W-:-:S02]  /*1120*/  @P3 IADD3.X R7, R3, R7, R2, P2, !PT ;  /* 0x0000000703073210 */ /* 0x000fc400017fe402 */
[----:B------:R-:W-:Y:S01]  /*1130*/  @P1 MOV R2, R22 ;  /* 0x0000001600021202 */ /* 0x000fe20000000f00 */
[----:B------:R-:W-:Y:S01]  /*1140*/  IMAD.WIDE.U32 R192, R168, c[0x0][0x1e0], RZ ;  /* 0x00007800a8c07a25 */ /* 0x000fe200078e00ff */
[----:B------:R-:W-:Y:S02]  /*1150*/  ISETP.GE.AND P2, PT, R13, 0x41, PT ;  /* 0x000000410d00780c */ /* 0x000fe40003f46270 */
[----:B-1----:R-:W-:Y:S01]  /*1160*/  @P3 LEA.HI.X R9, R6, c[0x0][0x224], R7, 0x1, P0 ;  /* 0x0000890006093a11 */ /* 0x002fe200000f0c07 */
[----:B-----5:R-:W-:-:S04]  /*1170*/  IMAD.WIDE.U32 R114, R167, c[0x0][0x280], R114 ;  /* 0x0000a000a7727a25 */ /* 0x020fc800078e0072 */
[----:B------:R1:W-:Y:S01]  /*1180*/  @P3 LDGSTS.E.BYPASS.LTC128B.128 [R94+0x4900], [R8.64], !P6 ;  /* 0x04900000085e3fae */ /* 0x0003e2000f101d48 */
[----:B------:R-:W-:Y:S02]  /*1190*/  IMAD.IADD R201, R177, 0x1, R201 ;  /* 0x00000001b1c97824 */ /* 0x000fe400078e02c9 */
[----:B------:R-:W-:Y:S02]  /*11a0*/  IMAD.IADD R202, R175, 0x1, R202 ;  /* 0x00000001afca7824 */ /* 0x000fe400078e02ca */
[----:B------:R-:W-:Y:S02]  /*11b0*/  IMAD.IADD R203, R173, 0x1, R203 ;  /* 0x00000001adcb7824 */ /* 0x000fe400078e02cb */
[----:B--2---:R-:W-:-:S04]  /*11c0*/  @P1 IMAD.WIDE.U32 R4, R166, 0x30, R2 ;  /* 0x00000030a6041825 */ /* 0x004fc800078e0002 */
        /* <DEDUP_REMOVED lines=8> */
[----:B-1----:R-:W-:Y:S01]  /*1250*/  IMAD R9, R217, c[0x0][0x260], RZ ;  /* 0x00009800d9097a24 */ /* 0x002fe200078e02ff */
        /* <DEDUP_REMOVED lines=15> */
[----:B--2---:R-:W-:-:S03]  /*1350*/  IMAD R6, R31, c[0x0][0x1e0], RZ ;  /* 0x000078001f067a24 */ /* 0x004fc600078e02ff */
[----:B------:R-:W-:Y:S02]  /*1360*/  SEL R23, RZ, 0xffffffff, P0 ;  /* 0xffffffffff177807 */ /* 0x000fe40000000000 */
[----:B------:R-:W-:Y:S01]  /*1370*/  ISETP.GT.AND P0, PT, R13, 0x60, PT ;  /* 0x000000600d00780c */ /* 0x000fe20003f04270 */
[----:B------:R-:W-:-:S04]  /*1380*/  IMAD R6, R28, c[0x0][0x1e4], R6 ;  /* 0x000079001c067a24 */ /* 0x000fc800078e0206 */
[----:B------:R-:W-:-:S04]  /*1390*/  IMAD.IADD R5, R5, 0x1, R6 ;  /* 0x0000000105057824 */ /* 0x000fc800078e0206 */
        /* <DEDUP_REMOVED lines=32> */
[----:B------:R-:W-:Y:S01]  /*15a0*/  @P1 IMAD R6, R37, 0x50, RZ ;  /* 0x0000005025061824 */ /* 0x000fe200078e02ff */
[----:B------:R-:W-:Y:S01]  /*15b0*/  LEA.HI R7, R36, R250, RZ, 0x5 ;  /* 0x000000fa24077211 */ /* 0x000fe200078f28ff */
[----:B------:R-:W-:Y:S01]  /*15c0*/  @P1 IMAD.WIDE.U32 R4, R166, 0x50, R4 ;  /* 0x00000050a6041825 */ /* 0x000fe200078e0004 */
[C---:B------:R-:W-:Y:S02]  /*15d0*/  LOP3.LUT R98, R24.reuse, 0x1, RZ, 0xc0, !PT ;  /* 0x0000000118627812 */ /* 0x040fe400078ec0ff */
[----:B------:R-:W-:Y:S01]  /*15e0*/  LOP3.LUT R99, R24, 0x2, RZ, 0xc0, !PT ;  /* 0x0000000218637812 */ /* 0x000fe200078ec0ff */
[----:B------:R-:W-:Y:S01]  /*15f0*/  @P1 IMAD.IADD R5, R5, 0x1, R6 ;  /* 0x0000000105051824 */ /* 0x000fe200078e0206 */
[----:B------:R-:W-:Y:S01]  /*1600*/  @P1 LEA R8, P2, R4, c[0x0][0x220], 0x1 ;  /* 0x0000880004081a11 */ /* 0x000fe200078408ff */
[----:B------:R-:W-:-:S02]  /*1610*/  IMAD.IADD R2, R101, 0x1, -R2 ;  /* 0x0000000165027824 */ /* 0x000fc400078e0a02 */
        /* <DEDUP_REMOVED lines=11> */
[----:B------:R-:W-:Y:S01]  /*16d0*/  IMAD.WIDE.U32 R112, R167, c[0x0][0x290], R112 ;  /* 0x0000a400a7707a25 */ /* 0x000fe200078e0070 */
        /* <DEDUP_REMOVED lines=14> */
[----:B------:R-:W-:Y:S01]  /*17c0*/  IMAD.IADD R104, R103, 0x1, R104 ;  /* 0x0000000167687824 */ /* 0x000fe200078e0268 */
[----:B------:R-:W-:Y:S02]  /*17d0*/  SHF.R.U32.HI R7, RZ, 0x3, R4 ;  /* 0x00000003ff077819 */ /* 0x000fe40000011604 */
[----:B------:R-:W-:Y:S02]  /*17e0*/  LOP3.LUT R11, R4, 0x38, R20, 0xf8, !PT ;  /* 0x00000038040b7812 */ /* 0x000fe400078ef814 */
[----:B------:R-:W-:Y:S02]  /*17f0*/  LOP3.LUT R97, R6, R12, R5, 0xf6, !PT ;  /* 0x0000000c06617212 */ /* 0x000fe400078ef605 */
[----:B------:R-:W-:Y:S02]  /*1800*/  LOP3.LUT R4, R4, 0x38, R100, 0xf8, !PT ;  /* 0x0000003804047812 */ /* 0x000fe400078ef864 */
[----:B------:R-:W-:-:S02]  /*1810*/  LOP3.LUT R12, R2, 0x38, R20, 0xf8, !PT ;  /* 0x00000038020c7812 */ /* 0x000fc400078ef814 */
[----:B--2---:R-:W-:Y:S02]  /*1820*/  SHF.R.S32.HI R8, RZ, 0x1f, R169 ;  /* 0x0000001fff087819 */ /* 0x004fe400000114a9 */
[----:B------:R-:W-:Y:S02]  /*1830*/  LOP3.LUT R2, R2, 0x38, R100, 0xf8, !PT ;  /* 0x0000003802027812 */ /* 0x000fe400078ef864 */
[C-C-:B-1----:R-:W-:Y:S02]  /*1840*/  LOP3.LUT R19, R10.reuse, R11, R7.reuse, 0xf6, !PT ;  /* 0x0000000b0a137212 */ /* 0x142fe400078ef607 */
        /* <DEDUP_REMOVED lines=31> */
[----:B---3--:R-:W-:-:S02]  /*1a40*/  @P4 SHF.R.S32.HI R3, RZ, 0x1f, R34 ;  /* 0x0000001fff034819 */ /* 0x008fc40000011422 */
        /* <DEDUP_REMOVED lines=19> */
[----:B------:R-:W-:Y:S01]  /*1b80*/  SHF.L.U64.HI R184, R5, R185, c[0x0][0x284] ;  /* 0x0000a10005b87619 */ /* 0x000fe200000102b9 */
        /* <DEDUP_REMOVED lines=28> */
[----:B------:R-:W-:Y:S01]  /*1d50*/  IMAD.WIDE.U32 R136, R2, c[0x0][0x1e0], RZ ;  /* 0x0000780002887a25 */ /* 0x000fe200078e00ff */
        /* <DEDUP_REMOVED lines=12> */
[C---:B------:R-:W-:Y:S01]  /*1e20*/  IMAD.X R142, R191.reuse, 0x1, R143, P1 ;  /* 0x00000001bf8e7824 */ /* 0x040fe200008e068f */
        /* <DEDUP_REMOVED lines=27> */
.L_x_670:
        /* <DEDUP_REMOVED lines=48> */
.L_x_628:
[----:B------:R-:W-:Y:S05]  /*22e0*/  BSYNC B0 ;  /* 0x0000000000007941 */ /* 0x000fea0003800000 */
.L_x_627:
        /* <DEDUP_REMOVED lines=37> */
.L_x_630:
[----:B------:R-:W-:Y:S05]  /*2540*/  BSYNC B0 ;  /* 0x0000000000007941 */ /* 0x000fea0003800000 */
.L_x_629:
        /* <DEDUP_REMOVED lines=40> */
.L_x_632:
[----:B------:R-:W-:Y:S05]  /*27d0*/  BSYNC B0 ;  /* 0x0000000000007941 */ /* 0x000fea0003800000 */
.L_x_631:
        /* <DEDUP_REMOVED lines=38> */
.L_x_634:
[----:B------:R-:W-:Y:S05]  /*2a40*/  BSYNC B0 ;  /* 0x0000000000007941 */ /* 0x000fea0003800000 */
.L_x_633:
        /* <DEDUP_REMOVED lines=76> */
.L_x_638:
[----:B------:R-:W-:Y:S05]  /*2f10*/  BSYNC B0 ;  /* 0x0000000000007941 */ /* 0x000fea0003800000 */
.L_x_637:
        /* <DEDUP_REMOVED lines=59> */
.L_x_636:
[----:B------:R-:W-:Y:S05]  /*32d0*/  BSYNC B1 ;  /* 0x0000000000017941 */ /* 0x000fea0003800000 */
.L_x_635:
        /* <DEDUP_REMOVED lines=64> */
.L_x_642:
[----:B------:R-:W-:Y:S05]  /*36e0*/  BSYNC B0 ;  /* 0x0000000000007941 */ /* 0x000fea0003800000 */
.L_x_641:
        /* <DEDUP_REMOVED lines=59> */
.L_x_640:
[----:B------:R-:W-:Y:S05]  /*3aa0*/  BSYNC B1 ;  /* 0x0000000000017941 */ /* 0x000fea0003800000 */
.L_x_639:
        /* <DEDUP_REMOVED lines=63> */
.L_x_646:
[----:B------:R-:W-:Y:S05]  /*3ea0*/  BSYNC B0 ;  /* 0x0000000000007941 */ /* 0x000fea0003800000 */
.L_x_645:
        /* <DEDUP_REMOVED lines=59> */
.L_x_644:
[----:B------:R-:W-:Y:S05]  /*4260*/  BSYNC B1 ;  /* 0x0000000000017941 */ /* 0x000fea0003800000 */
.L_x_643:
        /* <DEDUP_REMOVED lines=62> */
.L_x_649:
[----:B------:R-:W-:Y:S05]  /*4650*/  BSYNC B0 ;  /* 0x0000000000007941 */ /* 0x000fea0003800000 */
.L_x_648:
        /* <DEDUP_REMOVED lines=60> */
.L_x_626:
        /* <DEDUP_REMOVED lines=223> */
.L_x_651:
[----:B------:R-:W-:Y:S05]  /*5810*/  BSYNC B0 ;  /* 0x0000000000007941 */ /* 0x000fea0003800000 */
.L_x_650:
        /* <DEDUP_REMOVED lines=115> */
.L_x_653:
[----:B------:R-:W-:Y:S05]  /*5f50*/  BSYNC B0 ;  /* 0x0000000000007941 */ /* 0x000fea0003800000 */
.L_x_652:
        /* <DEDUP_REMOVED lines=115> */
.L_x_655:
[----:B------:R-:W-:Y:S05]  /*6690*/  BSYNC B0 ;  /* 0x0000000000007941 */ /* 0x000fea0003800000 */
.L_x_654:
        /* <DEDUP_REMOVED lines=115> */
.L_x_625:
        /* <DEDUP_REMOVED lines=20> */
.L_x_657:
[----:B------:R-:W-:Y:S05]  /*6f10*/  BSYNC B0 ;  /* 0x0000000000007941 */ /* 0x000fea0003800000 */
.L_x_656:
        /* <DEDUP_REMOVED lines=20> */
.L_x_659:
[----:B------:R-:W-:Y:S05]  /*7060*/  BSYNC B0 ;  /* 0x0000000000007941 */ /* 0x000fea0003800000 */
.L_x_658:
        /* <DEDUP_REMOVED lines=20> */
.L_x_661:
[----:B------:R-:W-:Y:S05]  /*71b0*/  BSYNC B0 ;  /* 0x0000000000007941 */ /* 0x000fea0003800000 */
.L_x_660:
        /* <DEDUP_REMOVED lines=19> */
.L_x_647:
[----:B------:R-:W-:Y:S05]  /*72f0*/  BSYNC B2 ;  /* 0x0000000000027941 */ /* 0x000fea0003800000 */
.L_x_624:
        /* <DEDUP_REMOVED lines=125> */
.L_x_663:
[----:B-1----:R-:W-:Y:S05]  /*7ad0*/  BSYNC B0 ;  /* 0x0000000000007941 */ /* 0x002fea0003800000 */
.L_x_662:
        /* <DEDUP_REMOVED lines=20> */
.L_x_665:
[----:B------:R-:W-:Y:S05]  /*7c20*/  BSYNC B0 ;  /* 0x0000000000007941 */ /* 0x000fea0003800000 */
.L_x_664:
        /* <DEDUP_REMOVED lines=20> */
.L_x_667:
[----:B------:R-:W-:Y:S05]  /*7d70*/  BSYNC B0 ;  /* 0x0000000000007941 */ /* 0x000fea0003800000 */
.L_x_666:
        /* <DEDUP_REMOVED lines=20> */
.L_x_669:
[----:B------:R-:W-:Y:S05]  /*7ec0*/  BSYNC B0 ;  /* 0x0000000000007941 */ /* 0x000fea0003800000 */
.L_x_668:
        /* <DEDUP_REMOVED lines=36> */
.L_x_623:
[----:B------:R-:W3:Y:S01]  /*8110*/  LDL.LU R27, [R1+0x60] ;  /* 0x00006000011b7983 */ /* 0x000ee20000300800 */
[----:B------:R-:W-:-:S03]  /*8120*/  IMAD.MOV.U32 R0, RZ, RZ, c[0x0][0x2c4] ;  /* 0x0000b100ff007624 */ /* 0x000fc600078e00ff */
[----:B------:R-:W4:Y:S02]  /*8130*/  LDL R86, [R1+0x18] ;  /* 0x0000180001567983 */ /* 0x000f240000100800 */
[----:B------:R-:W-:Y:S01]  /*8140*/  ISETP.NE.AND P6, PT, R0, 0x1, PT ;  /* 0x000000010000780c */ /* 0x000fe20003fc5270 */
[----:B--2---:R-:W-:Y:S01]  /*8150*/  IMAD.IADD R6, R190, 0x1, R187 ;  /* 0x00000001be067824 */ /* 0x004fe200078e02bb */
[----:B------:R-:W-:Y:S01]  /*8160*/  PLOP3.LUT P4, PT, PT, PT, PT, 0x80, 0x0 ;  /* 0x000000000000781c */ /* 0x000fe20003f8f070 */
[----:B------:R-:W-:Y:S01]  /*8170*/  CS2R R178, SRZ ;  /* 0x0000000000b27805 */ /* 0x000fe2000001ff00 */
[----:B------:R-:W-:Y:S01]  /*8180*/  CS2R R176, SRZ ;  /* 0x0000000000b07805 */ /* 0x000fe2000001ff00 */
[----:B------:R-:W-:Y:S01]  /*8190*/  IMAD.MOV.U32 R11, RZ, RZ, RZ ;  /* 0x000000ffff0b7224 */ /* 0x000fe200078e00ff */
[----:B------:R-:W-:Y:S01]  /*81a0*/  MOV R182, RZ ;  /* 0x000000ff00b67202 */ /* 0x000fe20000000f00 */
[----:B------:R-:W-:Y:S01]  /*81b0*/  CS2R R12, SRZ ;  /* 0x00000000000c7805 */ /* 0x000fe2000001ff00 */
[----:B------:R-:W-:Y:S01]  /*81c0*/  IMAD.MOV.U32 R180, RZ, RZ, RZ ;  /* 0x000000ffffb47224 */ /* 0x000fe200078e00ff */
[----:B------:R-:W-:Y:S01]  /*81d0*/  CS2R R16, SRZ ;  /* 0x0000000000107805 */ /* 0x000fe2000001ff00 */
[----:B------:R-:W-:Y:S01]  /*81e0*/  IMAD.MOV.U32 R174, RZ, RZ, RZ ;  /* 0x000000ffffae7224 */ /* 0x000fe200078e00ff */
[----:B------:R-:W-:Y:S01]  /*81f0*/  CS2R R14, SRZ ;  /* 0x00000000000e7805 */ /* 0x000fe2000001ff00 */
[----:B------:R-:W-:Y:S01]  /*8200*/  MOV R172, RZ ;  /* 0x000000ff00ac7202 */ /* 0x000fe20000000f00 */
[----:B------:R-:W-:Y:S01]  /*8210*/  IMAD.MOV.U32 R170, RZ, RZ, RZ ;  /* 0x000000ffffaa7224 */ /* 0x000fe200078e00ff */
[----:B------:R-:W-:Y:S01]  /*8220*/  CS2R R18, SRZ ;  /* 0x0000000000127805 */ /* 0x000fe2000001ff00 */
[----:B------:R-:W-:Y:S01]  /*8230*/  IMAD.MOV.U32 R168, RZ, RZ, RZ ;  /* 0x000000ffffa87224 */ /* 0x000fe200078e00ff */
[----:B------:R-:W-:Y:S01]  /*8240*/  MOV R26, RZ ;  /* 0x000000ff001a7202 */ /* 0x000fe20000000f00 */
[----:B------:R-:W-:Y:S01]  /*8250*/  IMAD.MOV.U32 R162, RZ, RZ, RZ ;  /* 0x000000ffffa27224 */ /* 0x000fe200078e00ff */
[----:B------:R-:W-:Y:S01]  /*8260*/  MOV R166, RZ ;  /* 0x000000ff00a67202 */ /* 0x000fe20000000f00 */
[----:B------:R-:W-:Y:S01]  /*8270*/  IMAD.MOV.U32 R160, RZ, RZ, RZ ;  /* 0x000000ffffa07224 */ /* 0x000fe200078e00ff */
[----:B------:R-:W-:Y:S01]  /*8280*/  CS2R R20, SRZ ;  /* 0x0000000000147805 */ /* 0x000fe2000001ff00 */
[----:B------:R-:W-:Y:S01]  /*8290*/  IMAD.MOV.U32 R164, RZ, RZ, RZ ;  /* 0x000000ffffa47224 */ /* 0x000fe200078e00ff */
[----:B------:R-:W-:Y:S01]  /*82a0*/  CS2R R22, SRZ ;  /* 0x0000000000167805 */ /* 0x000fe2000001ff00 */
[----:B------:R-:W-:Y:S01]  /*82b0*/  IMAD.MOV.U32 R158, RZ, RZ, RZ ;  /* 0x000000ffff9e7224 */ /* 0x000fe200078e00ff */
        /* <DEDUP_REMOVED lines=26> */
[----:B------:R-:W-:-:S02]  /*8460*/  MOV R37, RZ ;  /* 0x000000ff00257202 */ /* 0x000fc40000000f00 */
[----:B----4-:R-:W-:-:S05]  /*8470*/  IADD3 R0, R86, 0x7f, RZ ;  /* 0x0000007f56007810 */ /* 0x010fca0007ffe0ff */
[----:B------:R-:W-:-:S05]  /*8480*/  @P6 IMAD.HI.U32 R2, R0, c[0x0][0x2c8], RZ ;  /* 0x0000b20000026a27 */ /* 0x000fca00078e00ff */
[----:B------:R-:W-:Y:S02]  /*8490*/  @P6 SHF.R.U32.HI R0, RZ, c[0x0][0x2cc], R2 ;  /* 0x0000b300ff006a19 */ /* 0x000fe40000011602 */
[----:B------:R-:W-:-:S03]  /*84a0*/  MOV R2, RZ ;  /* 0x000000ff00027202 */ /* 0x000fc60000000f00 */
[----:B------:R-:W-:Y:S01]  /*84b0*/  IMAD.IADD R3, R199, 0x1, R0 ;  /* 0x00000001c7037824 */ /* 0x000fe200078e0200 */
[----:B---3--:R-:W-:-:S03]  /*84c0*/  LOP3.LUT R27, R27, 0xfffffffd, RZ, 0xc0, !PT ;  /* 0xfffffffd1b1b7812 */ /* 0x008fc600078ec0ff */
[----:B------:R-:W-:Y:S01]  /*84d0*/  IMAD.HI R2, R3, -0x6db6db6d, R2 ;  /* 0x9249249303027827 */ /* 0x000fe200078e0202 */
[----:B------:R-:W-:-:S04]  /*84e0*/  @P6 LOP3.LUT R27, R27, 0x2, RZ, 0xfc, !PT ;  /* 0x000000021b1b6812 */ /* 0x000fc800078efcff */
[----:B------:R-:W-:Y:S01]  /*84f0*/  SHF.R.U32.HI R0, RZ, 0x1f, R2 ;  /* 0x0000001fff007819 */ /* 0x000fe20000011602 */
[----:B------:R2:W-:Y:S03]  /*8500*/  STL [R1+0x60], R27 ;  /* 0x0000601b01007387 */ /* 0x0005e60000100800 */
[----:B------:R-:W-:-:S04]  /*8510*/  LEA.HI.SX32 R2, R2, R0, 0x1a ;  /* 0x0000000002027211 */ /* 0x000fc800078fd2ff */
[----:B------:R-:W-:-:S04]  /*8520*/  IMNMX R235, R198, R2, PT ;  /* 0x00000002c6eb7217 */ /* 0x000fc80003800200 */
[----:B------:R-:W-:-:S13]  /*8530*/  ISETP.GE.AND P0, PT, R235, 0x1, PT ;  /* 0x00000001eb00780c */ /* 0x000fda0003f06270 */
[----:B------:R-:W-:Y:S05]  /*8540*/  @!P0 BRA `(.L_x_671) ;  /* 0x00018df000008947 */ /* 0x000fea0003800000 */
[----:B------:R-:W3:Y:S01]  /*8550*/  LDL R36, [R1+0x78] ;  /* 0x0000780001247983 */ /* 0x000ee20000100800 */
[----:B------:R-:W-:-:S03]  /*8560*/  ISETP.NE.U32.AND P0, PT, RZ, c[0x0][0x340], PT ;  /* 0x0000d000ff007a0c */ /* 0x000fc60003f05070 */
[----:B------:R-:W4:Y:S01]  /*8570*/  LDL R35, [R1+0x40] ;  /* 0x0000400001237983 */ /* 0x000f220000100800 */
[----:B------:R-:W-:-:S13]  /*8580*/  ISETP.NE.AND.EX P2, PT, RZ, c[0x0][0x344], PT, P0 ;  /* 0x0000d100ff007a0c */ /* 0x000fda0003f45300 */
[----:B------:R-:W-:Y:S01]  /*8590*/  @P2 IMAD.MOV.U32 R2, RZ, RZ, 0x4 ;  /* 0x00000004ff022424 */ /* 0x000fe200078e00ff */
[----:B------:R-:W1:Y:S01]  /*85a0*/  S2R R41, SR_CTAID.Y ;  /* 0x0000000000297919 */ /* 0x000e620000002600 */
        /* <DEDUP_REMOVED lines=10> */
[----:B-1----:R-:W-:Y:S02]  /*8650*/  IMAD R4, R41, c[0x0][0x1bc], R5 ;  /* 0x00006f0029047a24 */ /* 0x002fe400078e0205 */
[----:B---3--:R-:W-:-:S05]  /*8660*/  @P2 IMAD.WIDE R2, R36, R2, c[0x0][0x340] ;  /* 0x0000d00024022625 */ /* 0x008fca00078e0202 */
[----:B------:R1:W3:Y:S01]  /*8670*/  @P2 LDG.E R16, [R2.64] ;  /* 0x0000000802102981 */ /* 0x0002e2000c1e1900 */
[----:B------:R-:W-:Y:S01]  /*8680*/  ISETP.NE.U32.AND P0, PT, RZ, c[0x0][0x348], PT ;  /* 0x0000d200ff007a0c */ /* 0x000fe20003f05070 */
[----:B----4-:R-:W-:Y:S01]  /*8690*/  IMAD R25, R35, c[0x0][0x2c4], RZ ;  /* 0x0000b10023197a24 */ /* 0x010fe200078e02ff */
[----:B------:R-:W-:Y:S01]  /*86a0*/  SHF.R.S32.HI R15, RZ, 0x1f, R36 ;  /* 0x0000001fff0f7819 */ /* 0x000fe20000011424 */
[----:B------:R-:W-:Y:S01]  /*86b0*/  BSSY B0, `(.L_x_672) ;  /* 0x0000066000007945 */ /* 0x000fe20003800000 */
[----:B------:R-:W-:Y:S02]  /*86c0*/  ISETP.NE.AND.EX P0, PT, RZ, c[0x0][0x34c], PT, P0 ;  /* 0x0000d300ff007a0c */ /* 0x000fe40003f05300 */
[----:B------:R-:W-:Y:S02]  /*86d0*/  LEA.HI R83, R249, R250, RZ, 0x4 ;  /* 0x000000faf9537211 */ /* 0x000fe400078f20ff */
[----:B------:R-:W-:Y:S02]  /*86e0*/  SHF.R.S32.HI R9, RZ, 0x1f, R6 ;  /* 0x0000001fff097819 */ /* 0x000fe40000011406 */
[----:B------:R-:W-:-:S02]  /*86f0*/  LOP3.LUT R7, R83, 0xfffffff0, RZ, 0xc0, !PT ;  /* 0xfffffff053077812 */ /* 0x000fc400078ec0ff */
[----:B------:R-:W-:Y:S02]  /*8700*/  SHF.R.S32.HI R73, RZ, 0x1f, R72 ;  /* 0x0000001fff497819 */ /* 0x000fe40000011448 */
[----:B------:R-:W-:Y:S02]  /*8710*/  IADD3 R11, -R7, R250, RZ ;  /* 0x000000fa070b7210 */ /* 0x000fe40007ffe1ff */
[----:B------:R-:W-:Y:S02]  /*8720*/  ISETP.NE.U32.AND P1, PT, RZ, c[0x0][0x350], PT ;  /* 0x0000d400ff007a0c */ /* 0x000fe40003f25070 */
[----:B------:R-:W-:Y:S02]  /*8730*/  ISETP.GE.AND P3, PT, R72, c[0x0][0x198], PT ;  /* 0x0000660048007a0c */ /* 0x000fe40003f66270 */
[----:B------:R-:W-:Y:S01]  /*8740*/  ISETP.NE.AND.EX P1, PT, RZ, c[0x0][0x354], PT, P1 ;  /* 0x0000d500ff007a0c */ /* 0x000fe20003f25310 */
[----:B-1----:R-:W-:-:S04]  /*8750*/  IMAD.WIDE.U32 R2, R186, c[0x0][0x178], RZ ;  /* 0x00005e00ba027a25 */ /* 0x002fc800078e00ff */
        /* <DEDUP_REMOVED lines=8> */
[----:B------:R-:W-:Y:S01]  /*87e0*/  IMAD R0, R117, 0x10, R68 ;  /* 0x0000001075007824 */ /* 0x000fe200078e0244 */
[----:B------:R-:W-:-:S04]  /*87f0*/  SEL R4, R15, RZ, !P0 ;  /* 0x000000ff0f047207 */ /* 0x000fc80004000000 */
[----:B------:R-:W-:Y:S02]  /*8800*/  IADD3 R12, R86, R0, RZ ;  /* 0x00000000560c7210 */ /* 0x000fe40007ffe0ff */
[----:B------:R-:W-:Y:S02]  /*8810*/  SEL R0, R36, RZ, !P0 ;  /* 0x000000ff24007207 */ /* 0x000fe40004000000 */
[----:B------:R-:W-:Y:S01]  /*8820*/  IADD3 R5, P0, R68, R6, RZ ;  /* 0x0000000644057210 */ /* 0x000fe20007f1e0ff */
[----:B------:R-:W-:Y:S02]  /*8830*/  IMAD R6, R4, c[0x0][0x1c0], RZ ;  /* 0x0000700004067a24 */ /* 0x000fe400078e02ff */
[----:B------:R-:W-:Y:S01]  /*8840*/  @P6 IMAD.HI.U32 R10, R12, c[0x0][0x2c8], RZ ;  /* 0x0000b2000c0a6a27 */ /* 0x000fe200078e00ff */
[----:B------:R-:W-:Y:S02]  /*8850*/  LEA.HI.X.SX32 R4, R68, R9, 0x1, P0 ;  /* 0x0000000944047211 */ /* 0x000fe400000f0eff */
[----:B------:R-:W-:Y:S01]  /*8860*/  SHF.R.S32.HI R9, RZ, 0x1f, R11 ;  /* 0x0000001fff097819 */ /* 0x000fe2000001140b */
[----:B------:R-:W-:-:S02]  /*8870*/  IMAD R7, R0, c[0x0][0x1c4], R6 ;  /* 0x0000710000077a24 */ /* 0x000fc400078e0206 */
[----:B------:R-:W-:Y:S01]  /*8880*/  IMAD.WIDE.U32 R2, R0, c[0x0][0x1c0], R2 ;  /* 0x0000700000027a25 */ /* 0x000fe200078e0002 */
[----:B------:R-:W-:-:S03]  /*8890*/  LEA.HI R82, R9, R11, RZ, 0x3 ;  /* 0x0000000b09527211 */ /* 0x000fc600078f18ff */
[----:B------:R-:W-:Y:S01]  /*88a0*/  IMAD.MOV.U32 R8, RZ, RZ, R12 ;  /* 0x000000ffff087224 */ /* 0x000fe200078e000c */
[----:B------:R-:W-:Y:S01]  /*88b0*/  @P6 SHF.R.U32.HI R8, RZ, c[0x0][0x2cc], R10 ;  /* 0x0000b300ff086a19 */ /* 0x000fe2000001160a */
[----:B------:R-:W-:Y:S01]  /*88c0*/  IMAD R0, R4, c[0x0][0x208], RZ ;  /* 0x0000820004007a24 */ /* 0x000fe200078e02ff */
[----:B------:R-:W-:Y:S01]  /*88d0*/  LOP3.LUT R10, R82, 0xfffffff8, RZ, 0xc0, !PT ;  /* 0xfffffff8520a7812 */ /* 0x000fe200078ec0ff */
[----:B------:R-:W-:Y:S01]  /*88e0*/  IMAD R6, R4, c[0x0][0x1e0], RZ ;  /* 0x0000780004067a24 */ /* 0x000fe200078e02ff */
[----:B------:R-:W-:Y:S01]  /*88f0*/  IADD3 R9, -R8, RZ, RZ ;  /* 0x000000ff08097210 */ /* 0x000fe20007ffe1ff */
[C---:B------:R-:W-:Y:S01]  /*8900*/  IMAD R14, R5.reuse, c[0x0][0x20c], R0 ;  /* 0x00008300050e7a24 */ /* 0x040fe200078e0200 */
[----:B------:R-:W-:Y:S01]  /*8910*/  SHF.R.S32.HI R0, RZ, 0x1f, R8 ;  /* 0x0000001fff007819 */ /* 0x000fe20000011408 */
[----:B------:R-:W-:Y:S01]  /*8920*/  IMAD R13, R5, c[0x0][0x1e4], R6 ;  /* 0x00007900050d7a24 */ /* 0x000fe200078e0206 */
[----:B------:R-:W-:Y:S01]  /*8930*/  IADD3 R81, R11, -R10, RZ ;  /* 0x8000000a0b517210 */ /* 0x000fe20007ffe0ff */
[----:B------:R-:W-:-:S02]  /*8940*/  IMAD.IADD R3, R3, 0x1, R7 ;  /* 0x0000000103037824 */ /* 0x000fc400078e0207 */
[----:B------:R-:W-:-:S04]  /*8950*/  IMAD.WIDE.U32 R6, R5, c[0x0][0x1e0], R72 ;  /* 0x0000780005067a25 */ /* 0x000fc800078e0048 */
[----:B------:R-:W-:Y:S02]  /*8960*/  IMAD R0, R0, c[0x0][0x1b0], RZ ;  /* 0x00006c0000007a24 */ /* 0x000fe400078e02ff */
[----:B------:R-:W-:Y:S02]  /*8970*/  IMAD.IADD R7, R7, 0x1, R13 ;  /* 0x0000000107077824 */ /* 0x000fe400078e020d */
[C---:B------:R-:W-:Y:S02]  /*8980*/  IMAD R13, R8.reuse, c[0x0][0x1b4], R0 ;  /* 0x00006d00080d7a24 */ /* 0x040fe400078e0200 */
[----:B------:R-:W-:-:S04]  /*8990*/  IMAD.WIDE.U32 R2, R8, c[0x0][0x1b0], R2 ;  /* 0x00006c0008027a25 */ /* 0x000fc800078e0002 */
[----:B------:R-:W-:Y:S01]  /*89a0*/  IMAD.WIDE.U32 R4, R5, c[0x0][0x208], R72 ;  /* 0x0000820005047a25 */ /* 0x000fe200078e0048 */
[----:B------:R-:W-:-:S03]  /*89b0*/  IADD3 R3, R3, R13, RZ ;  /* 0x0000000d03037210 */ /* 0x000fc60007ffe0ff */
[----:B------:R-:W-:Y:S02]  /*89c0*/  IMAD R0, R9, c[0x0][0x2c4], R12 ;  /* 0x0000b10009007a24 */ /* 0x000fe400078e020c */
[----:B------:R-:W-:Y:S02]  /*89d0*/  IMAD.IADD R5, R5, 0x1, R14 ;  /* 0x0000000105057824 */ /* 0x000fe400078e020e */
[----:B------:R-:W-:Y:S01]  /*89e0*/  IMAD.WIDE.U32 R8, R41, c[0x0][0x1e8], R6 ;  /* 0x00007a0029087a25 */ /* 0x000fe200078e0006 */
[----:B------:R-:W-:-:S03]  /*89f0*/  SHF.R.S32.HI R10, RZ, 0x1f, R0 ;  /* 0x0000001fff0a7819 */ /* 0x000fc60000011400 */
[----:B------:R-:W-:-:S04]  /*8a00*/  IMAD.WIDE.U32 R6, R41, c[0x0][0x210], R4 ;  /* 0x0000840029067a25 */ /* 0x000fc800078e0004 */
[----:B------:R-:W-:-:S04]  /*8a10*/  IMAD.WIDE.U32 R4, R0, c[0x0][0x1a8], R2 ;  /* 0x00006a0000047a25 */ /* 0x000fc800078e0002 */
[----:B------:R-:W-:Y:S02]  /*8a20*/  IMAD R10, R10, c[0x0][0x1a8], RZ ;  /* 0x00006a000a0a7a24 */ /* 0x000fe400078e02ff */
[C---:B------:R-:W-:Y:S02]  /*8a30*/  IMAD R12, R217.reuse, c[0x0][0x210], RZ ;  /* 0x00008400d90c7a24 */ /* 0x040fe400078e02ff */
[----:B------:R-:W-:Y:S02]  /*8a40*/  IMAD R10, R0, c[0x0][0x1ac], R10 ;  /* 0x00006b00000a7a24 */ /* 0x000fe400078e020a */
[----:B------:R-:W-:Y:S02]  /*8a50*/  IMAD R11, R217, c[0x0][0x1e8], RZ ;  /* 0x00007a00d90b7a24 */ /* 0x000fe400078e02ff */
[C---:B------:R-:W-:Y:S02]  /*8a60*/  IMAD R12, R41.reuse, c[0x0][0x214], R12 ;  /* 0x00008500290c7a24 */ /* 0x040fe400078e020c */
[----:B------:R-:W-:-:S02]  /*8a70*/  IMAD R11, R41, c[0x0][0x1ec], R11 ;  /* 0x00007b00290b7a24 */ /* 0x000fc400078e020b */
[----:B------:R-:W-:Y:S01]  /*8a80*/  IMAD.IADD R10, R5, 0x1, R10 ;  /* 0x00000001050a7824 */ /* 0x000fe200078e020a */
[----:B------:R-:W-:Y:S01]  /*8a90*/  IADD3 R7, R12, R7, RZ ;  /* 0x000000070c077210 */ /* 0x000fe20007ffe0ff */
[----:B------:R-:W-:Y:S01]  /*8aa0*/  IMAD.IADD R9, R11, 0x1, R9 ;  /* 0x000000010b097824 */ /* 0x000fe200078e0209 */
[----:B------:R-:W-:Y:S01]  /*8ab0*/  LEA R12, P0, R4, c[0x0][0x160], 0x1 ;  /* 0x00005800040c7a11 */ /* 0x000fe200078008ff */
[----:B------:R-:W-:-:S03]  /*8ac0*/  IMAD.IADD R5, R86, 0x1, R68 ;  /* 0x0000000156057824 */ /* 0x000fc600078e0244 */
[----:B------:R-:W-:Y:S01]  /*8ad0*/  LEA.HI.X R10, R4, c[0x0][0x164], R10, 0x1, P0 ;  /* 0x00005900040a7a11 */ /* 0x000fe200000f0c0a */
[----:B------:R1:W4:Y:S01]  /*8ae0*/  SHFL.IDX PT, R13, R12, RZ, 0x181f ;  /* 0x00181fff0c0d7589 */ /* 0x00032200000e0000 */
[----:B------:R-:W-:Y:S02]  /*8af0*/  ISETP.GE.AND P0, PT, R5, R25, PT ;  /* 0x000000190500720c */ /* 0x000fe40003f06270 */
[----:B------:R-:W-:Y:S01]  /*8b00*/  LEA.HI R4, R249, R250, RZ, 0x6 ;  /* 0x000000faf9047211 */ /* 0x000fe200078f30ff */
[----:B------:R1:W2:Y:S03]  /*8b10*/  SHFL.IDX PT, R14, R10, RZ, 0x181f ;  /* 0x00181fff0a0e7589 */ /* 0x0002a600000e0000 */
[----:B------:R-:W-:-:S04]  /*8b20*/  SHF.L.U32 R4, R4, 0x3, RZ ;  /* 0x0000000304047819 */ /* 0x000fc800000006ff */
[----:B------:R-:W-:Y:S02]  /*8b30*/  LOP3.LUT R74, R17, 0xfffffe00, R4, 0xf8, !PT ;  /* 0xfffffe00114a7812 */ /* 0x000fe400078ef804 */
[----:B---3--:R-:W-:Y:S01]  /*8b40*/  @P2 MOV R2, R16 ;  /* 0x0000001000022202 */ /* 0x008fe20000000f00 */
[----:B------:R-:W-:Y:S01]  /*8b50*/  @!P2 IMAD.MOV.U32 R2, RZ, RZ, R36 ;  /* 0x000000ffff02a224 */ /* 0x000fe200078e0024 */
[----:B------:R-:W-:Y:S01]  /*8b60*/  @P2 SHF.R.S32.HI R3, RZ, 0x1f, R16 ;  /* 0x0000001fff032819 */ /* 0x000fe20000011410 */
[----:B------:R-:W-:Y:S01]  /*8b70*/  IMAD.MOV.U32 R16, RZ, RZ, 0x20 ;  /* 0x00000020ff107424 */ /* 0x000fe200078e00ff */
[----:B------:R-:W-:Y:S02]  /*8b80*/  @!P2 MOV R3, R15 ;  /* 0x0000000f0003a202 */ /* 0x000fe40000000f00 */
[----:B------:R-:W-:Y:S02]  /*8b90*/  SEL R0, R2, RZ, !P1 ;  /* 0x000000ff02007207 */ /* 0x000fe40004800000 */
[----:B------:R-:W-:-:S02]  /*8ba0*/  SEL R2, R3, RZ, !P1 ;  /* 0x000000ff03027207 */ /* 0x000fc40004800000 */
[----:B------:R-:W-:Y:S01]  /*8bb0*/  R2P PR, R81, 0x6 ;  /* 0x0000000651007804 */ /* 0x000fe20000000000 */
[----:B------:R-:W-:Y:S01]  /*8bc0*/  IMAD.WIDE.U32 R100, R0, c[0x0][0x218], R6 ;  /* 0x0000860000647a25 */ /* 0x000fe200078e0006 */
[----:B------:R-:W-:-:S03]  /*8bd0*/  MOV R15, 0x10 ;  /* 0x00000010000f7802 */ /* 0x000fc60000000f00 */
[----:B------:R-:W-:Y:S01]  /*8be0*/  IMAD R3, R2, c[0x0][0x1f0], RZ ;  /* 0x00007c0002037a24 */ /* 0x000fe200078e02ff */
[----:B------:R-:W-:Y:S01]  /*8bf0*/  SEL R4, R16, 0xffffffe0, !P2 ;  /* 0xffffffe010047807 */ /* 0x000fe20005000000 */
[----:B------:R-:W-:Y:S02]  /*8c00*/  IMAD R2, R2, c[0x0][0x218], RZ ;  /* 0x0000860002027a24 */ /* 0x000fe400078e02ff */
[C---:B------:R-:W-:Y:S02]  /*8c10*/  IMAD R11, R0.reuse, c[0x0][0x1f4], R3 ;  /* 0x00007d00000b7a24 */ /* 0x040fe400078e0203 */
[C---:B------:R-:W-:Y:S01]  /*8c20*/  IMAD R3, R0.reuse, c[0x0][0x21c], R2 ;  /* 0x0000870000037a24 */ /* 0x040fe200078e0202 */
[----:B------:R-:W-:Y:S01]  /*8c30*/  SEL R2, R15, 0xfffffff0, !P1 ;  /* 0xfffffff00f027807 */ /* 0x000fe20004800000 */
[----:B------:R-:W-:-:S03]  /*8c40*/  IMAD.WIDE.U32 R20, R0, c[0x0][0x1f0], R8 ;  /* 0x00007c0000147a25 */ /* 0x000fc600078e0008 */
[----:B------:R-:W-:Y:S01]  /*8c50*/  IADD3 R85, R101, R3, RZ ;  /* 0x0000000365557210 */ /* 0x000fe20007ffe0ff */
[----:B------:R-:W-:Y:S01]  /*8c60*/  IMAD.IADD R19, R21, 0x1, R11 ;  /* 0x0000000115137824 */ /* 0x000fe200078e020b */
[----:B------:R1:W-:Y:S04]  /*8c70*/  STL.64 [R1+0x70], R20 ;  /* 0x0000701401007387 */ /* 0x0003e80000100a00 */
[----:B------:R1:W-:Y:S04]  /*8c80*/  STL.64 [R1+0x38], R100 ;  /* 0x0000386401007387 */ /* 0x0003e80000100a00 */
[----:B------:R1:W-:Y:S04]  /*8c90*/  STL [R1+0x34], R85 ;  /* 0x0000345501007387 */ /* 0x0003e80000100800 */
[----:B------:R1:W-:Y:S01]  /*8ca0*/  STL [R1+0x6c], R19 ;  /* 0x00006c1301007387 */ /* 0x0003e20000100800 */
[----:B------:R-:W-:Y:S05]  /*8cb0*/  @P0 BRA `(.L_x_673) ;  /* 0x0000005000000947 */ /* 0x000fea0003800000 */
[----:B--2-4-:R-:W-:Y:S01]  /*8cc0*/  LEA R6, P0, R72, R13, 0x1 ;  /* 0x0000000d48067211 */ /* 0x014fe200078008ff */
[----:B------:R-:W-:-:S03]  /*8cd0*/  IMAD.SHL.U32 R0, R74, 0x2, RZ ;  /* 0x000000024a007824 */ /* 0x000fc600078e00ff */
[----:B------:R-:W-:-:S05]  /*8ce0*/  LEA.HI.X R7, R72, R14, R73, 0x1, P0 ;  /* 0x0000000e48077211 */ /* 0x000fca00000f0c49 */
[----:B------:R-:W-:Y:S01]  /*8cf0*/  @!PT LDS RZ, [RZ] ;  /* 0x00000000fffff984 */ /* 0x000fe20000000800 */
[----:B------:R2:W-:Y:S04]  /*8d00*/  LDGSTS.E.BYPASS.LTC128B.128 [R0+0x7100], [R6.64], !P3 ;  /* 0x0710000006007fae */ /* 0x0005e8000d901d48 */
.L_x_673:
[----:B--2-4-:R-:W-:Y:S05]  /*8d10*/  BSYNC B0 ;  /* 0x0000000000007941 */ /* 0x014fea0003800000 */
.L_x_672:
        /* <DEDUP_REMOVED lines=11> */
.L_x_675:
[----:B------:R-:W-:Y:S05]  /*8dd0*/  BSYNC B0 ;  /* 0x0000000000007941 */ /* 0x000fea0003800000 */
.L_x_674:
        /* <DEDUP_REMOVED lines=11> */
.L_x_677:
[----:B------:R-:W-:Y:S05]  /*8e90*/  BSYNC B0 ;  /* 0x0000000000007941 */ /* 0x000fea0003800000 */
.L_x_676:
        /* <DEDUP_REMOVED lines=11> */
.L_x_679:
[----:B------:R-:W-:Y:S05]  /*8f50*/  BSYNC B0 ;  /* 0x0000000000007941 */ /* 0x000fea0003800000 */
.L_x_678:
        /* <DEDUP_REMOVED lines=11> */
.L_x_681:
[----:B------:R-:W-:Y:S05]  /*9010*/  BSYNC B0 ;  /* 0x0000000000007941 */ /* 0x000fea0003800000 */
.L_x_680:
        /* <DEDUP_REMOVED lines=11> */
.L_x_683:
[----:B------:R-:W-:Y:S05]  /*90d0*/  BSYNC B0 ;  /* 0x0000000000007941 */ /* 0x000fea0003800000 */
.L_x_682:
        /* <DEDUP_REMOVED lines=11> */
.L_x_685:
[----:B------:R-:W-:Y:S05]  /*9190*/  BSYNC B0 ;  /* 0x0000000000007941 */ /* 0x000fea0003800000 */
.L_x_684:
[----:B-12---:R-:W2:Y:S01]  /*91a0*/  LDL R7, [R1+0x44] ;  /* 0x0000440001077983 */ /* 0x006ea20000100800 */
[----:B------:R-:W-:Y:S01]  /*91b0*/  IADD3 R0, R5, 0x70, RZ ;  /* 0x0000007005007810 */ /* 0x000fe20007ffe0ff */
[----:B----4-:R-:W-:Y:S01]  /*91c0*/  IMAD.MOV.U32 R6, RZ, RZ, 0x70 ;  /* 0x00000070ff067424 */ /* 0x010fe200078e00ff */
[C---:B------:R-:W-:Y:S01]  /*91d0*/  IADD3 R96, R235.reuse, -0x1, RZ ;  /* 0xffffffffeb607810 */ /* 0x040fe20007ffe0ff */
[----:B------:R-:W1:Y:S01]  /*91e0*/  SHFL.IDX PT, R8, R12, 0x7, 0x181f ;  /* 0x00f81f000c087f89 */ /* 0x000e6200000e0000 */
[----:B------:R-:W-:Y:S01]  /*91f0*/  ISETP.GE.AND P1, PT, R0, R25, PT ;  /* 0x000000190000720c */ /* 0x000fe20003f26270 */
[----:B------:R-:W-:Y:S01]  /*9200*/  IMAD R242, R235, -0x70, R6 ;  /* 0xffffff90ebf27824 */ /* 0x000fe200078e0206 */
[----:B------:R-:W-:Y:S01]  /*9210*/  SHF.R.S32.HI R97, RZ, 0x1f, R96 ;  /* 0x0000001fff617819 */ /* 0x000fe20000011460 */
[----:B------:R-:W4:Y:S01]  /*9220*/  SHFL.IDX PT, R3, R10, 0x7, 0x181f ;  /* 0x00f81f000a037f89 */ /* 0x000f2200000e0000 */
[----:B------:R-:W-:Y:S01]  /*9230*/  IMAD.MOV.U32 R14, RZ, RZ, R18 ;  /* 0x000000ffff0e7224 */ /* 0x000fe200078e0012 */
[----:B------:R-:W-:Y:S01]  /*9240*/  BSSY B0, `(.L_x_686) ;  /* 0x0000057000007945 */ /* 0x000fe20003800000 */
[----:B------:R-:W-:-:S02]  /*9250*/  IMAD.MOV.U32 R15, RZ, RZ, R19 ;  /* 0x000000ffff0f7224 */ /* 0x000fc400078e0013 */
[C---:B------:R-:W-:Y:S02]  /*9260*/  IMAD R0, R6.reuse, c[0x0][0x1e4], RZ ;  /* 0x0000790006007a24 */ /* 0x040fe400078e02ff */
[----:B------:R-:W-:-:S04]  /*9270*/  IMAD.WIDE.U32 R18, R6, c[0x0][0x1e0], RZ ;  /* 0x0000780006127a25 */ /* 0x000fc800078e00ff */
[----:B------:R-:W-:Y:S02]  /*9280*/  IMAD.IADD R251, R19, 0x1, R0 ;  /* 0x0000000113fb7824 */ /* 0x000fe400078e0200 */
[----:B------:R-:W-:Y:S02]  /*9290*/  IMAD.MOV.U32 R14, RZ, RZ, R20 ;  /* 0x000000ffff0e7224 */ /* 0x000fe400078e0014 */
[----:B------:R-:W-:Y:S02]  /*92a0*/  IMAD R6, R251, R96, RZ ;  /* 0x00000060fb067224 */ /* 0x000fe400078e02ff */
[----:B------:R-:W-:Y:S01]  /*92b0*/  IMAD.MOV.U32 R252, RZ, RZ, c[0x0][0x1e0] ;  /* 0x00007800fffc7624 */ /* 0x000fe200078e00ff */
[----:B------:R3:W-:Y:S01]  /*92c0*/  STL.64 [R1+0x68], R14 ;  /* 0x0000680e01007387 */ /* 0x0007e20000100a00 */
[----:B------:R-:W-:Y:S01]  /*92d0*/  IMAD R6, R97, R18, R6 ;  /* 0x0000001261067224 */ /* 0x000fe200078e0206 */
[----:B-1----:R-:W-:Y:S01]  /*92e0*/  @!P1 LEA R8, P0, R72, R8, 0x1 ;  /* 0x0000000848089211 */ /* 0x002fe200078008ff */
[----:B------:R-:W-:-:S02]  /*92f0*/  IMAD.MOV.U32 R20, RZ, RZ, c[0x0][0x1e4] ;  /* 0x00007900ff147624 */ /* 0x000fc400078e00ff */
[----:B------:R-:W-:Y:S01]  /*9300*/  IMAD.MOV.U32 R16, RZ, RZ, R27 ;  /* 0x000000ffff107224 */ /* 0x000fe200078e001b */
[----:B----4-:R-:W-:Y:S01]  /*9310*/  @!P1 LEA.HI.X R9, R72, R3, R73, 0x1, P0 ;  /* 0x0000000348099211 */ /* 0x010fe200000f0c49 */
[----:B------:R-:W-:Y:S02]  /*9320*/  @!P1 IMAD.SHL.U32 R3, R74, 0x2, RZ ;  /* 0x000000024a039824 */ /* 0x000fe400078e00ff */
[----:B---3--:R-:W-:Y:S01]  /*9330*/  IMAD.WIDE.U32 R12, R252, 0x20, RZ ;  /* 0x00000020fc0c7825 */ /* 0x008fe200078e00ff */
[----:B------:R-:W-:Y:S02]  /*9340*/  LOP3.LUT R16, R16, 0xfffffffe, RZ, 0xc0, !PT ;  /* 0xfffffffe10107812 */ /* 0x000fe400078ec0ff */
[----:B------:R-:W-:Y:S01]  /*9350*/  @!PT LDS RZ, [RZ] ;  /* 0x00000000fffff984 */ /* 0x000fe20000000800 */
[----:B------:R1:W-:Y:S01]  /*9360*/  @!P1 LDGSTS.E.BYPASS.LTC128B.128 [R3+0xa900], [R8.64], !P3 ;  /* 0x0a90000008039fae */ /* 0x0003e2000d901d48 */
[----:B------:R-:W-:-:S03]  /*9370*/  ISETP.GE.AND P3, PT, R72, c[0x0][0x1d4], PT ;  /* 0x0000750048007a0c */ /* 0x000fc60003f66270 */
[----:B------:R-:W0:Y:S10]  /*9380*/  LDGDEPBAR ;  /* 0x00000000000079af */ /* 0x000e340000000000 */
[----:B------:R-:W-:Y:S01]  /*9390*/  @P3 LOP3.LUT R16, R16, 0x1, RZ, 0xfc, !PT ;  /* 0x0000000110103812 */ /* 0x000fe200078efcff */
[----:B------:R-:W-:-:S04]  /*93a0*/  IMAD.WIDE.U32 R14, R96, R18, R14 ;  /* 0x00000012600e7225 */ /* 0x000fc800078e000e */
[----:B------:R3:W-:Y:S01]  /*93b0*/  STL [R1+0x60], R16 ;  /* 0x0000601001007387 */ /* 0x0007e20000100800 */
[----:B-1----:R-:W-:-:S03]  /*93c0*/  IMAD.SHL.U32 R3, R20, 0x20, RZ ;  /* 0x0000002014037824 */ /* 0x002fc600078e00ff */
[----:B------:R-:W-:Y:S01]  /*93d0*/  BAR.SYNC.DEFER_BLOCKING 0x0 ;  /* 0x0000000000007b1d */ /* 0x000fe20000010000 */
[----:B--2---:R-:W-:Y:S01]  /*93e0*/  IADD3 R75, R242, R7, -R68 ;  /* 0x00000007f24b7210 */ /* 0x004fe20007ffe844 */
[----:B------:R-:W-:-:S03]  /*93f0*/  IMAD.IADD R7, R15, 0x1, R6 ;  /* 0x000000010f077824 */ /* 0x000fc600078e0206 */
[C---:B------:R-:W-:Y:S02]  /*9400*/  ISETP.GE.AND P2, PT, R75.reuse, 0x11, PT ;  /* 0x000000114b00780c */ /* 0x040fe40003f46270 */
[C---:B------:R-:W-:Y:S02]  /*9410*/  ISETP.GE.AND P4, PT, R75.reuse, 0x1, PT ;  /* 0x000000014b00780c */ /* 0x040fe40003f86270 */
[----:B------:R-:W-:-:S09]  /*9420*/  ISETP.GE.AND P5, PT, R75, 0x21, PT ;  /* 0x000000214b00780c */ /* 0x000fd20003fa6270 */
[----:B------:R-:W-:Y:S02]  /*9430*/  @P2 LEA R0, P0, R252, R14, 0x4 ;  /* 0x0000000efc002211 */ /* 0x000fe400078020ff */
[----:B------:R-:W-:Y:S02]  /*9440*/  @P4 LEA R8, P1, R14, c[0x0][0x1c8], 0x1 ;  /* 0x000072000e084a11 */ /* 0x000fe400078208ff */
[----:B------:R-:W-:Y:S02]  /*9450*/  @P2 LEA.HI.X R5, R252, R7, R20, 0x4, P0 ;  /* 0x00000007fc052211 */ /* 0x000fe400000f2414 */
[----:B------:R-:W-:Y:S02]  /*9460*/  @P2 LEA R10, P0, R0, c[0x0][0x1c8], 0x1 ;  /* 0x00007200000a2a11 */ /* 0x000fe400078008ff */
[----:B------:R-:W-:Y:S02]  /*9470*/  @P4 LEA.HI.X R9, R14, c[0x0][0x1cc], R7, 0x1, P1 ;  /* 0x000073000e094a11 */ /* 0x000fe400008f0c07 */
[----:B------:R-:W-:Y:S01]  /*9480*/  @P2 LEA.HI.X R11, R0, c[0x0][0x1cc], R5, 0x1, P0 ;  /* 0x00007300000b2a11 */ /* 0x000fe200000f0c05 */
[----:B------:R-:W-:Y:S01]  /*9490*/  @P4 IMAD.SHL.U32 R5, R74, 0x2, RZ ;  /* 0x000000024a054824 */ /* 0x000fe200078e00ff */
[----:B------:R-:W-:-:S02]  /*94a0*/  ISETP.GE.AND P1, PT, R75, 0x31, PT ;  /* 0x000000314b00780c */ /* 0x000fc40003f26270 */
[----:B------:R-:W-:Y:S02]  /*94b0*/  @P5 IADD3 R0, P0, R14, R12, RZ ;  /* 0x0000000c0e005210 */ /* 0x000fe40007f1e0ff */
[----:B------:R-:W-:Y:S01]  /*94c0*/  @!PT LDS RZ, [RZ] ;  /* 0x00000000fffff984 */ /* 0x000fe20000000800 */
[----:B------:R-:W-:Y:S01]  /*94d0*/  @!PT LDS RZ, [RZ] ;  /* 0x00000000fffff984 */ /* 0x000fe20000000800 */
[----:B------:R-:W-:Y:S01]  /*94e0*/  @!PT LDS RZ, [RZ] ;  /* 0x00000000fffff984 */ /* 0x000fe20000000800 */
[----:B------:R1:W-:Y:S01]  /*94f0*/  @P4 LDGSTS.E.BYPASS.LTC128B.128 [R5+0x3900], [R8.64], !P3 ;  /* 0x0390000008054fae */ /* 0x0003e2000d901d48 */
[----:B------:R-:W-:Y:S02]  /*9500*/  LOP3.LUT P4, RZ, R16, 0x1, RZ, 0xc0, !PT ;  /* 0x0000000110ff7812 */ /* 0x000fe4000788c0ff */
[----:B------:R-:W-:Y:S01]  /*9510*/  @P5 IADD3.X R12, R7, R13, R3, P0, !PT ;  /* 0x0000000d070c5210 */ /* 0x000fe200007fe403 */
[----:B------:R-:W-:Y:S01]  /*9520*/  @P2 IMAD.SHL.U32 R3, R74, 0x2, RZ ;  /* 0x000000024a032824 */ /* 0x000fe200078e00ff */
[C---:B------:R-:W-:Y:S02]  /*9530*/  @P5 LEA R18, P3, R0.reuse, c[0x0][0x1c8], 0x1 ;  /* 0x0000720000125a11 */ /* 0x040fe400078608ff */
[----:B------:R-:W-:Y:S02]  /*9540*/  ISETP.GE.AND P0, PT, R75, 0x51, PT ;  /* 0x000000514b00780c */ /* 0x000fe40003f06270 */
[----:B------:R-:W-:Y:S01]  /*9550*/  @P1 IMAD.MOV.U32 R6, RZ, RZ, R14 ;  /* 0x000000ffff061224 */ /* 0x000fe200078e000e */
[----:B------:R-:W-:-:S04]  /*9560*/  @P5 LEA.HI.X R19, R0, c[0x0][0x1cc], R12, 0x1, P3 ;  /* 0x0000730000135a11 */ /* 0x000fc800018f0c0c */
[----:B------:R2:W-:Y:S01]  /*9570*/  @P2 LDGSTS.E.BYPASS.LTC128B.128 [R3+0x4100], [R10.64], !P4 ;  /* 0x041000000a032fae */ /* 0x0005e2000e101d48 */
[----:B------:R-:W-:Y:S01]  /*9580*/  ISETP.GE.AND P2, PT, R75, 0x41, PT ;  /* 0x000000414b00780c */ /* 0x000fe20003f46270 */
[----:B-1----:R-:W-:-:S04]  /*9590*/  @P1 IMAD.WIDE.U32 R8, R252, 0x30, R6 ;  /* 0x00000030fc081825 */ /* 0x002fc800078e0006 */
[----:B------:R-:W-:Y:S01]  /*95a0*/  @P0 IMAD R5, R20, 0x50, RZ ;  /* 0x0000005014050824 */ /* 0x000fe200078e02ff */
[----:B---3--:R-:W-:Y:S01]  /*95b0*/  @P1 LEA R16, P3, R8, c[0x0][0x1c8], 0x1 ;  /* 0x0000720008101a11 */ /* 0x008fe200078608ff */
[----:B--2---:R-:W-:-:S04]  /*95c0*/  @P1 IMAD R3, R20, 0x30, RZ ;  /* 0x0000003014031824 */ /* 0x004fc800078e02ff */
[----:B------:R-:W-:Y:S02]  /*95d0*/  @P1 IMAD.IADD R0, R9, 0x1, R3 ;  /* 0x0000000109001824 */ /* 0x000fe400078e0203 */
[----:B------:R-:W-:-:S03]  /*95e0*/  @P0 IMAD.MOV.U32 R9, RZ, RZ, R7 ;  /* 0x000000ffff090224 */ /* 0x000fc600078e0007 */
[----:B------:R-:W-:Y:S01]  /*95f0*/  @P1 LEA.HI.X R17, R8, c[0x0][0x1cc], R0, 0x1, P3 ;  /* 0x0000730008111a11 */ /* 0x000fe200018f0c00 */
[----:B------:R-:W-:Y:S01]  /*9600*/  @P0 IMAD.MOV.U32 R8, RZ, RZ, R14 ;  /* 0x000000ffff080224 */ /* 0x000fe200078e000e */
[----:B------:R-:W-:-:S03]  /*9610*/  @P2 LEA R0, P3, R252, R14, 0x6 ;  /* 0x0000000efc002211 */ /* 0x000fc600078630ff */
[C---:B------:R-:W-:Y:S01]  /*9620*/  @P0 IMAD.WIDE.U32 R8, R252.reuse, 0x50, R8 ;  /* 0x00000050fc080825 */ /* 0x040fe200078e0008 */
[----:B------:R-:W-:Y:S02]  /*9630*/  @P2 LEA.HI.X R3, R252, R7, R20, 0x6, P3 ;  /* 0x00000007fc032211 */ /* 0x000fe400018f3414 */
[----:B------:R-:W-:-:S04]  /*9640*/  @P2 LEA R12, P3, R0, c[0x0][0x1c8], 0x1 ;  /* 0x00007200000c2a11 */ /* 0x000fc800078608ff */
[----:B------:R-:W-:Y:S01]  /*9650*/  @P2 LEA.HI.X R13, R0, c[0x0][0x1cc], R3, 0x1, P3 ;  /* 0x00007300000d2a11 */ /* 0x000fe200018f0c03 */
[----:B------:R-:W-:Y:S01]  /*9660*/  @P5 IMAD.SHL.U32 R3, R74, 0x2, RZ ;  /* 0x000000024a035824 */ /* 0x000fe200078e00ff */
[----:B------:R-:W-:Y:S01]  /*9670*/  @P0 LEA R10, P3, R8, c[0x0][0x1c8], 0x1 ;  /* 0x00007200080a0a11 */ /* 0x000fe200078608ff */
[----:B------:R-:W-:Y:S02]  /*9680*/  @P0 IMAD.IADD R0, R9, 0x1, R5 ;  /* 0x0000000109000824 */ /* 0x000fe400078e0205 */
[----:B------:R-:W-:Y:S01]  /*9690*/  @P1 IMAD.SHL.U32 R5, R74, 0x2, RZ ;  /* 0x000000024a051824 */ /* 0x000fe200078e00ff */
[----:B------:R1:W-:Y:S02]  /*96a0*/  @P5 LDGSTS.E.BYPASS.LTC128B.128 [R3+0x4900], [R18.64], !P4 ;  /* 0x0490000012035fae */ /* 0x0003e4000e101d48 */
[----:B------:R-:W-:Y:S01]  /*96b0*/  @P0 LEA.HI.X R11, R8, c[0x0][0x1cc], R0, 0x1, P3 ;  /* 0x00007300080b0a11 */ /* 0x000fe200018f0c00 */
[C---:B------:R-:W-:Y:S01]  /*96c0*/  @P0 IMAD.SHL.U32 R0, R74.reuse, 0x2, RZ ;  /* 0x000000024a000824 */ /* 0x040fe200078e00ff */
[----:B------:R2:W-:Y:S01]  /*96d0*/  @P1 LDGSTS.E.BYPASS.LTC128B.128 [R5+0x5100], [R16.64], !P4 ;  /* 0x0510000010051fae */ /* 0x0005e2000e101d48 */
[----:B-1----:R-:W-:-:S05]  /*96e0*/  @P2 IMAD.SHL.U32 R3, R74, 0x2, RZ ;  /* 0x000000024a032824 */ /* 0x002fca00078e00ff */
[----:B------:R2:W-:Y:S04]  /*96f0*/  @P2 LDGSTS.E.BYPASS.LTC128B.128 [R3+0x5900], [R12.64], !P4 ;  /* 0x059000000c032fae */ /* 0x0005e8000e101d48 */
[----:B------:R2:W-:Y:S01]  /*9700*/  @P0 LDGSTS.E.BYPASS.LTC128B.128 [R0+0x6100], [R10.64], !P4 ;  /* 0x061000000a000fae */ /* 0x0005e2000e101d48 */
[----:B------:R-:W-:-:S13]  /*9710*/  ISETP.GE.AND P0, PT, R75, 0x61, PT ;  /* 0x000000614b00780c */ /* 0x000fda0003f06270 */
[----:B------:R-:W-:Y:S05]  /*9720*/  @!P0 BRA `(.L_x_687) ;  /* 0x0000008000008947 */ /* 0x000fea0003800000 */
[----:B------:R-:W-:Y:S01]  /*9730*/  MOV R6, R14 ;  /* 0x0000000e00067202 */ /* 0x000fe20000000f00 */
[----:B--2---:R-:W-:-:S04]  /*9740*/  IMAD R0, R20, 0x60, RZ ;  /* 0x0000006014007824 */ /* 0x004fc800078e02ff */
[----:B------:R-:W-:-:S05]  /*9750*/  IMAD.WIDE.U32 R8, R252, 0x60, R6 ;  /* 0x00000060fc087825 */ /* 0x000fca00078e0006 */
[----:B------:R-:W-:Y:S02]  /*9760*/  IADD3 R0, R0, R9, RZ ;  /* 0x0000000900007210 */ /* 0x000fe40007ffe0ff */
[----:B------:R-:W-:-:S04]  /*9770*/  LEA R6, P0, R8, c[0x0][0x1c8], 0x1 ;  /* 0x0000720008067a11 */ /* 0x000fc800078008ff */
[----:B------:R-:W-:Y:S02]  /*9780*/  LEA.HI.X R7, R8, c[0x0][0x1cc], R0, 0x1, P0 ;  /* 0x0000730008077a11 */ /* 0x000fe400000f0c00 */
[----:B------:R-:W-:-:S05]  /*9790*/  SHF.L.U32 R0, R74, 0x1, RZ ;  /* 0x000000014a007819 */ /* 0x000fca00000006ff */
[----:B------:R1:W-:Y:S02]  /*97a0*/  LDGSTS.E.BYPASS.LTC128B.128 [R0+0x6900], [R6.64], !P4 ;  /* 0x0690000006007fae */ /* 0x0003e4000e101d48 */
.L_x_687:
[----:B------:R-:W-:Y:S05]  /*97b0*/  BSYNC B0 ;  /* 0x0000000000007941 */ /* 0x000fea0003800000 */
.L_x_686:
[----:B------:R-:W-:Y:S01]  /*97c0*/  ISETP.LT.AND P0, PT, RZ, c[0x0][0x27c], PT ;  /* 0x00009f00ff007a0c */ /* 0x000fe20003f01270 */
[----:B------:R-:W0:Y:S01]  /*97d0*/  LDGDEPBAR ;  /* 0x00000000000079af */ /* 0x000e220000000000 */
[----:B------:R-:W-:-:S04]  /*97e0*/  LEA.HI R243, R249, R250, RZ, 0x5 ;  /* 0x000000faf9f37211 */ /* 0x000fc800078f28ff */
[----:B------:R-:W-:-:S07]  /*97f0*/  SHF.R.S32.HI R248, RZ, 0x5, R243 ;  /* 0x00000005fff87819 */ /* 0x000fce00000114f3 */
[----:B------:R-:W-:Y:S05]  /*9800*/  @P0 BRA `(.L_x_688) ;  /* 0x0000002000000947 */ /* 0x000fea0003800000 */
[----:B------:R-:W-:-:S04]  /*9810*/  DEPBAR.LE SB0, 0x1 ;  /* 0x000080400000791a */ /* 0x000fc80000000000 */
[----:B------:R-:W-:Y:S05]  /*9820*/  BRA `(.L_x_689) ;  /* 0x00004d7000007947 */ /* 0x000fea0003800000 */
.L_x_688:
[----:B------:R-:W-:Y:S01]  /*9830*/  ULDC.U8 UR4, c[0x0][0x298] ;  /* 0x0000a60000047ab9 */ /* 0x000fe20000000000 */
[----:B-12--5:R-:W-:Y:S01]  /*9840*/  SHF.R.S32.HI R0, RZ, 0x1f, R167 ;  /* 0x0000001fff007819 */ /* 0x026fe200000114a7 */
[----:B------:R-:W-:Y:S01]  /*9850*/  IMAD.WIDE.U32 R12, R167, c[0x0][0x280], RZ ;  /* 0x0000a000a70c7a25 */ /* 0x000fe200078e00ff */
        /* <DEDUP_REMOVED lines=17> */
[----:B------:R-:W-:Y:S01]  /*9970*/  @P6 IMAD.HI.U32 R3, R0, c[0x0][0x2c8], RZ ;  /* 0x0000b20000036a27 */ /* 0x000fe200078e00ff */
[----:B------:R-:W-:Y:S01]  /*9980*/  MOV R8, R12 ;  /* 0x0000000c00087202 */ /* 0x000fe20000000f00 */
[----:B------:R-:W-:Y:S01]  /*9990*/  BSSY B0, `(.L_x_691) ;  /* 0x000002e000007945 */ /* 0x000fe20003800000 */
[----:B------:R-:W-:Y:S01]  /*99a0*/  MOV R6, R10 ;  /* 0x0000000a00067202 */ /* 0x000fe20000000f00 */
[----:B------:R-:W-:Y:S01]  /*99b0*/  IMAD.SHL.U32 R17, R14, 0x4, RZ ;  /* 0x000000040e117824 */ /* 0x000fe200078e00ff */
[----:B------:R-:W-:Y:S01]  /*99c0*/  @P6 SHF.R.U32.HI R0, RZ, c[0x0][0x2cc], R3 ;  /* 0x0000b300ff006a19 */ /* 0x000fe20000011603 */
[----:B------:R-:W-:Y:S01]  /*99d0*/  CS2R R38, SRZ ;  /* 0x0000000000267805 */ /* 0x000fe2000001ff00 */
[----:B------:R-:W-:Y:S01]  /*99e0*/  CS2R R26, SRZ ;  /* 0x00000000001a7805 */ /* 0x000fe2000001ff00 */
[----:B------:R-:W-:Y:S01]  /*99f0*/  CS2R R14, SRZ ;  /* 0x00000000000e7805 */ /* 0x000fe2000001ff00 */
[----:B------:R-:W-:Y:S01]  /*9a00*/  SHF.R.S32.HI R3, RZ, 0x1f, R0 ;  /* 0x0000001fff037819 */ /* 0x000fe20000011400 */
[----:B------:R-:W-:Y:S01]  /*9a10*/  IMAD.WIDE.U32 R8, R0, c[0x0][0x280], R8 ;  /* 0x0000a00000087a25 */ /* 0x000fe200078e0008 */
[----:B------:R-:W-:Y:S01]  /*9a20*/  CS2R R28, SRZ ;  /* 0x00000000001c7805 */ /* 0x000fe2000001ff00 */
[----:B------:R-:W-:-:S02]  /*9a30*/  CS2R R18, SRZ ;  /* 0x0000000000127805 */ /* 0x000fc4000001ff00 */
        /* <DEDUP_REMOVED lines=35> */
.L_x_692:
[----:B------:R-:W-:Y:S05]  /*9c70*/  BSYNC B0 ;  /* 0x0000000000007941 */ /* 0x000fea0003800000 */
.L_x_691:
        /* <DEDUP_REMOVED lines=41> */
.L_x_694:
[----:B------:R-:W-:Y:S05]  /*9f10*/  BSYNC B0 ;  /* 0x0000000000007941 */ /* 0x000fea0003800000 */
.L_x_693:
        /* <DEDUP_REMOVED lines=43> */
.L_x_696:
[----:B------:R-:W-:Y:S05]  /*a1d0*/  BSYNC B0 ;  /* 0x0000000000007941 */ /* 0x000fea0003800000 */
.L_x_695:
[----:B------:R-:W-:Y:S01]  /*a1e0*/  IADD3 R0, R24, 0x60, RZ ;  /* 0x0000006018007810 */ /* 0x000fe20007ffe0ff */
[----:B--2--5:R-:W-:Y:S01]  /*a1f0*/  IMAD.MOV.U32 R10, RZ, RZ, R44 ;  /* 0x000000ffff0a7224 */ /* 0x024fe200078e002c */
[----:B------:R-:W2:Y:S01]  /*a200*/  SHFL.IDX PT, R9, R20, 0x3, 0x1c1f ;  /* 0x007c1f0014097f89 */ /* 0x000ea200000e0000 */
[----:B------:R-:W-:Y:S01]  /*a210*/  IMAD.MOV.U32 R5, RZ, RZ, R45 ;  /* 0x000000ffff057224 */ /* 0x000fe200078e002d */
[----:B------:R-:W-:Y:S01]  /*a220*/  ISETP.GE.AND P0, PT, R0, R25, PT ;  /* 0x000000190000720c */ /* 0x000fe20003f06270 */
[----:B------:R-:W-:Y:S01]  /*a230*/  IMAD.MOV.U32 R3, RZ, RZ, R40 ;  /* 0x000000ffff037224 */ /* 0x000fe200078e0028 */
[----:B------:R-:W4:Y:S01]  /*a240*/  SHFL.IDX PT, R8, R21, 0x3, 0x1c1f ;  /* 0x007c1f0015087f89 */ /* 0x000f2200000e0000 */
[----:B------:R-:W-:Y:S01]  /*a250*/  IMAD.MOV.U32 R0, RZ, RZ, R41 ;  /* 0x000000ffff007224 */ /* 0x000fe200078e0029 */
[----:B------:R-:W-:Y:S01]  /*a260*/  PRMT R65, R5, 0x5410, R10 ;  /* 0x0000541005417816 */ /* 0x000fe2000000000a */
[----:B------:R-:W-:Y:S01]  /*a270*/  IMAD.MOV.U32 R5, RZ, RZ, R47 ;  /* 0x000000ffff057224 */ /* 0x000fe200078e002f */
[----:B------:R-:W-:Y:S01]  /*a280*/  MOV R10, R46 ;  /* 0x0000002e000a7202 */ /* 0x000fe20000000f00 */
[----:B-1----:R-:W1:Y:S01]  /*a290*/  SHFL.IDX PT, R7, R16, 0x3, 0x1c1f ;  /* 0x007c1f0010077f89 */ /* 0x002e6200000e0000 */
[----:B------:R-:W-:Y:S01]  /*a2a0*/  PRMT R63, R0, 0x5410, R3 ;  /* 0x00005410003f7816 */ /* 0x000fe20000000003 */
[----:B------:R-:W-:Y:S01]  /*a2b0*/  IMAD.MOV.U32 R3, RZ, RZ, R42 ;  /* 0x000000ffff037224 */ /* 0x000fe200078e002a */
[----:B------:R-:W-:Y:S01]  /*a2c0*/  MOV R0, R43 ;  /* 0x0000002b00007202 */ /* 0x000fe20000000f00 */
[----:B---3--:R3:W1:Y:S01]  /*a2d0*/  SHFL.IDX PT, R6, R22, 0x3, 0x1c1f ;  /* 0x007c1f0016067f89 */ /* 0x00866200000e0000 */
[----:B------:R-:W-:Y:S01]  /*a2e0*/  BSSY B0, `(.L_x_697) ;  /* 0x0000019000007945 */ /* 0x000fe20003800000 */
[----:B------:R-:W-:Y:S01]  /*a2f0*/  PRMT R64, R5, 0x5410, R10 ;  /* 0x0000541005407816 */ /* 0x000fe2000000000a */
[----:B------:R-:W-:Y:S01]  /*a300*/  CS2R R50, SRZ ;  /* 0x0000000000327805 */ /* 0x000fe2000001ff00 */
[----:B------:R-:W-:Y:S01]  /*a310*/  PRMT R62, R0, 0x5410, R3 ;  /* 0x00005410003e7816 */ /* 0x000fe20000000003 */
[----:B------:R-:W-:Y:S01]  /*a320*/  CS2R R48, SRZ ;  /* 0x0000000000307805 */ /* 0x000fe2000001ff00 */
[----:B---34-:R-:W-:Y:S01]  /*a330*/  CS2R R22, SRZ ;  /* 0x0000000000167805 */ /* 0x018fe2000001ff00 */
[----:B------:R-:W-:Y:S05]  /*a340*/  @P0 BRA `(.L_x_698) ;  /* 0x0000012000000947 */ /* 0x000fea0003800000 */
[C---:B-12---:R-:W-:Y:S01]  /*a350*/  IADD3 R3, R17.reuse, 0x10, RZ ;  /* 0x0000001011037810 */ /* 0x046fe20007ffe0ff */
[----:B------:R-:W-:Y:S01]  /*a360*/  CS2R R22, SRZ ;  /* 0x0000000000167805 */ /* 0x000fe2000001ff00 */
[----:B------:R-:W-:Y:S01]  /*a370*/  ISETP.GE.AND P1, PT, R17, c[0x0][0x27c], PT ;  /* 0x00009f0011007a0c */ /* 0x000fe20003f26270 */
[----:B------:R-:W-:Y:S01]  /*a380*/  CS2R R48, SRZ ;  /* 0x0000000000307805 */ /* 0x000fe2000001ff00 */
[----:B------:R-:W-:Y:S01]  /*a390*/  ISETP.GE.AND P0, PT, R3, c[0x0][0x27c], PT ;  /* 0x00009f0003007a0c */ /* 0x000fe20003f06270 */
[----:B------:R-:W-:Y:S01]  /*a3a0*/  CS2R R52, SRZ ;  /* 0x0000000000347805 */ /* 0x000fe2000001ff00 */
[----:B------:R-:W-:-:S09]  /*a3b0*/  CS2R R50, SRZ ;  /* 0x0000000000327805 */ /* 0x000fd2000001ff00 */
[----:B------:R-:W-:Y:S02]  /*a3c0*/  @!P1 IMAD.WIDE R12, R17, 0x2, R8 ;  /* 0x00000002110c9825 */ /* 0x000fe400078e0208 */
[----:B------:R-:W-:-:S03]  /*a3d0*/  @!P0 SHF.R.S32.HI R0, RZ, 0x1f, R3 ;  /* 0x0000001fff008819 */ /* 0x000fc60000011403 */
[----:B------:R1:W5:Y:S01]  /*a3e0*/  @!P1 LD.E.64 R22, [R12.64] ;  /* 0x000000080c169980 */ /* 0x000362000c101b00 */
[----:B------:R-:W-:-:S04]  /*a3f0*/  @!P0 LEA.HI R0, R0, R3, RZ, 0x2 ;  /* 0x0000000300008211 */ /* 0x000fc800078f10ff */
[----:B------:R-:W-:-:S05]  /*a400*/  @!P0 LOP3.LUT R0, R0, 0xfffffffc, RZ, 0xc0, !PT ;  /* 0xfffffffc00008812 */ /* 0x000fca00078ec0ff */
[----:B------:R-:W-:-:S04]  /*a410*/  @!P0 IMAD.WIDE R10, R0, 0x2, R8 ;  /* 0x00000002000a8825 */ /* 0x000fc800078e0208 */
[--C-:B------:R-:W-:Y:S01]  /*a420*/  @!P0 IMAD.WIDE R8, R0, 0x2, R6.reuse ;  /* 0x0000000200088825 */ /* 0x100fe200078e0206 */
[----:B------:R1:W5:Y:S03]  /*a430*/  @!P0 LD.E.64 R52, [R10.64] ;  /* 0x000000080a348980 */ /* 0x000366000c101b00 */
[----:B------:R-:W-:Y:S01]  /*a440*/  @!P1 IMAD.WIDE R6, R17, 0x2, R6 ;  /* 0x0000000211069825 */ /* 0x000fe200078e0206 */
[----:B------:R1:W5:Y:S04]  /*a450*/  @!P0 LD.E.64 R50, [R8.64] ;  /* 0x0000000808328980 */ /* 0x000368000c101b00 */
[----:B------:R1:W5:Y:S02]  /*a460*/  @!P1 LD.E.64 R48, [R6.64] ;  /* 0x0000000806309980 */ /* 0x000364000c101b00 */
.L_x_698:
[----:B-12---:R-:W-:Y:S05]  /*a470*/  BSYNC B0 ;  /* 0x0000000000007941 */ /* 0x006fea0003800000 */
.L_x_697:
[----:B------:R-:W-:Y:S01]  /*a480*/  SHF.R.S32.HI R0, RZ, 0x1f, R60 ;  /* 0x0000001fff007819 */ /* 0x000fe2000001143c */
[----:B-----5:R-:W-:Y:S01]  /*a490*/  IMAD.MOV.U32 R6, RZ, RZ, R52 ;  /* 0x000000ffff067224 */ /* 0x020fe200078e0034 */
[----:B------:R-:W-:-:S04]  /*a4a0*/  DEPBAR.LE SB0, 0x1 ;  /* 0x000080400000791a */ /* 0x000fc80000000000 */
[----:B------:R-:W-:Y:S01]  /*a4b0*/  LEA.HI R0, R0, R60, RZ, 0x3 ;  /* 0x0000003c00007211 */ /* 0x000fe200078f18ff */
[----:B------:R-:W-:Y:S01]  /*a4c0*/  IMAD.MOV.U32 R5, RZ, RZ, R53 ;  /* 0x000000ffff057224 */ /* 0x000fe200078e0035 */
[----:B------:R-:W-:Y:S01]  /*a4d0*/  BSSY B1, `(.L_x_699) ;  /* 0x0000082000017945 */ /* 0x000fe20003800000 */
[----:B------:R-:W-:Y:S01]  /*a4e0*/  IMAD.MOV.U32 R3, RZ, RZ, R22 ;  /* 0x000000ffff037224 */ /* 0x000fe200078e0016 */
[----:B------:R-:W-:Y:S01]  /*a4f0*/  LOP3.LUT R0, R0, 0xfffffff8, RZ, 0xc0, !PT ;  /* 0xfffffff800007812 */ /* 0x000fe200078ec0ff */
[----:B------:R-:W-:Y:S01]  /*a500*/  IMAD.MOV.U32 R7, RZ, RZ, R51 ;  /* 0x000000ffff077224 */ /* 0x000fe200078e0033 */
        /* <DEDUP_REMOVED lines=15> */
[----:B------:R-:W-:Y:S02]  /*a600*/  PRMT R66, R0, 0x7610, R66 ;  /* 0x0000761000427816 */ /* 0x000fe40000000042 */
[----:B------:R-:W-:Y:S01]  /*a610*/  PRMT R67, R7, 0x7610, R67 ;  /* 0x0000761007437816 */ /* 0x000fe20000000043 */
[----:B------:R-:W-:Y:S01]  /*a620*/  IMAD R0, R248, 0x200, R5 ;  /* 0x00000200f8007824 */ /* 0x000fe200078e0205 */
[----:B------:R-:W-:Y:S01]  /*a630*/  IMNMX R25, R3, 0x80, PT ;  /* 0x0000008003197817 */ /* 0x000fe20003800200 */
[----:B------:R-:W-:-:S03]  /*a640*/  IMAD.MOV.U32 R5, RZ, RZ, R49 ;  /* 0x000000ffff057224 */ /* 0x000fc600078e0031 */
[----:B------:R-:W-:Y:S02]  /*a650*/  ISETP.GE.AND P0, PT, R60, R25, PT ;  /* 0x000000193c00720c */ /* 0x000fe40003f06270 */
[C---:B------:R-:W-:Y:S02]  /*a660*/  IADD3 R3, R0.reuse, 0x20, RZ ;  /* 0x0000002000037810 */ /* 0x040fe40007ffe0ff */
[C---:B------:R-:W-:Y:S02]  /*a670*/  @P1 IADD3 R3, R0.reuse, -0x20, RZ ;  /* 0xffffffe000031810 */ /* 0x040fe40007ffe0ff */
[----:B------:R-:W-:Y:S02]  /*a680*/  PRMT R31, R5, 0x5410, R6 ;  /* 0x00005410051f7816 */ /* 0x000fe40000000006 */
[----:B------:R-:W-:Y:S02]  /*a690*/  LEA R21, R0, 0x7100, 0x1 ;  /* 0x0000710000157811 */ /* 0x000fe400078e08ff */
        /* <DEDUP_REMOVED lines=16> */
[----:B------:R-:W-:Y:S01]  /*a7a0*/  IMAD.U32 R19, R3, 0x10000, RZ ;  /* 0x0001000003137824 */ /* 0x000fe200078e00ff */
[C---:B-1----:R-:W-:Y:S01]  /*a7b0*/  LOP3.LUT R5, R10.reuse, 0xffff0000, RZ, 0xc0, !PT ;  /* 0xffff00000a057812 */ /* 0x042fe200078ec0ff */
[----:B------:R-:W-:Y:S01]  /*a7c0*/  IMAD.U32 R6, R10, 0x10000, RZ ;  /* 0x000100000a067824 */ /* 0x000fe200078e00ff */
[C---:B------:R-:W-:Y:S01]  /*a7d0*/  LOP3.LUT R10, R11.reuse, 0xffff0000, RZ, 0xc0, !PT ;  /* 0xffff00000b0a7812 */ /* 0x040fe200078ec0ff */
[----:B------:R-:W-:Y:S01]  /*a7e0*/  IMAD.U32 R12, R11, 0x10000, RZ ;  /* 0x000100000b0c7824 */ /* 0x000fe200078e00ff */
[----:B------:R-:W-:Y:S01]  /*a7f0*/  LOP3.LUT R11, R3, 0xffff0000, RZ, 0xc0, !PT ;  /* 0xffff0000030b7812 */ /* 0x000fe200078ec0ff */
[C---:B------:R-:W-:Y:S01]  /*a800*/  FMUL.FTZ R0, R5.reuse, R18 ;  /* 0x0000001205007220 */ /* 0x040fe20000410000 */
[C---:B------:R-:W-:Y:S01]  /*a810*/  SHF.L.U32 R15, R8.reuse, 0x10, RZ ;  /* 0x00000010080f7819 */ /* 0x040fe200000006ff */
[-C--:B------:R-:W-:Y:S01]  /*a820*/  FMUL.FTZ R5, R5, R19.reuse ;  /* 0x0000001305057220 */ /* 0x080fe20000410000 */
[----:B------:R-:W-:Y:S01]  /*a830*/  LOP3.LUT R7, R8, 0xffff0000, RZ, 0xc0, !PT ;  /* 0xffff000008077812 */ /* 0x000fe200078ec0ff */
[----:B------:R-:W-:Y:S01]  /*a840*/  FFMA.FTZ R19, R6, R19, -R0 ;  /* 0x0000001306137223 */ /* 0x000fe20000010800 */
[C---:B------:R-:W-:Y:S01]  /*a850*/  SHF.L.U32 R16, R9.reuse, 0x10, RZ ;  /* 0x0000001009107819 */ /* 0x040fe200000006ff */
[C---:B------:R-:W-:Y:S01]  /*a860*/  FMUL.FTZ R3, R10.reuse, R20 ;  /* 0x000000140a037220 */ /* 0x040fe20000410000 */
[----:B------:R-:W-:Y:S01]  /*a870*/  LOP3.LUT R8, R9, 0xffff0000, RZ, 0xc0, !PT ;  /* 0xffff000009087812 */ /* 0x000fe200078ec0ff */
[-C--:B------:R-:W-:Y:S01]  /*a880*/  FMUL.FTZ R0, R10, R11.reuse ;  /* 0x0000000b0a007220 */ /* 0x080fe20000410000 */
[----:B------:R-:W-:Y:S01]  /*a890*/  SHF.L.U32 R9, R14, 0x10, RZ ;  /* 0x000000100e097819 */ /* 0x000fe200000006ff */
[C---:B------:R-:W-:Y:S01]  /*a8a0*/  IMAD.U32 R10, R13.reuse, 0x10000, RZ ;  /* 0x000100000d0a7824 */ /* 0x040fe200078e00ff */
[----:B------:R-:W-:Y:S01]  /*a8b0*/  LOP3.LUT R13, R13, 0xffff0000, RZ, 0xc0, !PT ;  /* 0xffff00000d0d7812 */ /* 0x000fe200078ec0ff */
[----:B------:R-:W-:Y:S01]  /*a8c0*/  FFMA.FTZ R18, R6, R18, R5 ;  /* 0x0000001206127223 */ /* 0x000fe20000010005 */
[----:B------:R-:W-:Y:S01]  /*a8d0*/  LOP3.LUT R14, R14, 0xffff0000, RZ, 0xc0, !PT ;  /* 0xffff00000e0e7812 */ /* 0x000fe200078ec0ff */
[----:B------:R-:W-:-:S02]  /*a8e0*/  FFMA.FTZ R6, R12, R11, -R3 ;  /* 0x0000000b0c067223 */ /* 0x000fc40000010803 */
[----:B------:R-:W-:Y:S02]  /*a8f0*/  FFMA.FTZ R11, R12, R20, R0 ;  /* 0x000000140c0b7223 */ /* 0x000fe40000010000 */
[----:B------:R-:W-:Y:S02]  /*a900*/  FMUL.FTZ R5, R7, R10 ;  /* 0x0000000a07057220 */ /* 0x000fe40000410000 */
[C---:B------:R-:W-:Y:S01]  /*a910*/  FMUL.FTZ R0, R8.reuse, R13 ;  /* 0x0000000d08007220 */ /* 0x040fe20000410000 */
[----:B------:R-:W-:Y:S01]  /*a920*/  F2FP.BF16.PACK_AB R11, R11, R6 ;  /* 0x000000060b0b723e */ /* 0x000fe200000010ff */
[-C--:B------:R-:W-:Y:S02]  /*a930*/  FMUL.FTZ R3, R7, R9.reuse ;  /* 0x0000000907037220 */ /* 0x080fe40000410000 */
[----:B------:R-:W-:Y:S02]  /*a940*/  FMUL.FTZ R8, R8, R14 ;  /* 0x0000000e08087220 */ /* 0x000fe40000410000 */
[----:B------:R-:W-:-:S02]  /*a950*/  FFMA.FTZ R5, R15, R9, -R5 ;  /* 0x000000090f057223 */ /* 0x000fc40000010805 */
[----:B------:R-:W-:Y:S01]  /*a960*/  FFMA.FTZ R3, R15, R10, R3 ;  /* 0x0000000a0f037223 */ /* 0x000fe20000010003 */
[----:B------:R-:W-:Y:S01]  /*a970*/  F2FP.BF16.PACK_AB R10, R18, R19 ;  /* 0x00000013120a723e */ /* 0x000fe200000010ff */
[C---:B------:R-:W-:Y:S02]  /*a980*/  FFMA.FTZ R0, R16.reuse, R14, -R0 ;  /* 0x0000000e10007223 */ /* 0x040fe40000010800 */
[----:B------:R-:W-:Y:S01]  /*a990*/  FFMA.FTZ R9, R16, R13, R8 ;  /* 0x0000000d10097223 */ /* 0x000fe20000010008 */
[----:B------:R-:W-:-:S04]  /*a9a0*/  F2FP.BF16.PACK_AB R8, R3, R5 ;  /* 0x000000050308723e */ /* 0x000fc800000010ff */
[----:B------:R-:W-:-:S05]  /*a9b0*/  F2FP.BF16.PACK_AB R9, R9, R0 ;  /* 0x000000000909723e */ /* 0x000fca00000010ff */
[----:B------:R1:W-:Y:S02]  /*a9c0*/  STS.128 [R21], R8 ;  /* 0x0000000815007388 */ /* 0x0003e40000000c00 */
.L_x_702:
[----:B------:R-:W-:Y:S05]  /*a9d0*/  BSYNC B0 ;  /* 0x0000000000007941 */ /* 0x000fea0003800000 */
.L_x_701:
        /* <DEDUP_REMOVED lines=49> */
.L_x_700:
[----:B------:R-:W-:Y:S05]  /*acf0*/  BSYNC B1 ;  /* 0x0000000000017941 */ /* 0x000fea0003800000 */
.L_x_699:
        /* <DEDUP_REMOVED lines=52> */
[----:B------:R1:W-:Y:S02]  /*b040*/  STS.128 [R21+0x1000], R8 ;  /* 0x0010000815007388 */ /* 0x0003e40000000c00 */
.L_x_706:
[----:B------:R-:W-:Y:S05]  /*b050*/  BSYNC B0 ;  /* 0x0000000000007941 */ /* 0x000fea0003800000 */
.L_x_705:
        /* <DEDUP_REMOVED lines=49> */
.L_x_704:
[----:B------:R-:W-:Y:S05]  /*b370*/  BSYNC B1 ;  /* 0x0000000000017941 */ /* 0x000fea0003800000 */
.L_x_703:
        /* <DEDUP_REMOVED lines=53> */
.L_x_710:
[----:B------:R-:W-:Y:S05]  /*b6d0*/  BSYNC B0 ;  /* 0x0000000000007941 */ /* 0x000fea0003800000 */
.L_x_709:
        /* <DEDUP_REMOVED lines=49> */
.L_x_708:
[----:B------:R-:W-:Y:S05]  /*b9f0*/  BSYNC B1 ;  /* 0x0000000000017941 */ /* 0x000fea0003800000 */
.L_x_707:
        /* <DEDUP_REMOVED lines=52> */
.L_x_713:
[----:B------:R-:W-:Y:S05]  /*bd40*/  BSYNC B0 ;  /* 0x0000000000007941 */ /* 0x000fea0003800000 */
.L_x_712:
        /* <DEDUP_REMOVED lines=28> */
[----:B------:R-:W-:Y:S01]  /*bf10*/  FMUL.FTZ R0, R10, R11 ;  /* 0x0000000b0a007220 */ /* 0x000fe20000410000 */
        /* <DEDUP_REMOVED lines=19> */
[----:B------:R1:W-:Y:S01]  /*c050*/  STS.128 [R24+0x3000], R8 ;  /* 0x0030000818007388 */ /* 0x0003e20000000c00 */
[----:B------:R-:W-:Y:S05]  /*c060*/  BRA `(.L_x_711) ;  /* 0x0000252000007947 */ /* 0x000fea0003800000 */
.L_x_690:
[----:B------:R-:W-:Y:S01]  /*c070*/  @P6 IMAD.HI.U32 R3, R0, c[0x0][0x2c8], RZ ;  /* 0x0000b20000036a27 */ /* 0x000fe200078e00ff */
[----:B------:R-:W-:Y:S01]  /*c080*/  ISETP.GE.AND P2, PT, R31, c[0x0][0x27c], PT ;  /* 0x00009f001f007a0c */ /* 0x000fe20003f46270 */
[----:B------:R-:W-:Y:S01]  /*c090*/  CS2R R22, SRZ ;  /* 0x0000000000167805 */ /* 0x000fe2000001ff00 */
[----:B------:R-:W-:Y:S01]  /*c0a0*/  SHF.R.S32.HI R32, RZ, 0x1f, R31 ;  /* 0x0000001fff207819 */ /* 0x000fe2000001141f */
[----:B------:R-:W-:Y:S01]  /*c0b0*/  IMAD.MOV.U32 R8, RZ, RZ, R12 ;  /* 0x000000ffff087224 */ /* 0x000fe200078e000c */
[----:B------:R-:W-:Y:S01]  /*c0c0*/  @P6 SHF.R.U32.HI R0, RZ, c[0x0][0x2cc], R3 ;  /* 0x0000b300ff006a19 */ /* 0x000fe20000011603 */
[----:B------:R-:W-:Y:S01]  /*c0d0*/  IMAD.MOV.U32 R6, RZ, RZ, R10 ;  /* 0x000000ffff067224 */ /* 0x000fe200078e000a */
[----:B------:R-:W-:Y:S02]  /*c0e0*/  CS2R R20, SRZ ;  /* 0x0000000000147805 */ /* 0x000fe4000001ff00 */
        /* <DEDUP_REMOVED lines=20> */
[----:B-1----:R-:W-:-:S04]  /*c230*/  @!P0 IADD3 R8, P1, R8, R0, RZ ;  /* 0x0000000008088210 */ /* 0x002fc80007f3e0ff */
[----:B--2---:R-:W-:Y:S02]  /*c240*/  @!P0 IADD3.X R9, R7, R3, RZ, P1, !PT ;  /* 0x0000000307098210 */ /* 0x004fe40000ffe4ff */
[----:B---3--:R-:W-:Y:S01]  /*c250*/  @!P0 IADD3 R6, P1, R6, R0, RZ ;  /* 0x0000000006068210 */ /* 0x008fe20007f3e0ff */
[----:B------:R-:W-:Y:S02]  /*c260*/  CS2R R18, SRZ ;  /* 0x0000000000127805 */ /* 0x000fe4000001ff00 */
[----:B------:R1:W2:Y:S01]  /*c270*/  @!P0 LD.E.128 R20, [R8.64] ;  /* 0x0000000808148980 */ /* 0x0002a2000c101d00 */
[----:B------:R-:W-:Y:S01]  /*c280*/  CS2R R16, SRZ ;  /* 0x0000000000107805 */ /* 0x000fe2000001ff00 */
        /* <DEDUP_REMOVED lines=39> */
.L_x_715:
[----:B-1-3--:R-:W-:Y:S05]  /*c500*/  BSYNC B0 ;  /* 0x0000000000007941 */ /* 0x00afea0003800000 */
.L_x_714:
        /* <DEDUP_REMOVED lines=65> */
.L_x_717:
[----:B-1-3--:R-:W-:Y:S05]  /*c920*/  BSYNC B0 ;  /* 0x0000000000007941 */ /* 0x00afea0003800000 */
.L_x_716:
        /* <DEDUP_REMOVED lines=28> */
[----:B------:R-:W-:Y:S01]  /*caf0*/  SHF.R.U32.HI R6, RZ, 0x10, R23 ;  /* 0x00000010ff067819 */ /* 0x000fe20000011617 */
[----:B------:R-:W-:Y:S01]  /*cb00*/  IMAD.SHL.U32 R44, R3, 0x2, RZ ;  /* 0x00000002032c7824 */ /* 0x000fe200078e00ff */
[----:B------:R-:W-:Y:S01]  /*cb10*/  SHF.R.U64 R7, R16, 0x10, R17 ;  /* 0x0000001010077819 */ /* 0x000fe20000001211 */
[----:B------:R-:W-:Y:S01]  /*cb20*/  IMAD.SHL.U32 R34, R0, 0x2, RZ ;  /* 0x0000000200227824 */ /* 0x000fe200078e00ff */
[----:B------:R-:W-:-:S02]  /*cb30*/  SHF.R.U64 R0, R20, 0x10, R21 ;  /* 0x0000001014007819 */ /* 0x000fc40000001215 */
[----:B------:R-:W1:Y:S01]  /*cb40*/  LDS.128 R12, [R44+0x7100] ;  /* 0x007100002c0c7984 */ /* 0x000e620000000c00 */
[----:B------:R-:W-:Y:S02]  /*cb50*/  SHF.R.U32.HI R3, RZ, 0x10, R21 ;  /* 0x00000010ff037819 */ /* 0x000fe40000011615 */
[----:B------:R-:W-:Y:S01]  /*cb60*/  SHF.R.U32.HI R17, RZ, 0x10, R17 ;  /* 0x00000010ff117819 */ /* 0x000fe20000011611 */
[----:B------:R-:W2:Y:S01]  /*cb70*/  LDS.128 R8, [R34+0x7100] ;  /* 0x0071000022087984 */ /* 0x000ea20000000c00 */
[--C-:B------:R-:W-:Y:S02]  /*cb80*/  SHF.R.U64 R16, R18, 0x10, R19.reuse ;  /* 0x0000001012107819 */ /* 0x100fe40000001213 */
[----:B------:R-:W-:Y:S02]  /*cb90*/  SHF.R.U32.HI R18, RZ, 0x10, R19 ;  /* 0x00000010ff127819 */ /* 0x000fe40000011613 */
[----:B------:R-:W-:Y:S02]  /*cba0*/  PRMT R28, R28, 0x5410, R6 ;  /* 0x000054101c1c7816 */ /* 0x000fe40000000006 */
[----:B------:R-:W-:-:S02]  /*cbb0*/  PRMT R6, R26, 0x5432, R7 ;  /* 0x000054321a067816 */ /* 0x000fc40000000007 */
[----:B------:R-:W-:Y:S02]  /*cbc0*/  SHF.R.U64 R5, R22, 0x10, R23 ;  /* 0x0000001016057819 */ /* 0x000fe40000001217 */
[C---:B------:R-:W-:Y:S02]  /*cbd0*/  PRMT R20, R27.reuse, 0x5432, R0 ;  /* 0x000054321b147816 */ /* 0x040fe40000000000 */
[----:B------:R-:W-:Y:S02]  /*cbe0*/  PRMT R22, R27, 0x5410, R3 ;  /* 0x000054101b167816 */ /* 0x000fe40000000003 */
[----:B------:R-:W-:Y:S02]  /*cbf0*/  PRMT R17, R26, 0x5410, R17 ;  /* 0x000054101a117816 */ /* 0x000fe40000000011 */
[C---:B------:R-:W-:Y:S02]  /*cc00*/  PRMT R27, R30.reuse, 0x5432, R16 ;  /* 0x000054321e1b7816 */ /* 0x040fe40000000010 */
[----:B------:R-:W-:-:S02]  /*cc10*/  PRMT R26, R30, 0x5410, R18 ;  /* 0x000054101e1a7816 */ /* 0x000fc40000000012 */
[----:B------:R-:W-:Y:S02]  /*cc20*/  PRMT R29, R29, 0x5410, R5 ;  /* 0x000054101d1d7816 */ /* 0x000fe40000000005 */
[C---:B------:R-:W-:Y:S01]  /*cc30*/  LOP3.LUT R45, R6.reuse, 0xffff0000, RZ, 0xc0, !PT ;  /* 0xffff0000062d7812 */ /* 0x040fe200078ec0ff */
[C---:B-1----:R-:W-:Y:S01]  /*cc40*/  IMAD.U32 R25, R15.reuse, 0x10000, RZ ;  /* 0x000100000f197824 */ /* 0x042fe200078e00ff */
[----:B------:R-:W-:Y:S01]  /*cc50*/  LOP3.LUT R30, R15, 0xffff0000, RZ, 0xc0, !PT ;  /* 0xffff00000f1e7812 */ /* 0x000fe200078ec0ff */
[----:B------:R-:W-:Y:S01]  /*cc60*/  IMAD.U32 R15, R6, 0x10000, RZ ;  /* 0x00010000060f7824 */ /* 0x000fe200078e00ff */
[----:B------:R-:W-:Y:S01]  /*cc70*/  LOP3.LUT R32, R14, 0xffff0000, RZ, 0xc0, !PT ;  /* 0xffff00000e207812 */ /* 0x000fe200078ec0ff */
[C---:B--2---:R-:W-:Y:S01]  /*cc80*/  IMAD.U32 R3, R8.reuse, 0x10000, RZ ;  /* 0x0001000008037824 */ /* 0x044fe200078e00ff */
[----:B------:R-:W-:Y:S01]  /*cc90*/  LOP3.LUT R5, R8, 0xffff0000, RZ, 0xc0, !PT ;  /* 0xffff000008057812 */ /* 0x000fe200078ec0ff */
[----:B------:R-:W-:Y:S01]  /*cca0*/  IMAD.U32 R21, R14, 0x10000, RZ ;  /* 0x000100000e157824 */ /* 0x000fe200078e00ff */
[C---:B------:R-:W-:Y:S01]  /*ccb0*/  SHF.L.U32 R7, R9.reuse, 0x10, RZ ;  /* 0x0000001009077819 */ /* 0x040fe200000006ff */
[----:B------:R-:W-:Y:S01]  /*ccc0*/  IMAD.U32 R16, R12, 0x10000, RZ ;  /* 0x000100000c107824 */ /* 0x000fe200078e00ff */
[----:B------:R-:W-:Y:S01]  /*ccd0*/  LOP3.LUT R8, R9, 0xffff0000, RZ, 0xc0, !PT ;  /* 0xffff000009087812 */ /* 0x000fe200078ec0ff */
[----:B------:R-:W-:Y:S01]  /*cce0*/  IMAD.U32 R14, R20, 0x10000, RZ ;  /* 0x00010000140e7824 */ /* 0x000fe200078e00ff */
[----:B------:R-:W-:Y:S01]  /*ccf0*/  LOP3.LUT R18, R12, 0xffff0000, RZ, 0xc0, !PT ;  /* 0xffff00000c127812 */ /* 0x000fe200078ec0ff */
[----:B------:R-:W-:Y:S01]  /*cd00*/  FMUL.FTZ R0, R3, R15 ;  /* 0x0000000f03007220 */ /* 0x000fe20000410000 */
[C---:B------:R-:W-:Y:S01]  /*cd10*/  LOP3.LUT R24, R10.reuse, 0xffff0000, RZ, 0xc0, !PT ;  /* 0xffff00000a187812 */ /* 0x040fe200078ec0ff */
[----:B------:R-:W-:Y:S01]  /*cd20*/  IMAD.U32 R9, R10, 0x10000, RZ ;  /* 0x000100000a097824 */ /* 0x000fe200078e00ff */
[----:B------:R-:W-:Y:S01]  /*cd30*/  SHF.L.U32 R12, R11, 0x10, RZ ;  /* 0x000000100b0c7819 */ /* 0x000fe200000006ff */
[-C--:B------:R-:W-:Y:S01]  /*cd40*/  FMUL.FTZ R3, R3, R14.reuse ;  /* 0x0000000e03037220 */ /* 0x080fe20000410000 */
[----:B------:R-:W-:Y:S01]  /*cd50*/  LOP3.LUT R23, R11, 0xffff0000, RZ, 0xc0, !PT ;  /* 0xffff00000b177812 */ /* 0x000fe200078ec0ff */
[----:B------:R-:W-:Y:S01]  /*cd60*/  FFMA.FTZ R35, R16, R14, -R0 ;  /* 0x0000000e10237223 */ /* 0x000fe20000010800 */
[----:B------:R-:W-:Y:S01]  /*cd70*/  LOP3.LUT R10, R20, 0xffff0000, RZ, 0xc0, !PT ;  /* 0xffff0000140a7812 */ /* 0x000fe200078ec0ff */
[----:B------:R-:W-:Y:S01]  /*cd80*/  IMAD.U32 R11, R17, 0x10000, RZ ;  /* 0x00010000110b7824 */ /* 0x000fe200078e00ff */
[----:B------:R-:W-:Y:S01]  /*cd90*/  SHF.L.U32 R19, R13, 0x10, RZ ;  /* 0x000000100d137819 */ /* 0x000fe200000006ff */
[----:B------:R-:W-:Y:S01]  /*cda0*/  FMUL.FTZ R0, R5, R45 ;  /* 0x0000002d05007220 */ /* 0x000fe20000410000 */
[----:B------:R-:W-:Y:S01]  /*cdb0*/  LOP3.LUT R14, R17, 0xffff0000, RZ, 0xc0, !PT ;  /* 0xffff0000110e7812 */ /* 0x000fe200078ec0ff */
[----:B------:R-:W-:Y:S01]  /*cdc0*/  IMAD.U32 R6, R22, 0x10000, RZ ;  /* 0x0001000016067824 */ /* 0x000fe200078e00ff */
[----:B------:R-:W-:Y:S01]  /*cdd0*/  LOP3.LUT R13, R13, 0xffff0000, RZ, 0xc0, !PT ;  /* 0xffff00000d0d7812 */ /* 0x000fe200078ec0ff */
[----:B------:R-:W-:-:S02]  /*cde0*/  FFMA.FTZ R33, R16, R15, R3 ;  /* 0x0000000f10217223 */ /* 0x000fc40000010003 */
[----:B------:R-:W-:Y:S02]  /*cdf0*/  FFMA.FTZ R20, R18, R10, -R0 ;  /* 0x0000000a12147223 */ /* 0x000fe40000010800 */
[CC--:B------:R-:W-:Y:S02]  /*ce00*/  FMUL.FTZ R3, R7.reuse, R11.reuse ;  /* 0x0000000b07037220 */ /* 0x0c0fe40000410000 */
[-C--:B------:R-:W-:Y:S02]  /*ce10*/  FMUL.FTZ R0, R7, R6.reuse ;  /* 0x0000000607007220 */ /* 0x080fe40000410000 */
[C---:B------:R-:W-:Y:S01]  /*ce20*/  FFMA.FTZ R17, R19.reuse, R6, -R3 ;  /* 0x0000000613117223 */ /* 0x040fe20000010803 */
[----:B------:R-:W-:Y:S01]  /*ce30*/  LOP3.LUT R3, R22, 0xffff0000, RZ, 0xc0, !PT ;  /* 0xffff000016037812 */ /* 0x000fe200078ec0ff */
[----:B------:R-:W-:Y:S02]  /*ce40*/  FFMA.FTZ R19, R19, R11, R0 ;  /* 0x0000000b13137223 */ /* 0x000fe40000010000 */
[----:B------:R-:W-:Y:S01]  /*ce50*/  FMUL.FTZ R5, R5, R10 ;  /* 0x0000000a05057220 */ /* 0x000fe20000410000 */
[----:B------:R-:W-:Y:S01]  /*ce60*/  SHF.L.U32 R10, R27, 0x10, RZ ;  /* 0x000000101b0a7819 */ /* 0x000fe200000006ff */
[----:B------:R-:W-:-:S02]  /*ce70*/  FMUL.FTZ R0, R8, R14 ;  /* 0x0000000e08007220 */ /* 0x000fc40000410000 */
[----:B------:R-:W-:Y:S02]  /*ce80*/  IMAD.U32 R7, R29, 0x10000, RZ ;  /* 0x000100001d077824 */ /* 0x000fe400078e00ff */
[----:B------:R-:W-:Y:S02]  /*ce90*/  FFMA.FTZ R18, R18, R45, R5 ;  /* 0x0000002d12127223 */ /* 0x000fe40000010005 */
[-C--:B------:R-:W-:Y:S02]  /*cea0*/  FFMA.FTZ R16, R13, R3.reuse, -R0 ;  /* 0x000000030d107223 */ /* 0x080fe40000010800 */
[----:B------:R-:W-:Y:S01]  /*ceb0*/  FMUL.FTZ R5, R8, R3 ;  /* 0x0000000308057220 */ /* 0x000fe20000410000 */
[----:B------:R-:W-:Y:S01]  /*cec0*/  LOP3.LUT R8, R28, 0xffff0000, RZ, 0xc0, !PT ;  /* 0xffff00001c087812 */ /* 0x000fe200078ec0ff */
[----:B------:R-:W-:Y:S02]  /*ced0*/  FMUL.FTZ R0, R9, R7 ;  /* 0x0000000709007220 */ /* 0x000fe40000410000 */
[----:B------:R-:W-:-:S02]  /*cee0*/  IMAD.U32 R11, R26, 0x10000, RZ ;  /* 0x000100001a0b7824 */ /* 0x000fc400078e00ff */
[----:B------:R-:W-:Y:S02]  /*cef0*/  IMAD.U32 R6, R28, 0x10000, RZ ;  /* 0x000100001c067824 */ /* 0x000fe400078e00ff */
[----:B------:R-:W-:Y:S02]  /*cf00*/  FMUL.FTZ R3, R9, R10 ;  /* 0x0000000a09037220 */ /* 0x000fe40000410000 */
[----:B------:R-:W-:Y:S01]  /*cf10*/  FFMA.FTZ R9, R13, R14, R5 ;  /* 0x0000000e0d097223 */ /* 0x000fe20000010005 */
[----:B------:R-:W-:Y:S01]  /*cf20*/  LOP3.LUT R13, R27, 0xffff0000, RZ, 0xc0, !PT ;  /* 0xffff00001b0d7812 */ /* 0x000fe200078ec0ff */
[----:B------:R-:W-:Y:S02]  /*cf30*/  FFMA.FTZ R10, R21, R10, R0 ;  /* 0x0000000a150a7223 */ /* 0x000fe40000010000 */
[C---:B------:R-:W-:Y:S01]  /*cf40*/  FMUL.FTZ R5, R12.reuse, R11 ;  /* 0x0000000b0c057220 */ /* 0x040fe20000410000 */
[----:B------:R-:W-:Y:S01]  /*cf50*/  F2FP.BF16.PACK_AB R9, R9, R19 ;  /* 0x000000130909723e */ /* 0x000fe200000010ff */
[-C--:B------:R-:W-:Y:S01]  /*cf60*/  FMUL.FTZ R0, R12, R6.reuse ;  /* 0x000000060c007220 */ /* 0x080fe20000410000 */
[----:B------:R-:W-:Y:S01]  /*cf70*/  LOP3.LUT R12, R26, 0xffff0000, RZ, 0xc0, !PT ;  /* 0xffff00001a0c7812 */ /* 0x000fe200078ec0ff */
[----:B------:R-:W-:Y:S01]  /*cf80*/  FFMA.FTZ R14, R21, R7, -R3 ;  /* 0x00000007150e7223 */ /* 0x000fe20000010803 */
[----:B------:R-:W-:Y:S01]  /*cf90*/  LOP3.LUT R7, R29, 0xffff0000, RZ, 0xc0, !PT ;  /* 0xffff00001d077812 */ /* 0x000fe200078ec0ff */
[----:B------:R-:W-:-:S02]  /*cfa0*/  FFMA.FTZ R15, R25, R6, -R5 ;  /* 0x00000006190f7223 */ /* 0x000fc40000010805 */
[----:B------:R-:W-:Y:S02]  /*cfb0*/  FFMA.FTZ R11, R25, R11, R0 ;  /* 0x0000000b190b7223 */ /* 0x000fe40000010000 */
[C---:B------:R-:W-:Y:S02]  /*cfc0*/  FMUL.FTZ R6, R24.reuse, R13 ;  /* 0x0000000d18067220 */ /* 0x040fe40000410000 */
[C---:B------:R-:W-:Y:S02]  /*cfd0*/  FMUL.FTZ R3, R23.reuse, R12 ;  /* 0x0000000c17037220 */ /* 0x040fe40000410000 */
[-C--:B------:R-:W-:Y:S02]  /*cfe0*/  FMUL.FTZ R5, R24, R7.reuse ;  /* 0x0000000718057220 */ /* 0x080fe40000410000 */
[----:B------:R-:W-:Y:S02]  /*cff0*/  FMUL.FTZ R0, R23, R8 ;  /* 0x0000000817007220 */ /* 0x000fe40000410000 */
[----:B------:R-:W-:-:S02]  /*d000*/  FFMA.FTZ R6, R32, R7, -R6 ;  /* 0x0000000720067223 */ /* 0x000fc40000010806 */
[----:B------:R-:W-:Y:S01]  /*d010*/  FFMA.FTZ R3, R30, R8, -R3 ;  /* 0x000000081e037223 */ /* 0x000fe20000010803 */
[----:B------:R-:W-:Y:S01]  /*d020*/  F2FP.BF16.PACK_AB R8, R18, R33 ;  /* 0x000000211208723e */ /* 0x000fe200000010ff */
[----:B------:R-:W-:Y:S01]  /*d030*/  FFMA.FTZ R5, R32, R13, R5 ;  /* 0x0000000d20057223 */ /* 0x000fe20000010005 */
[----:B------:R-:W-:Y:S01]  /*d040*/  F2FP.BF16.PACK_AB R13, R16, R17 ;  /* 0x00000011100d723e */ /* 0x000fe200000010ff */
[----:B------:R-:W-:Y:S01]  /*d050*/  FFMA.FTZ R0, R30, R12, R0 ;  /* 0x0000000c1e007223 */ /* 0x000fe20000010000 */
[----:B------:R-:W-:Y:S02]  /*d060*/  F2FP.BF16.PACK_AB R12, R20, R35 ;  /* 0x00000023140c723e */ /* 0x000fe400000010ff */
[----:B------:R-:W-:Y:S02]  /*d070*/  F2FP.BF16.PACK_AB R14, R6, R14 ;  /* 0x0000000e060e723e */ /* 0x000fe400000010ff */
[----:B------:R-:W-:Y:S02]  /*d080*/  F2FP.BF16.PACK_AB R15, R3, R15 ;  /* 0x0000000f030f723e */ /* 0x000fe400000010ff */
[----:B------:R-:W-:-:S02]  /*d090*/  F2FP.BF16.PACK_AB R10, R5, R10 ;  /* 0x0000000a050a723e */ /* 0x000fc400000010ff */
[----:B------:R-:W-:Y:S01]  /*d0a0*/  F2FP.BF16.PACK_AB R11, R0, R11 ;  /* 0x0000000b000b723e */ /* 0x000fe200000010ff */
[----:B------:R1:W-:Y:S04]  /*d0b0*/  STS.128 [R44+0x7100], R12 ;  /* 0x0071000c2c007388 */ /* 0x0003e80000000c00 */
[----:B------:R1:W-:Y:S02]  /*d0c0*/  STS.128 [R34+0x7100], R8 ;  /* 0x0071000822007388 */ /* 0x0003e40000000c00 */
.L_x_719:
[----:B------:R-:W-:Y:S05]  /*d0d0*/  BSYNC B0 ;  /* 0x0000000000007941 */ /* 0x000fea0003800000 */
.L_x_718:
        /* <DEDUP_REMOVED lines=17> */
[----:B------:R-:W-:Y:S01]  /*d1f0*/  SHF.R.U32.HI R6, RZ, 0x10, R43 ;  /* 0x00000010ff067819 */ /* 0x000fe2000001162b */
[----:B------:R-:W-:Y:S01]  /*d200*/  IMAD.SHL.U32 R45, R5, 0x2, RZ ;  /* 0x00000002052d7824 */ /* 0x000fe200078e00ff */
[----:B------:R-:W-:Y:S01]  /*d210*/  SHF.R.U64 R7, R36, 0x10, R37 ;  /* 0x0000001024077819 */ /* 0x000fe20000001225 */
[----:B-1----:R-:W-:Y:S01]  /*d220*/  IMAD.SHL.U32 R44, R0, 0x2, RZ ;  /* 0x00000002002c7824 */ /* 0x002fe200078e00ff */
[----:B------:R-:W-:-:S02]  /*d230*/  SHF.R.U64 R0, R40, 0x10, R41 ;  /* 0x0000001028007819 */ /* 0x000fc40000001229 */
[----:B------:R-:W1:Y:S01]  /*d240*/  LDS.128 R12, [R45+0x7100] ;  /* 0x007100002d0c7984 */ /* 0x000e620000000c00 */
[----:B------:R-:W-:Y:S02]  /*d250*/  PRMT R28, R63, 0x5410, R6 ;  /* 0x000054103f1c7816 */ /* 0x000fe40000000006 */
[----:B------:R-:W-:Y:S01]  /*d260*/  SHF.R.U32.HI R3, RZ, 0x10, R41 ;  /* 0x00000010ff037819 */ /* 0x000fe20000011629 */
[----:B------:R-:W2:Y:S01]  /*d270*/  LDS.128 R8, [R44+0x7100] ;  /* 0x007100002c087984 */ /* 0x000ea20000000c00 */
[----:B------:R-:W-:Y:S02]  /*d280*/  PRMT R6, R47, 0x5432, R7 ;  /* 0x000054322f067816 */ /* 0x000fe40000000007 */
[----:B------:R-:W-:Y:S02]  /*d290*/  PRMT R19, R61, 0x5432, R0 ;  /* 0x000054323d137816 */ /* 0x000fe40000000000 */
[----:B------:R-:W-:Y:S02]  /*d2a0*/  SHF.R.U64 R17, R38, 0x10, R39 ;  /* 0x0000001026117819 */ /* 0x000fe40000001227 */
[----:B------:R-:W-:-:S02]  /*d2b0*/  SHF.R.U64 R5, R42, 0x10, R43 ;  /* 0x000000102a057819 */ /* 0x000fc4000000122b */
[----:B------:R-:W-:Y:S02]  /*d2c0*/  PRMT R22, R61, 0x5410, R3 ;  /* 0x000054103d167816 */ /* 0x000fe40000000003 */
[----:B------:R-:W-:Y:S02]  /*d2d0*/  SHF.L.U32 R32, R6, 0x10, RZ ;  /* 0x0000001006207819 */ /* 0x000fe400000006ff */
[----:B------:R-:W-:Y:S02]  /*d2e0*/  SHF.R.U32.HI R18, RZ, 0x10, R39 ;  /* 0x00000010ff127819 */ /* 0x000fe40000011627 */
[----:B------:R-:W-:Y:S02]  /*d2f0*/  PRMT R20, R47, 0x5410, R16 ;  /* 0x000054102f147816 */ /* 0x000fe40000000010 */
[----:B------:R-:W-:Y:S02]  /*d300*/  PRMT R24, R62, 0x5432, R17 ;  /* 0x000054323e187816 */ /* 0x000fe40000000011 */
[----:B------:R-:W-:-:S02]  /*d310*/  PRMT R27, R63, 0x5432, R5 ;  /* 0x000054323f1b7816 */ /* 0x000fc40000000005 */
[----:B------:R-:W-:Y:S02]  /*d320*/  PRMT R26, R62, 0x5410, R18 ;  /* 0x000054103e1a7816 */ /* 0x000fe40000000012 */
[----:B------:R-:W-:Y:S01]  /*d330*/  LOP3.LUT R34, R6, 0xffff0000, RZ, 0xc0, !PT ;  /* 0xffff000006227812 */ /* 0x000fe200078ec0ff */
[----:B------:R-:W-:Y:S02]  /*d340*/  IMAD.U32 R6, R22, 0x10000, RZ ;  /* 0x0001000016067824 */ /* 0x000fe400078e00ff */
[C---:B-1----:R-:W-:Y:S01]  /*d350*/  IMAD.U32 R25, R14.reuse, 0x10000, RZ ;  /* 0x000100000e197824 */ /* 0x042fe200078e00ff */
[----:B------:R-:W-:Y:S01]  /*d360*/  LOP3.LUT R30, R14, 0xffff0000, RZ, 0xc0, !PT ;  /* 0xffff00000e1e7812 */ /* 0x000fe200078ec0ff */
[----:B------:R-:W-:Y:S01]  /*d370*/  IMAD.U32 R14, R19, 0x10000, RZ ;  /* 0x00010000130e7824 */ /* 0x000fe200078e00ff */
[C---:B------:R-:W-:Y:S01]  /*d380*/  LOP3.LUT R21, R13.reuse, 0xffff0000, RZ, 0xc0, !PT ;  /* 0xffff00000d157812 */ /* 0x040fe200078ec0ff */
[C---:B--2---:R-:W-:Y:S01]  /*d390*/  IMAD.U32 R3, R8.reuse, 0x10000, RZ ;  /* 0x0001000008037824 */ /* 0x044fe200078e00ff */
[----:B------:R-:W-:Y:S01]  /*d3a0*/  LOP3.LUT R5, R8, 0xffff0000, RZ, 0xc0, !PT ;  /* 0xffff000008057812 */ /* 0x000fe200078ec0ff */
[----:B------:R-:W-:Y:S01]  /*d3b0*/  IMAD.U32 R17, R13, 0x10000, RZ ;  /* 0x000100000d117824 */ /* 0x000fe200078e00ff */
[----:B------:R-:W-:Y:S01]  /*d3c0*/  LOP3.LUT R23, R10, 0xffff0000, RZ, 0xc0, !PT ;  /* 0xffff00000a177812 */ /* 0x000fe200078ec0ff */
[----:B------:R-:W-:Y:S01]  /*d3d0*/  IMAD.U32 R16, R12, 0x10000, RZ ;  /* 0x000100000c107824 */ /* 0x000fe200078e00ff */
[----:B------:R-:W-:Y:S01]  /*d3e0*/  LOP3.LUT R29, R15, 0xffff0000, RZ, 0xc0, !PT ;  /* 0xffff00000f1d7812 */ /* 0x000fe200078ec0ff */
[----:B------:R-:W-:Y:S01]  /*d3f0*/  IMAD.U32 R13, R10, 0x10000, RZ ;  /* 0x000100000a0d7824 */ /* 0x000fe200078e00ff */
[----:B------:R-:W-:Y:S01]  /*d400*/  LOP3.LUT R10, R19, 0xffff0000, RZ, 0xc0, !PT ;  /* 0xffff0000130a7812 */ /* 0x000fe200078ec0ff */
[----:B------:R-:W-:Y:S01]  /*d410*/  FMUL.FTZ R0, R3, R32 ;  /* 0x0000002003007220 */ /* 0x000fe20000410000 */
[----:B------:R-:W-:Y:S01]  /*d420*/  LOP3.LUT R12, R12, 0xffff0000, RZ, 0xc0, !PT ;  /* 0xffff00000c0c7812 */ /* 0x000fe200078ec0ff */
[----:B------:R-:W-:Y:S01]  /*d430*/  IMAD.U32 R18, R15, 0x10000, RZ ;  /* 0x000100000f127824 */ /* 0x000fe200078e00ff */
[C---:B------:R-:W-:Y:S01]  /*d440*/  LOP3.LUT R15, R11.reuse, 0xffff0000, RZ, 0xc0, !PT ;  /* 0xffff00000b0f7812 */ /* 0x040fe200078ec0ff */
[----:B------:R-:W-:-:S02]  /*d450*/  IMAD.U32 R8, R11, 0x10000, RZ ;  /* 0x000100000b087824 */ /* 0x000fc400078e00ff */
[-C--:B------:R-:W-:Y:S02]  /*d460*/  FMUL.FTZ R3, R3, R14.reuse ;  /* 0x0000000e03037220 */ /* 0x080fe40000410000 */
[C---:B------:R-:W-:Y:S01]  /*d470*/  IMAD.U32 R7, R9.reuse, 0x10000, RZ ;  /* 0x0001000009077824 */ /* 0x040fe200078e00ff */
[----:B------:R-:W-:Y:S01]  /*d480*/  LOP3.LUT R9, R9, 0xffff0000, RZ, 0xc0, !PT ;  /* 0xffff000009097812 */ /* 0x000fe200078ec0ff */
[----:B------:R-:W-:Y:S02]  /*d490*/  IMAD.U32 R11, R20, 0x10000, RZ ;  /* 0x00010000140b7824 */ /* 0x000fe400078e00ff */
[----:B------:R-:W-:Y:S01]  /*d4a0*/  FFMA.FTZ R36, R16, R14, -R0 ;  /* 0x0000000e10247223 */ /* 0x000fe20000010800 */
[----:B------:R-:W-:Y:S01]  /*d4b0*/  SHF.L.U32 R14, R26, 0x10, RZ ;  /* 0x000000101a0e7819 */ /* 0x000fe200000006ff */
[----:B------:R-:W-:Y:S02]  /*d4c0*/  FMUL.FTZ R0, R5, R34 ;  /* 0x0000002205007220 */ /* 0x000fe40000410000 */
[----:B------:R-:W-:-:S02]  /*d4d0*/  FFMA.FTZ R35, R16, R32, R3 ;  /* 0x0000002010237223 */ /* 0x000fc40000010003 */
[-C--:B------:R-:W-:Y:S02]  /*d4e0*/  FMUL.FTZ R5, R5, R10.reuse ;  /* 0x0000000a05057220 */ /* 0x080fe40000410000 */
[C---:B------:R-:W-:Y:S02]  /*d4f0*/  FMUL.FTZ R3, R7.reuse, R11 ;  /* 0x0000000b07037220 */ /* 0x040fe40000410000 */
[----:B------:R-:W-:Y:S01]  /*d500*/  FFMA.FTZ R33, R12, R10, -R0 ;  /* 0x0000000a0c217223 */ /* 0x000fe20000010800 */
[----:B------:R-:W-:Y:S01]  /*d510*/  LOP3.LUT R10, R20, 0xffff0000, RZ, 0xc0, !PT ;  /* 0xffff0000140a7812 */ /* 0x000fe200078ec0ff */
[----:B------:R-:W-:Y:S02]  /*d520*/  FMUL.FTZ R0, R7, R6 ;  /* 0x0000000607007220 */ /* 0x000fe40000410000 */
[----:B------:R-:W-:Y:S01]  /*d530*/  FFMA.FTZ R32, R12, R34, R5 ;  /* 0x000000220c207223 */ /* 0x000fe20000010005 */
[----:B------:R-:W-:Y:S01]  /*d540*/  LOP3.LUT R12, R28, 0xffff0000, RZ, 0xc0, !PT ;  /* 0xffff00001c0c7812 */ /* 0x000fe200078ec0ff */
[----:B------:R-:W-:-:S02]  /*d550*/  FFMA.FTZ R19, R17, R6, -R3 ;  /* 0x0000000611137223 */ /* 0x000fc40000010803 */
[----:B------:R-:W-:Y:S02]  /*d560*/  IMAD.U32 R5, R28, 0x10000, RZ ;  /* 0x000100001c057824 */ /* 0x000fe400078e00ff */
[----:B------:R-:W-:Y:S02]  /*d570*/  FMUL.FTZ R3, R8, R14 ;  /* 0x0000000e08037220 */ /* 0x000fe40000410000 */
[----:B------:R-:W-:Y:S02]  /*d580*/  IMAD.U32 R20, R24, 0x10000, RZ ;  /* 0x0001000018147824 */ /* 0x000fe400078e00ff */
[----:B------:R-:W-:Y:S01]  /*d590*/  FFMA.FTZ R17, R17, R11, R0 ;  /* 0x0000000b11117223 */ /* 0x000fe20000010000 */
[----:B------:R-:W-:Y:S01]  /*d5a0*/  LOP3.LUT R11, R22, 0xffff0000, RZ, 0xc0, !PT ;  /* 0xffff0000160b7812 */ /* 0x000fe200078ec0ff */
[-C--:B------:R-:W-:Y:S01]  /*d5b0*/  FMUL.FTZ R0, R8, R5.reuse ;  /* 0x0000000508007220 */ /* 0x080fe20000410000 */
[----:B------:R-:W-:Y:S01]  /*d5c0*/  LOP3.LUT R8, R24, 0xffff0000, RZ, 0xc0, !PT ;  /* 0xffff000018087812 */ /* 0x000fe200078ec0ff */
[----:B------:R-:W-:-:S02]  /*d5d0*/  FFMA.FTZ R16, R18, R5, -R3 ;  /* 0x0000000512107223 */ /* 0x000fc40000010803 */
[----:B------:R-:W-:Y:S02]  /*d5e0*/  IMAD.U32 R7, R27, 0x10000, RZ ;  /* 0x000100001b077824 */ /* 0x000fe400078e00ff */
[----:B------:R-:W-:Y:S02]  /*d5f0*/  FMUL.FTZ R6, R9, R10 ;  /* 0x0000000a09067220 */ /* 0x000fe40000410000 */
[----:B------:R-:W-:Y:S02]  /*d600*/  FMUL.FTZ R3, R13, R20 ;  /* 0x000000140d037220 */ /* 0x000fe40000410000 */
[----:B------:R-:W-:Y:S02]  /*d610*/  FFMA.FTZ R18, R18, R14, R0 ;  /* 0x0000000e12127223 */ /* 0x000fe40000010000 */
[-C--:B------:R-:W-:Y:S02]  /*d620*/  FMUL.FTZ R5, R9, R11.reuse ;  /* 0x0000000b09057220 */ /* 0x080fe40000410000 */
[----:B------:R-:W-:-:S02]  /*d630*/  FFMA.FTZ R14, R21, R11, -R6 ;  /* 0x0000000b150e7223 */ /* 0x000fc40000010806 */
[-C--:B------:R-:W-:Y:S01]  /*d640*/  FMUL.FTZ R0, R13, R7.reuse ;  /* 0x000000070d007220 */ /* 0x080fe20000410000 */
[----:B------:R-:W-:Y:S01]  /*d650*/  LOP3.LUT R13, R26, 0xffff0000, RZ, 0xc0, !PT ;  /* 0xffff00001a0d7812 */ /* 0x000fe200078ec0ff */
[----:B------:R-:W-:Y:S01]  /*d660*/  FFMA.FTZ R11, R25, R7, -R3 ;  /* 0x00000007190b7223 */ /* 0x000fe20000010803 */
[----:B------:R-:W-:Y:S01]  /*d670*/  LOP3.LUT R7, R27, 0xffff0000, RZ, 0xc0, !PT ;  /* 0xffff00001b077812 */ /* 0x000fe200078ec0ff */
[----:B------:R-:W-:Y:S02]  /*d680*/  FFMA.FTZ R9, R21, R10, R5 ;  /* 0x0000000a15097223 */ /* 0x000fe40000010005 */
[----:B------:R-:W-:Y:S02]  /*d690*/  FFMA.FTZ R10, R25, R20, R0 ;  /* 0x00000014190a7223 */ /* 0x000fe40000010000 */
[----:B------:R-:W-:Y:S01]  /*d6a0*/  FMUL.FTZ R6, R23, R8 ;  /* 0x0000000817067220 */ /* 0x000fe20000410000 */
[----:B------:R-:W-:Y:S01]  /*d6b0*/  F2FP.BF16.PACK_AB R9, R9, R17 ;  /* 0x000000110909723e */ /* 0x000fe200000010ff */
[----:B------:R-:W-:-:S02]  /*d6c0*/  FMUL.FTZ R3, R15, R13 ;  /* 0x0000000d0f037220 */ /* 0x000fc40000410000 */
        /* <DEDUP_REMOVED lines=15> */
.L_x_721:
[----:B------:R-:W-:Y:S05]  /*d7c0*/  BSYNC B0 ;  /* 0x0000000000007941 */ /* 0x000fea0003800000 */
.L_x_720:
        /* <DEDUP_REMOVED lines=22> */
[----:B-1----:R-:W1:Y:S01]  /*d930*/  LDS.128 R12, [R37+0x7100] ;  /* 0x00710000250c7984 */ /* 0x002e620000000c00 */
        /* <DEDUP_REMOVED lines=87> */
.L_x_723:
[----:B------:R-:W-:Y:S05]  /*deb0*/  BSYNC B0 ;  /* 0x0000000000007941 */ /* 0x000fea0003800000 */
.L_x_722:
        /* <DEDUP_REMOVED lines=20> */
[----:B------:R-:W-:-:S02]  /*e000*/  PRMT R29, R80, 0x5410, R6 ;  /* 0x00005410501d7816 */ /* 0x000fc40000000006 */
[----:B------:R-:W1:Y:S01]  /*e010*/  LDS.128 R12, [R36+0x7100] ;  /* 0x00710000240c7984 */ /* 0x000e620000000c00 */
[--C-:B------:R-:W-:Y:S02]  /*e020*/  SHF.R.U64 R0, R64, 0x10, R65.reuse ;  /* 0x0000001040007819 */ /* 0x100fe40000001241 */
[----:B------:R-:W-:Y:S01]  /*e030*/  SHF.R.U32.HI R3, RZ, 0x10, R65 ;  /* 0x00000010ff037819 */ /* 0x000fe20000011641 */
[----:B------:R-:W2:Y:S01]  /*e040*/  LDS.128 R8, [R34+0x7100] ;  /* 0x0071000022087984 */ /* 0x000ea20000000c00 */
[----:B------:R-:W-:Y:S02]  /*e050*/  PRMT R6, R77, 0x5432, R7 ;  /* 0x000054324d067816 */ /* 0x000fe40000000007 */
[----:B------:R-:W-:Y:S02]  /*e060*/  PRMT R26, R79, 0x5410, R18 ;  /* 0x000054104f1a7816 */ /* 0x000fe40000000012 */
[----:B------:R-:W-:Y:S02]  /*e070*/  SHF.R.U64 R5, R66, 0x10, R67 ;  /* 0x0000001042057819 */ /* 0x000fe40000001243 */
[----:B------:R-:W-:-:S02]  /*e080*/  SHF.R.U32.HI R16, RZ, 0x10, R57 ;  /* 0x00000010ff107819 */ /* 0x000fc40000011639 */
[C---:B------:R-:W-:Y:S02]  /*e090*/  PRMT R19, R78.reuse, 0x5432, R0 ;  /* 0x000054324e137816 */ /* 0x040fe40000000000 */
[----:B------:R-:W-:Y:S02]  /*e0a0*/  PRMT R22, R78, 0x5410, R3 ;  /* 0x000054104e167816 */ /* 0x000fe40000000003 */
[----:B------:R-:W-:Y:S02]  /*e0b0*/  SHF.R.U64 R17, R58, 0x10, R59 ;  /* 0x000000103a117819 */ /* 0x000fe4000000123b */
[----:B------:R-:W-:Y:S02]  /*e0c0*/  PRMT R28, R80, 0x5432, R5 ;  /* 0x00005432501c7816 */ /* 0x000fe40000000005 */
[----:B------:R-:W-:Y:S02]  /*e0d0*/  PRMT R20, R77, 0x5410, R16 ;  /* 0x000054104d147816 */ /* 0x000fe40000000010 */
[----:B------:R-:W-:-:S02]  /*e0e0*/  LOP3.LUT R32, R6, 0xffff0000, RZ, 0xc0, !PT ;  /* 0xffff000006207812 */ /* 0x000fc400078ec0ff */
[----:B------:R-:W-:Y:S01]  /*e0f0*/  PRMT R25, R79, 0x5432, R17 ;  /* 0x000054324f197816 */ /* 0x000fe20000000011 */
[C---:B-1----:R-:W-:Y:S01]  /*e100*/  IMAD.U32 R18, R15.reuse, 0x10000, RZ ;  /* 0x000100000f127824 */ /* 0x042fe200078e00ff */
[----:B------:R-:W-:Y:S01]  /*e110*/  LOP3.LUT R30, R15, 0xffff0000, RZ, 0xc0, !PT ;  /* 0xffff00000f1e7812 */ /* 0x000fe200078ec0ff */
[----:B------:R-:W-:Y:S01]  /*e120*/  IMAD.U32 R27, R14, 0x10000, RZ ;  /* 0x000100000e1b7824 */ /* 0x000fe200078e00ff */
[----:B------:R-:W-:Y:S01]  /*e130*/  SHF.L.U32 R15, R6, 0x10, RZ ;  /* 0x00000010060f7819 */ /* 0x000fe200000006ff */
[----:B--2---:R-:W-:Y:S01]  /*e140*/  IMAD.U32 R3, R8, 0x10000, RZ ;  /* 0x0001000008037824 */ /* 0x004fe200078e00ff */
        /* <DEDUP_REMOVED lines=9> */
[----:B------:R-:W-:Y:S01]  /*e1e0*/  IMAD.U32 R13, R10, 0x10000, RZ ;  /* 0x000100000a0d7824 */ /* 0x000fe200078e00ff */
[----:B------:R-:W-:Y:S01]  /*e1f0*/  LOP3.LUT R19, R19, 0xffff0000, RZ, 0xc0, !PT ;  /* 0xffff000013137812 */ /* 0x000fe200078ec0ff */
[-C--:B------:R-:W-:Y:S01]  /*e200*/  FMUL.FTZ R3, R3, R14.reuse ;  /* 0x0000000e03037220 */ /* 0x080fe20000410000 */
[----:B------:R-:W-:Y:S01]  /*e210*/  LOP3.LUT R23, R11, 0xffff0000, RZ, 0xc0, !PT ;  /* 0xffff00000b177812 */ /* 0x000fe200078ec0ff */
[----:B------:R-:W-:-:S02]  /*e220*/  FFMA.FTZ R37, R16, R14, -R0 ;  /* 0x0000000e10257223 */ /* 0x000fc40000010800 */
[C---:B------:R-:W-:Y:S01]  /*e230*/  IMAD.U32 R7, R9.reuse, 0x10000, RZ ;  /* 0x0001000009077824 */ /* 0x040fe200078e00ff */
[----:B------:R-:W-:Y:S01]  /*e240*/  LOP3.LUT R9, R9, 0xffff0000, RZ, 0xc0, !PT ;  /* 0xffff000009097812 */ /* 0x000fe200078ec0ff */
[----:B------:R-:W-:Y:S02]  /*e250*/  IMAD.U32 R10, R20, 0x10000, RZ ;  /* 0x00010000140a7824 */ /* 0x000fe400078e00ff */
[----:B------:R-:W-:Y:S02]  /*e260*/  FMUL.FTZ R0, R5, R32 ;  /* 0x0000002005007220 */ /* 0x000fe40000410000 */
[----:B------:R-:W-:Y:S02]  /*e270*/  IMAD.U32 R6, R22, 0x10000, RZ ;  /* 0x0001000016067824 */ /* 0x000fe400078e00ff */
[----:B------:R-:W-:Y:S01]  /*e280*/  FFMA.FTZ R35, R16, R15, R3 ;  /* 0x0000000f10237223 */ /* 0x000fe20000010003 */
[----:B------:R-:W-:Y:S01]  /*e290*/  LOP3.LUT R15, R22, 0xffff0000, RZ, 0xc0, !PT ;  /* 0xffff0000160f7812 */ /* 0x000fe200078ec0ff */
[----:B------:R-:W-:Y:S01]  /*e2a0*/  IMAD.U32 R8, R11, 0x10000, RZ ;  /* 0x000100000b087824 */ /* 0x000fe200078e00ff */
[----:B------:R-:W-:Y:S01]  /*e2b0*/  SHF.L.U32 R11, R26, 0x10, RZ ;  /* 0x000000101a0b7819 */ /* 0x000fe200000006ff */
[----:B------:R-:W-:-:S02]  /*e2c0*/  FFMA.FTZ R33, R12, R19, -R0 ;  /* 0x000000130c217223 */ /* 0x000fc40000010800 */
[----:B------:R-:W-:Y:S02]  /*e2d0*/  FMUL.FTZ R3, R7, R10 ;  /* 0x0000000a07037220 */ /* 0x000fe40000410000 */
[----:B------:R-:W-:Y:S02]  /*e2e0*/  FMUL.FTZ R5, R5, R19 ;  /* 0x0000001305057220 */ /* 0x000fe40000410000 */
[-C--:B------:R-:W-:Y:S02]  /*e2f0*/  FMUL.FTZ R0, R7, R6.reuse ;  /* 0x0000000607007220 */ /* 0x080fe40000410000 */
[C---:B------:R-:W-:Y:S02]  /*e300*/  FFMA.FTZ R19, R17.reuse, R6, -R3 ;  /* 0x0000000611137223 */ /* 0x040fe40000010803 */
[----:B------:R-:W-:Y:S01]  /*e310*/  FFMA.FTZ R32, R12, R32, R5 ;  /* 0x000000200c207223 */ /* 0x000fe20000010005 */
[----:B------:R-:W-:Y:S01]  /*e320*/  LOP3.LUT R12, R26, 0xffff0000, RZ, 0xc0, !PT ;  /* 0xffff00001a0c7812 */ /* 0x000fe200078ec0ff */
[----:B------:R-:W-:Y:S01]  /*e330*/  FFMA.FTZ R17, R17, R10, R0 ;  /* 0x0000000a11117223 */ /* 0x000fe20000010000 */
[----:B------:R-:W-:Y:S01]  /*e340*/  LOP3.LUT R10, R20, 0xffff0000, RZ, 0xc0, !PT ;  /* 0xffff0000140a7812 */ /* 0x000fe200078ec0ff */
[----:B------:R-:W-:-:S02]  /*e350*/  IMAD.U32 R5, R29, 0x10000, RZ ;  /* 0x000100001d057824 */ /* 0x000fc400078e00ff */
[C---:B------:R-:W-:Y:S02]  /*e360*/  FMUL.FTZ R3, R8.reuse, R11 ;  /* 0x0000000b08037220 */ /* 0x040fe40000410000 */
[C---:B------:R-:W-:Y:S02]  /*e370*/  IMAD.U32 R20, R25.reuse, 0x10000, RZ ;  /* 0x0001000019147824 */ /* 0x040fe400078e00ff */
[-C--:B------:R-:W-:Y:S01]  /*e380*/  FMUL.FTZ R0, R8, R5.reuse ;  /* 0x0000000508007220 */ /* 0x080fe20000410000 */
[----:B------:R-:W-:Y:S01]  /*e390*/  LOP3.LUT R8, R25, 0xffff0000, RZ, 0xc0, !PT ;  /* 0xffff000019087812 */ /* 0x000fe200078ec0ff */
[----:B------:R-:W-:Y:S02]  /*e3a0*/  FFMA.FTZ R16, R18, R5, -R3 ;  /* 0x0000000512107223 */ /* 0x000fe40000010803 */
[----:B------:R-:W-:Y:S02]  /*e3b0*/  IMAD.U32 R7, R28, 0x10000, RZ ;  /* 0x000100001c077824 */ /* 0x000fe400078e00ff */
[----:B------:R-:W-:-:S02]  /*e3c0*/  FMUL.FTZ R3, R13, R20 ;  /* 0x000000140d037220 */ /* 0x000fc40000410000 */
[----:B------:R-:W-:Y:S01]  /*e3d0*/  FFMA.FTZ R18, R18, R11, R0 ;  /* 0x0000000b12127223 */ /* 0x000fe20000010000 */
[----:B------:R-:W-:Y:S01]  /*e3e0*/  LOP3.LUT R11, R29, 0xffff0000, RZ, 0xc0, !PT ;  /* 0xffff00001d0b7812 */ /* 0x000fe200078ec0ff */
[C---:B------:R-:W-:Y:S02]  /*e3f0*/  FMUL.FTZ R6, R9.reuse, R10 ;  /* 0x0000000a09067220 */ /* 0x040fe40000410000 */
[----:B------:R-:W-:Y:S02]  /*e400*/  FMUL.FTZ R5, R9, R15 ;  /* 0x0000000f09057220 */ /* 0x000fe40000410000 */
[-C--:B------:R-:W-:Y:S02]  /*e410*/  FMUL.FTZ R0, R13, R7.reuse ;  /* 0x000000070d007220 */ /* 0x080fe40000410000 */
[----:B------:R-:W-:Y:S01]  /*e420*/  FFMA.FTZ R14, R27, R7, -R3 ;  /* 0x000000071b0e7223 */ /* 0x000fe20000010803 */
[----:B------:R-:W-:Y:S01]  /*e430*/  LOP3.LUT R7, R28, 0xffff0000, RZ, 0xc0, !PT ;  /* 0xffff00001c077812 */ /* 0x000fe200078ec0ff */
[----:B------:R-:W-:-:S02]  /*e440*/  FFMA.FTZ R15, R21, R15, -R6 ;  /* 0x0000000f150f7223 */ /* 0x000fc40000010806 */
[----:B------:R-:W-:Y:S02]  /*e450*/  FFMA.FTZ R9, R21, R10, R5 ;  /* 0x0000000a15097223 */ /* 0x000fe40000010005 */
[----:B------:R-:W-:Y:S01]  /*e460*/  FFMA.FTZ R10, R27, R20, R0 ;  /* 0x000000141b0a7223 */ /* 0x000fe20000010000 */
[----:B------:R-:W-:Y:S01]  /*e470*/  F2FP.BF16.PACK_AB R13, R15, R19 ;  /* 0x000000130f0d723e */ /* 0x000fe200000010ff */
[C---:B------:R-:W-:Y:S01]  /*e480*/  FMUL.FTZ R6, R24.reuse, R8 ;  /* 0x0000000818067220 */ /* 0x040fe20000410000 */
[----:B------:R-:W-:Y:S01]  /*e490*/  F2FP.BF16.PACK_AB R9, R9, R17 ;  /* 0x000000110909723e */ /* 0x000fe200000010ff */
[C---:B------:R-:W-:Y:S02]  /*e4a0*/  FMUL.FTZ R3, R23.reuse, R12 ;  /* 0x0000000c17037220 */ /* 0x040fe40000410000 */
[----:B------:R-:W-:Y:S02]  /*e4b0*/  FMUL.FTZ R5, R24, R7 ;  /* 0x0000000718057220 */ /* 0x000fe40000410000 */
[----:B------:R-:W-:-:S02]  /*e4c0*/  FMUL.FTZ R0, R23, R11 ;  /* 0x0000000b17007220 */ /* 0x000fc40000410000 */
[C---:B------:R-:W-:Y:S02]  /*e4d0*/  FFMA.FTZ R6, R31.reuse, R7, -R6 ;  /* 0x000000071f067223 */ /* 0x040fe40000010806 */
[----:B------:R-:W-:Y:S02]  /*e4e0*/  FFMA.FTZ R3, R30, R11, -R3 ;  /* 0x0000000b1e037223 */ /* 0x000fe40000010803 */
[----:B------:R-:W-:Y:S01]  /*e4f0*/  FFMA.FTZ R5, R31, R8, R5 ;  /* 0x000000081f057223 */ /* 0x000fe20000010005 */
[----:B------:R-:W-:Y:S01]  /*e500*/  F2FP.BF16.PACK_AB R14, R6, R14 ;  /* 0x0000000e060e723e */ /* 0x000fe200000010ff */
[----:B------:R-:W-:Y:S01]  /*e510*/  FFMA.FTZ R0, R30, R12, R0 ;  /* 0x0000000c1e007223 */ /* 0x000fe20000010000 */
[----:B------:R-:W-:Y:S02]  /*e520*/  F2FP.BF16.PACK_AB R12, R33, R37 ;  /* 0x00000025210c723e */ /* 0x000fe400000010ff */
[----:B------:R-:W-:Y:S02]  /*e530*/  F2FP.BF16.PACK_AB R15, R3, R16 ;  /* 0x00000010030f723e */ /* 0x000fe400000010ff */
[----:B------:R-:W-:-:S02]  /*e540*/  F2FP.BF16.PACK_AB R8, R32, R35 ;  /* 0x000000232008723e */ /* 0x000fc400000010ff */
[----:B------:R-:W-:Y:S01]  /*e550*/  F2FP.BF16.PACK_AB R10, R5, R10 ;  /* 0x0000000a050a723e */ /* 0x000fe200000010ff */
[----:B------:R1:W-:Y:S01]  /*e560*/  STS.128 [R36+0x7100], R12 ;  /* 0x0071000c24007388 */ /* 0x0003e20000000c00 */
[----:B------:R-:W-:-:S05]  /*e570*/  F2FP.BF16.PACK_AB R11, R0, R18 ;  /* 0x00000012000b723e */ /* 0x000fca00000010ff */
[----:B------:R1:W-:Y:S02]  /*e580*/  STS.128 [R34+0x7100], R8 ;  /* 0x0071000822007388 */ /* 0x0003e40000000c00 */
.L_x_711:
[----:B------:R-:W-:Y:S05]  /*e590*/  BSYNC B2 ;  /* 0x0000000000027941 */ /* 0x000fea0003800000 */
.L_x_689:
[----:B-1----:R-:W-:Y:S01]  /*e5a0*/  SHF.R.S32.HI R7, RZ, 0x4, R83 ;  /* 0x00000004ff077819 */ /* 0x002fe20000011453 */
[----:B------:R-:W-:Y:S01]  /*e5b0*/  IMAD.SHL.U32 R6, R117, 0x40, RZ ;  /* 0x0000004075067824 */ /* 0x000fe200078e00ff */
[----:B------:R-:W-:-:S04]  /*e5c0*/  DEPBAR.LE SB0, 0x0 ;  /* 0x000080000000791a */ /* 0x000fc80000000000 */
[----:B--2---:R-:W-:Y:S01]  /*e5d0*/  LEA.HI R0, R83, R7, RZ, 0x1 ;  /* 0x0000000753007211 */ /* 0x004fe200078f08ff */
[----:B------:R-:W-:Y:S01]  /*e5e0*/  IMAD.SHL.U32 R3, R81, 0x40, RZ ;  /* 0x0000004051037824 */ /* 0x000fe200078e00ff */
[----:B------:R-:W-:Y:S01]  /*e5f0*/  LOP3.LUT P0, RZ, R117, 0x2, RZ, 0xc0, !PT ;  /* 0x0000000275ff7812 */ /* 0x000fe2000780c0ff */
[----:B------:R-:W-:Y:S01]  /*e600*/  IMAD.SHL.U32 R5, R82, 0x40, RZ ;  /* 0x0000004052057824 */ /* 0x000fe200078e00ff */
[----:B------:R-:W-:Y:S01]  /*e610*/  LOP3.LUT R0, R0, 0xfffffffe, RZ, 0xc0, !PT ;  /* 0xfffffffe00007812 */ /* 0x000fe200078ec0ff */
[----:B------:R-:W-:Y:S01]  /*e620*/  IMAD.SHL.U32 R8, R68, 0x8, RZ ;  /* 0x0000000844087824 */ /* 0x000fe200078e00ff */
[----:B------:R-:W-:Y:S01]  /*e630*/  LOP3.LUT R3, R3, 0x1c0, RZ, 0xc0, !PT ;  /* 0x000001c003037812 */ /* 0x000fe200078ec0ff */
[----:B------:R-:W-:Y:S01]  /*e640*/  IMAD.MOV.U32 R98, RZ, RZ, R84 ;  /* 0x000000ffff627224 */ /* 0x000fe200078e0054 */
[----:B------:R-:W-:Y:S01]  /*e650*/  LOP3.LUT R116, R5, 0xfffffe00, RZ, 0xc0, !PT ;  /* 0xfffffe0005747812 */ /* 0x000fe200078ec0ff */
[----:B------:R-:W-:Y:S01]  /*e660*/  IMAD.IADD R7, R7, 0x1, -R0 ;  /* 0x0000000107077824 */ /* 0x000fe200078e0a00 */
[----:B------:R-:W-:Y:S01]  /*e670*/  LOP3.LUT R0, R6, 0x1c0, RZ, 0xc0, !PT ;  /* 0x000001c006007812 */ /* 0x000fe200078ec0ff */
[----:B------:R-:W-:-:S02]  /*e680*/  IMAD.MOV.U32 R99, RZ, RZ, R85 ;  /* 0x000000ffff637224 */ /* 0x000fc400078e0055 */
        /* <DEDUP_REMOVED lines=11> */
[----:B------:R-:W-:-:S03]  /*e740*/  LOP3.LUT R5, R8, R6, RZ, 0x3c, !PT ;  /* 0x0000000608057212 */ /* 0x000fc600078e3cff */
[----:B------:R-:W-:Y:S02]  /*e750*/  IMAD R0, R7, 0x200, R0 ;  /* 0x0000020007007824 */ /* 0x000fe400078e0200 */
[----:B------:R-:W-:Y:S02]  /*e760*/  IMAD.IADD R3, R5, 0x1, R3 ;  /* 0x0000000105037824 */ /* 0x000fe400078e0203 */
[----:B------:R-:W-:Y:S01]  /*e770*/  IMAD.SHL.U32 R119, R0, 0x2, RZ ;  /* 0x0000000200777824 */ /* 0x000fe200078e00ff */
[----:B------:R-:W-:Y:S01]  /*e780*/  BAR.SYNC.DEFER_BLOCKING 0x0 ;  /* 0x0000000000007b1d */ /* 0x000fe20000010000 */
[----:B------:R-:W-:Y:S02]  /*e790*/  IMAD.SHL.U32 R230, R3, 0x2, RZ ;  /* 0x0000000203e67824 */ /* 0x000fe400078e00ff */
[----:B------:R-:W-:Y:S01]  /*e7a0*/  IMAD.WIDE.U32 R6, R96, c[0x0][0x208], RZ ;  /* 0x0000820060067a25 */ /* 0x000fe200078e00ff */
[C---:B------:R-:W-:Y:S02]  /*e7b0*/  IADD3 R0, R119.reuse, 0x3900, RZ ;  /* 0x0000390077007810 */ /* 0x040fe40007ffe0ff */
[----:B------:R-:W-:Y:S01]  /*e7c0*/  IADD3 R234, R119, 0x3920, RZ ;  /* 0x0000392077ea7810 */ /* 0x000fe20007ffe0ff */
[----:B------:R-:W-:Y:S01]  /*e7d0*/  IMAD.MOV.U32 R3, RZ, RZ, c[0x0][0x208] ;  /* 0x00008200ff037624 */ /* 0x000fe200078e00ff */
[----:B------:R-:W-:Y:S01]  /*e7e0*/  @P0 IADD3 R234, R0, -0x20, RZ ;  /* 0xffffffe000ea0810 */ /* 0x000fe20007ffe0ff */
[----:B------:R-:W-:-:S02]  /*e7f0*/  IMAD R0, R97, c[0x0][0x208], RZ ;  /* 0x0000820061007a24 */ /* 0x000fc400078e02ff */
[----:B------:R-:W-:Y:S01]  /*e800*/  IMAD R233, R2, 0x2, R230 ;  /* 0x0000000202e97824 */ /* 0x000fe200078e02e6 */
[----:B------:R-:W-:Y:S01]  /*e810*/  IADD3 R240, R234, 0x800, RZ ;  /* 0x00000800eaf07810 */ /* 0x000fe20007ffe0ff */
[----:B------:R-:W-:Y:S02]  /*e820*/  IMAD R0, R96, c[0x0][0x20c], R0 ;  /* 0x0000830060007a24 */ /* 0x000fe400078e0200 */
[----:B------:R-:W-:Y:S02]  /*e830*/  IMAD R231, R4, 0x2, R230 ;  /* 0x0000000204e77824 */ /* 0x000fe400078e02e6 */
[----:B------:R-:W-:Y:S02]  /*e840*/  IMAD.IADD R0, R7, 0x1, R0 ;  /* 0x0000000107007824 */ /* 0x000fe400078e0200 */
[----:B------:R-:W-:-:S04]  /*e850*/  IMAD.WIDE.U32 R6, R6, 0x70, R98 ;  /* 0x0000007006067825 */ /* 0x000fc800078e0062 */
[----:B------:R-:W-:Y:S01]  /*e860*/  IMAD R0, R0, 0x70, RZ ;  /* 0x0000007000007824 */ /* 0x000fe200078e02ff */
[----:B------:R-:W-:Y:S01]  /*e870*/  LDSM.16.M88.4 R24, [R119+0x3900] ;  /* 0x003900007718783b */ /* 0x000fe20000000200 */
[----:B------:R-:W-:Y:S02]  /*e880*/  IMAD R232, R2, 0x2, R231 ;  /* 0x0000000202e87824 */ /* 0x000fe400078e02e7 */
[----:B------:R-:W-:Y:S01]  /*e890*/  IMAD.IADD R0, R7, 0x1, R0 ;  /* 0x0000000107007824 */ /* 0x000fe200078e0200 */
[----:B------:R-:W1:Y:S04]  /*e8a0*/  LDSM.16.M88.4 R8, [R230+0x9100] ;  /* 0x00910000e608783b */ /* 0x000e680000000200 */
[----:B------:R-:W2:Y:S04]  /*e8b0*/  LDSM.16.M88.4 R12, [R230+0x7100] ;  /* 0x00710000e60c783b */ /* 0x000ea80000000200 */
[----:B------:R-:W3:Y:S04]  /*e8c0*/  LDSM.16.M88.4 R20, [R119+0x4100] ;  /* 0x004100007714783b */ /* 0x000ee80000000200 */
[----:B------:R-:W4:Y:S04]  /*e8d0*/  LDSM.16.M88.4 R16, [R119+0x4900] ;  /* 0x004900007710783b */ /* 0x000f280000000200 */
[----:B------:R-:W2:Y:S04]  /*e8e0*/  LDSM.16.M88.4 R28, [R119+0x5100] ;  /* 0x00510000771c783b */ /* 0x000ea80000000200 */
[----:B------:R-:W3:Y:S04]  /*e8f0*/  LDSM.16.M88.4 R32, [R119+0x5900] ;  /* 0x005900007720783b */ /* 0x000ee80000000200 */
[----:B------:R-:W3:Y:S04]  /*e900*/  LDSM.16.M88.4 R40, [R119+0x6100] ;  /* 0x006100007728783b */ /* 0x000ee80000000200 */
[----:B------:R-:W3:Y:S04]  /*e910*/  LDSM.16.M88.4 R36, [R119+0x6900] ;  /* 0x006900007724783b */ /* 0x000ee80000000200 */
[----:B------:R-:W-:Y:S04]  /*e920*/  LDSM.16.M88.4 R56, [R234] ;  /* 0x00000000ea38783b */ /* 0x000fe80000000200 */
[----:B------:R-:W-:Y:S01]  /*e930*/  LDSM.16.M88.4 R48, [R234+0x1000] ;  /* 0x00100000ea30783b */ /* 0x000fe20000000200 */
[C---:B-1----:R-:W-:Y:S03]  /*e940*/  HMMA.16816.F32.BF16 R60, R8.reuse, R24, RZ ;  /* 0x00000018083c723c */ /* 0x042fe600000418ff */
[----:B------:R-:W-:Y:S04]  /*e950*/  LDSM.16.M88.4 R44, [R234+0x1800] ;  /* 0x00180000ea2c783b */ /* 0x000fe80000000200 */
[----:B------:R-:W-:Y:S01]  /*e960*/  LDSM.16.M88.4 R52, [R234+0x800] ;  /* 0x00080000ea34783b */ /* 0x000fe20000000200 */
[----:B------:R-:W-:Y:S08]  /*e970*/  HMMA.16816.F32.BF16 R108, R8, R26, RZ ;  /* 0x0000001a086c723c */ /* 0x000ff000000418ff */
[C---:B--2---:R-:W-:Y:S07]  /*e980*/  HMMA.16816.F32.BF16 R184, R12.reuse, R24, RZ ;  /* 0x000000180cb8723c */ /* 0x044fee00000418ff */
[C---:B------:R-:W-:Y:S01]  /*e990*/  LEA R24, P0, R6.reuse, c[0x0][0x1f8], 0x1 ;  /* 0x00007e0006187a11 */ /* 0x040fe200078008ff */
[----:B------:R-:W-:Y:S03]  /*e9a0*/  HMMA.16816.F32.BF16 R180, R12, R26, RZ ;  /* 0x0000001a0cb4723c */ /* 0x000fe600000418ff */
[----:B------:R-:W-:Y:S01]  /*e9b0*/  LEA.HI.X R25, R6, c[0x0][0x1fc], R0, 0x1, P0 ;  /* 0x00007f0006197a11 */ /* 0x000fe200000f0c00 */
[----:B------:R-:W-:-:S03]  /*e9c0*/  IMAD.MOV.U32 R0, RZ, RZ, 0x40 ;  /* 0x00000040ff007424 */ /* 0x000fc600078e00ff */
[C---:B------:R-:W-:Y:S01]  /*e9d0*/  IMAD.SHL.U32 R27, R3.reuse, 0x20, RZ ;  /* 0x00000020031b7824 */ /* 0x040fe200078e00ff */
[----:B---3--:R-:W-:Y:S01]  /*e9e0*/  HMMA.16816.F32.BF16 R64, R8, R20, RZ ;  /* 0x000000140840723c */ /* 0x008fe200000418ff */
[----:B------:R-:W-:-:S07]  /*e9f0*/  SHF.L.U64.HI R26, R3, R118, c[0x0][0x20c] ;  /* 0x00008300031a7619 */ /* 0x000fce0000010276 */
[C---:B------:R-:W-:Y:S07]  /*ea00*/  HMMA.16816.F32.BF16 R156, R12.reuse, R20, RZ ;  /* 0x000000140c9c723c */ /* 0x040fee00000418ff */
[----:B------:R-:W-:Y:S01]  /*ea10*/  IADD3 R20, P0, R27, R24, RZ ;  /* 0x000000181b147210 */ /* 0x000fe20007f1e0ff */
[----:B------:R-:W-:Y:S04]  /*ea20*/  HMMA.16816.F32.BF16 R176, R12, R22, RZ ;  /* 0x000000160cb0723c */ /* 0x000fe800000418ff */
[----:B------:R-:W-:Y:S01]  /*ea30*/  IMAD.X R21, R26, 0x1, R25, P0 ;  /* 0x000000011a157824 */ /* 0x000fe200000e0619 */
[----:B------:R-:W-:-:S03]  /*ea40*/  ISETP.GE.AND P0, PT, R72, c[0x0][0x1d4], PT ;  /* 0x0000750048007a0c */ /* 0x000fc60003f06270 */
[----:B----4-:R-:W-:Y:S01]  /*ea50*/  HMMA.16816.F32.BF16 R148, R12, R16, RZ ;  /* 0x000000100c94723c */ /* 0x010fe200000418ff */
[C---:B------:R-:W-:Y:S02]  /*ea60*/  ISETP.LT.OR P4, PT, R75.reuse, 0x1, P0 ;  /* 0x000000014b00780c */ /* 0x040fe40000781670 */
[C---:B------:R-:W-:Y:S02]  /*ea70*/  ISETP.LT.OR P3, PT, R75.reuse, 0x11, P0 ;  /* 0x000000114b00780c */ /* 0x040fe40000761670 */
[----:B------:R-:W-:-:S03]  /*ea80*/  ISETP.LT.OR P5, PT, R75, 0x31, P0 ;  /* 0x000000314b00780c */ /* 0x000fc600007a1670 */
[C---:B------:R-:W-:Y:S08]  /*ea90*/  HMMA.16816.F32.BF16 R172, R12.reuse, R18, RZ ;  /* 0x000000120cac723c */ /* 0x040ff000000418ff */
[C---:B------:R-:W-:Y:S08]  /*eaa0*/  HMMA.16816.F32.BF16 R144, R12.reuse, R28, RZ ;  /* 0x0000001c0c90723c */ /* 0x040ff000000418ff */
[C---:B------:R-:W-:Y:S08]  /*eab0*/  HMMA.16816.F32.BF16 R168, R12.reuse, R30, RZ ;  /* 0x0000001e0ca8723c */ /* 0x040ff000000418ff */
[C---:B------:R-:W-:Y:S08]  /*eac0*/  HMMA.16816.F32.BF16 R140, R12.reuse, R32, RZ ;  /* 0x000000200c8c723c */ /* 0x040ff000000418ff */
[C---:B-----5:R-:W-:Y:S08]  /*ead0*/  HMMA.16816.F32.BF16 R164, R12.reuse, R34, RZ ;  /* 0x000000220ca4723c */ /* 0x060ff000000418ff */
[C---:B------:R-:W-:Y:S08]  /*eae0*/  HMMA.16816.F32.BF16 R132, R12.reuse, R40, RZ ;  /* 0x000000280c84723c */ /* 0x040ff000000418ff */
[C---:B------:R-:W-:Y:S08]  /*eaf0*/  HMMA.16816.F32.BF16 R152, R12.reuse, R42, RZ ;  /* 0x0000002a0c98723c */ /* 0x040ff000000418ff */
[C---:B------:R-:W-:Y:S08]  /*eb00*/  HMMA.16816.F32.BF16 R128, R12.reuse, R36, RZ ;  /* 0x000000240c80723c */ /* 0x040ff000000418ff */
[----:B------:R-:W-:Y:S07]  /*eb10*/  HMMA.16816.F32.BF16 R136, R12, R38, RZ ;  /* 0x000000260c88723c */ /* 0x000fee00000418ff */
[-C--:B------:R-:W-:Y:S01]  /*eb20*/  IADD3 R14, P2, R20, R27.reuse, RZ ;  /* 0x0000001b140e7210 */ /* 0x080fe20007f5e0ff */
[----:B------:R-:W-:Y:S03]  /*eb30*/  HMMA.16816.F32.BF16 R68, R8, R16, RZ ;  /* 0x000000100844723c */ /* 0x000fe600000418ff */
[----:B------:R-:W-:Y:S01]  /*eb40*/  IADD3 R12, P1, R14, R27, RZ ;  /* 0x0000001b0e0c7210 */ /* 0x000fe20007f3e0ff */
[----:B------:R-:W-:-:S03]  /*eb50*/  IMAD.X R15, R21, 0x1, R26, P2 ;  /* 0x00000001150f7824 */ /* 0x000fc600010e061a */
[----:B------:R-:W-:Y:S01]  /*eb60*/  IADD3 R6, P2, R12, R27, RZ ;  /* 0x0000001b0c067210 */ /* 0x000fe20007f5e0ff */
[----:B------:R-:W-:Y:S01]  /*eb70*/  HMMA.16816.F32.BF16 R112, R8, R18, RZ ;  /* 0x000000120870723c */ /* 0x000fe200000418ff */
[----:B------:R-:W1:Y:S01]  /*eb80*/  LDSM.16.M88.4 R16, [R233+0x9100] ;  /* 0x00910000e910783b */ /* 0x000e620000000200 */
[----:B------:R-:W-:-:S04]  /*eb90*/  IMAD.X R13, R15, 0x1, R26, P1 ;  /* 0x000000010f0d7824 */ /* 0x000fc800008e061a */
[--C-:B------:R-:W-:Y:S01]  /*eba0*/  IMAD.X R7, R13, 0x1, R26.reuse, P2 ;  /* 0x000000010d077824 */ /* 0x100fe200010e061a */
[----:B------:R-:W-:Y:S01]  /*ebb0*/  ISETP.LT.OR P2, PT, R75, 0x21, P0 ;  /* 0x000000214b00780c */ /* 0x000fe20000741670 */
[C---:B------:R-:W-:Y:S08]  /*ebc0*/  HMMA.16816.F32.BF16 R80, R8.reuse, R32, RZ ;  /* 0x000000200850723c */ /* 0x040ff000000418ff */
[C---:B------:R-:W-:Y:S01]  /*ebd0*/  HMMA.16816.F32.BF16 R160, R8.reuse, R34, RZ ;  /* 0x0000002208a0723c */ /* 0x040fe200000418ff */
[----:B------:R-:W2:Y:S07]  /*ebe0*/  LDSM.16.M88.4 R32, [R234+0x2800] ;  /* 0x00280000ea20783b */ /* 0x000eae0000000200 */
[C---:B------:R-:W-:Y:S08]  /*ebf0*/  HMMA.16816.F32.BF16 R76, R8.reuse, R28, RZ ;  /* 0x0000001c084c723c */ /* 0x040ff000000418ff */
[C---:B------:R-:W-:Y:S08]  /*ec00*/  HMMA.16816.F32.BF16 R84, R8.reuse, R40, RZ ;  /* 0x000000280854723c */ /* 0x040ff000000418ff */
[C---:B------:R-:W-:Y:S01]  /*ec10*/  HMMA.16816.F32.BF16 R124, R8.reuse, R30, RZ ;  /* 0x0000001e087c723c */ /* 0x040fe200000418ff */
[----:B------:R-:W-:Y:S07]  /*ec20*/  LDSM.16.M88.4 R28, [R234+0x3000] ;  /* 0x00300000ea1c783b */ /* 0x000fee0000000200 */
[C---:B------:R-:W-:Y:S01]  /*ec30*/  HMMA.16816.F32.BF16 R192, R8.reuse, R42, RZ ;  /* 0x0000002a08c0723c */ /* 0x040fe200000418ff */
[----:B------:R-:W3:Y:S07]  /*ec40*/  LDSM.16.M88.4 R40, [R234+0x2000] ;  /* 0x00200000ea28783b */ /* 0x000eee0000000200 */
[C---:B------:R-:W-:Y:S07]  /*ec50*/  HMMA.16816.F32.BF16 R92, R8.reuse, R22, RZ ;  /* 0x00000016085c723c */ /* 0x040fee00000418ff */
[----:B------:R-:W-:Y:S01]  /*ec60*/  IADD3 R22, P1, R6, R27, RZ ;  /* 0x0000001b06167210 */ /* 0x000fe20007f3e0ff */
[----:B------:R-:W-:Y:S04]  /*ec70*/  HMMA.16816.F32.BF16 R88, R8, R36, RZ ;  /* 0x000000240858723c */ /* 0x000fe800000418ff */
[----:B------:R-:W-:Y:S01]  /*ec80*/  IMAD.X R23, R7, 0x1, R26, P1 ;  /* 0x0000000107177824 */ /* 0x000fe200008e061a */
[----:B------:R-:W-:-:S03]  /*ec90*/  ISETP.LT.OR P1, PT, R75, 0x61, P0 ;  /* 0x000000614b00780c */ /* 0x000fc60000721670 */
[----:B------:R-:W-:Y:S01]  /*eca0*/  HMMA.16816.F32.BF16 R188, R8, R38, RZ ;  /* 0x0000002608bc723c */ /* 0x000fe200000418ff */
[----:B------:R-:W4:Y:S04]  /*ecb0*/  LDSM.16.M88.4 R8, [R233+0x7100] ;  /* 0x00710000e908783b */ /* 0x000f280000000200 */
[----:B------:R-:W-:Y:S01]  /*ecc0*/  @!PT LDS RZ, [RZ] ;  /* 0x00000000fffff984 */ /* 0x000fe20000000800 */
[----:B------:R-:W-:Y:S01]  /*ecd0*/  @!PT LDS RZ, [RZ] ;  /* 0x00000000fffff984 */ /* 0x000fe20000000800 */
[----:B------:R-:W-:Y:S01]  /*ece0*/  @!PT LDS RZ, [RZ] ;  /* 0x00000000fffff984 */ /* 0x000fe20000000800 */
[----:B------:R2:W-:Y:S01]  /*ecf0*/  LDGSTS.E.BYPASS.LTC128B.128 [R241+0x100], [R24.64], !P4 ;  /* 0x0010000018f17fae */ /* 0x0005e2000e101d48 */
[----:B------:R-:W-:Y:S02]  /*ed00*/  ISETP.LT.OR P4, PT, R75, 0x41, P0 ;  /* 0x000000414b00780c */ /* 0x000fe40000781670 */
[----:B-1----:R-:W-:Y:S01]  /*ed10*/  HMMA.16816.F32.BF16 R120, R16, R56, R60 ;  /* 0x000000381078723c */ /* 0x002fe2000004183c */
[----:B------:R1:W-:Y:S01]  /*ed20*/  LDGSTS.E.BYPASS.LTC128B.128 [R241+0x900], [R20.64], !P3 ;  /* 0x0090000014f17fae */ /* 0x0003e2000d901d48 */
[----:B------:R-:W-:-:S03]  /*ed30*/  LOP3.LUT P3, RZ, R117, 0x4, RZ, 0xc0, !PT ;  /* 0x0000000475ff7812 */ /* 0x000fc6000786c0ff */
[----:B------:R1:W-:Y:S01]  /*ed40*/  LDGSTS.E.BYPASS.LTC128B.128 [R241+0x1100], [R14.64], !P2 ;  /* 0x011000000ef17fae */ /* 0x0003e2000d101d48 */
[----:B------:R-:W-:Y:S02]  /*ed50*/  ISETP.LT.OR P2, PT, R75, 0x51, P0 ;  /* 0x000000514b00780c */ /* 0x000fe40000741670 */
[----:B------:R-:W-:Y:S01]  /*ed60*/  SEL R0, R0, 0xffffffc0, !P3 ;  /* 0xffffffc000007807 */ /* 0x000fe20005800000 */
[----:B------:R1:W-:Y:S01]  /*ed70*/  LDGSTS.E.BYPASS.LTC128B.128 [R241+0x1900], [R12.64], !P5 ;  /* 0x019000000cf17fae */ /* 0x0003e2000e901d48 */
[----:B------:R-:W-:Y:S03]  /*ed80*/  HMMA.16816.F32.BF16 R100, R16, R48, R68 ;  /* 0x000000301064723c */ /* 0x000fe60000041844 */
[----:B------:R-:W-:Y:S01]  /*ed90*/  IMAD.IADD R229, R119, 0x1, R0 ;  /* 0x0000000177e57824 */ /* 0x000fe200078e0200 */
[----:B------:R3:W-:Y:S01]  /*eda0*/  LDGSTS.E.BYPASS.LTC128B.128 [R241+0x2100], [R6.64], !P4 ;  /* 0x0210000006f17fae */ /* 0x0007e2000e101d48 */
[----:B------:R-:W-:Y:S01]  /*edb0*/  IMAD.IADD R228, R0, 0x1, R234 ;  /* 0x0000000100e47824 */ /* 0x000fe200078e02ea */
[----:B------:R-:W-:-:S02]  /*edc0*/  LOP3.LUT R0, R5, R116, RZ, 0xfc, !PT ;  /* 0x0000007405007212 */ /* 0x000fc400078efcff */
[C---:B------:R-:W-:Y:S01]  /*edd0*/  HMMA.16816.F32.BF16 R208, R16.reuse, R46, R124 ;  /* 0x0000002e10d0723c */ /* 0x040fe2000004187c */
[----:B------:R3:W-:Y:S07]  /*ede0*/  LDGSTS.E.BYPASS.LTC128B.128 [R241+0x2900], [R22.64], !P2 ;  /* 0x0290000016f17fae */ /* 0x0007ee000d101d48 */
[C---:B--2---:R-:W-:Y:S08]  /*edf0*/  HMMA.16816.F32.BF16 R204, R16.reuse, R34, R192 ;  /* 0x0000002210cc723c */ /* 0x044ff000000418c0 */
[----:B------:R-:W-:Y:S01]  /*ee00*/  HMMA.16816.F32.BF16 R104, R16, R52, R64 ;  /* 0x000000341068723c */ /* 0x000fe20000041840 */
[----:B-1----:R-:W-:-:S05]  /*ee10*/  IADD3 R12, P0, R22, R27, RZ ;  /* 0x0000001b160c7210 */ /* 0x002fca0007f1e0ff */
[----:B------:R-:W-:Y:S02]  /*ee20*/  IMAD.X R13, R23, 0x1, R26, P0 ;  /* 0x00000001170d7824 */ /* 0x000fe400000e061a */
[C---:B------:R-:W-:Y:S03]  /*ee30*/  HMMA.16816.F32.BF16 R96, R16.reuse, R44, R76 ;  /* 0x0000002c1060723c */ /* 0x040fe6000004184c */
[----:B------:R1:W-:Y:S04]  /*ee40*/  LDGSTS.E.BYPASS.LTC128B.128 [R241+0x3100], [R12.64], !P1 ;  /* 0x031000000cf17fae */ /* 0x0003e8000c901d48 */
[----:B---3--:R-:W-:Y:S01]  /*ee50*/  LDSM.16.M88.4 R20, [R231+0x9100] ;  /* 0x00910000e714783b */ /* 0x008fe20000000200 */
[C---:B------:R-:W-:Y:S03]  /*ee60*/  HMMA.16816.F32.BF16 R36, R16.reuse, R40, R80 ;  /* 0x000000281024723c */ /* 0x040fe60000041850 */
[----:B------:R-:W2:Y:S04]  /*ee70*/  LDSM.16.M88.4 R60, [R229+0x5900] ;  /* 0x00590000e53c783b */ /* 0x000ea80000000200 */
[----:B------:R-:W3:Y:S01]  /*ee80*/  LDSM.16.M88.4 R72, [R229+0x4100] ;  /* 0x00410000e548783b */ /* 0x000ee20000000200 */
[C---:B------:R-:W-:Y:S03]  /*ee90*/  HMMA.16816.F32.BF16 R84, R16.reuse, R32, R84 ;  /* 0x000000201054723c */ /* 0x040fe60000041854 */
[----:B------:R-:W2:Y:S04]  /*eea0*/  LDSM.16.M88.4 R68, [R229+0x4900] ;  /* 0x00490000e544783b */ /* 0x000ea80000000200 */
[----:B------:R-:W2:Y:S01]  /*eeb0*/  LDSM.16.M88.4 R76, [R229+0x3900] ;  /* 0x00390000e54c783b */ /* 0x000ea20000000200 */
[C---:B------:R-:W-:Y:S03]  /*eec0*/  HMMA.16816.F32.BF16 R88, R16.reuse, R28, R88 ;  /* 0x0000001c1058723c */ /* 0x040fe60000041858 */
[----:B------:R-:W2:Y:S04]  /*eed0*/  LDSM.16.M88.4 R64, [R229+0x5100] ;  /* 0x00510000e540783b */ /* 0x000ea80000000200 */
[----:B------:R-:W2:Y:S01]  /*eee0*/  LDSM.16.M88.4 R80, [R229+0x6100] ;  /* 0x00610000e550783b */ /* 0x000ea20000000200 */
[C---:B------:R-:W-:Y:S03]  /*eef0*/  HMMA.16816.F32.BF16 R108, R16.reuse, R58, R108 ;  /* 0x0000003a106c723c */ /* 0x040fe6000004186c */
[----:B-1----:R-:W-:Y:S04]  /*ef00*/  LDSM.16.M88.4 R12, [R232+0x7100] ;  /* 0x00710000e80c783b */ /* 0x002fe80000000200 */
[----:B------:R-:W-:Y:S01]  /*ef10*/  LDSM.16.M88.4 R24, [R228+0x3000] ;  /* 0x00300000e418783b */ /* 0x000fe20000000200 */
[C---:B------:R-:W-:Y:S03]  /*ef20*/  HMMA.16816.F32.BF16 R236, R16.reuse, R54, R92 ;  /* 0x0000003610ec723c */ /* 0x040fe6000004185c */
[----:B------:R-:W1:Y:S04]  /*ef30*/  LDSM.16.M88.4 R92, [R229+0x6900] ;  /* 0x00690000e55c783b */ /* 0x000e680000000200 */
[----:B------:R-:W0:Y:S01]  /*ef40*/  LDGDEPBAR ;  /* 0x00000000000079af */ /* 0x000e220000000000 */
[C---:B------:R-:W-:Y:S08]  /*ef50*/  HMMA.16816.F32.BF16 R224, R16.reuse, R50, R112 ;  /* 0x0000003210e0723c */ /* 0x040ff00000041870 */
[C---:B------:R-:W-:Y:S08]  /*ef60*/  HMMA.16816.F32.BF16 R124, R16.reuse, R42, R160 ;  /* 0x0000002a107c723c */ /* 0x040ff000000418a0 */
[----:B------:R-:W-:Y:S01]  /*ef70*/  HMMA.16816.F32.BF16 R192, R16, R30, R188 ;  /* 0x0000001e10c0723c */ /* 0x000fe200000418bc */
[----:B------:R-:W1:Y:S07]  /*ef80*/  LDSM.16.M88.4 R16, [R231+0x7100] ;  /* 0x00710000e710783b */ /* 0x000e6e0000000200 */
[C---:B----4-:R-:W-:Y:S08]  /*ef90*/  HMMA.16816.F32.BF16 R188, R8.reuse, R56, R184 ;  /* 0x0000003808bc723c */ /* 0x050ff000000418b8 */
[C---:B------:R-:W-:Y:S08]  /*efa0*/  HMMA.16816.F32.BF16 R196, R8.reuse, R52, R156 ;  /* 0x0000003408c4723c */ /* 0x040ff0000004189c */
[C---:B------:R-:W-:Y:S08]  /*efb0*/  HMMA.16816.F32.BF16 R200, R8.reuse, R48, R148 ;  /* 0x0000003008c8723c */ /* 0x040ff00000041894 */
[C---:B------:R-:W-:Y:S08]  /*efc0*/  HMMA.16816.F32.BF16 R56, R8.reuse, R58, R180 ;  /* 0x0000003a0838723c */ /* 0x040ff000000418b4 */
[C---:B------:R-:W-:Y:S08]  /*efd0*/  HMMA.16816.F32.BF16 R52, R8.reuse, R54, R176 ;  /* 0x000000360834723c */ /* 0x040ff000000418b0 */
[C---:B------:R-:W-:Y:S01]  /*efe0*/  HMMA.16816.F32.BF16 R148, R8.reuse, R50, R172 ;  /* 0x000000320894723c */ /* 0x040fe200000418ac */
[----:B------:R-:W-:Y:S07]  /*eff0*/  LDSM.16.M88.4 R48, [R228] ;  /* 0x00000000e430783b */ /* 0x000fee0000000200 */
[C---:B------:R-:W-:Y:S08]  /*f000*/  HMMA.16816.F32.BF16 R212, R8.reuse, R44, R144 ;  /* 0x0000002c08d4723c */ /* 0x040ff00000041890 */
[C---:B------:R-:W-:Y:S01]  /*f010*/  HMMA.16816.F32.BF16 R160, R8.reuse, R46, R168 ;  /* 0x0000002e08a0723c */ /* 0x040fe200000418a8 */
[----:B------:R-:W-:Y:S07]  /*f020*/  LDSM.16.M88.4 R44, [R228+0x800] ;  /* 0x00080000e42c783b */ /* 0x000fee0000000200 */
[C---:B------:R-:W-:Y:S08]  /*f030*/  HMMA.16816.F32.BF16 R216, R8.reuse, R40, R140 ;  /* 0x0000002808d8723c */ /* 0x040ff0000004188c */
[C---:B------:R-:W-:Y:S08]  /*f040*/  HMMA.16816.F32.BF16 R220, R8.reuse, R32, R132 ;  /* 0x0000002008dc723c */ /* 0x040ff00000041884 */
[C---:B------:R-:W-:Y:S08]  /*f050*/  HMMA.16816.F32.BF16 R244, R8.reuse, R28, R128 ;  /* 0x0000001c08f4723c */ /* 0x040ff00000041880 */
[C---:B------:R-:W-:Y:S01]  /*f060*/  HMMA.16816.F32.BF16 R180, R8.reuse, R42, R164 ;  /* 0x0000002a08b4723c */ /* 0x040fe200000418a4 */
[----:B------:R-:W-:Y:S07]  /*f070*/  LDSM.16.M88.4 R40, [R228+0x1000] ;  /* 0x00100000e428783b */ /* 0x000fee0000000200 */
[C---:B------:R-:W-:Y:S01]  /*f080*/  HMMA.16816.F32.BF16 R184, R8.reuse, R34, R152 ;  /* 0x0000002208b8723c */ /* 0x040fe20000041898 */
[----:B------:R-:W-:Y:S07]  /*f090*/  LDSM.16.M88.4 R32, [R228+0x2000] ;  /* 0x00200000e420783b */ /* 0x000fee0000000200 */
[----:B------:R-:W-:Y:S01]  /*f0a0*/  HMMA.16816.F32.BF16 R176, R8, R30, R136 ;  /* 0x0000001e08b0723c */ /* 0x000fe20000041888 */
[----:B------:R-:W4:Y:S04]  /*f0b0*/  LDSM.16.M88.4 R8, [R232+0x9100] ;  /* 0x00910000e808783b */ /* 0x000f280000000200 */
[----:B------:R-:W-:Y:S03]  /*f0c0*/  LDSM.16.M88.4 R28, [R228+0x2800] ;  /* 0x00280000e41c783b */ /* 0x000fe60000000200 */
[----:B--2---:R-:W-:Y:S01]  /*f0d0*/  HMMA.16816.F32.BF16 R152, R20, R60, R36 ;  /* 0x0000003c1498723c */ /* 0x004fe20000041824 */
[----:B------:R-:W2:Y:S01]  /*f0e0*/  LDSM.16.M88.4 R36, [R228+0x1800] ;  /* 0x00180000e424783b */ /* 0x000ea20000000200 */
[----:B------:R-:W-:-:S06]  /*f0f0*/  DEPBAR.LE SB0, 0x0 ;  /* 0x000080000000791a */ /* 0x000fcc0000000000 */
[C---:B---3--:R-:W-:Y:S08]  /*f100*/  HMMA.16816.F32.BF16 R168, R20.reuse, R72, R104 ;  /* 0x0000004814a8723c */ /* 0x048ff00000041868 */
[C---:B------:R-:W-:Y:S08]  /*f110*/  HMMA.16816.F32.BF16 R164, R20.reuse, R68, R100 ;  /* 0x0000004414a4723c */ /* 0x040ff00000041864 */
[C---:B------:R-:W-:Y:S08]  /*f120*/  HMMA.16816.F32.BF16 R172, R20.reuse, R76, R120 ;  /* 0x0000004c14ac723c */ /* 0x040ff00000041878 */
[C---:B------:R-:W-:Y:S08]  /*f130*/  HMMA.16816.F32.BF16 R156, R20.reuse, R64, R96 ;  /* 0x00000040149c723c */ /* 0x040ff00000041860 */
[C---:B------:R-:W-:Y:S08]  /*f140*/  HMMA.16816.F32.BF16 R144, R20.reuse, R80, R84 ;  /* 0x000000501490723c */ /* 0x040ff00000041854 */
[C---:B-1----:R-:W-:Y:S08]  /*f150*/  HMMA.16816.F32.BF16 R112, R20.reuse, R92, R88 ;  /* 0x0000005c1470723c */ /* 0x042ff00000041858 */
[----:B------:R-:W-:Y:S08]  /*f160*/  HMMA.16816.F32.BF16 R140, R20, R78, R108 ;  /* 0x0000004e148c723c */ /* 0x000ff0000004186c */
[C---:B------:R-:W-:Y:S08]  /*f170*/  HMMA.16816.F32.BF16 R104, R16.reuse, R76, R188 ;  /* 0x0000004c1068723c */ /* 0x040ff000000418bc */
[----:B------:R-:W-:Y:S08]  /*f180*/  HMMA.16816.F32.BF16 R100, R16, R78, R56 ;  /* 0x0000004e1064723c */ /* 0x000ff00000041838 */
[C---:B------:R-:W-:Y:S07]  /*f190*/  HMMA.16816.F32.BF16 R136, R20.reuse, R74, R236 ;  /* 0x0000004a1488723c */ /* 0x040fee00000418ec */
[C---:B------:R-:W-:Y:S01]  /*f1a0*/  IADD3 R239, R234.reuse, 0x1000, RZ ;  /* 0x00001000eaef7810 */ /* 0x040fe20007ffe0ff */
[----:B------:R-:W-:Y:S01]  /*f1b0*/  HMMA.16816.F32.BF16 R132, R20, R70, R224 ;  /* 0x000000461484723c */ /* 0x000fe200000418e0 */
[----:B------:R-:W-:-:S02]  /*f1c0*/  IADD3 R238, R234, 0x1800, RZ ;  /* 0x00001800eaee7810 */ /* 0x000fc40007ffe0ff */
[C---:B------:R-:W-:Y:S02]  /*f1d0*/  IADD3 R237, R234.reuse, 0x2000, RZ ;  /* 0x00002000eaed7810 */ /* 0x040fe40007ffe0ff */
[----:B------:R-:W-:-:S03]  /*f1e0*/  IADD3 R236, R234, 0x2800, RZ ;  /* 0x00002800eaec7810 */ /* 0x000fc60007ffe0ff */
[C---:B------:R-:W-:Y:S08]  /*f1f0*/  HMMA.16816.F32.BF16 R96, R16.reuse, R72, R196 ;  /* 0x000000481060723c */ /* 0x040ff000000418c4 */
[C---:B------:R-:W-:Y:S08]  /*f200*/  HMMA.16816.F32.BF16 R88, R16.reuse, R74, R52 ;  /* 0x0000004a1058723c */ /* 0x040ff00000041834 */
[C---:B------:R-:W-:Y:S08]  /*f210*/  HMMA.16816.F32.BF16 R84, R16.reuse, R68, R200 ;  /* 0x000000441054723c */ /* 0x040ff000000418c8 */
[----:B------:R-:W-:Y:S08]  /*f220*/  HMMA.16816.F32.BF16 R76, R16, R70, R148 ;  /* 0x00000046104c723c */ /* 0x000ff00000041894 */
[----:B------:R-:W-:Y:S07]  /*f230*/  HMMA.16816.F32.BF16 R128, R20, R66, R208 ;  /* 0x000000421480723c */ /* 0x000fee00000418d0 */
[----:B------:R-:W-:Y:S01]  /*f240*/  IMAD.MOV.U32 R211, RZ, RZ, R235 ;  /* 0x000000ffffd37224 */ /* 0x000fe200078e00eb */
[----:B------:R-:W-:Y:S01]  /*f250*/  HMMA.16816.F32.BF16 R72, R16, R64, R212 ;  /* 0x000000401048723c */ /* 0x000fe200000418d4 */
[----:B------:R-:W-:-:S03]  /*f260*/  IADD3 R235, R234, 0x3000, RZ ;  /* 0x00003000eaeb7810 */ /* 0x000fc60007ffe0ff */
[----:B------:R-:W-:-:S04]  /*f270*/  ISETP.GE.AND P0, PT, R211, 0x2, PT ;  /* 0x00000002d300780c */ /* 0x000fc80003f06270 */
[----:B------:R-:W-:Y:S08]  /*f280*/  HMMA.16816.F32.BF16 R68, R16, R66, R160 ;  /* 0x000000421044723c */ /* 0x000ff000000418a0 */
        /* <DEDUP_REMOVED lines=9> */
[C---:B----4-:R-:W-:Y:S08]  /*f320*/  HMMA.16816.F32.BF16 R172, R8.reuse, R48, R172 ;  /* 0x0000003008ac723c */ /* 0x050ff000000418ac */
[C---:B------:R-:W-:Y:S08]  /*f330*/  HMMA.16816.F32.BF16 R140, R8.reuse, R50, R140 ;  /* 0x00000032088c723c */ /* 0x040ff0000004188c */
        /* <DEDUP_REMOVED lines=8> */
[C---:B--2---:R-:W-:Y:S08]  /*f3c0*/  HMMA.16816.F32.BF16 R156, R8.reuse, R36, R156 ;  /* 0x00000024089c723c */ /* 0x044ff0000004189c */
        /* <DEDUP_REMOVED lines=19> */
[----:B------:R-:W2:Y:S04]  /*f500*/  LDL.64 R226, [R1+0x68] ;  /* 0x0000680001e27983 */ /* 0x000ea80000100a00 */
[----:B------:R-:W3:Y:S01]  /*f510*/  LDL R3, [R1+0x60] ;  /* 0x0000600001037983 */ /* 0x000ee20000100800 */
[----:B------:R-:W-:Y:S01]  /*f520*/  SHF.L.U32 R16, R252, 0x5, RZ ;  /* 0x00000005fc107819 */ /* 0x000fe200000006ff */
[----:B--2---:R-:W-:-:S02]  /*f530*/  IMAD.MOV.U32 R224, RZ, RZ, R226 ;  /* 0x000000ffffe07224 */ /* 0x004fc400078e00e2 */
[----:B------:R-:W-:Y:S01]  /*f540*/  IMAD.MOV.U32 R226, RZ, RZ, 0x70 ;  /* 0x00000070ffe27424 */ /* 0x000fe200078e00ff */
[----:B---3--:R-:W-:Y:S01]  /*f550*/  LOP3.LUT P5, RZ, R3, 0x1, RZ, 0xc0, !PT ;  /* 0x0000000103ff7812 */ /* 0x008fe200078ac0ff */
[----:B------:R-:W-:Y:S01]  /*f560*/  IMAD.MOV.U32 R225, RZ, RZ, R227 ;  /* 0x000000ffffe17224 */ /* 0x000fe200078e00e3 */
[----:B------:R-:W-:Y:S01]  /*f570*/  IADD3 R3, R211, -0x2, RZ ;  /* 0xfffffffed3037810 */ /* 0x000fe20007ffe0ff */
[----:B------:R-:W-:-:S03]  /*f580*/  IMAD.WIDE.U32 R226, R226, c[0x0][0x1e0], RZ ;  /* 0x00007800e2e27a25 */ /* 0x000fc600078e00ff */
        /* <DEDUP_REMOVED lines=15> */
[----:B------:R1:W-:Y:S03]  /*f680*/  LDGSTS.E.BYPASS.LTC128B.128 [R241+0x3900], [R6.64], !P5 ;  /* 0x0390000006f17fae */ /* 0x0003e6000e901d48 */
[----:B------:R-:W-:Y:S01]  /*f690*/  IADD3.X R13, R5, R15, RZ, P0, !PT ;  /* 0x0000000f050d7210 */ /* 0x000fe200007fe4ff */
[----:B------:R2:W-:Y:S01]  /*f6a0*/  LDGSTS.E.BYPASS.LTC128B.128 [R241+0x4100], [R14.64], !P5 ;  /* 0x041000000ef17fae */ /* 0x0005e2000e901d48 */
[----:B------:R-:W-:-:S03]  /*f6b0*/  IADD3 R8, P0, R16, R10, RZ ;  /* 0x0000000a10087210 */ /* 0x000fc60007f1e0ff */
[C---:B------:R-:W-:Y:S01]  /*f6c0*/  IMAD.X R11, R5.reuse, 0x1, R13, P1 ;  /* 0x00000001050b7824 */ /* 0x040fe200008e060d */
        /* <DEDUP_REMOVED lines=10> */
.L_x_724:
[----:B------:R-:W-:Y:S01]  /*f770*/  FMUL.FTZ R3, R105, c[0x0][0x320] ;  /* 0x0000c80069037a20 */ /* 0x000fe20000410000 */
[----:B------:R-:W2:Y:S03]  /*f780*/  LDL R199, [R1+0x44] ;  /* 0x0000440001c77983 */ /* 0x000ea60000100800 */
[----:B------:R1:W4:Y:S01]  /*f790*/  MUFU.TANH R22, R3 ;  /* 0x0000000300167308 */ /* 0x0003220000002400 */
[----:B---3--:R-:W3:Y:S04]  /*f7a0*/  LDL.LU R204, [R1+0x18] ;  /* 0x0000180001cc7983 */ /* 0x008ee80000300800 */
[----:B------:R-:W-:Y:S04]  /*f7b0*/  STL [R1+0xac], R239 ;  /* 0x0000acef01007387 */ /* 0x000fe80000100800 */
[----:B------:R-:W-:Y:S04]  /*f7c0*/  STL [R1+0xa8], R238 ;  /* 0x0000a8ee01007387 */ /* 0x000fe80000100800 */
[----:B------:R-:W-:Y:S01]  /*f7d0*/  STL [R1+0xa4], R237 ;  /* 0x0000a4ed01007387 */ /* 0x000fe20000100800 */
[----:B-1----:R-:W-:-:S03]  /*f7e0*/  FMUL.FTZ R3, R100, c[0x0][0x320] ;  /* 0x0000c80064037a20 */ /* 0x002fc60000410000 */
[----:B------:R-:W-:Y:S01]  /*f7f0*/  STL [R1+0xa0], R236 ;  /* 0x0000a0ec01007387 */ /* 0x000fe20000100800 */
[----:B------:R1:W1:Y:S03]  /*f800*/  MUFU.TANH R92, R3 ;  /* 0x00000003005c7308 */ /* 0x0002660000002400 */
[----:B------:R-:W-:Y:S04]  /*f810*/  STL [R1+0x9c], R235 ;  /* 0x00009ceb01007387 */ /* 0x000fe80000100800 */
[----:B------:R-:W-:Y:S04]  /*f820*/  STL [R1+0x98], R234 ;  /* 0x000098ea01007387 */ /* 0x000fe80000100800 */
[----:B------:R4:W-:Y:S01]  /*f830*/  STL [R1+0x94], R233 ;  /* 0x000094e901007387 */ /* 0x0009e20000100800 */
[----:B------:R-:W-:Y:S01]  /*f840*/  FMUL.FTZ R5, R122, c[0x0][0x320] ;  /* 0x0000c8007a057a20 */ /* 0x000fe20000410000 */
[----:B------:R-:W-:-:S02]  /*f850*/  SHF.R.S32.HI R6, RZ, 0x1f, R248 ;  /* 0x0000001fff067819 */ /* 0x000fc400000114f8 */
[----:B------:R-:W-:Y:S01]  /*f860*/  LEA.HI R7, R249, R250, RZ, 0x2 ;  /* 0x000000faf9077211 */ /* 0x000fe200078f10ff */
[----:B------:R-:W-:Y:S01]  /*f870*/  FMUL.FTZ R9, R112, c[0x0][0x320] ;  /* 0x0000c80070097a20 */ /* 0x000fe20000410000 */
[----:B------:R-:W0:Y:S01]  /*f880*/  LDGDEPBAR ;  /* 0x00000000000079af */ /* 0x000e220000000000 */
[----:B-1----:R-:W-:-:S04]  /*f890*/  FMUL.FTZ R3, R101, c[0x0][0x320] ;  /* 0x0000c80065037a20 */ /* 0x002fc80000410000 */
[----:B------:R1:W-:Y:S01]  /*f8a0*/  MUFU.TANH R93, R3 ;  /* 0x00000003005d7308 */ /* 0x0003e20000002400 */
[----:B----4-:R-:W4:Y:S01]  /*f8b0*/  LDL R233, [R1+0x40] ;  /* 0x0000400001e97983 */ /* 0x010f220000100800 */
[----:B------:R-:W-:Y:S01]  /*f8c0*/  LEA.HI R6, R6, R248, RZ, 0x2 ;  /* 0x000000f806067211 */ /* 0x000fe200078f10ff */
[----:B-1----:R-:W-:-:S05]  /*f8d0*/  FMUL.FTZ R3, R96, c[0x0][0x320] ;  /* 0x0000c80060037a20 */ /* 0x002fca0000410000 */
[----:B------:R-:W-:Y:S01]  /*f8e0*/  MUFU.TANH R24, R9 ;  /* 0x0000000900187308 */ /* 0x000fe20000002400 */
[----:B------:R-:W-:Y:S01]  /*f8f0*/  STL [R1+0x90], R232 ;  /* 0x000090e801007387 */ /* 0x000fe20000100800 */
[----:B------:R-:W-:Y:S01]  /*f900*/  LOP3.LUT R8, R6, 0xffffffc, RZ, 0xc0, !PT ;  /* 0x0ffffffc06087812 */ /* 0x000fe200078ec0ff */
[----:B------:R-:W-:Y:S02]  /*f910*/  FMUL.FTZ R6, R123, c[0x0][0x320] ;  /* 0x0000c8007b067a20 */ /* 0x000fe40000410000 */
[----:B------:R-:W-:Y:S01]  /*f920*/  STL [R1+0x8c], R231 ;  /* 0x00008ce701007387 */ /* 0x000fe20000100800 */
[----:B------:R-:W-:Y:S02]  /*f930*/  FMUL.FTZ R19, R111, c[0x0][0x320] ;  /* 0x0000c8006f137a20 */ /* 0x000fe40000410000 */
[----:B------:R1:W-:Y:S01]  /*f940*/  MUFU.TANH R94, R3 ;  /* 0x00000003005e7308 */ /* 0x0003e20000002400 */
[----:B------:R-:W-:Y:S01]  /*f950*/  IMAD.IADD R11, R248, 0x1, -R8 ;  /* 0x00000001f80b7824 */ /* 0x000fe200078e0a08 */
[----:B------:R-:W-:Y:S01]  /*f960*/  STL [R1+0x88], R230 ;  /* 0x000088e601007387 */ /* 0x000fe20000100800 */
[----:B------:R-:W-:-:S02]  /*f970*/  IMAD.SHL.U32 R224, R0, 0x2, RZ ;  /* 0x0000000200e07824 */ /* 0x000fc400078e00ff */
[----:B------:R-:W-:Y:S01]  /*f980*/  FMUL.FTZ R27, R59, c[0x0][0x320] ;  /* 0x0000c8003b1b7a20 */ /* 0x000fe20000410000 */
[----:B------:R-:W-:Y:S01]  /*f990*/  STL [R1+0x84], R229 ;  /* 0x000084e501007387 */ /* 0x000fe20000100800 */
[----:B------:R-:W-:Y:S01]  /*f9a0*/  IMAD R227, R2, 0x2, R224 ;  /* 0x0000000202e37824 */ /* 0x000fe200078e02e0 */
[----:B------:R-:W-:Y:S02]  /*f9b0*/  LEA R225, R4, R224, 0x1 ;  /* 0x000000e004e17211 */ /* 0x000fe400078e08ff */
[----:B------:R-:W-:Y:S01]  /*f9c0*/  STL [R1+0x80], R228 ;  /* 0x000080e401007387 */ /* 0x000fe20000100800 */
[----:B------:R-:W-:Y:S02]  /*f9d0*/  MUFU.TANH R27, R27 ;  /* 0x0000001b001b7308 */ /* 0x000fe40000002400 */
[----:B------:R-:W-:Y:S01]  /*f9e0*/  IMAD R226, R2, 0x2, R225 ;  /* 0x0000000202e27824 */ /* 0x000fe200078e02e1 */
[----:B------:R-:W-:Y:S01]  /*f9f0*/  STL [R1+0x7c], R119 ;  /* 0x00007c7701007387 */ /* 0x000fe20000100800 */
[----:B-1----:R-:W-:-:S04]  /*fa00*/  FMUL.FTZ R3, R97, c[0x0][0x320] ;  /* 0x0000c80061037a20 */ /* 0x002fc80000410000 */
        /* <DEDUP_REMOVED lines=30> */
[----:B------:R-:W-:Y:S08]  /*fbf0*/  MUFU.TANH R56, R6 ;  /* 0x0000000600387308 */ /* 0x000ff00000002400 */
[----:B------:R1:W-:Y:S02]  /*fc00*/  MUFU.TANH R88, R3 ;  /* 0x0000000300587308 */ /* 0x0003e40000002400 */
[----:B-1----:R-:W-:-:S06]  /*fc10*/  FMUL.FTZ R3, R57, c[0x0][0x320] ;  /* 0x0000c80039037a20 */ /* 0x002fcc0000410000 */
[----:B------:R1:W-:Y:S02]  /*fc20*/  MUFU.TANH R85, R3 ;  /* 0x0000000300557308 */ /* 0x0003e40000002400 */
[----:B-1----:R-:W-:-:S06]  /*fc30*/  FMUL.FTZ R3, R52, c[0x0][0x320] ;  /* 0x0000c80034037a20 */ /* 0x002fcc0000410000 */
[----:B------:R1:W-:Y:S08]  /*fc40*/  MUFU.TANH R52, R5 ;  /* 0x0000000500347308 */ /* 0x0003f00000002400 */
[----:B------:R2:W-:Y:S01]  /*fc50*/  MUFU.TANH R82, R3 ;  /* 0x0000000300527308 */ /* 0x0005e20000002400 */
[----:B-1----:R-:W-:-:S05]  /*fc60*/  LOP3.LUT R5, R7, 0xfffffffc, RZ, 0xc0, !PT ;  /* 0xfffffffc07057812 */ /* 0x002fca00078ec0ff */
[----:B------:R-:W-:Y:S02]  /*fc70*/  IMAD.IADD R5, R250, 0x1, -R5 ;  /* 0x00000001fa057824 */ /* 0x000fe400078e0a05 */
[----:B--2---:R-:W-:-:S03]  /*fc80*/  FMUL.FTZ R3, R53, c[0x0][0x320] ;  /* 0x0000c80035037a20 */ /* 0x004fc60000410000 */
[----:B------:R-:W-:Y:S01]  /*fc90*/  LEA.HI R6, R5, R5, RZ, 0x1 ;  /* 0x0000000505067211 */ /* 0x000fe200078f08ff */
[----:B------:R1:W-:Y:S03]  /*fca0*/  MUFU.TANH R84, R3 ;  /* 0x0000000300547308 */ /* 0x0003e60000002400 */
[C---:B------:R-:W-:Y:S02]  /*fcb0*/  SHF.L.U32 R10, R6.reuse, 0x5, RZ ;  /* 0x00000005060a7819 */ /* 0x040fe400000006ff */
[----:B------:R-:W-:Y:S02]  /*fcc0*/  LOP3.LUT R6, R6, 0x1ffffffe, RZ, 0xc0, !PT ;  /* 0x1ffffffe06067812 */ /* 0x000fe400078ec0ff */
[----:B------:R-:W-:Y:S01]  /*fcd0*/  LOP3.LUT R9, R10, 0xffffffc0, RZ, 0xc0, !PT ;  /* 0xffffffc00a097812 */ /* 0x000fe200078ec0ff */
        /* <DEDUP_REMOVED lines=9> */
[----:B------:R1:W2:Y:S02]  /*fd70*/  MUFU.TANH R20, R3 ;  /* 0x0000000300147308 */ /* 0x0002a40000002400 */
        /* <DEDUP_REMOVED lines=123> */
[----:B------:R-:W-:-:S04]  /*10530*/  LEA.HI R7, R7, R3, RZ, 0x2 ;  /* 0x0000000307077211 */ /* 0x000fc800078f10ff */
[C---:B---3--:R-:W-:Y:S02]  /*10540*/  LEA.HI.SX32 R8, R7.reuse, R204, 0x1e ;  /* 0x000000cc07087211 */ /* 0x048fe400078ff2ff */
[----:B------:R-:W-:-:S03]  /*10550*/  LOP3.LUT R7, R7, 0x7ffffffc, RZ, 0xc0, !PT ;  /* 0x7ffffffc07077812 */ /* 0x000fc600078ec0ff */
[----:B------:R-:W-:Y:S02]  /*10560*/  IMAD R11, R11, 0x10, R8 ;  /* 0x000000100b0b7824 */ /* 0x000fe400078e0208 */
[----:B------:R-:W-:Y:S02]  /*10570*/  IMAD.IADD R8, R5, 0x1, -R6 ;  /* 0x0000000105087824 */ /* 0x000fe400078e0a06 */
[----:B------:R-:W-:Y:S02]  /*10580*/  IMAD.IADD R6, R9, 0x1, R11 ;  /* 0x0000000109067824 */ /* 0x000fe400078e020b */
[----:B------:R-:W-:Y:S02]  /*10590*/  IMAD.IADD R7, R3, 0x1, -R7 ;  /* 0x0000000103077824 */ /* 0x000fe400078e0a07 */
[----:B------:R-:W-:Y:S01]  /*105a0*/  IMAD.IADD R3, R199, 0x1, R242 ;  /* 0x00000001c7037824 */ /* 0x000fe200078e02f2 */
[----:B------:R-:W-:Y:S01]  /*105b0*/  LEA R12, R8, R6, 0x3 ;  /* 0x00000006080c7211 */ /* 0x000fe200078e18ff */
[----:B------:R-:W-:Y:S01]  /*105c0*/  FMUL.FTZ R5, R113, c[0x0][0x320] ;  /* 0x0000c80071057a20 */ /* 0x000fe20000410000 */
[----:B------:R-:W-:Y:S01]  /*105d0*/  SHF.L.U32 R13, R7, 0x1, RZ ;  /* 0x00000001070d7819 */ /* 0x000fe200000006ff */
[----:B------:R-:W-:-:S02]  /*105e0*/  FMUL.FTZ R7, R156, c[0x0][0x320] ;  /* 0x0000c8009c077a20 */ /* 0x000fc40000410000 */
[----:B------:R-:W-:Y:S01]  /*105f0*/  @P6 IMAD.HI.U32 R6, R12, c[0x0][0x2c8], RZ ;  /* 0x0000b2000c066a27 */ /* 0x000fe200078e00ff */
[----:B------:R4:W-:Y:S01]  /*10600*/  STL [R1+0x24], R12 ;  /* 0x0000240c01007387 */ /* 0x0009e20000100800 */
[----:B------:R1:W-:Y:S02]  /*10610*/  MUFU.TANH R18, R5 ;  /* 0x0000000500127308 */ /* 0x0003e40000002400 */
[----:B------:R-:W-:Y:S01]  /*10620*/  IMAD.MOV.U32 R11, RZ, RZ, R12 ;  /* 0x000000ffff0b7224 */ /* 0x000fe200078e000c */
[----:B------:R-:W-:Y:S01]  /*10630*/  @P6 SHF.R.U32.HI R11, RZ, c[0x0][0x2cc], R6 ;  /* 0x0000b300ff0b6a19 */ /* 0x000fe20000011606 */
[----:B------:R3:W-:Y:S01]  /*10640*/  STL [R1+0x28], R13 ;  /* 0x0000280d01007387 */ /* 0x0007e20000100800 */
[----:B------:R-:W-:-:S03]  /*10650*/  IADD3 R6, -R13, 0x1, R3 ;  /* 0x000000010d067810 */ /* 0x000fc60007ffe103 */
[----:B------:R-:W2:Y:S01]  /*10660*/  SHFL.IDX PT, R8, R11, RZ, 0x1c1f ;  /* 0x001c1fff0b087589 */ /* 0x000ea200000e0000 */
[----:B------:R-:W-:Y:S03]  /*10670*/  MUFU.TANH R7, R7 ;  /* 0x0000000700077308 */ /* 0x000fe60000002400 */
[----:B------:R-:W-:Y:S01]  /*10680*/  SHFL.IDX PT, R9, R11, 0x2, 0x1c1f ;  /* 0x005c1f000b097f89 */ /* 0x000fe200000e0000 */
[----:B-1----:R-:W-:-:S03]  /*10690*/  FMUL.FTZ R5, R114, c[0x0][0x320] ;  /* 0x0000c80072057a20 */ /* 0x002fc60000410000 */
[----:B------:R-:W1:Y:S01]  /*106a0*/  SHFL.IDX PT, R10, R11, 0x3, 0x1c1f ;  /* 0x007c1f000b0a7f89 */ /* 0x000e6200000e0000 */
[----:B------:R2:W-:Y:S01]  /*106b0*/  MUFU.TANH R48, R5 ;  /* 0x0000000500307308 */ /* 0x0005e20000002400 */
[----:B----4-:R-:W-:Y:S02]  /*106c0*/  IMAD.IADD R12, R6, 0x1, -R233 ;  /* 0x00000001060c7824 */ /* 0x010fe400078e0ae9 */
[----:B---3--:R-:W-:Y:S02]  /*106d0*/  IMAD.IADD R13, R3, 0x1, -R13 ;  /* 0x00000001030d7824 */ /* 0x008fe400078e0a0d */
[----:B--2---:R-:W-:Y:S02]  /*106e0*/  IMAD.IADD R3, R12, 0x1, R8 ;  /* 0x000000010c037824 */ /* 0x004fe400078e0208 */
[----:B------:R-:W-:Y:S02]  /*106f0*/  FMUL.FTZ R8, R110, c[0x0][0x320] ;  /* 0x0000c8006e087a20 */ /* 0x000fe40000410000 */
[----:B------:R-:W-:Y:S01]  /*10700*/  FMUL.FTZ R5, R115, c[0x0][0x320] ;  /* 0x0000c80073057a20 */ /* 0x000fe20000410000 */
[----:B------:R-:W-:-:S03]  /*10710*/  IMNMX R3, R13, R3, PT ;  /* 0x000000030d037217 */ /* 0x000fc60003800200 */
[----:B------:R2:W-:Y:S01]  /*10720*/  MUFU.TANH R49, R5 ;  /* 0x0000000500317308 */ /* 0x0005e20000002400 */
[C---:B------:R-:W-:Y:S01]  /*10730*/  ISETP.GT.AND P1, PT, R3.reuse, 0x1, PT ;  /* 0x000000010300780c */ /* 0x040fe20003f24270 */
[----:B-1----:R-:W-:Y:S01]  /*10740*/  IMAD.IADD R6, R12, 0x1, R10 ;  /* 0x000000010c067824 */ /* 0x002fe200078e020a */
[C---:B------:R-:W-:Y:S02]  /*10750*/  ISETP.GT.AND P2, PT, R3.reuse, 0x8, PT ;  /* 0x000000080300780c */ /* 0x040fe40003f44270 */
[C---:B------:R-:W-:Y:S02]  /*10760*/  ISETP.GT.AND P0, PT, R3.reuse, RZ, PT ;  /* 0x000000ff0300720c */ /* 0x040fe40003f04270 */
[----:B------:R-:W-:Y:S02]  /*10770*/  FSEL R22, R22, -INF , P1 ;  /* 0xff80000016167808 */ /* 0x000fe40000800000 */
[----:B------:R-:W-:Y:S02]  /*10780*/  FSEL R92, R92, -INF , P2 ;  /* 0xff8000005c5c7808 */ /* 0x000fe40001000000 */
[----:B------:R-:W-:-:S02]  /*10790*/  ISETP.GT.AND P1, PT, R3, 0x18, PT ;  /* 0x000000180300780c */ /* 0x000fc40003f24270 */
[C---:B------:R-:W-:Y:S02]  /*107a0*/  ISETP.GT.AND P2, PT, R3.reuse, 0x19, PT ;  /* 0x000000190300780c */ /* 0x040fe40003f44270 */
[----:B------:R-:W-:Y:S01]  /*107b0*/  FSEL R20, R20, -INF , P0 ;  /* 0xff80000014147808 */ /* 0x000fe20000000000 */
[----:B--2---:R-:W-:Y:S01]  /*107c0*/  FMUL.FTZ R5, R136, c[0x0][0x320] ;  /* 0x0000c80088057a20 */ /* 0x004fe20000410000 */
[C---:B------:R-:W-:Y:S02]  /*107d0*/  ISETP.GT.AND P3, PT, R3.reuse, 0x9, PT ;  /* 0x000000090300780c */ /* 0x040fe40003f64270 */
[C---:B------:R-:W-:Y:S01]  /*107e0*/  ISETP.GT.AND P4, PT, R3.reuse, 0x10, PT ;  /* 0x000000100300780c */ /* 0x040fe20003f84270 */
[----:B------:R1:W2:Y:S01]  /*107f0*/  MUFU.TANH R17, R5 ;  /* 0x0000000500117308 */ /* 0x0002a20000002400 */
[----:B------:R-:W-:Y:S02]  /*10800*/  ISETP.GT.AND P0, PT, R3, 0x11, PT ;  /* 0x000000110300780c */ /* 0x000fe40003f04270 */
[----:B------:R-:W-:-:S02]  /*10810*/  FSEL R100, R100, -INF , P1 ;  /* 0xff80000064647808 */ /* 0x000fc40000800000 */
[----:B------:R-:W-:Y:S02]  /*10820*/  FSEL R101, R101, -INF , P2 ;  /* 0xff80000065657808 */ /* 0x000fe40001000000 */
[C---:B------:R-:W-:Y:S02]  /*10830*/  ISETP.GT.AND P1, PT, R3.reuse, 0x29, PT ;  /* 0x000000290300780c */ /* 0x040fe40003f24270 */
[----:B------:R-:W-:Y:S02]  /*10840*/  ISETP.GT.AND P2, PT, R3, 0x30, PT ;  /* 0x000000300300780c */ /* 0x000fe40003f44270 */
[----:B------:R-:W-:Y:S02]  /*10850*/  FSEL R93, R93, -INF , P3 ;  /* 0xff8000005d5d7808 */ /* 0x000fe40001800000 */
[----:B------:R-:W-:Y:S02]  /*10860*/  FSEL R94, R94, -INF , P4 ;  /* 0xff8000005e5e7808 */ /* 0x000fe40002000000 */
[----:B------:R-:W-:Y:S01]  /*10870*/  FSEL R95, R95, -INF , P0 ;  /* 0xff8000005f5f7808 */ /* 0x000fe20000000000 */
[----:B-1----:R-:W-:Y:S01]  /*10880*/  FMUL.FTZ R5, R108, c[0x0][0x320] ;  /* 0x0000c8006c057a20 */ /* 0x002fe20000410000 */
[----:B------:R-:W-:-:S02]  /*10890*/  ISETP.GT.AND P3, PT, R3, 0x20, PT ;  /* 0x000000200300780c */ /* 0x000fc40003f64270 */
[C---:B------:R-:W-:Y:S01]  /*108a0*/  ISETP.GT.AND P4, PT, R3.reuse, 0x21, PT ;  /* 0x000000210300780c */ /* 0x040fe20003f84270 */
[----:B------:R1:W-:Y:S01]  /*108b0*/  MUFU.TANH R16, R5 ;  /* 0x0000000500107308 */ /* 0x0003e20000002400 */
[----:B------:R-:W-:Y:S02]  /*108c0*/  ISETP.GT.AND P0, PT, R3, 0x28, PT ;  /* 0x000000280300780c */ /* 0x000fe40003f04270 */
[----:B------:R-:W-:Y:S02]  /*108d0*/  FSEL R133, R117, -INF , P1 ;  /* 0xff80000075857808 */ /* 0x000fe40000800000 */
[----:B------:R-:W-:Y:S02]  /*108e0*/  FSEL R147, R116, -INF , P2 ;  /* 0xff80000074937808 */ /* 0x000fe40001000000 */
[C---:B------:R-:W-:Y:S02]  /*108f0*/  ISETP.GT.AND P1, PT, R3.reuse, 0x40, PT ;  /* 0x000000400300780c */ /* 0x040fe40003f24270 */
[----:B------:R-:W-:-:S02]  /*10900*/  ISETP.GT.AND P2, PT, R3, 0x41, PT ;  /* 0x000000410300780c */ /* 0x000fc40003f44270 */
[----:B------:R-:W-:Y:S02]  /*10910*/  FSEL R111, R160, -INF , P3 ;  /* 0xff800000a06f7808 */ /* 0x000fe40001800000 */
[----:B------:R-:W-:Y:S02]  /*10920*/  FSEL R130, R151, -INF , P4 ;  /* 0xff80000097827808 */ /* 0x000fe40002000000 */
[----:B------:R-:W-:Y:S01]  /*10930*/  FSEL R132, R118, -INF , P0 ;  /* 0xff80000076847808 */ /* 0x000fe20000000000 */
[----:B-1----:R-:W-:Y:S01]  /*10940*/  FMUL.FTZ R5, R109, c[0x0][0x320] ;  /* 0x0000c8006d057a20 */ /* 0x002fe20000410000 */
[C---:B------:R-:W-:Y:S02]  /*10950*/  ISETP.GT.AND P3, PT, R3.reuse, 0x31, PT ;  /* 0x000000310300780c */ /* 0x040fe40003f64270 */
[C---:B------:R-:W-:Y:S01]  /*10960*/  ISETP.GT.AND P4, PT, R3.reuse, 0x38, PT ;  /* 0x000000380300780c */ /* 0x040fe20003f84270 */
[----:B------:R1:W-:Y:S01]  /*10970*/  MUFU.TANH R15, R5 ;  /* 0x00000005000f7308 */ /* 0x0003e20000002400 */
[----:B------:R-:W-:-:S02]  /*10980*/  ISETP.GT.AND P0, PT, R3, 0x39, PT ;  /* 0x000000390300780c */ /* 0x000fc40003f04270 */
[----:B------:R-:W-:Y:S02]  /*10990*/  FSEL R172, R105, -INF , P1 ;  /* 0xff80000069ac7808 */ /* 0x000fe40000800000 */
[----:B------:R-:W-:Y:S02]  /*109a0*/  FSEL R173, R97, -INF , P2 ;  /* 0xff80000061ad7808 */ /* 0x000fe40001000000 */
[C---:B------:R-:W-:Y:S02]  /*109b0*/  ISETP.GT.AND P1, PT, R3.reuse, 0x51, PT ;  /* 0x000000510300780c */ /* 0x040fe40003f24270 */
[----:B------:R-:W-:Y:S02]  /*109c0*/  ISETP.GT.AND P2, PT, R3, 0x58, PT ;  /* 0x000000580300780c */ /* 0x000fe40003f44270 */
[----:B------:R-:W-:Y:S02]  /*109d0*/  FSEL R148, R148, -INF , P3 ;  /* 0xff80000094947808 */ /* 0x000fe40001800000 */
[----:B------:R-:W-:-:S02]  /*109e0*/  FSEL R149, R149, -INF , P4 ;  /* 0xff80000095957808 */ /* 0x000fc40002000000 */
[----:B------:R-:W-:Y:S01]  /*109f0*/  FSEL R150, R150, -INF , P0 ;  /* 0xff80000096967808 */ /* 0x000fe20000000000 */
[----:B-1----:R-:W-:Y:S01]  /*10a00*/  FMUL.FTZ R5, R137, c[0x0][0x320] ;  /* 0x0000c80089057a20 */ /* 0x002fe20000410000 */
[C---:B------:R-:W-:Y:S02]  /*10a10*/  ISETP.GT.AND P3, PT, R3.reuse, 0x48, PT ;  /* 0x000000480300780c */ /* 0x040fe40003f64270 */
[C---:B------:R-:W-:Y:S01]  /*10a20*/  ISETP.GT.AND P4, PT, R3.reuse, 0x49, PT ;  /* 0x000000490300780c */ /* 0x040fe20003f84270 */
[----:B------:R1:W3:Y:S01]  /*10a30*/  MUFU.TANH R14, R5 ;  /* 0x00000005000e7308 */ /* 0x0002e20000002400 */
[----:B------:R-:W-:Y:S02]  /*10a40*/  ISETP.GT.AND P0, PT, R3, 0x50, PT ;  /* 0x000000500300780c */ /* 0x000fe40003f04270 */
[----:B------:R-:W-:Y:S02]  /*10a50*/  FSEL R205, R85, -INF , P1 ;  /* 0xff80000055cd7808 */ /* 0x000fe40000800000 */
[----:B------:R-:W-:-:S02]  /*10a60*/  FSEL R206, R82, -INF , P2 ;  /* 0xff80000052ce7808 */ /* 0x000fc40001000000 */
[C---:B------:R-:W-:Y:S02]  /*10a70*/  ISETP.GT.AND P1, PT, R3.reuse, 0x68, PT ;  /* 0x000000680300780c */ /* 0x040fe40003f24270 */
[----:B------:R-:W-:Y:S02]  /*10a80*/  ISETP.GT.AND P2, PT, R3, 0x69, PT ;  /* 0x000000690300780c */ /* 0x000fe40003f44270 */
[----:B------:R-:W-:Y:S02]  /*10a90*/  FSEL R174, R96, -INF , P3 ;  /* 0xff80000060ae7808 */ /* 0x000fe40001800000 */
[----:B------:R-:W-:Y:S02]  /*10aa0*/  FSEL R175, R89, -INF , P4 ;  /* 0xff80000059af7808 */ /* 0x000fe40002000000 */
[----:B------:R-:W-:Y:S02]  /*10ab0*/  FSEL R160, R88, -INF , P0 ;  /* 0xff80000058a07808 */ /* 0x000fe40000000000 */
[----:B-1----:R-:W-:-:S02]  /*10ac0*/  IADD3 R5, R12, R9, RZ ;  /* 0x000000090c057210 */ /* 0x002fc40007ffe0ff */
[----:B------:R-:W-:Y:S01]  /*10ad0*/  ISETP.GT.AND P3, PT, R3, 0x59, PT ;  /* 0x000000590300780c */ /* 0x000fe20003f64270 */
[----:B------:R1:W4:Y:S01]  /*10ae0*/  MUFU.TANH R9, R8 ;  /* 0x0000000800097308 */ /* 0x0003220000002400 */
[----:B------:R-:W-:Y:S02]  /*10af0*/  IMNMX R5, R13, R5, PT ;  /* 0x000000050d057217 */ /* 0x000fe40003800200 */
[C---:B------:R-:W-:Y:S02]  /*10b00*/  ISETP.GT.AND P4, PT, R3.reuse, 0x60, PT ;  /* 0x000000600300780c */ /* 0x040fe40003f84270 */
        /* <DEDUP_REMOVED lines=8> */
[----:B------:R-:W-:-:S02]  /*10b90*/  ISETP.GT.AND P3, PT, R5, RZ, PT ;  /* 0x000000ff0500720c */ /* 0x000fc40003f64270 */
[C---:B------:R-:W-:Y:S02]  /*10ba0*/  ISETP.GT.AND P4, PT, R5.reuse, 0x1, PT ;  /* 0x000000010500780c */ /* 0x040fe40003f84270 */
[----:B------:R-:W-:Y:S02]  /*10bb0*/  ISETP.GT.AND P0, PT, R5, 0x8, PT ;  /* 0x000000080500780c */ /* 0x000fe40003f04270 */
[----:B------:R-:W-:Y:S02]  /*10bc0*/  FSEL R26, R26, -INF , P1 ;  /* 0xff8000001a1a7808 */ /* 0x000fe40000800000 */
[----:B------:R-:W-:Y:S02]  /*10bd0*/  FSEL R29, R29, -INF , P2 ;  /* 0xff8000001d1d7808 */ /* 0x000fe40001000000 */
[C---:B------:R-:W-:Y:S02]  /*10be0*/  ISETP.GT.AND P1, PT, R5.reuse, 0x20, PT ;  /* 0x000000200500780c */ /* 0x040fe40003f24270 */
[----:B------:R-:W-:-:S02]  /*10bf0*/  ISETP.GT.AND P2, PT, R5, 0x21, PT ;  /* 0x000000210500780c */ /* 0x000fc40003f44270 */
[----:B------:R-:W-:Y:S02]  /*10c00*/  FSEL R21, R21, -INF , P3 ;  /* 0xff80000015157808 */ /* 0x000fe40001800000 */
[----:B------:R-:W-:Y:S02]  /*10c10*/  FSEL R23, R23, -INF , P4 ;  /* 0xff80000017177808 */ /* 0x000fe40002000000 */
[----:B------:R-:W-:Y:S02]  /*10c20*/  FSEL R25, R25, -INF , P0 ;  /* 0xff80000019197808 */ /* 0x000fe40000000000 */
[C---:B------:R-:W-:Y:S02]  /*10c30*/  ISETP.GT.AND P3, PT, R5.reuse, 0x11, PT ;  /* 0x000000110500780c */ /* 0x040fe40003f64270 */
[C---:B------:R-:W-:Y:S02]  /*10c40*/  ISETP.GT.AND P4, PT, R5.reuse, 0x18, PT ;  /* 0x000000180500780c */ /* 0x040fe40003f84270 */
[----:B------:R-:W-:-:S02]  /*10c50*/  ISETP.GT.AND P0, PT, R5, 0x19, PT ;  /* 0x000000190500780c */ /* 0x000fc40003f04270 */
[----:B------:R-:W-:Y:S02]  /*10c60*/  FSEL R108, R76, -INF , P1 ;  /* 0xff8000004c6c7808 */ /* 0x000fe40000800000 */
[----:B------:R-:W-:Y:S02]  /*10c70*/  FSEL R109, R73, -INF , P2 ;  /* 0xff800000496d7808 */ /* 0x000fe40001000000 */
[C---:B------:R-:W-:Y:S02]  /*10c80*/  ISETP.GT.AND P1, PT, R5.reuse, 0x31, PT ;  /* 0x000000310500780c */ /* 0x040fe40003f24270 */
[----:B------:R-:W-:Y:S02]  /*10c90*/  ISETP.GT.AND P2, PT, R5, 0x38, PT ;  /* 0x000000380500780c */ /* 0x000fe40003f44270 */
[----:B------:R-:W-:Y:S02]  /*10ca0*/  FSEL R30, R30, -INF , P3 ;  /* 0xff8000001e1e7808 */ /* 0x000fe40001800000 */
[----:B--2---:R-:W-:-:S02]  /*10cb0*/  FSEL R32, R17, -INF , P4 ;  /* 0xff80000011207808 */ /* 0x004fc40002000000 */
[----:B---3--:R-:W-:Y:S02]  /*10cc0*/  FSEL R34, R14, -INF , P0 ;  /* 0xff8000000e227808 */ /* 0x008fe40000000000 */
[C---:B------:R-:W-:Y:S02]  /*10cd0*/  ISETP.GT.AND P3, PT, R5.reuse, 0x28, PT ;  /* 0x000000280500780c */ /* 0x040fe40003f64270 */
        /* <DEDUP_REMOVED lines=9> */
[----:B------:R-:W-:-:S02]  /*10d70*/  ISETP.GT.AND P3, PT, R5, 0x39, PT ;  /* 0x000000390500780c */ /* 0x000fc40003f64270 */
[C---:B------:R-:W-:Y:S02]  /*10d80*/  ISETP.GT.AND P4, PT, R5.reuse, 0x40, PT ;  /* 0x000000400500780c */ /* 0x040fe40003f84270 */
[----:B------:R-:W-:Y:S02]  /*10d90*/  ISETP.GT.AND P0, PT, R5, 0x41, PT ;  /* 0x000000410500780c */ /* 0x000fe40003f04270 */
[----:B------:R-:W-:Y:S02]  /*10da0*/  FSEL R168, R40, -INF , P1 ;  /* 0xff80000028a87808 */ /* 0x000fe40000800000 */
[----:B------:R-:W-:Y:S02]  /*10db0*/  FSEL R171, R39, -INF , P2 ;  /* 0xff80000027ab7808 */ /* 0x000fe40001000000 */
[C---:B------:R-:W-:Y:S02]  /*10dc0*/  ISETP.GT.AND P1, PT, R5.reuse, 0x59, PT ;  /* 0x000000590500780c */ /* 0x040fe40003f24270 */
[----:B------:R-:W-:-:S02]  /*10dd0*/  ISETP.GT.AND P2, PT, R5, 0x60, PT ;  /* 0x000000600500780c */ /* 0x000fc40003f44270 */
[----:B------:R-:W-:Y:S02]  /*10de0*/  IMNMX R3, R13, R6, PT ;  /* 0x000000060d037217 */ /* 0x000fe40003800200 */
[----:B------:R-:W-:Y:S02]  /*10df0*/  FSEL R146, R44, -INF , P3 ;  /* 0xff8000002c927808 */ /* 0x000fe40001800000 */
[----:B------:R-:W-:Y:S02]  /*10e00*/  FSEL R165, R42, -INF , P4 ;  /* 0xff8000002aa57808 */ /* 0x000fe40002000000 */
[----:B------:R-:W-:Y:S02]  /*10e10*/  FSEL R166, R41, -INF , P0 ;  /* 0xff80000029a67808 */ /* 0x000fe40000000000 */
[C---:B------:R-:W-:Y:S02]  /*10e20*/  ISETP.GT.AND P3, PT, R5.reuse, 0x50, PT ;  /* 0x000000500500780c */ /* 0x040fe40003f64270 */
[----:B------:R-:W-:-:S02]  /*10e30*/  ISETP.GT.AND P4, PT, R5, 0x51, PT ;  /* 0x000000510500780c */ /* 0x000fc40003f84270 */
[C---:B------:R-:W-:Y:S02]  /*10e40*/  ISETP.GT.AND P0, PT, R5.reuse, 0x58, PT ;  /* 0x000000580500780c */ /* 0x040fe40003f04270 */
[----:B------:R-:W-:Y:S02]  /*10e50*/  ISETP.GT.AND P5, PT, R5, 0x68, PT ;  /* 0x000000680500780c */ /* 0x000fe40003fa4270 */
[----:B------:R-:W-:Y:S02]  /*10e60*/  FSEL R189, R28, -INF , P1 ;  /* 0xff8000001cbd7808 */ /* 0x000fe40000800000 */
[----:B------:R-:W-:Y:S02]  /*10e70*/  FSEL R234, R24, -INF , P2 ;  /* 0xff80000018ea7808 */ /* 0x000fe40001000000 */
[C---:B------:R-:W-:Y:S02]  /*10e80*/  ISETP.GT.AND P1, PT, R3.reuse, RZ, PT ;  /* 0x000000ff0300720c */ /* 0x040fe40003f24270 */
[----:B------:R-:W-:-:S02]  /*10e90*/  ISETP.GT.AND P2, PT, R3, 0x1, PT ;  /* 0x000000010300780c */ /* 0x000fc40003f44270 */
[----:B------:R-:W-:Y:S02]  /*10ea0*/  FSEL R184, R36, -INF , P3 ;  /* 0xff80000024b87808 */ /* 0x000fe40001800000 */
[----:B------:R-:W-:Y:S02]  /*10eb0*/  FSEL R185, R35, -INF , P4 ;  /* 0xff80000023b97808 */ /* 0x000fe40002000000 */
[----:B------:R-:W-:Y:S02]  /*10ec0*/  FSEL R187, R31, -INF , P0 ;  /* 0xff8000001fbb7808 */ /* 0x000fe40000000000 */
[----:B------:R-:W-:Y:S02]  /*10ed0*/  FSEL R228, R16, -INF , P5 ;  /* 0xff80000010e47808 */ /* 0x000fe40002800000 */
[C---:B------:R-:W-:Y:S02]  /*10ee0*/  ISETP.GT.AND P3, PT, R5.reuse, 0x61, PT ;  /* 0x000000610500780c */ /* 0x040fe40003f64270 */
[----:B------:R-:W-:-:S02]  /*10ef0*/  ISETP.GT.AND P0, PT, R5, 0x69, PT ;  /* 0x000000690500780c */ /* 0x000fc40003f04270 */
[----:B------:R-:W-:Y:S02]  /*10f00*/  ISETP.GT.AND P4, PT, R3, 0x8, PT ;  /* 0x000000080300780c */ /* 0x000fe40003f84270 */
[----:B------:R-:W-:Y:S02]  /*10f10*/  FSEL R16, R43, -INF , P1 ;  /* 0xff8000002b107808 */ /* 0x000fe40000800000 */
[----:B------:R-:W-:Y:S02]  /*10f20*/  FSEL R17, R33, -INF , P2 ;  /* 0xff80000021117808 */ /* 0x000fe40001000000 */
[----:B------:R-:W-:Y:S02]  /*10f30*/  FMNMX.FTZ R5, R20, R22, !PT ;  /* 0x0000001614057209 */ /* 0x000fe40007810000 */
[----:B------:R-:W-:Y:S02]  /*10f40*/  FMNMX.FTZ R7, R21, R23, !PT ;  /* 0x0000001715077209 */ /* 0x000fe40007810000 */
[----:B------:R-:W-:-:S02]  /*10f50*/  ISETP.GT.AND P5, PT, R3, 0x9, PT ;  /* 0x000000090300780c */ /* 0x000fc40003fa4270 */
[----:B------:R-:W-:Y:S02]  /*10f60*/  FSEL R24, R68, -INF , P4 ;  /* 0xff80000044187808 */ /* 0x000fe40002000000 */
[----:B-1----:R-:W-:Y:S02]  /*10f70*/  FMNMX.FTZ R8, R16, R17, !PT ;  /* 0x0000001110087209 */ /* 0x002fe40007810000 */
[----:B------:R-:W-:Y:S02]  /*10f80*/  FMNMX.FTZ R5, R92, R5, !PT ;  /* 0x000000055c057209 */ /* 0x000fe40007810000 */
[----:B------:R-:W-:Y:S02]  /*10f90*/  FSEL R119, R15, -INF , P0 ;  /* 0xff8000000f777808 */ /* 0x000fe40000000000 */
        /* <DEDUP_REMOVED lines=10> */
[----:B------:R-:W-:Y:S02]  /*11040*/  FSEL R229, R18, -INF , P3 ;  /* 0xff80000012e57808 */ /* 0x000fe40001800000 */
        /* <DEDUP_REMOVED lines=23> */
[----:B------:R-:W-:Y:S01]  /*111c0*/  FMNMX.FTZ R8, R102, R8, !PT ;  /* 0x0000000866087209 */ /* 0x000fe20007810000 */
[----:B------:R-:W-:Y:S01]  /*111d0*/  LDSM.16.MT88.4 R80, [R225+0x900] ;  /* 0x00090000e150783b */ /* 0x000fe20000004200 */
        /* <DEDUP_REMOVED lines=27> */
[C---:B------:R-:W-:Y:S02]  /*11390*/  ISETP.GT.AND P3, PT, R3.reuse, 0x40, PT ;  /* 0x000000400300780c */ /* 0x040fe40003f64270 */
        /* <DEDUP_REMOVED lines=19> */
[C---:B------:R-:W-:Y:S02]  /*114d0*/  ISETP.GT.AND P1, PT, R3.reuse, 0x50, PT ;  /* 0x000000500300780c */ /* 0x040fe40003f24270 */
[----:B------:R-:W-:Y:S02]  /*114e0*/  FSEL R152, R62, -INF , P2 ;  /* 0xff8000003e987808 */ /* 0x000fe40001000000 */
[----:B------:R-:W-:Y:S02]  /*114f0*/  FMNMX.FTZ R8, R154, R8, !PT ;  /* 0x000000089a087209 */ /* 0x000fe40007810000 */
[----:B------:R-:W-:-:S02]  /*11500*/  ISETP.GT.AND P0, PT, R3, 0x51, PT ;  /* 0x000000510300780c */ /* 0x000fc40003f04270 */
[----:B------:R-:W-:Y:S02]  /*11510*/  FMNMX.FTZ R6, R175, R5, !PT ;  /* 0x00000005af067209 */ /* 0x000fe40007810000 */
[----:B------:R-:W-:Y:S02]  /*11520*/  FMNMX.FTZ R5, R171, R7, !PT ;  /* 0x00000007ab057209 */ /* 0x000fe40007810000 */
[----:B------:R-:W-:Y:S02]  /*11530*/  FSEL R246, R53, -INF , P1 ;  /* 0xff80000035f67808 */ /* 0x000fe40000800000 */
[----:B------:R-:W-:Y:S02]  /*11540*/  FMNMX.FTZ R8, R152, R8, !PT ;  /* 0x0000000898087209 */ /* 0x000fe40007810000 */
[----:B------:R-:W-:Y:S02]  /*11550*/  FSEL R249, R58, -INF , P0 ;  /* 0xff8000003af97808 */ /* 0x000fe40000000000 */
[----:B------:R-:W-:-:S02]  /*11560*/  FMNMX.FTZ R7, R160, R6, !PT ;  /* 0x00000006a0077209 */ /* 0x000fc40007810000 */
[C---:B------:R-:W-:Y:S02]  /*11570*/  ISETP.GT.AND P4, PT, R3.reuse, 0x58, PT ;  /* 0x000000580300780c */ /* 0x040fe40003f84270 */
[C---:B------:R-:W-:Y:S02]  /*11580*/  ISETP.GT.AND P5, PT, R3.reuse, 0x59, PT ;  /* 0x000000590300780c */ /* 0x040fe40003fa4270 */
[C---:B------:R-:W-:Y:S02]  /*11590*/  ISETP.GT.AND P3, PT, R3.reuse, 0x60, PT ;  /* 0x000000600300780c */ /* 0x040fe40003f64270 */
[C---:B------:R-:W-:Y:S02]  /*115a0*/  ISETP.GT.AND P2, PT, R3.reuse, 0x61, PT ;  /* 0x000000610300780c */ /* 0x040fe40003f44270 */
[C---:B------:R-:W-:Y:S02]  /*115b0*/  ISETP.GT.AND P1, PT, R3.reuse, 0x68, PT ;  /* 0x000000680300780c */ /* 0x040fe40003f24270 */
[----:B------:R-:W-:-:S02]  /*115c0*/  ISETP.GT.AND P0, PT, R3, 0x69, PT ;  /* 0x000000690300780c */ /* 0x000fc40003f04270 */
[----:B------:R-:W-:Y:S02]  /*115d0*/  FMNMX.FTZ R3, R184, R5, !PT ;  /* 0x00000005b8037209 */ /* 0x000fe40007810000 */
[----:B------:R-:W-:Y:S02]  /*115e0*/  FMNMX.FTZ R6, R246, R8, !PT ;  /* 0x00000008f6067209 */ /* 0x000fe40007810000 */
[----:B------:R-:W-:Y:S01]  /*115f0*/  FMNMX.FTZ R7, R205, R7, !PT ;  /* 0x00000007cd077209 */ /* 0x000fe20007810000 */
[----:B------:R-:W1:Y:S01]  /*11600*/  MUFU.TANH R8, R19 ;  /* 0x0000001300087308 */ /* 0x000e620000002400 */
[----:B------:R-:W-:Y:S02]  /*11610*/  FMNMX.FTZ R3, R185, R3, !PT ;  /* 0x00000003b9037209 */ /* 0x000fe40007810000 */
        /* <DEDUP_REMOVED lines=17> */
[----:B------:R-:W-:Y:S01]  /*11730*/  FMNMX.FTZ R6, R231, R7, !PT ;  /* 0x00000007e7067209 */ /* 0x000fe20007810000 */
[----:B------:R-:W-:Y:S01]  /*11740*/  FMUL.FTZ R7, R54, c[0x0][0x320] ;  /* 0x0000c80036077a20 */ /* 0x000fe20000410000 */
[----:B----4-:R-:W-:Y:S02]  /*11750*/  FSEL R210, R9, -INF , P1 ;  /* 0xff80000009d27808 */ /* 0x010fe40000800000 */
[----:B------:R-:W-:Y:S01]  /*11760*/  FMNMX.FTZ R6, R230, R6, !PT ;  /* 0x00000006e6067209 */ /* 0x000fe20007810000 */
[----:B------:R2:W-:Y:S01]  /*11770*/  MUFU.TANH R18, R7 ;  /* 0x0000000700127308 */ /* 0x0005e20000002400 */
[----:B-1----:R-:W-:-:S02]  /*11780*/  FSEL R209, R8, -INF , P0 ;  /* 0xff80000008d17808 */ /* 0x002fc40000000000 */
[----:B------:R-:W-:Y:S01]  /*11790*/  FMNMX.FTZ R3, R210, R3, !PT ;  /* 0x00000003d2037209 */ /* 0x000fe20007810000 */
[----:B------:R-:W1:Y:S01]  /*117a0*/  SHFL.BFLY PT, R8, R6, 0x2, 0x1f ;  /* 0x0c401f0006087f89 */ /* 0x000e6200000e0000 */
[----:B------:R-:W-:Y:S02]  /*117b0*/  FMNMX.FTZ R5, R228, R5, !PT ;  /* 0x00000005e4057209 */ /* 0x000fe40007810000 */
[----:B------:R-:W-:Y:S02]  /*117c0*/  FMNMX.FTZ R3, R209, R3, !PT ;  /* 0x00000003d1037209 */ /* 0x000fe40007810000 */
[----:B------:R-:W-:-:S03]  /*117d0*/  FMNMX.FTZ R5, R119, R5, !PT ;  /* 0x0000000577057209 */ /* 0x000fc60007810000 */
[----:B------:R-:W3:Y:S01]  /*117e0*/  SHFL.BFLY PT, R71, R3, 0x2, 0x1f ;  /* 0x0c401f0003477f89 */ /* 0x000ee200000e0000 */
[----:B--2---:R-:W-:-:S03]  /*117f0*/  FMUL.FTZ R7, R55, c[0x0][0x320] ;  /* 0x0000c80037077a20 */ /* 0x004fc60000410000 */
[----:B------:R-:W2:Y:S01]  /*11800*/  SHFL.BFLY PT, R9, R5, 0x2, 0x1f ;  /* 0x0c401f0005097f89 */ /* 0x000ea200000e0000 */
[----:B------:R4:W-:Y:S03]  /*11810*/  MUFU.TANH R36, R7 ;  /* 0x0000000700247308 */ /* 0x0009e60000002400 */
[----:B------:R-:W-:Y:S01]  /*11820*/  LDSM.16.MT88.4 R52, [R226+0x100] ;  /* 0x00010000e234783b */ /* 0x000fe20000004200 */
[----:B-1----:R-:W-:-:S03]  /*11830*/  FMNMX.FTZ R6, R6, R8, !PT ;  /* 0x0000000806067209 */ /* 0x002fc60007810000 */
[----:B------:R-:W-:Y:S04]  /*11840*/  SHFL.IDX PT, R8, R11, 0x1, 0x1c1f ;  /* 0x003c1f000b087f89 */ /* 0x000fe800000e0000 */
[----:B------:R-:W1:Y:S01]  /*11850*/  SHFL.BFLY PT, R74, R6, 0x1, 0x1f ;  /* 0x0c201f00064a7f89 */ /* 0x000e6200000e0000 */
[----:B---3--:R-:W-:Y:S01]  /*11860*/  FMNMX.FTZ R71, R3, R71, !PT ;  /* 0x0000004703477209 */ /* 0x008fe20007810000 */
[----:B------:R-:W-:Y:S02]  /*11870*/  FMUL.FTZ R3, R51, c[0x0][0x320] ;  /* 0x0000c80033037a20 */ /* 0x000fe40000410000 */
[----:B----4-:R-:W-:Y:S02]  /*11880*/  FMUL.FTZ R7, R107, c[0x0][0x320] ;  /* 0x0000c8006b077a20 */ /* 0x010fe40000410000 */
[----:B------:R3:W-:Y:S01]  /*11890*/  MUFU.TANH R41, R3 ;  /* 0x0000000300297308 */ /* 0x0007e20000002400 */
[----:B--2---:R-:W-:-:S02]  /*118a0*/  FMNMX.FTZ R5, R5, R9, !PT ;  /* 0x0000000905057209 */ /* 0x004fc40007810000 */
[----:B------:R-:W2:Y:S04]  /*118b0*/  SHFL.BFLY PT, R9, R71, 0x1, 0x1f ;  /* 0x0c201f0047097f89 */ /* 0x000ea800000e0000 */
[----:B------:R-:W4:Y:S01]  /*118c0*/  SHFL.BFLY PT, R72, R5, 0x1, 0x1f ;  /* 0x0c201f0005487f89 */ /* 0x000f2200000e0000 */
[----:B------:R2:W-:Y:S01]  /*118d0*/  MUFU.TANH R15, R7 ;  /* 0x00000007000f7308 */ /* 0x0005e20000002400 */
[----:B---3--:R-:W-:Y:S01]  /*118e0*/  FMUL.FTZ R3, R91, c[0x0][0x320] ;  /* 0x0000c8005b037a20 */ /* 0x008fe20000410000 */
[----:B-1----:R-:W-:-:S06]  /*118f0*/  FMNMX.FTZ R74, R6, R74, !PT ;  /* 0x0000004a064a7209 */ /* 0x002fcc0007810000 */
[----:B------:R1:W-:Y:S01]  /*11900*/  MUFU.TANH R11, R3 ;  /* 0x00000003000b7308 */ /* 0x0003e20000002400 */
[----:B--2---:R-:W-:Y:S01]  /*11910*/  FMUL.FTZ R7, R90, c[0x0][0x320] ;  /* 0x0000c8005a077a20 */ /* 0x004fe20000410000 */
[----:B------:R-:W-:-:S06]  /*11920*/  FMNMX.FTZ R71, R71, R9, !PT ;  /* 0x0000000947477209 */ /* 0x000fcc0007810000 */
[----:B------:R2:W-:Y:S01]  /*11930*/  MUFU.TANH R14, R7 ;  /* 0x00000007000e7308 */ /* 0x0005e20000002400 */
[----:B----4-:R-:W-:Y:S01]  /*11940*/  FMNMX.FTZ R72, R5, R72, !PT ;  /* 0x0000004805487209 */ /* 0x010fe20007810000 */
[----:B-1----:R-:W-:-:S04]  /*11950*/  FMUL.FTZ R3, R106, c[0x0][0x320] ;  /* 0x0000c8006a037a20 */ /* 0x002fc80000410000 */
[----:B------:R-:W-:Y:S02]  /*11960*/  FMUL.FTZ R6, R72, c[0x0][0x2d0] ;  /* 0x0000b40048067a20 */ /* 0x000fe40000410000 */
[----:B------:R1:W3:Y:S01]  /*11970*/  MUFU.TANH R10, R3 ;  /* 0x00000003000a7308 */ /* 0x0002e20000002400 */
[----:B--2---:R-:W-:-:S07]  /*11980*/  FMUL.FTZ R7, R50, c[0x0][0x320] ;  /* 0x0000c80032077a20 */ /* 0x004fce0000410000 */
[----:B------:R2:W4:Y:S01]  /*11990*/  MUFU.TANH R40, R7 ;  /* 0x0000000700287308 */ /* 0x0005220000002400 */
[----:B-1----:R-:W-:Y:S02]  /*119a0*/  FMUL.FTZ R3, R46, c[0x0][0x320] ;  /* 0x0000c8002e037a20 */ /* 0x002fe40000410000 */
[----:B--2---:R-:W-:-:S05]  /*119b0*/  IMAD.IADD R7, R12, 0x1, R8 ;  /* 0x000000010c077824 */ /* 0x004fca00078e0208 */
[----:B------:R1:W2:Y:S01]  /*119c0*/  MUFU.TANH R12, R3 ;  /* 0x00000003000c7308 */ /* 0x0002a20000002400 */
[----:B------:R-:W-:-:S07]  /*119d0*/  FMUL.FTZ R8, R47, c[0x0][0x320] ;  /* 0x0000c8002f087a20 */ /* 0x000fce0000410000 */
[----:B------:R2:W-:Y:S01]  /*119e0*/  MUFU.TANH R9, R8 ;  /* 0x0000000800097308 */ /* 0x0005e20000002400 */
[----:B-1----:R-:W-:Y:S01]  /*119f0*/  IMNMX R3, R13, R7, PT ;  /* 0x000000070d037217 */ /* 0x002fe20003800200 */
[----:B------:R-:W-:-:S03]  /*11a00*/  FMUL.FTZ R7, R74, c[0x0][0x2d0] ;  /* 0x0000b4004a077a20 */ /* 0x000fc60000410000 */
[C---:B------:R-:W-:Y:S02]  /*11a10*/  ISETP.GT.AND P2, PT, R3.reuse, RZ, PT ;  /* 0x000000ff0300720c */ /* 0x040fe40003f44270 */
[C---:B------:R-:W-:Y:S02]  /*11a20*/  ISETP.GT.AND P1, PT, R3.reuse, 0x1, PT ;  /* 0x000000010300780c */ /* 0x040fe40003f24270 */
[----:B------:R-:W-:Y:S02]  /*11a30*/  ISETP.GT.AND P0, PT, R3, 0x8, PT ;  /* 0x000000080300780c */ /* 0x000fe40003f04270 */
[----:B---3--:R-:W-:Y:S02]  /*11a40*/  FSEL R57, R10, -INF , P2 ;  /* 0xff8000000a397808 */ /* 0x008fe40001000000 */
[----:B------:R-:W-:Y:S02]  /*11a50*/  FSEL R56, R15, -INF , P1 ;  /* 0xff8000000f387808 */ /* 0x000fe40000800000 */
[----:B------:R-:W-:-:S02]  /*11a60*/  ISETP.GT.AND P4, PT, R3, 0x9, PT ;  /* 0x000000090300780c */ /* 0x000fc40003f84270 */
[----:B------:R-:W-:Y:S02]  /*11a70*/  FSEL R58, R177, -INF , P0 ;  /* 0xff800000b13a7808 */ /* 0x000fe40000000000 */
[----:B------:R-:W-:Y:S02]  /*11a80*/  FMNMX.FTZ R0, R57, R56, !PT ;  /* 0x0000003839007209 */ /* 0x000fe40007810000 */
[C---:B------:R-:W-:Y:S02]  /*11a90*/  ISETP.GT.AND P6, PT, R3.reuse, 0x10, PT ;  /* 0x000000100300780c */ /* 0x040fe40003fc4270 */
[----:B------:R-:W-:Y:S02]  /*11aa0*/  FSEL R59, R164, -INF , P4 ;  /* 0xff800000a43b7808 */ /* 0x000fe40002000000 */
[----:B------:R-:W-:Y:S02]  /*11ab0*/  FMNMX.FTZ R0, R58, R0, !PT ;  /* 0x000000003a007209 */ /* 0x000fe40007810000 */
[----:B------:R-:W-:-:S02]  /*11ac0*/  ISETP.GT.AND P5, PT, R3, 0x11, PT ;  /* 0x000000110300780c */ /* 0x000fc40003fa4270 */
[----:B------:R-:W-:Y:S02]  /*11ad0*/  FSEL R68, R70, -INF , P6 ;  /* 0xff80000046447808 */ /* 0x000fe40003000000 */
[----:B------:R-:W-:Y:S02]  /*11ae0*/  FMNMX.FTZ R0, R59, R0, !PT ;  /* 0x000000003b007209 */ /* 0x000fe40007810000 */
[----:B------:R-:W-:Y:S02]  /*11af0*/  ISETP.GT.AND P3, PT, R3, 0x18, PT ;  /* 0x000000180300780c */ /* 0x000fe40003f64270 */
[----:B------:R-:W-:Y:S02]  /*11b00*/  FSEL R69, R67, -INF , P5 ;  /* 0xff80000043457808 */ /* 0x000fe40002800000 */
[----:B------:R-:W-:Y:S01]  /*11b10*/  FMNMX.FTZ R0, R68, R0, !PT ;  /* 0x0000000044007209 */ /* 0x000fe20007810000 */
[----:B------:R-:W-:Y:S01]  /*11b20*/  LDSM.16.MT88.4 R64, [R227+0x900] ;  /* 0x00090000e340783b */ /* 0x000fe20000004200 */
        /* <DEDUP_REMOVED lines=15> */
[----:B------:R-:W-:Y:S02]  /*11c20*/  FSETP.NEU.FTZ.AND P0, PT, R74, -INF , PT ;  /* 0xff8000004a00780b */ /* 0x000fe40003f1d000 */
[----:B------:R-:W-:Y:S02]  /*11c30*/  ISETP.GT.AND P6, PT, R3, 0x30, PT ;  /* 0x000000300300780c */ /* 0x000fe40003fc4270 */
[----:B------:R-:W-:Y:S02]  /*11c40*/  FSEL R91, R176, -INF , P3 ;  /* 0xff800000b05b7808 */ /* 0x000fe40001800000 */
[----:B------:R-:W-:-:S02]  /*11c50*/  FMNMX.FTZ R0, R90, R0, !PT ;  /* 0x000000005a007209 */ /* 0x000fc40007810000 */
[----:B------:R-:W-:Y:S02]  /*11c60*/  FSEL R7, R7, RZ, P0 ;  /* 0x000000ff07077208 */ /* 0x000fe40000000000 */
[----:B------:R-:W-:Y:S02]  /*11c70*/  ISETP.GT.AND P1, PT, R3, 0x31, PT ;  /* 0x000000310300780c */ /* 0x000fe40003f24270 */
[----:B------:R-:W-:Y:S01]  /*11c80*/  FSEL R117, R163, -INF , P6 ;  /* 0xff800000a3757808 */ /* 0x000fe20003000000 */
[----:B------:R-:W-:Y:S01]  /*11c90*/  FFMA.FTZ R5, R20, c[0x0][0x2d0], -R7 ;  /* 0x0000b40014057a23 */ /* 0x000fe20000010807 */
[----:B------:R-:W-:Y:S01]  /*11ca0*/  FMNMX.FTZ R0, R91, R0, !PT ;  /* 0x000000005b007209 */ /* 0x000fe20007810000 */
[----:B------:R-:W-:Y:S01]  /*11cb0*/  IMAD.MOV.U32 R163, RZ, RZ, R205 ;  /* 0x000000ffffa37224 */ /* 0x000fe200078e00cd */
[----:B------:R-:W-:Y:S01]  /*11cc0*/  ISETP.GT.AND P2, PT, R3, 0x38, PT ;  /* 0x000000380300780c */ /* 0x000fe20003f44270 */
[----:B------:R1:W-:Y:S01]  /*11cd0*/  MUFU.EX2 R252, R5 ;  /* 0x0000000500fc7308 */ /* 0x0003e20000000800 */
[----:B------:R-:W-:-:S02]  /*11ce0*/  FSEL R118, R162, -INF , P1 ;  /* 0xff800000a2767808 */ /* 0x000fc40000800000 */
[----:B------:R-:W-:Y:S02]  /*11cf0*/  FSETP.NEU.FTZ.AND P0, PT, R72, -INF , PT ;  /* 0xff8000004800780b */ /* 0x000fe40003f1d000 */
[----:B------:R-:W-:Y:S02]  /*11d00*/  FMNMX.FTZ R0, R117, R0, !PT ;  /* 0x0000000075007209 */ /* 0x000fe40007810000 */
[C---:B------:R-:W-:Y:S02]  /*11d10*/  ISETP.GT.AND P4, PT, R3.reuse, 0x39, PT ;  /* 0x000000390300780c */ /* 0x040fe40003f84270 */
[----:B------:R-:W-:Y:S02]  /*11d20*/  FSEL R6, R6, RZ, P0 ;  /* 0x000000ff06067208 */ /* 0x000fe40000000000 */
[----:B------:R-:W-:Y:S02]  /*11d30*/  FSEL R116, R86, -INF , P2 ;  /* 0xff80000056747808 */ /* 0x000fe40001000000 */
[----:B------:R-:W-:Y:S01]  /*11d40*/  FMNMX.FTZ R0, R118, R0, !PT ;  /* 0x0000000076007209 */ /* 0x000fe20007810000 */
[----:B--2---:R-:W-:Y:S01]  /*11d50*/  FFMA.FTZ R8, R26, c[0x0][0x2d0], -R6 ;  /* 0x0000b4001a087a23 */ /* 0x004fe20000010806 */
[----:B------:R-:W-:Y:S01]  /*11d60*/  ISETP.GT.AND P5, PT, R3, 0x40, PT ;  /* 0x000000400300780c */ /* 0x000fe20003fa4270 */
[----:B-1----:R-:W-:Y:S01]  /*11d70*/  FFMA.FTZ R5, R22, c[0x0][0x2d0], -R7 ;  /* 0x0000b40016057a23 */ /* 0x002fe20000010807 */
[----:B------:R-:W-:Y:S01]  /*11d80*/  FSEL R128, R87, -INF , P4 ;  /* 0xff80000057807808 */ /* 0x000fe20002000000 */
[----:B------:R-:W-:Y:S01]  /*11d90*/  MUFU.EX2 R237, R8 ;  /* 0x0000000800ed7308 */ /* 0x000fe20000000800 */
[----:B------:R-:W-:Y:S01]  /*11da0*/  FMNMX.FTZ R0, R116, R0, !PT ;  /* 0x0000000074007209 */ /* 0x000fe20007810000 */
[----:B------:R-:W-:Y:S01]  /*11db0*/  LDSM.16.MT88.4 R84, [R226+0x900] ;  /* 0x00090000e254783b */ /* 0x000fe20000004200 */
        /* <DEDUP_REMOVED lines=13> */
[----:B------:R-:W-:Y:S01]  /*11e90*/  FMNMX.FTZ R0, R140, R0, !PT ;  /* 0x000000008c007209 */ /* 0x000fe20007810000 */
[----:B------:R-:W-:Y:S01]  /*11ea0*/  LDSM.16.MT88.4 R60, [R224+0x900] ;  /* 0x00090000e03c783b */ /* 0x000fe20000004200 */
[----:B------:R-:W-:Y:S01]  /*11eb0*/  FSETP.NEU.FTZ.AND P0, PT, R71, -INF , PT ;  /* 0xff8000004700780b */ /* 0x000fe20003f1d000 */
[----:B------:R1:W-:Y:S01]  /*11ec0*/  MUFU.EX2 R190, R5 ;  /* 0x0000000500be7308 */ /* 0x0003e20000000800 */
[----:B------:R-:W-:-:S02]  /*11ed0*/  ISETP.GT.AND P6, PT, R3, 0x51, PT ;  /* 0x000000510300780c */ /* 0x000fc40003fc4270 */
[----:B------:R-:W-:Y:S02]  /*11ee0*/  FSEL R159, R159, -INF , P2 ;  /* 0xff8000009f9f7808 */ /* 0x000fe40001000000 */
[----:B------:R-:W-:Y:S02]  /*11ef0*/  FMNMX.FTZ R0, R145, R0, !PT ;  /* 0x0000000091007209 */ /* 0x000fe40007810000 */
[----:B------:R-:W-:Y:S02]  /*11f00*/  ISETP.GT.AND P5, PT, R3, 0x58, PT ;  /* 0x000000580300780c */ /* 0x000fe40003fa4270 */
[----:B------:R-:W-:Y:S02]  /*11f10*/  FSEL R158, R27, -INF , P6 ;  /* 0xff8000001b9e7808 */ /* 0x000fe40003000000 */
[----:B------:R-:W-:Y:S02]  /*11f20*/  FMNMX.FTZ R0, R159, R0, !PT ;  /* 0x000000009f007209 */ /* 0x000fe40007810000 */
[----:B------:R-:W-:-:S02]  /*11f30*/  ISETP.GT.AND P4, PT, R3, 0x59, PT ;  /* 0x000000590300780c */ /* 0x000fc40003f84270 */
[----:B------:R-:W-:Y:S01]  /*11f40*/  ISETP.GT.AND P3, PT, R3, 0x60, PT ;  /* 0x000000600300780c */ /* 0x000fe20003f64270 */
[----:B-1----:R-:W-:Y:S01]  /*11f50*/  FFMA.FTZ R5, R23, c[0x0][0x2d0], -R6 ;  /* 0x0000b40017057a23 */ /* 0x002fe20000010806 */
[C---:B------:R-:W-:Y:S02]  /*11f60*/  ISETP.GT.AND P2, PT, R3.reuse, 0x61, PT ;  /* 0x000000610300780c */ /* 0x040fe40003f44270 */
[----:B------:R-:W-:Y:S01]  /*11f70*/  ISETP.GT.AND P1, PT, R3, 0x68, PT ;  /* 0x000000680300780c */ /* 0x000fe20003f24270 */
[----:B------:R1:W-:Y:S01]  /*11f80*/  MUFU.EX2 R191, R5 ;  /* 0x0000000500bf7308 */ /* 0x0003e20000000800 */
[----:B------:R-:W-:Y:S02]  /*11f90*/  FSEL R170, R18, -INF , P5 ;  /* 0xff80000012aa7808 */ /* 0x000fe40002800000 */
[----:B------:R-:W-:Y:S02]  /*11fa0*/  FMNMX.FTZ R0, R158, R0, !PT ;  /* 0x000000009e007209 */ /* 0x000fe40007810000 */
[----:B------:R-:W-:-:S02]  /*11fb0*/  FSEL R169, R36, -INF , P4 ;  /* 0xff80000024a97808 */ /* 0x000fc40002000000 */
[----:B------:R-:W-:Y:S01]  /*11fc0*/  FMNMX.FTZ R0, R170, R0, !PT ;  /* 0x00000000aa007209 */ /* 0x000fe20007810000 */
[----:B------:R-:W-:Y:S01]  /*11fd0*/  LDSM.16.MT88.4 R36, [R227+0x100] ;  /* 0x00010000e324783b */ /* 0x000fe20000004200 */
[----:B----4-:R-:W-:Y:S02]  /*11fe0*/  FSEL R167, R40, -INF , P3 ;  /* 0xff80000028a77808 */ /* 0x010fe40001800000 */
[----:B------:R-:W-:Y:S02]  /*11ff0*/  FSEL R164, R41, -INF , P2 ;  /* 0xff80000029a47808 */ /* 0x000fe40001000000 */
[----:B------:R-:W-:Y:S01]  /*12000*/  FSEL R157, R12, -INF , P1 ;  /* 0xff8000000c9d7808 */ /* 0x000fe20000800000 */
[----:B------:R-:W-:Y:S01]  /*12010*/  LDSM.16.MT88.4 R40, [R225+0x100] ;  /* 0x00010000e128783b */ /* 0x000fe20000004200 */
[----:B-1----:R-:W-:-:S04]  /*12020*/  FFMA.FTZ R5, R25, c[0x0][0x2d0], -R6 ;  /* 0x0000b40019057a23 */ /* 0x002fc80000010806 */
        /* <DEDUP_REMOVED lines=29> */
[----:B------:R1:W3:Y:S03]  /*12200*/  MUFU.EX2 R196, R2 ;  /* 0x0000000200c47308 */ /* 0x0002e60000000800 */
[C---:B------:R-:W-:Y:S08]  /*12210*/  HMMA.16816.F32.BF16 R48, R8.reuse, R40, RZ ;  /* 0x000000280830723c */ /* 0x040ff000000418ff */
[----:B------:R-:W-:Y:S01]  /*12220*/  HMMA.16816.F32.BF16 R20, R8, R52, RZ ;  /* 0x000000340814723c */ /* 0x000fe200000418ff */
[----:B--2---:R-:W-:Y:S01]  /*12230*/  FMNMX.FTZ R0, R0, R3, !PT ;  /* 0x0000000300007209 */ /* 0x004fe20007810000 */
[----:B-1----:R-:W-:-:S04]  /*12240*/  FFMA.FTZ R2, R32, c[0x0][0x2d0], -R6 ;  /* 0x0000b40020027a23 */ /* 0x002fc80000010806 */
[----:B------:R-:W1:Y:S02]  /*12250*/  SHFL.BFLY PT, R3, R0, 0x1, 0x1f ;  /* 0x0c201f0000037f89 */ /* 0x000e6400000e0000 */
[----:B------:R-:W-:Y:S01]  /*12260*/  HMMA.16816.F32.BF16 R24, R8, R42, RZ ;  /* 0x0000002a0818723c */ /* 0x000fe200000418ff */
[----:B---3--:R-:W-:Y:S01]  /*12270*/  F2FP.BF16.PACK_AB R12, R196, R208 ;  /* 0x000000d0c40c723e */ /* 0x008fe200000010ff */
[----:B------:R2:W-:Y:S02]  /*12280*/  MUFU.EX2 R203, R2 ;  /* 0x0000000200cb7308 */ /* 0x0005e40000000800 */
[----:B--2---:R-:W-:-:S06]  /*12290*/  FFMA.FTZ R2, R34, c[0x0][0x2d0], -R6 ;  /* 0x0000b40022027a23 */ /* 0x004fcc0000010806 */
[----:B------:R2:W3:Y:S02]  /*122a0*/  MUFU.EX2 R232, R2 ;  /* 0x0000000200e87308 */ /* 0x0004e40000000800 */
[--C-:B--2---:R-:W-:Y:S01]  /*122b0*/  FFMA.FTZ R2, R31, c[0x0][0x2d0], -R5.reuse ;  /* 0x0000b4001f027a23 */ /* 0x104fe20000010805 */
[----:B---3--:R-:W-:Y:S01]  /*122c0*/  F2FP.BF16.PACK_AB R14, R232, R203 ;  /* 0x000000cbe80e723e */ /* 0x008fe200000010ff */
[----:B------:R-:W-:Y:S04]  /*122d0*/  HMMA.16816.F32.BF16 R28, R8, R38, RZ ;  /* 0x00000026081c723c */ /* 0x000fe800000418ff */
[----:B------:R2:W-:Y:S02]  /*122e0*/  MUFU.EX2 R207, R2 ;  /* 0x0000000200cf7308 */ /* 0x0005e40000000800 */
[----:B--2---:R-:W-:-:S06]  /*122f0*/  FFMA.FTZ R2, R33, c[0x0][0x2d0], -R5 ;  /* 0x0000b40021027a23 */ /* 0x004fcc0000010805 */
[----:B------:R2:W3:Y:S02]  /*12300*/  MUFU.EX2 R197, R2 ;  /* 0x0000000200c57308 */ /* 0x0004e40000000800 */
[--C-:B--2---:R-:W-:Y:S01]  /*12310*/  FFMA.FTZ R2, R35, c[0x0][0x2d0], -R5.reuse ;  /* 0x0000b40023027a23 */ /* 0x104fe20000010805 */
[----:B---3--:R-:W-:Y:S01]  /*12320*/  F2FP.BF16.PACK_AB R13, R197, R207 ;  /* 0x000000cfc50d723e */ /* 0x008fe200000010ff */
[C---:B------:R-:W-:Y:S04]  /*12330*/  HMMA.16816.F32.BF16 R32, R8.reuse, R18, RZ ;  /* 0x000000120820723c */ /* 0x040fe800000418ff */
[----:B------:R2:W-:Y:S04]  /*12340*/  MUFU.EX2 R161, R2 ;  /* 0x0000000200a17308 */ /* 0x0005e80000000800 */
[----:B------:R-:W-:Y:S01]  /*12350*/  HMMA.16816.F32.BF16 R8, R8, R54, RZ ;  /* 0x000000360808723c */ /* 0x000fe200000418ff */
[----:B--2---:R-:W-:Y:S01]  /*12360*/  FFMA.FTZ R2, R73, c[0x0][0x2d0], -R5 ;  /* 0x0000b40049027a23 */ /* 0x004fe20000010805 */
[----:B-1----:R-:W-:-:S03]  /*12370*/  FMNMX.FTZ R73, R0, R3, !PT ;  /* 0x0000000300497209 */ /* 0x002fc60007810000 */
[----:B------:R1:W2:Y:S01]  /*12380*/  MUFU.EX2 R188, R2 ;  /* 0x0000000200bc7308 */ /* 0x0002a20000000800 */
[C---:B------:R-:W-:Y:S01]  /*12390*/  FSETP.NEU.FTZ.AND P0, PT, R73.reuse, -INF , PT ;  /* 0xff8000004900780b */ /* 0x040fe20003f1d000 */
[----:B------:R-:W-:-:S05]  /*123a0*/  FMUL.FTZ R0, R73, c[0x0][0x2d0] ;  /* 0x0000b40049007a20 */ /* 0x000fca0000410000 */
[----:B------:R-:W-:Y:S01]  /*123b0*/  FSEL R0, R0, RZ, P0 ;  /* 0x000000ff00007208 */ /* 0x000fe20000000000 */
[----:B-1----:R-:W-:Y:S01]  /*123c0*/  FFMA.FTZ R2, R92, c[0x0][0x2d0], -R7 ;  /* 0x0000b4005c027a23 */ /* 0x002fe20000010807 */
[----:B--2---:R-:W-:-:S03]  /*123d0*/  F2FP.BF16.PACK_AB R15, R188, R161 ;  /* 0x000000a1bc0f723e */ /* 0x004fc600000010ff */
[----:B------:R1:W-:Y:S04]  /*123e0*/  MUFU.EX2 R183, R2 ;  /* 0x0000000200b77308 */ /* 0x0003e80000000800 */
[C---:B------:R-:W-:Y:S08]  /*123f0*/  HMMA.16816.F32.BF16 R124, R12.reuse, R64, R76 ;  /* 0x000000400c7c723c */ /* 0x040ff0000004184c */
[----:B------:R-:W-:Y:S01]  /*12400*/  HMMA.16816.F32.BF16 R76, R12, R86, R8 ;  /* 0x000000560c4c723c */ /* 0x000fe20000041808 */
[----:B-1----:R-:W-:-:S06]  /*12410*/  FFMA.FTZ R2, R93, c[0x0][0x2d0], -R7 ;  /* 0x0000b4005d027a23 */ /* 0x002fcc0000010807 */
[----:B------:R-:W-:Y:S01]  /*12420*/  F2FP.BF16.PACK_AB R8, R248, R252 ;  /* 0x000000fcf808723e */ /* 0x000fe200000010ff */
[----:B------:R1:W2:Y:S01]  /*12430*/  MUFU.EX2 R182, R2 ;  /* 0x0000000200b67308 */ /* 0x0002a20000000800 */
[C---:B------:R-:W-:Y:S08]  /*12440*/  HMMA.16816.F32.BF16 R112, R12.reuse, R84, R20 ;  /* 0x000000540c70723c */ /* 0x040ff00000041814 */
[----:B------:R-:W-:Y:S01]  /*12450*/  HMMA.16816.F32.BF16 R104, R12, R60, R44 ;  /* 0x0000003c0c68723c */ /* 0x000fe2000004182c */
[----:B-1----:R-:W-:Y:S01]  /*12460*/  FFMA.FTZ R2, R94, c[0x0][0x2d0], -R7 ;  /* 0x0000b4005e027a23 */ /* 0x002fe20000010807 */
[----:B--2---:R-:W-:-:S06]  /*12470*/  F2FP.BF16.PACK_AB R10, R182, R183 ;  /* 0x000000b7b60a723e */ /* 0x004fcc00000010ff */
        /* <DEDUP_REMOVED lines=18> */
[----:B------:R1:W2:Y:S02]  /*125a0*/  MUFU.EX2 R213, R2 ;  /* 0x0000000200d57308 */ /* 0x0002a40000000800 */
[C---:B------:R-:W-:Y:S08]  /*125b0*/  HMMA.16816.F32.BF16 R20, R8.reuse, R16, RZ ;  /* 0x000000100814723c */ /* 0x040ff000000418ff */
[----:B------:R-:W-:Y:S01]  /*125c0*/  HMMA.16816.F32.BF16 R28, R8, R18, RZ ;  /* 0x00000012081c723c */ /* 0x000fe200000418ff */
[----:B-1----:R-:W-:-:S04]  /*125d0*/  FFMA.FTZ R2, R101, c[0x0][0x2d0], -R7 ;  /* 0x0000b40065027a23 */ /* 0x002fc80000010807 */
[----:B------:R1:W3:Y:S03]  /*125e0*/  MUFU.EX2 R193, R2 ;  /* 0x0000000200c17308 */ /* 0x0002e60000000800 */
[C---:B------:R-:W-:Y:S08]  /*125f0*/  HMMA.16816.F32.BF16 R16, R8.reuse, R36, RZ ;  /* 0x000000240810723c */ /* 0x040ff000000418ff */
[----:B------:R-:W-:Y:S01]  /*12600*/  HMMA.16816.F32.BF16 R32, R8, R38, RZ ;  /* 0x000000260820723c */ /* 0x000fe200000418ff */
[----:B-1----:R-:W-:-:S07]  /*12610*/  FFMA.FTZ R2, R68, c[0x0][0x2d0], -R0 ;  /* 0x0000b40044027a23 */ /* 0x002fce0000010800 */
[C---:B------:R-:W-:Y:S01]  /*12620*/  HMMA.16816.F32.BF16 R24, R8.reuse, R52, RZ ;  /* 0x000000340818723c */ /* 0x040fe200000418ff */
[----:B--2---:R-:W-:Y:S01]  /*12630*/  IMAD.MOV.U32 R68, RZ, RZ, R213 ;  /* 0x000000ffff447224 */ /* 0x004fe200078e00d5 */
[----:B------:R1:W-:Y:S06]  /*12640*/  MUFU.EX2 R181, R2 ;  /* 0x0000000200b57308 */ /* 0x0003ec0000000800 */
[C---:B------:R-:W-:Y:S08]  /*12650*/  HMMA.16816.F32.BF16 R12, R8.reuse, R40, RZ ;  /* 0x00000028080c723c */ /* 0x040ff000000418ff */
[----:B------:R-:W-:Y:S01]  /*12660*/  HMMA.16816.F32.BF16 R36, R8, R42, RZ ;  /* 0x0000002a0824723c */ /* 0x000fe200000418ff */
[----:B-1----:R-:W-:Y:S01]  /*12670*/  FFMA.FTZ R2, R69, c[0x0][0x2d0], -R0 ;  /* 0x0000b40045027a23 */ /* 0x002fe20000010800 */
[----:B------:R-:W-:-:S03]  /*12680*/  MOV R69, R186 ;  /* 0x000000ba00457202 */ /* 0x000fc60000000f00 */
[----:B------:R1:W2:Y:S03]  /*12690*/  MUFU.EX2 R180, R2 ;  /* 0x0000000200b47308 */ /* 0x0002a60000000800 */
[----:B------:R-:W-:Y:S07]  /*126a0*/  HMMA.16816.F32.BF16 R52, R8, R54, RZ ;  /* 0x000000360834723c */ /* 0x000fee00000418ff */
[----:B------:R-:W-:-:S02]  /*126b0*/  F2FP.BF16.PACK_AB R8, R202, R200 ;  /* 0x000000c8ca08723e */ /* 0x000fc400000010ff */
[----:B---3--:R-:W-:Y:S01]  /*126c0*/  F2FP.BF16.PACK_AB R10, R193, R68 ;  /* 0x00000044c10a723e */ /* 0x008fe200000010ff */
[--C-:B-1----:R-:W-:Y:S01]  /*126d0*/  FFMA.FTZ R2, R70, c[0x0][0x2d0], -R0.reuse ;  /* 0x0000b40046027a23 */ /* 0x102fe20000010800 */
[----:B--2---:R-:W-:Y:S01]  /*126e0*/  F2FP.BF16.PACK_AB R9, R180, R181 ;  /* 0x000000b5b409723e */ /* 0x004fe200000010ff */
[----:B------:R-:W-:Y:S02]  /*126f0*/  IMAD.MOV.U32 R70, RZ, RZ, R197 ;  /* 0x000000ffff467224 */ /* 0x000fe400078e00c5 */
[----:B------:R1:W-:Y:S02]  /*12700*/  MUFU.EX2 R235, R2 ;  /* 0x0000000200eb7308 */ /* 0x0003e40000000800 */
[----:B-1----:R-:W-:Y:S01]  /*12710*/  FFMA.FTZ R2, R75, c[0x0][0x2d0], -R0 ;  /* 0x0000b4004b027a23 */ /* 0x002fe20000010800 */
[----:B------:R-:W-:-:S05]  /*12720*/  MOV R75, R194 ;  /* 0x000000c2004b7202 */ /* 0x000fca0000000f00 */
[----:B------:R1:W2:Y:S02]  /*12730*/  MUFU.EX2 R162, R2 ;  /* 0x0000000200a27308 */ /* 0x0002a40000000800 */
[----:B-1----:R-:W-:Y:S01]  /*12740*/  FFMA.FTZ R2, R111, c[0x0][0x2d0], -R7 ;  /* 0x0000b4006f027a23 */ /* 0x002fe20000010807 */
[----:B--2---:R-:W-:-:S05]  /*12750*/  F2FP.BF16.PACK_AB R11, R162, R235 ;  /* 0x000000eba20b723e */ /* 0x004fca00000010ff */
[----:B------:R1:W-:Y:S02]  /*12760*/  MUFU.EX2 R250, R2 ;  /* 0x0000000200fa7308 */ /* 0x0003e40000000800 */
[C---:B------:R-:W-:Y:S01]  /*12770*/  HMMA.16816.F32.BF16 R56, R8.reuse, R64, R16 ;  /* 0x000000400838723c */ /* 0x040fe20000041810 */
[----:B------:R-:W2:Y:S07]  /*12780*/  LDSM.16.MT88.4 R16, [R227+0x1100] ;  /* 0x00110000e310783b */ /* 0x000eae0000004200 */
[----:B------:R-:W-:Y:S01]  /*12790*/  HMMA.16816.F32.BF16 R40, R8, R60, R20 ;  /* 0x0000003c0828723c */ /* 0x000fe20000041814 */
[----:B------:R-:W3:Y:S01]  /*127a0*/  LDSM.16.MT88.4 R20, [R224+0x1100] ;  /* 0x00110000e014783b */ /* 0x000ee20000004200 */
[----:B-1----:R-:W-:-:S02]  /*127b0*/  FFMA.FTZ R2, R130, c[0x0][0x2d0], -R7 ;  /* 0x0000b40082027a23 */ /* 0x002fc40000010807 */
[----:B------:R-:W-:Y:S02]  /*127c0*/  IMAD.MOV.U32 R130, RZ, RZ, R211 ;  /* 0x000000ffff827224 */ /* 0x000fe400078e00d3 */
[----:B------:R1:W-:Y:S02]  /*127d0*/  MUFU.EX2 R251, R2 ;  /* 0x0000000200fb7308 */ /* 0x0003e40000000800 */
[C---:B------:R-:W-:Y:S01]  /*127e0*/  HMMA.16816.F32.BF16 R48, R8.reuse, R80, R12 ;  /* 0x000000500830723c */ /* 0x040fe2000004180c */
[----:B------:R-:W-:Y:S07]  /*127f0*/  LDSM.16.MT88.4 R12, [R225+0x1100] ;  /* 0x00110000e10c783b */ /* 0x000fee0000004200 */
[----:B------:R-:W-:Y:S01]  /*12800*/  HMMA.16816.F32.BF16 R28, R8, R62, R28 ;  /* 0x0000003e081c723c */ /* 0x000fe2000004181c */
[----:B-1----:R-:W-:-:S07]  /*12810*/  FFMA.FTZ R2, R132, c[0x0][0x2d0], -R7 ;  /* 0x0000b40084027a23 */ /* 0x002fce0000010807 */
[C---:B------:R-:W-:Y:S01]  /*12820*/  HMMA.16816.F32.BF16 R32, R8.reuse, R66, R32 ;  /* 0x000000420820723c */ /* 0x040fe20000041820 */
[----:B------:R-:W-:Y:S01]  /*12830*/  IMAD.MOV.U32 R132, RZ, RZ, R193 ;  /* 0x000000ffff847224 */ /* 0x000fe200078e00c1 */
[----:B------:R1:W4:Y:S06]  /*12840*/  MUFU.EX2 R3, R2 ;  /* 0x0000000200037308 */ /* 0x00032c0000000800 */
[C---:B------:R-:W-:Y:S08]  /*12850*/  HMMA.16816.F32.BF16 R36, R8.reuse, R82, R36 ;  /* 0x000000520824723c */ /* 0x040ff00000041824 */
[----:B------:R-:W-:Y:S01]  /*12860*/  HMMA.16816.F32.BF16 R52, R8, R86, R52 ;  /* 0x000000560834723c */ /* 0x000fe20000041834 */
[----:B-1----:R-:W-:Y:S01]  /*12870*/  FFMA.FTZ R2, R133, c[0x0][0x2d0], -R7 ;  /* 0x0000b40085027a23 */ /* 0x002fe20000010807 */
[----:B----4-:R-:W-:-:S03]  /*12880*/  MOV R133, R3 ;  /* 0x0000000300857202 */ /* 0x010fc60000000f00 */
[----:B------:R1:W-:Y:S02]  /*12890*/  MUFU.EX2 R3, R2 ;  /* 0x0000000200037308 */ /* 0x0003e40000000800 */
[----:B-1----:R-:W-:-:S06]  /*128a0*/  FFMA.FTZ R2, R108, c[0x0][0x2d0], -R6 ;  /* 0x0000b4006c027a23 */ /* 0x002fcc0000010806 */
[----:B------:R1:W-:Y:S02]  /*128b0*/  MUFU.EX2 R244, R2 ;  /* 0x0000000200f47308 */ /* 0x0003e40000000800 */
[----:B-1----:R-:W-:-:S06]  /*128c0*/  FFMA.FTZ R2, R109, c[0x0][0x2d0], -R6 ;  /* 0x0000b4006d027a23 */ /* 0x002fcc0000010806 */
[----:B------:R1:W4:Y:S02]  /*128d0*/  MUFU.EX2 R245, R2 ;  /* 0x0000000200f57308 */ /* 0x0003240000000800 */
[--C-:B-1----:R-:W-:Y:S02]  /*128e0*/  FFMA.FTZ R2, R110, c[0x0][0x2d0], -R6.reuse ;  /* 0x0000b4006e027a23 */ /* 0x102fe40000010806 */
[----:B------:R-:W-:Y:S01]  /*128f0*/  HMMA.16816.F32.BF16 R108, R8, R84, R24 ;  /* 0x00000054086c723c */ /* 0x000fe20000041818 */
[----:B------:R-:W1:Y:S03]  /*12900*/  LDSM.16.MT88.4 R24, [R226+0x1100] ;  /* 0x00110000e218783b */ /* 0x000e660000004200 */
[----:B------:R2:W-:Y:S03]  /*12910*/  MUFU.EX2 R247, R2 ;  /* 0x0000000200f77308 */ /* 0x0005e60000000800 */
[----:B----4-:R-:W-:Y:S01]  /*12920*/  F2FP.BF16.PACK_AB R8, R245, R244 ;  /* 0x000000f4f508723e */ /* 0x010fe200000010ff */
[----:B--2---:R-:W-:-:S02]  /*12930*/  FFMA.FTZ R2, R131, c[0x0][0x2d0], -R6 ;  /* 0x0000b40083027a23 */ /* 0x004fc40000010806 */
        /* <DEDUP_REMOVED lines=22> */
[----:B------:R-:W-:Y:S01]  /*12aa0*/  IMAD.MOV.U32 R125, RZ, RZ, R3 ;  /* 0x000000ffff7d7224 */ /* 0x000fe200078e0003 */
[----:B------:R-:W-:Y:S01]  /*12ab0*/  MOV R3, R206 ;  /* 0x000000ce00037202 */ /* 0x000fe20000000f00 */
[----:B--2---:R-:W-:-:S04]  /*12ac0*/  FFMA.FTZ R2, R89, c[0x0][0x2d0], -R0 ;  /* 0x0000b40059027a23 */ /* 0x004fc80000010800 */
[----:B------:R2:W3:Y:S01]  /*12ad0*/  MUFU.EX2 R220, R2 ;  /* 0x0000000200dc7308 */ /* 0x0004e20000000800 */
[C---:B-1----:R-:W-:Y:S08]  /*12ae0*/  HMMA.16816.F32.BF16 R80, R8.reuse, R24, R112 ;  /* 0x000000180850723c */ /* 0x042ff00000041870 */
[----:B------:R-:W-:Y:S01]  /*12af0*/  HMMA.16816.F32.BF16 R96, R8, R22, R96 ;  /* 0x000000160860723c */ /* 0x000fe20000041860 */
        /* <DEDUP_REMOVED lines=18> */
[----:B-1----:R-:W-:-:S03]  /*12c20*/  FFMA.FTZ R2, R148, c[0x0][0x2d0], -R7 ;  /* 0x0000b40094027a23 */ /* 0x002fc60000010807 */
[----:B------:R-:W-:Y:S01]  /*12c30*/  LDSM.16.MT88.4 R28, [R226+0x1900] ;  /* 0x00190000e21c783b */ /* 0x000fe20000004200 */
[----:B------:R-:W-:Y:S01]  /*12c40*/  IMAD.MOV.U32 R148, RZ, RZ, R191 ;  /* 0x000000ffff947224 */ /* 0x000fe200078e00bf */
[----:B------:R1:W-:Y:S01]  /*12c50*/  MUFU.EX2 R214, R2 ;  /* 0x0000000200d67308 */ /* 0x0003e20000000800 */
[C---:B------:R-:W-:Y:S08]  /*12c60*/  HMMA.16816.F32.BF16 R56, R8.reuse, R16, R56 ;  /* 0x000000100838723c */ /* 0x040ff00000041838 */
[----:B------:R-:W-:Y:S01]  /*12c70*/  HMMA.16816.F32.BF16 R44, R8, R18, R32 ;  /* 0x00000012082c723c */ /* 0x000fe20000041820 */
[----:B------:R-:W3:Y:S01]  /*12c80*/  LDSM.16.MT88.4 R16, [R227+0x1900] ;  /* 0x00190000e310783b */ /* 0x000ee20000004200 */
[----:B-1----:R-:W-:-:S06]  /*12c90*/  FFMA.FTZ R2, R149, c[0x0][0x2d0], -R7 ;  /* 0x0000b40095027a23 */ /* 0x002fcc0000010807 */
[C---:B------:R-:W-:Y:S01]  /*12ca0*/  HMMA.16816.F32.BF16 R40, R8.reuse, R12, R48 ;  /* 0x0000000c0828723c */ /* 0x040fe20000041830 */
[----:B------:R-:W-:Y:S01]  /*12cb0*/  MOV R149, R190 ;  /* 0x000000be00957202 */ /* 0x000fe20000000f00 */
[----:B------:R1:W-:Y:S06]  /*12cc0*/  MUFU.EX2 R215, R2 ;  /* 0x0000000200d77308 */ /* 0x0003ec0000000800 */
[C---:B------:R-:W-:Y:S01]  /*12cd0*/  HMMA.16816.F32.BF16 R32, R8.reuse, R14, R36 ;  /* 0x0000000e0820723c */ /* 0x040fe20000041824 */
[----:B------:R-:W4:Y:S07]  /*12ce0*/  LDSM.16.MT88.4 R12, [R225+0x1900] ;  /* 0x00190000e10c783b */ /* 0x000f2e0000004200 */
[----:B------:R-:W-:Y:S01]  /*12cf0*/  HMMA.16816.F32.BF16 R48, R8, R24, R108 ;  /* 0x000000180830723c */ /* 0x000fe2000004186c */
[----:B-1----:R-:W-:-:S02]  /*12d00*/  FFMA.FTZ R2, R150, c[0x0][0x2d0], -R7 ;  /* 0x0000b40096027a23 */ /* 0x002fc40000010807 */
[----:B------:R-:W-:Y:S02]  /*12d10*/  IMAD.MOV.U32 R150, RZ, RZ, R195 ;  /* 0x000000ffff967224 */ /* 0x000fe400078e00c3 */
        /* <DEDUP_REMOVED lines=36> */
[----:B-1----:R-:W-:-:S02]  /*12f60*/  FFMA.FTZ R2, R118, c[0x0][0x2d0], -R0 ;  /* 0x0000b40076027a23 */ /* 0x002fc40000010800 */
[----:B------:R-:W-:Y:S02]  /*12f70*/  IMAD.MOV.U32 R118, RZ, RZ, R160 ;  /* 0x000000ffff767224 */ /* 0x000fe400078e00a0 */
        /* <DEDUP_REMOVED lines=23> */
[----:B------:R1:W-:Y:S03]  /*130f0*/  MUFU.EX2 R197, R2 ;  /* 0x0000000200c57308 */ /* 0x0003e60000000800 */
[C---:B------:R-:W-:Y:S01]  /*13100*/  HMMA.16816.F32.BF16 R44, R8.reuse, R18, R44 ;  /* 0x00000012082c723c */ /* 0x040fe2000004182c */
[----:B------:R-:W2:Y:S07]  /*13110*/  LDSM.16.MT88.4 R16, [R225+0x2100] ;  /* 0x00210000e110783b */ /* 0x000eae0000004200 */
        /* <DEDUP_REMOVED lines=13> */
[----:B-1----:R-:W-:Y:S02]  /*131f0*/  FFMA.FTZ R2, R165, c[0x0][0x2d0], -R6 ;  /* 0x0000b400a5027a23 */ /* 0x002fe40000010806 */
[----:B------:R-:W-:Y:S02]  /*13200*/  IMAD.MOV.U32 R165, RZ, RZ, R174 ;  /* 0x000000ffffa57224 */ /* 0x000fe400078e00ae */
[----:B------:R1:W-:Y:S01]  /*13210*/  MUFU.EX2 R193, R2 ;  /* 0x0000000200c17308 */ /* 0x0003e20000000800 */
[----:B------:R-:W-:-:S02]  /*13220*/  IMAD.MOV.U32 R174, RZ, RZ, R118 ;  /* 0x000000ffffae7224 */ /* 0x000fc400078e0076 */
[----:B------:R-:W-:Y:S01]  /*13230*/  IMAD.MOV.U32 R118, RZ, RZ, R147 ;  /* 0x000000ffff767224 */ /* 0x000fe200078e0093 */
[----:B------:R-:W-:Y:S01]  /*13240*/  MOV R147, R239 ;  /* 0x000000ef00937202 */ /* 0x000fe20000000f00 */
[----:B------:R-:W-:Y:S01]  /*13250*/  FFMA.FTZ R3, R3, c[0x0][0x2d0], -R7 ;  /* 0x0000b40003037a23 */ /* 0x000fe20000010807 */
[----:B------:R2:W5:Y:S01]  /*13260*/  LDL.LU R239, [R1+0xac] ;  /* 0x0000ac0001ef7983 */ /* 0x0005620000300800 */
[----:B-1----:R-:W-:-:S04]  /*13270*/  FFMA.FTZ R2, R166, c[0x0][0x2d0], -R6 ;  /* 0x0000b400a6027a23 */ /* 0x002fc80000010806 */
        /* <DEDUP_REMOVED lines=19> */
[C---:B------:R-:W-:Y:S08]  /*133b0*/  HMMA.16816.F32.BF16 R52, R8.reuse, R26, R112 ;  /* 0x0000001a0834723c */ /* 0x040ff00000041870 */
[----:B--2---:R-:W-:Y:S01]  /*133c0*/  HMMA.16816.F32.BF16 R84, R8, R16, R100 ;  /* 0x000000100854723c */ /* 0x004fe20000041864 */
[----:B-1----:R-:W-:-:S04]  /*133d0*/  FFMA.FTZ R2, R136, c[0x0][0x2d0], -R0 ;  /* 0x0000b40088027a23 */ /* 0x002fc80000010800 */
[----:B------:R1:W2:Y:S03]  /*133e0*/  MUFU.EX2 R188, R2 ;  /* 0x0000000200bc7308 */ /* 0x0002a60000000800 */
[C---:B------:R-:W-:Y:S08]  /*133f0*/  HMMA.16816.F32.BF16 R56, R8.reuse, R24, R120 ;  /* 0x000000180838723c */ /* 0x040ff00000041878 */
[----:B---3--:R-:W-:Y:S01]  /*13400*/  HMMA.16816.F32.BF16 R60, R8, R20, R108 ;  /* 0x00000014083c723c */ /* 0x008fe2000004186c */
[----:B-1----:R-:W-:-:S07]  /*13410*/  FFMA.FTZ R2, R140, c[0x0][0x2d0], -R0 ;  /* 0x0000b4008c027a23 */ /* 0x002fce0000010800 */
[C---:B------:R-:W-:Y:S01]  /*13420*/  HMMA.16816.F32.BF16 R76, R8.reuse, R22, R104 ;  /* 0x00000016084c723c */ /* 0x040fe20000041868 */
[----:B------:R1:W-:Y:S07]  /*13430*/  MUFU.EX2 R187, R2 ;  /* 0x0000000200bb7308 */ /* 0x0003ee0000000800 */
[C---:B------:R-:W-:Y:S08]  /*13440*/  HMMA.16816.F32.BF16 R160, R8.reuse, R18, R160 ;  /* 0x0000001208a0723c */ /* 0x040ff000000418a0 */
[----:B----4-:R-:W-:Y:S01]  /*13450*/  HMMA.16816.F32.BF16 R96, R8, R12, R96 ;  /* 0x0000000c0860723c */ /* 0x010fe20000041860 */
[----:B-1----:R-:W-:-:S04]  /*13460*/  FFMA.FTZ R2, R145, c[0x0][0x2d0], -R0 ;  /* 0x0000b40091027a23 */ /* 0x002fc80000010800 */
[----:B------:R1:W3:Y:S03]  /*13470*/  MUFU.EX2 R186, R2 ;  /* 0x0000000200ba7308 */ /* 0x0002e60000000800 */
[----:B------:R-:W-:Y:S07]  /*13480*/  HMMA.16816.F32.BF16 R100, R8, R14, R92 ;  /* 0x0000000e0864723c */ /* 0x000fee000004185c */
[----:B------:R-:W-:-:S02]  /*13490*/  F2FP.BF16.PACK_AB R8, R197, R194 ;  /* 0x000000c2c508723e */ /* 0x000fc400000010ff */
[----:B--2---:R-:W-:Y:S02]  /*134a0*/  F2FP.BF16.PACK_AB R9, R188, R185 ;  /* 0x000000b9bc09723e */ /* 0x004fe400000010ff */
[----:B------:R-:W-:Y:S01]  /*134b0*/  F2FP.BF16.PACK_AB R10, R200, R199 ;  /* 0x000000c7c80a723e */ /* 0x000fe200000010ff */
[----:B-1----:R-:W-:Y:S01]  /*134c0*/  FFMA.FTZ R2, R184, c[0x0][0x2d0], -R6 ;  /* 0x0000b400b8027a23 */ /* 0x002fe20000010806 */
[----:B---3--:R-:W-:-:S03]  /*134d0*/  F2FP.BF16.PACK_AB R11, R186, R187 ;  /* 0x000000bbba0b723e */ /* 0x008fc600000010ff */
[----:B------:R1:W-:Y:S04]  /*134e0*/  MUFU.EX2 R116, R2 ;  /* 0x0000000200747308 */ /* 0x0003e80000000800 */
[C---:B------:R-:W-:Y:S08]  /*134f0*/  HMMA.16816.F32.BF16 R92, R8.reuse, R24, R88 ;  /* 0x00000018085c723c */ /* 0x040ff00000041858 */
[----:B------:R-:W-:Y:S01]  /*13500*/  HMMA.16816.F32.BF16 R88, R8, R26, R80 ;  /* 0x0000001a0858723c */ /* 0x000fe20000041850 */
[----:B------:R-:W2:Y:S01]  /*13510*/  LDSM.16.MT88.4 R24, [R224+0x2900] ;  /* 0x00290000e018783b */ /* 0x000ea20000004200 */
[----:B-1----:R-:W-:-:S02]  /*13520*/  FFMA.FTZ R2, R175, c[0x0][0x2d0], -R6 ;  /* 0x0000b400af027a23 */ /* 0x002fc40000010806 */
[----:B------:R-:W-:Y:S01]  /*13530*/  IMAD.MOV.U32 R175, RZ, RZ, R172 ;  /* 0x000000ffffaf7224 */ /* 0x000fe200078e00ac */
[----:B------:R-:W-:Y:S01]  /*13540*/  MOV R172, R128 ;  /* 0x0000008000ac7202 */ /* 0x000fe20000000f00 */
[----:B------:R-:W-:Y:S02]  /*13550*/  IMAD.MOV.U32 R128, RZ, RZ, R117 ;  /* 0x000000ffff807224 */ /* 0x000fe400078e0075 */
[----:B------:R-:W-:Y:S01]  /*13560*/  HMMA.16816.F32.BF16 R80, R8, R20, R64 ;  /* 0x000000140850723c */ /* 0x000fe20000041840 */
[----:B------:R1:W3:Y:S01]  /*13570*/  MUFU.EX2 R117, R2 ;  /* 0x0000000200757308 */ /* 0x0002e20000000800 */
[----:B------:R-:W-:Y:S02]  /*13580*/  IMAD.MOV.U32 R166, RZ, RZ, R175 ;  /* 0x000000ffffa67224 */ /* 0x000fe400078e00af */
[----:B------:R-:W-:Y:S01]  /*13590*/  IMAD.MOV.U32 R175, RZ, RZ, R128 ;  /* 0x000000ffffaf7224 */ /* 0x000fe200078e0080 */
[----:B------:R-:W-:Y:S01]  /*135a0*/  MOV R128, R118 ;  /* 0x0000007600807202 */ /* 0x000fe20000000f00 */
[----:B-1----:R-:W-:-:S04]  /*135b0*/  FFMA.FTZ R2, R165, c[0x0][0x2d0], -R6 ;  /* 0x0000b400a5027a23 */ /* 0x002fc80000010806 */
[----:B------:R1:W-:Y:S02]  /*135c0*/  MUFU.EX2 R118, R2 ;  /* 0x0000000200767308 */ /* 0x0003e40000000800 */
[----:B-1----:R-:W-:-:S06]  /*135d0*/  FFMA.FTZ R2, R166, c[0x0][0x2d0], -R6 ;  /* 0x0000b400a6027a23 */ /* 0x002fcc0000010806 */
[----:B------:R1:W-:Y:S01]  /*135e0*/  MUFU.EX2 R184, R2 ;  /* 0x0000000200b87308 */ /* 0x0003e20000000800 */
[----:B------:R-:W-:Y:S02]  /*135f0*/  IMAD.MOV.U32 R165, RZ, RZ, R174 ;  /* 0x000000ffffa57224 */ /* 0x000fe400078e00ae */
[----:B------:R-:W-:Y:S02]  /*13600*/  IMAD.MOV.U32 R174, RZ, RZ, R238 ;  /* 0x000000ffffae7224 */ /* 0x000fe400078e00ee */
[----:B-1----:R-:W-:Y:S01]  /*13610*/  FFMA.FTZ R2, R246, c[0x0][0x2d0], -R5 ;  /* 0x0000b400f6027a23 */ /* 0x002fe20000010805 */
[----:B------:R-:W-:Y:S01]  /*13620*/  HMMA.16816.F32.BF16 R64, R8, R22, R44 ;  /* 0x000000160840723c */ /* 0x000fe2000004182c */
[----:B------:R-:W-:Y:S01]  /*13630*/  IMAD.MOV.U32 R166, RZ, RZ, R165 ;  /* 0x000000ffffa67224 */ /* 0x000fe200078e00a5 */
[----:B------:R-:W1:Y:S01]  /*13640*/  LDSM.16.MT88.4 R20, [R227+0x2900] ;  /* 0x00290000e314783b */ /* 0x000e620000004200 */
[----:B------:R4:W-:Y:S01]  /*13650*/  MUFU.EX2 R115, R2 ;  /* 0x0000000200737308 */ /* 0x0009e20000000800 */
[----:B------:R-:W-:Y:S01]  /*13660*/  IMAD.MOV.U32 R165, RZ, RZ, R175 ;  /* 0x000000ffffa57224 */ /* 0x000fe200078e00af */
[----:B------:R-:W-:Y:S01]  /*13670*/  MOV R175, R174 ;  /* 0x000000ae00af7202 */ /* 0x000fe20000000f00 */
[----:B------:R-:W-:Y:S01]  /*13680*/  IMAD.MOV.U32 R174, RZ, RZ, R173 ;  /* 0x000000ffffae7224 */ /* 0x000fe200078e00ad */
[----:B------:R1:W5:Y:S01]  /*13690*/  LDL.LU R238, [R1+0xa8] ;  /* 0x0000a80001ee7983 */ /* 0x0003620000300800 */
[----:B----4-:R-:W-:-:S04]  /*136a0*/  FFMA.FTZ R2, R249, c[0x0][0x2d0], -R5 ;  /* 0x0000b400f9027a23 */ /* 0x010fc80000010805 */
[----:B------:R4:W1:Y:S01]  /*136b0*/  MUFU.EX2 R113, R2 ;  /* 0x0000000200717308 */ /* 0x0008620000000800 */
[----:B------:R-:W-:Y:S01]  /*136c0*/  IMAD.MOV.U32 R173, RZ, RZ, R237 ;  /* 0x000000ffffad7224 */ /* 0x000fe200078e00ed */
[----:B------:R-:W-:Y:S01]  /*136d0*/  HMMA.16816.F32.BF16 R44, R8, R18, R36 ;  /* 0x00000012082c723c */ /* 0x000fe20000041824 */
[----:B------:R-:W-:Y:S01]  /*136e0*/  IMAD.MOV.U32 R171, RZ, RZ, R147 ;  /* 0x000000ffffab7224 */ /* 0x000fe200078e0093 */
[----:B------:R1:W5:Y:S01]  /*136f0*/  LDL.LU R237, [R1+0xa4] ;  /* 0x0000a40001ed7983 */ /* 0x0003620000300800 */
[----:B----4-:R-:W-:-:S04]  /*13700*/  FFMA.FTZ R2, R179, c[0x0][0x2d0], -R5 ;  /* 0x0000b400b3027a23 */ /* 0x010fc80000010805 */
[----:B------:R4:W-:Y:S02]  /*13710*/  MUFU.EX2 R114, R2 ;  /* 0x0000000200727308 */ /* 0x0009e40000000800 */
[----:B----4-:R-:W-:-:S06]  /*13720*/  FFMA.FTZ R2, R178, c[0x0][0x2d0], -R5 ;  /* 0x0000b400b2027a23 */ /* 0x010fcc0000010805 */
[----:B------:R4:W1:Y:S02]  /*13730*/  MUFU.EX2 R112, R2 ;  /* 0x0000000200707308 */ /* 0x0008640000000800 */
[----:B----4-:R-:W-:Y:S02]  /*13740*/  FFMA.FTZ R2, R166, c[0x0][0x2d0], -R7 ;  /* 0x0000b400a6027a23 */ /* 0x010fe40000010807 */
[----:B------:R-:W-:Y:S01]  /*13750*/  IMAD.MOV.U32 R166, RZ, RZ, R165 ;  /* 0x000000ffffa67224 */ /* 0x000fe200078e00a5 */
[----:B------:R-:W-:Y:S01]  /*13760*/  MOV R165, R175 ;  /* 0x000000af00a57202 */ /* 0x000fe20000000f00 */
[----:B------:R-:W-:Y:S02]  /*13770*/  IMAD.MOV.U32 R175, RZ, RZ, R173 ;  /* 0x000000ffffaf7224 */ /* 0x000fe400078e00ad */
[----:B------:R-:W-:Y:S01]  /*13780*/  IMAD.MOV.U32 R173, RZ, RZ, R172 ;  /* 0x000000ffffad7224 */ /* 0x000fe200078e00ac */
[----:B------:R4:W-:Y:S01]  /*13790*/  MUFU.EX2 R111, R2 ;  /* 0x00000002006f7308 */ /* 0x0009e20000000800 */
[----:B------:R-:W-:Y:S01]  /*137a0*/  IMAD.MOV.U32 R172, RZ, RZ, R138 ;  /* 0x000000ffffac7224 */ /* 0x000fe200078e008a */
[----:B------:R-:W-:Y:S01]  /*137b0*/  MOV R138, R150 ;  /* 0x00000096008a7202 */ /* 0x000fe20000000f00 */
[----:B----4-:R-:W-:-:S02]  /*137c0*/  FFMA.FTZ R2, R166, c[0x0][0x2d0], -R7 ;  /* 0x0000b400a6027a23 */ /* 0x010fc40000010807 */
[----:B------:R-:W-:Y:S02]  /*137d0*/  IMAD.MOV.U32 R166, RZ, RZ, R165 ;  /* 0x000000ffffa67224 */ /* 0x000fe400078e00a5 */
[----:B------:R-:W-:Y:S01]  /*137e0*/  IMAD.MOV.U32 R165, RZ, RZ, R173 ;  /* 0x000000ffffa57224 */ /* 0x000fe200078e00ad */
[----:B------:R-:W-:Y:S01]  /*137f0*/  MOV R173, R172 ;  /* 0x000000ac00ad7202 */ /* 0x000fe20000000f00 */
[----:B------:R-:W-:Y:S02]  /*13800*/  IMAD.MOV.U32 R172, RZ, RZ, R138 ;  /* 0x000000ffffac7224 */ /* 0x000fe400078e008a */
[----:B------:R-:W-:Y:S01]  /*13810*/  IMAD.MOV.U32 R168, RZ, RZ, R166 ;  /* 0x000000ffffa87224 */ /* 0x000fe200078e00a6 */
[----:B------:R-:W-:Y:S01]  /*13820*/  MOV R166, R165 ;  /* 0x000000a500a67202 */ /* 0x000fe20000000f00 */
[----:B------:R-:W-:Y:S02]  /*13830*/  IMAD.MOV.U32 R165, RZ, RZ, R172 ;  /* 0x000000ffffa57224 */ /* 0x000fe400078e00ac */
[----:B------:R-:W-:Y:S01]  /*13840*/  IMAD.MOV.U32 R172, RZ, RZ, R128 ;  /* 0x000000ffffac7224 */ /* 0x000fe200078e0080 */
[----:B------:R4:W1:Y:S01]  /*13850*/  MUFU.EX2 R108, R2 ;  /* 0x00000002006c7308 */ /* 0x0008620000000800 */
[----:B------:R-:W-:Y:S01]  /*13860*/  IMAD.MOV.U32 R128, RZ, RZ, R234 ;  /* 0x000000ffff807224 */ /* 0x000fe200078e00ea */
[----:B------:R-:W-:Y:S01]  /*13870*/  MOV R154, R166 ;  /* 0x000000a6009a7202 */ /* 0x000fe20000000f00 */
[----:B------:R-:W-:-:S02]  /*13880*/  IMAD.MOV.U32 R155, RZ, RZ, R165 ;  /* 0x000000ffff9b7224 */ /* 0x000fc400078e00a5 */
[----:B------:R-:W-:Y:S01]  /*13890*/  IMAD.MOV.U32 R153, RZ, RZ, R128 ;  /* 0x000000ffff997224 */ /* 0x000fe200078e0080 */
[C---:B------:R-:W-:Y:S01]  /*138a0*/  HMMA.16816.F32.BF16 R36, R8.reuse, R12, R32 ;  /* 0x0000000c0824723c */ /* 0x040fe20000041820 */
[----:B------:R-:W-:Y:S02]  /*138b0*/  IMAD.MOV.U32 R166, RZ, RZ, R126 ;  /* 0x000000ffffa67224 */ /* 0x000fe400078e007e */
[----:B------:R-:W-:Y:S02]  /*138c0*/  IMAD.MOV.U32 R165, RZ, RZ, R127 ;  /* 0x000000ffffa57224 */ /* 0x000fe400078e007f */
[--C-:B----4-:R-:W-:Y:S01]  /*138d0*/  FFMA.FTZ R2, R168, c[0x0][0x2d0], -R7.reuse ;  /* 0x0000b400a8027a23 */ /* 0x110fe20000010807 */
[----:B------:R-:W-:Y:S01]  /*138e0*/  MOV R168, R124 ;  /* 0x0000007c00a87202 */ /* 0x000fe20000000f00 */
[----:B------:R-:W-:Y:S02]  /*138f0*/  FFMA.FTZ R34, R154, c[0x0][0x2d0], -R7 ;  /* 0x0000b4009a227a23 */ /* 0x000fe40000010807 */
[----:B------:R4:W-:Y:S01]  /*13900*/  MUFU.EX2 R109, R2 ;  /* 0x00000002006d7308 */ /* 0x0009e20000000800 */
[----:B------:R-:W-:Y:S01]  /*13910*/  IMAD.MOV.U32 R154, RZ, RZ, R155 ;  /* 0x000000ffff9a7224 */ /* 0x000fe200078e009b */
[----:B------:R-:W-:Y:S01]  /*13920*/  MOV R155, R153 ;  /* 0x00000099009b7202 */ /* 0x000fe20000000f00 */
[----:B------:R-:W-:Y:S01]  /*13930*/  IMAD.MOV.U32 R153, RZ, RZ, R171 ;  /* 0x000000ffff997224 */ /* 0x000fe200078e00ab */
[----:B------:R-:W-:Y:S01]  /*13940*/  HMMA.16816.F32.BF16 R48, R8, R16, R40 ;  /* 0x000000100830723c */ /* 0x000fe20000041828 */
[----:B------:R-:W-:Y:S01]  /*13950*/  IMAD.MOV.U32 R171, RZ, RZ, R168 ;  /* 0x000000ffffab7224 */ /* 0x000fe200078e00a8 */
[----:B------:R-:W1:Y:S01]  /*13960*/  LDSM.16.MT88.4 R16, [R225+0x2900] ;  /* 0x00290000e110783b */ /* 0x000e620000004200 */
[----:B------:R-:W-:Y:S01]  /*13970*/  IMAD.MOV.U32 R168, RZ, RZ, R166 ;  /* 0x000000ffffa87224 */ /* 0x000fe200078e00a6 */
[----:B------:R-:W-:Y:S01]  /*13980*/  MOV R166, R165 ;  /* 0x000000a500a67202 */ /* 0x000fe20000000f00 */
[----:B------:R-:W-:-:S02]  /*13990*/  IMAD.MOV.U32 R165, RZ, RZ, R175 ;  /* 0x000000ffffa57224 */ /* 0x000fc400078e00af */
[----:B----4-:R-:W-:Y:S01]  /*139a0*/  FFMA.FTZ R2, R159, c[0x0][0x2d0], -R0 ;  /* 0x0000b4009f027a23 */ /* 0x010fe20000010800 */
[----:B------:R-:W-:Y:S01]  /*139b0*/  HMMA.16816.F32.BF16 R40, R8, R14, R28 ;  /* 0x0000000e0828723c */ /* 0x000fe2000004181c */
[----:B------:R-:W4:Y:S02]  /*139c0*/  LDSM.16.MT88.4 R12, [R226+0x2900] ;  /* 0x00290000e20c783b */ /* 0x000f240000004200 */
[----:B------:R2:W-:Y:S01]  /*139d0*/  MUFU.EX2 R107, R2 ;  /* 0x00000002006b7308 */ /* 0x0005e20000000800 */
[----:B------:R-:W-:Y:S02]  /*139e0*/  IMAD.MOV.U32 R175, RZ, RZ, R174 ;  /* 0x000000ffffaf7224 */ /* 0x000fe400078e00ae */
[----:B------:R-:W-:Y:S02]  /*139f0*/  IMAD.MOV.U32 R174, RZ, RZ, R232 ;  /* 0x000000ffffae7224 */ /* 0x000fe400078e00e8 */
[----:B------:R-:W-:Y:S02]  /*13a00*/  FFMA.FTZ R35, R154, c[0x0][0x2d0], -R7 ;  /* 0x0000b4009a237a23 */ /* 0x000fe40000010807 */
[----:B------:R-:W-:-:S02]  /*13a10*/  IMAD.MOV.U32 R154, RZ, RZ, R153 ;  /* 0x000000ffff9a7224 */ /* 0x000fc400078e0099 */
[----:B------:R-:W-:Y:S02]  /*13a20*/  IMAD.MOV.U32 R153, RZ, RZ, R168 ;  /* 0x000000ffff997224 */ /* 0x000fe400078e00a8 */
[----:B--2---:R-:W-:-:S04]  /*13a30*/  FFMA.FTZ R2, R158, c[0x0][0x2d0], -R0 ;  /* 0x0000b4009e027a23 */ /* 0x004fc80000010800 */
[----:B------:R2:W-:Y:S01]  /*13a40*/  MUFU.EX2 R106, R2 ;  /* 0x00000002006a7308 */ /* 0x0005e20000000800 */
[----:B------:R-:W-:Y:S02]  /*13a50*/  IMAD.MOV.U32 R168, RZ, RZ, R165 ;  /* 0x000000ffffa87224 */ /* 0x000fe400078e00a5 */
[----:B------:R-:W-:Y:S02]  /*13a60*/  IMAD.MOV.U32 R165, RZ, RZ, R174 ;  /* 0x000000ffffa57224 */ /* 0x000fe400078e00ae */
[----:B------:R-:W-:Y:S02]  /*13a70*/  IMAD.MOV.U32 R138, RZ, RZ, R235 ;  /* 0x000000ffff8a7224 */ /* 0x000fe400078e00eb */
[----:B------:R-:W-:Y:S02]  /*13a80*/  IMAD.MOV.U32 R123, RZ, RZ, R154 ;  /* 0x000000ffff7b7224 */ /* 0x000fe400078e009a */
[----:B------:R-:W-:Y:S02]  /*13a90*/  IMAD.MOV.U32 R150, RZ, RZ, R236 ;  /* 0x000000ffff967224 */ /* 0x000fe400078e00ec */
[----:B--2---:R-:W-:Y:S01]  /*13aa0*/  FFMA.FTZ R2, R170, c[0x0][0x2d0], -R0 ;  /* 0x0000b400aa027a23 */ /* 0x004fe20000010800 */
[----:B------:R-:W2:Y:S01]  /*13ab0*/  MUFU.EX2 R110, R3 ;  /* 0x00000003006e7308 */ /* 0x000ea20000000800 */
[----:B------:R-:W-:Y:S01]  /*13ac0*/  IMAD.MOV.U32 R154, RZ, RZ, R165 ;  /* 0x000000ffff9a7224 */ /* 0x000fe200078e00a5 */
[----:B------:R-:W-:Y:S01]  /*13ad0*/  MOV R152, R155 ;  /* 0x0000009b00987202 */ /* 0x000fe20000000f00 */
[----:B------:R-:W-:Y:S01]  /*13ae0*/  IMAD.MOV.U32 R165, RZ, RZ, R138 ;  /* 0x000000ffffa57224 */ /* 0x000fe200078e008a */
[----:B---3--:R-:W-:Y:S01]  /*13af0*/  F2FP.BF16.PACK_AB R8, R117, R116 ;  /* 0x000000747508723e */ /* 0x008fe200000010ff */
[----:B------:R-:W-:Y:S01]  /*13b00*/  IMAD.MOV.U32 R136, RZ, RZ, R153 ;  /* 0x000000ffff887224 */ /* 0x000fe200078e0099 */
[----:B-1----:R-:W-:-:S02]  /*13b10*/  F2FP.BF16.PACK_AB R9, R113, R115 ;  /* 0x000000737109723e */ /* 0x002fc400000010ff */
[----:B------:R-:W-:Y:S01]  /*13b20*/  F2FP.BF16.PACK_AB R10, R184, R118 ;  /* 0x00000076b80a723e */ /* 0x000fe200000010ff */
[----:B------:R1:W-:Y:S01]  /*13b30*/  MUFU.EX2 R105, R2 ;  /* 0x0000000200697308 */ /* 0x0003e20000000800 */
[----:B------:R-:W-:Y:S01]  /*13b40*/  IMAD.MOV.U32 R138, RZ, RZ, R135 ;  /* 0x000000ffff8a7224 */ /* 0x000fe200078e0087 */
[----:B------:R-:W-:Y:S01]  /*13b50*/  MOV R135, R139 ;  /* 0x0000008b00877202 */ /* 0x000fe20000000f00 */
[----:B------:R-:W-:Y:S01]  /*13b60*/  IMAD.MOV.U32 R139, RZ, RZ, R150 ;  /* 0x000000ffff8b7224 */ /* 0x000fe200078e0096 */
[----:B------:R-:W-:Y:S01]  /*13b70*/  F2FP.BF16.PACK_AB R11, R112, R114 ;  /* 0x00000072700b723e */ /* 0x000fe200000010ff */
[----:B------:R-:W-:Y:S01]  /*13b80*/  IMAD.MOV.U32 R150, RZ, RZ, R149 ;  /* 0x000000ffff967224 */ /* 0x000fe200078e0095 */
[----:B------:R-:W-:Y:S01]  /*13b90*/  MOV R126, R131 ;  /* 0x00000083007e7202 */ /* 0x000fe20000000f00 */
[----:B------:R-:W-:Y:S01]  /*13ba0*/  IMAD.MOV.U32 R149, RZ, RZ, R148 ;  /* 0x000000ffff957224 */ /* 0x000fe200078e0094 */
[----:B------:R3:W5:Y:S01]  /*13bb0*/  LDL.LU R236, [R1+0xa0] ;  /* 0x0000a00001ec7983 */ /* 0x0007620000300800 */
[----:B-1----:R-:W-:Y:S01]  /*13bc0*/  FFMA.FTZ R2, R169, c[0x0][0x2d0], -R0 ;  /* 0x0000b400a9027a23 */ /* 0x002fe20000010800 */
[----:B------:R-:W-:Y:S01]  /*13bd0*/  MOV R148, R134 ;  /* 0x0000008600947202 */ /* 0x000fe20000000f00 */
[----:B------:R-:W-:-:S02]  /*13be0*/  IMAD.MOV.U32 R155, RZ, RZ, R171 ;  /* 0x000000ffff9b7224 */ /* 0x000fc400078e00ab */
[----:B------:R-:W-:Y:S01]  /*13bf0*/  FFMA.FTZ R31, R136, c[0x0][0x2d0], -R5 ;  /* 0x0000b400881f7a23 */ /* 0x000fe20000010805 */
[----:B------:R1:W1:Y:S01]  /*13c00*/  MUFU.EX2 R104, R2 ;  /* 0x0000000200687308 */ /* 0x0002620000000800 */
[----:B------:R-:W-:Y:S01]  /*13c10*/  MOV R171, R166 ;  /* 0x000000a600ab7202 */ /* 0x000fe20000000f00 */
[----:B------:R-:W-:Y:S01]  /*13c20*/  IMAD.MOV.U32 R134, RZ, RZ, R132 ;  /* 0x000000ffff867224 */ /* 0x000fe200078e0084 */
[----:B------:R-:W-:Y:S01]  /*13c30*/  MOV R140, R155 ;  /* 0x0000009b008c7202 */ /* 0x000fe20000000f00 */
[----:B------:R-:W-:Y:S02]  /*13c40*/  IMAD.MOV.U32 R136, RZ, RZ, R138 ;  /* 0x000000ffff887224 */ /* 0x000fe400078e008a */
[----:B------:R-:W-:Y:S02]  /*13c50*/  IMAD.MOV.U32 R127, RZ, RZ, R129 ;  /* 0x000000ffff7f7224 */ /* 0x000fe400078e0081 */
[----:B------:R-:W-:Y:S02]  /*13c60*/  IMAD.MOV.U32 R124, RZ, RZ, R130 ;  /* 0x000000ffff7c7224 */ /* 0x000fe400078e0082 */
[----:B------:R-:W-:-:S02]  /*13c70*/  IMAD.MOV.U32 R174, RZ, RZ, R70 ;  /* 0x000000ffffae7224 */ /* 0x000fc400078e0046 */
[----:B------:R-:W-:Y:S02]  /*13c80*/  FADD.FTZ R32, R252, R248 ;  /* 0x000000f8fc207221 */ /* 0x000fe40000010000 */
[--C-:B------:R-:W-:Y:S02]  /*13c90*/  FFMA.FTZ R29, R228, c[0x0][0x2d0], -R6.reuse ;  /* 0x0000b400e41d7a23 */ /* 0x100fe40000010806 */
[----:B------:R-:W-:Y:S02]  /*13ca0*/  FFMA.FTZ R28, R119, c[0x0][0x2d0], -R6 ;  /* 0x0000b400771c7a23 */ /* 0x000fe40000010806 */
[----:B------:R-:W-:Y:S02]  /*13cb0*/  FFMA.FTZ R3, R123, c[0x0][0x2d0], -R5 ;  /* 0x0000b4007b037a23 */ /* 0x000fe40000010805 */
[----:B------:R-:W-:Y:S02]  /*13cc0*/  FADD.FTZ R33, R151, R4 ;  /* 0x0000000497217221 */ /* 0x000fe40000010000 */
[----:B------:R-:W-:-:S02]  /*13cd0*/  IMAD.MOV.U32 R121, RZ, RZ, R69 ;  /* 0x000000ffff797224 */ /* 0x000fc400078e0045 */
[----:B------:R-:W-:Y:S01]  /*13ce0*/  IMAD.MOV.U32 R120, RZ, RZ, R139 ;  /* 0x000000ffff787224 */ /* 0x000fe200078e008b */
[C---:B------:R-:W-:Y:S01]  /*13cf0*/  HMMA.16816.F32.BF16 R56, R8.reuse, R24, R56 ;  /* 0x000000180838723c */ /* 0x040fe20000041838 */
[----:B------:R-:W-:Y:S01]  /*13d00*/  IMAD.MOV.U32 R166, RZ, RZ, R175 ;  /* 0x000000ffffa67224 */ /* 0x000fe200078e00af */
[----:B------:R-:W-:Y:S01]  /*13d10*/  MOV R175, R173 ;  /* 0x000000ad00af7202 */ /* 0x000fe20000000f00 */
[----:B-1----:R-:W-:Y:S01]  /*13d20*/  FFMA.FTZ R2, R152, c[0x0][0x2d0], -R6 ;  /* 0x0000b40098027a23 */ /* 0x002fe20000010806 */
[----:B------:R-:W-:Y:S01]  /*13d30*/  MOV R246, R150 ;  /* 0x0000009600f67202 */ /* 0x000fe20000000f00 */
[----:B------:R-:W-:Y:S01]  /*13d40*/  IMAD.MOV.U32 R138, RZ, RZ, R134 ;  /* 0x000000ffff8a7224 */ /* 0x000fe200078e0086 */
[----:B------:R3:W5:Y:S01]  /*13d50*/  LDL.LU R235, [R1+0x9c] ;  /* 0x00009c0001eb7983 */ /* 0x0007620000300800 */
[----:B------:R-:W-:Y:S01]  /*13d60*/  IMAD.MOV.U32 R137, RZ, RZ, R171 ;  /* 0x000000ffff897224 */ /* 0x000fe200078e00ab */
[----:B------:R-:W-:Y:S01]  /*13d70*/  HMMA.16816.F32.BF16 R128, R8, R26, R52 ;  /* 0x0000001a0880723c */ /* 0x000fe20000041834 */
[----:B------:R-:W-:-:S02]  /*13d80*/  IMAD.MOV.U32 R173, RZ, RZ, R68 ;  /* 0x000000ffffad7224 */ /* 0x000fc400078e0044 */
[--C-:B------:R-:W-:Y:S02]  /*13d90*/  FFMA.FTZ R70, R156, c[0x0][0x2d0], -R0.reuse ;  /* 0x0000b4009c467a23 */ /* 0x100fe40000010800 */
[----:B------:R-:W-:Y:S01]  /*13da0*/  IMAD.MOV.U32 R132, RZ, RZ, R75 ;  /* 0x000000ffff847224 */ /* 0x000fe200078e004b */
[----:B------:R-:W-:Y:S01]  /*13db0*/  F2FP.BF16.PACK_AB R4, R108, R111 ;  /* 0x0000006f6c04723e */ /* 0x000fe200000010ff */
[--C-:B------:R-:W-:Y:S01]  /*13dc0*/  FFMA.FTZ R54, R167, c[0x0][0x2d0], -R0.reuse ;  /* 0x0000b400a7367a23 */ /* 0x100fe20000010800 */
[----:B------:R1:W-:Y:S01]  /*13dd0*/  MUFU.EX2 R75, R2 ;  /* 0x00000002004b7308 */ /* 0x0003e20000000800 */
[----:B------:R-:W-:Y:S02]  /*13de0*/  FFMA.FTZ R55, R164, c[0x0][0x2d0], -R0 ;  /* 0x0000b400a4377a23 */ /* 0x000fe40000010800 */
[----:B------:R-:W-:Y:S01]  /*13df0*/  IMAD.MOV.U32 R145, RZ, RZ, R148 ;  /* 0x000000ffff917224 */ /* 0x000fe200078e0094 */
[----:B------:R-:W-:Y:S01]  /*13e00*/  MOV R155, R166 ;  /* 0x000000a6009b7202 */ /* 0x000fe20000000f00 */
[----:B------:R-:W-:-:S02]  /*13e10*/  FFMA.FTZ R68, R157, c[0x0][0x2d0], -R0 ;  /* 0x0000b4009d447a23 */ /* 0x000fc40000010800 */
[----:B------:R-:W-:Y:S02]  /*13e20*/  IMAD.MOV.U32 R249, RZ, RZ, R149 ;  /* 0x000000fffff97224 */ /* 0x000fe400078e0095 */
[----:B------:R-:W-:Y:S01]  /*13e30*/  IMAD.MOV.U32 R153, RZ, RZ, R168 ;  /* 0x000000ffff997224 */ /* 0x000fe200078e00a8 */
[C---:B------:R-:W-:Y:S01]  /*13e40*/  HMMA.16816.F32.BF16 R60, R8.reuse, R20, R60 ;  /* 0x00000014083c723c */ /* 0x040fe2000004183c */
[----:B------:R-:W-:Y:S02]  /*13e50*/  FFMA.FTZ R0, R229, c[0x0][0x2d0], -R6 ;  /* 0x0000b400e5007a23 */ /* 0x000fe40000010806 */
[----:B------:R-:W-:Y:S01]  /*13e60*/  IMAD.MOV.U32 R248, RZ, RZ, R138 ;  /* 0x000000fffff87224 */ /* 0x000fe200078e008a */
[----:B------:R-:W-:Y:S01]  /*13e70*/  MOV R138, c[0x0][0x2c4] ;  /* 0x0000b100008a7a02 */ /* 0x000fe20000000f00 */
[--C-:B------:R-:W-:Y:S01]  /*13e80*/  FFMA.FTZ R52, R231, c[0x0][0x2d0], -R7.reuse ;  /* 0x0000b400e7347a23 */ /* 0x100fe20000010807 */
[----:B--2---:R-:W-:Y:S01]  /*13e90*/  F2FP.BF16.PACK_AB R6, R109, R110 ;  /* 0x0000006e6d06723e */ /* 0x004fe200000010ff */
[----:B------:R-:W-:Y:S01]  /*13ea0*/  FFMA.FTZ R53, R230, c[0x0][0x2d0], -R7 ;  /* 0x0000b400e6357a23 */ /* 0x000fe20000010807 */
[----:B------:R-:W-:Y:S01]  /*13eb0*/  F2FP.BF16.PACK_AB R7, R104, R105 ;  /* 0x000000696807723e */ /* 0x000fe200000010ff */
[--C-:B-1----:R-:W-:Y:S01]  /*13ec0*/  FFMA.FTZ R2, R140, c[0x0][0x2d0], -R5.reuse ;  /* 0x0000b4008c027a23 */ /* 0x102fe20000010805 */
[C---:B------:R-:W-:Y:S01]  /*13ed0*/  HMMA.16816.F32.BF16 R76, R8.reuse, R22, R76 ;  /* 0x00000016084c723c */ /* 0x040fe2000004184c */
[----:B------:R-:W-:Y:S01]  /*13ee0*/  FFMA.FTZ R30, R137, c[0x0][0x2d0], -R5 ;  /* 0x0000b400891e7a23 */ /* 0x000fe20000010805 */
[----:B------:R-:W-:Y:S01]  /*13ef0*/  F2FP.BF16.PACK_AB R5, R106, R107 ;  /* 0x0000006b6a05723e */ /* 0x000fe200000010ff */
[----:B------:R1:W-:Y:S01]  /*13f00*/  MUFU.EX2 R69, R0 ;  /* 0x0000000000457308 */ /* 0x0003e20000000800 */
[----:B------:R-:W-:Y:S01]  /*13f10*/  ISETP.NE.AND P6, PT, R138, 0x1, PT ;  /* 0x000000018a00780c */ /* 0x000fe20003fc5270 */
[----:B------:R-:W-:Y:S01]  /*13f20*/  IMAD.MOV.U32 R152, RZ, RZ, R175 ;  /* 0x000000ffff987224 */ /* 0x000fe200078e00af */
[----:B------:R-:W-:Y:S01]  /*13f30*/  MOV R168, R173 ;  /* 0x000000ad00a87202 */ /* 0x000fe20000000f00 */
[----:B------:R-:W-:Y:S01]  /*13f40*/  IMAD.MOV.U32 R171, RZ, RZ, R174 ;  /* 0x000000ffffab7224 */ /* 0x000fe200078e00ae */
[----:B------:R-:W-:Y:S01]  /*13f50*/  HMMA.16816.F32.BF16 R84, R8, R16, R84 ;  /* 0x000000100854723c */ /* 0x000fe20000041854 */
[----:B------:R-:W-:-:S02]  /*13f60*/  IMAD.MOV.U32 R166, RZ, RZ, R172 ;  /* 0x000000ffffa67224 */ /* 0x000fc400078e00ac */
[----:B------:R-:W-:-:S05]  /*13f70*/  IMAD.MOV.U32 R147, RZ, RZ, R233 ;  /* 0x000000ffff937224 */ /* 0x000fca00078e00e9 */
[----:B------:R-:W-:Y:S01]  /*13f80*/  HMMA.16816.F32.BF16 R160, R8, R18, R160 ;  /* 0x0000001208a0723c */ /* 0x000fe200000418a0 */
[----:B------:R-:W-:-:S07]  /*13f90*/  IMAD.MOV.U32 R122, RZ, RZ, R132 ;  /* 0x000000ffff7a7224 */ /* 0x000fce00078e0084 */
[----:B----4-:R-:W-:Y:S01]  /*13fa0*/  HMMA.16816.F32.BF16 R100, R8, R14, R100 ;  /* 0x0000000e0864723c */ /* 0x010fe20000041864 */
[----:B-1----:R-:W-:Y:S01]  /*13fb0*/  FADD.FTZ R0, R177, R33 ;  /* 0x00000021b1007221 */ /* 0x002fe20000010000 */
[----:B------:R-:W-:Y:S01]  /*13fc0*/  MOV R169, R126 ;  /* 0x0000007e00a97202 */ /* 0x000fe20000000f00 */
[----:B------:R-:W-:Y:S01]  /*13fd0*/  IMAD.MOV.U32 R170, RZ, RZ, R141 ;  /* 0x000000ffffaa7224 */ /* 0x000fe200078e008d */
[----:B------:R-:W-:Y:S01]  /*13fe0*/  MOV R123, R165 ;  /* 0x000000a5007b7202 */ /* 0x000fe20000000f00 */
[----:B------:R-:W-:Y:S01]  /*13ff0*/  FADD.FTZ R0, R176, R0 ;  /* 0x00000000b0007221 */ /* 0x000fe20000010000 */
[----:B------:R-:W-:Y:S01]  /*14000*/  MOV R139, R133 ;  /* 0x00000085008b7202 */ /* 0x000fe20000000f00 */
[----:B------:R-:W-:Y:S01]  /*14010*/  MUFU.EX2 R29, R29 ;  /* 0x0000001d001d7308 */ /* 0x000fe20000000800 */
[----:B------:R-:W-:Y:S01]  /*14020*/  HMMA.16816.F32.BF16 R92, R4, R24, R92 ;  /* 0x00000018045c723c */ /* 0x000fe2000004185c */
[----:B------:R-:W-:Y:S01]  /*14030*/  FADD.FTZ R0, R181, R0 ;  /* 0x00000000b5007221 */ /* 0x000fe20000010000 */
[----:B------:R-:W-:Y:S04]  /*14040*/  LDSM.16.MT88.4 R148, [R227+0x3100] ;  /* 0x00310000e394783b */ /* 0x000fe80000004200 */
[----:B------:R3:W5:Y:S01]  /*14050*/  LDL.LU R234, [R1+0x98] ;  /* 0x0000980001ea7983 */ /* 0x0007620000300800 */
[----:B------:R1:W-:Y:S01]  /*14060*/  MUFU.EX2 R24, R3 ;  /* 0x0000000300187308 */ /* 0x0003e20000000800 */
[----:B------:R-:W-:Y:S08]  /*14070*/  HMMA.16816.F32.BF16 R172, R8, R12, R96 ;  /* 0x0000000c08ac723c */ /* 0x000ff00000041860 */
[----:B------:R-:W-:Y:S01]  /*14080*/  HMMA.16816.F32.BF16 R64, R4, R22, R64 ;  /* 0x000000160440723c */ /* 0x000fe20000041840 */
[----:B------:R2:W-:Y:S01]  /*14090*/  MUFU.EX2 R23, R2 ;  /* 0x0000000200177308 */ /* 0x0005e20000000800 */
[----:B------:R-:W-:-:S06]  /*140a0*/  FADD.FTZ R8, R246, R249 ;  /* 0x000000f9f6087221 */ /* 0x000fcc0000010000 */
[----:B------:R-:W-:Y:S01]  /*140b0*/  HMMA.16816.F32.BF16 R88, R4, R26, R88 ;  /* 0x0000001a0458723c */ /* 0x000fe20000041858 */
[----:B-1----:R-:W-:-:S07]  /*140c0*/  FADD.FTZ R3, R120, R145 ;  /* 0x0000009178037221 */ /* 0x002fce0000010000 */
[----:B------:R-:W-:Y:S01]  /*140d0*/  HMMA.16816.F32.BF16 R80, R4, R20, R80 ;  /* 0x000000140450723c */ /* 0x000fe20000041850 */
[----:B------:R-:W-:Y:S01]  /*140e0*/  IMAD.MOV.U32 R120, RZ, RZ, R154 ;  /* 0x000000ffff787224 */ /* 0x000fe200078e009a */
[----:B------:R-:W-:Y:S01]  /*140f0*/  MOV R154, R144 ;  /* 0x00000090009a7202 */ /* 0x000fe20000000f00 */
[----:B--2---:R-:W-:-:S05]  /*14100*/  FADD.FTZ R2, R183, R32 ;  /* 0x00000020b7027221 */ /* 0x004fca0000010000 */
[----:B------:R-:W-:Y:S01]  /*14110*/  HMMA.16816.F32.BF16 R48, R4, R16, R48 ;  /* 0x000000100430723c */ /* 0x000fe20000041830 */
[----:B------:R-:W-:-:S07]  /*14120*/  FADD.FTZ R8, R121, R8 ;  /* 0x0000000879087221 */ /* 0x000fce0000010000 */
[----:B------:R-:W-:Y:S01]  /*14130*/  HMMA.16816.F32.BF16 R44, R4, R18, R44 ;  /* 0x00000012042c723c */ /* 0x000fe2000004182c */
[----:B------:R-:W-:-:S07]  /*14140*/  FADD.FTZ R3, R122, R3 ;  /* 0x000000037a037221 */ /* 0x000fce0000010000 */
[----:B------:R-:W-:Y:S01]  /*14150*/  HMMA.16816.F32.BF16 R36, R4, R12, R36 ;  /* 0x0000000c0424723c */ /* 0x000fe20000041824 */
[----:B------:R-:W-:-:S07]  /*14160*/  IMAD.MOV.U32 R96, RZ, RZ, R153 ;  /* 0x000000ffff607224 */ /* 0x000fce00078e0099 */
[----:B------:R-:W-:Y:S01]  /*14170*/  HMMA.16816.F32.BF16 R40, R4, R14, R40 ;  /* 0x0000000e0428723c */ /* 0x000fe20000041828 */
[----:B------:R-:W-:Y:S02]  /*14180*/  IMAD.MOV.U32 R97, RZ, RZ, R146 ;  /* 0x000000ffff617224 */ /* 0x000fe400078e0092 */
[----:B------:R-:W-:Y:S02]  /*14190*/  IMAD.MOV.U32 R140, RZ, RZ, R166 ;  /* 0x000000ffff8c7224 */ /* 0x000fe400078e00a6 */
[----:B------:R-:W-:Y:S01]  /*141a0*/  IMAD.MOV.U32 R137, RZ, RZ, R135 ;  /* 0x000000ffff897224 */ /* 0x000fe200078e0087 */
[----:B------:R-:W-:Y:S01]  /*141b0*/  MOV R25, R136 ;  /* 0x0000008800197202 */ /* 0x000fe20000000f00 */
[----:B------:R-:W-:Y:S01]  /*141c0*/  FADD.FTZ R7, R180, R0 ;  /* 0x00000000b4077221 */ /* 0x000fe20000010000 */
[----:B------:R-:W-:Y:S01]  /*141d0*/  MUFU.EX2 R28, R28 ;  /* 0x0000001c001c7308 */ /* 0x000fe20000000800 */
[----:B------:R-:W-:Y:S01]  /*141e0*/  @P6 IMAD.HI.U32 R0, R154, c[0x0][0x2c8], RZ ;  /* 0x0000b2009a006a27 */ /* 0x000fe200078e00ff */
[----:B------:R-:W-:Y:S01]  /*141f0*/  MOV R121, R152 ;  /* 0x0000009800797202 */ /* 0x000fe20000000f00 */
[----:B------:R-:W1:Y:S02]  /*14200*/  LDSM.16.MT88.4 R132, [R224+0x3100] ;  /* 0x00310000e084783b */ /* 0x000e640000004200 */
[----:B------:R-:W-:-:S02]  /*14210*/  IMAD.MOV.U32 R98, RZ, RZ, R142 ;  /* 0x000000ffff627224 */ /* 0x000fc400078e008e */
[----:B------:R-:W-:Y:S01]  /*14220*/  FADD.FTZ R2, R182, R2 ;  /* 0x00000002b6027221 */ /* 0x000fe20000010000 */
[----:B------:R-:W-:Y:S01]  /*14230*/  MOV R152, R143 ;  /* 0x0000008f00987202 */ /* 0x000fe20000000f00 */
[----:B------:R-:W-:Y:S01]  /*14240*/  IMAD.MOV.U32 R246, RZ, RZ, R147 ;  /* 0x000000fffff67224 */ /* 0x000fe200078e0093 */
[----:B------:R-:W-:Y:S01]  /*14250*/  @P6 SHF.R.U32.HI R154, RZ, c[0x0][0x2cc], R0 ;  /* 0x0000b300ff9a6a19 */ /* 0x000fe20000011600 */
[----:B------:R-:W-:Y:S01]  /*14260*/  IMAD.MOV.U32 R99, RZ, RZ, R127 ;  /* 0x000000ffff637224 */ /* 0x000fe200078e007f */
[----:B------:R3:W5:Y:S01]  /*14270*/  LDL.LU R233, [R1+0x94] ;  /* 0x0000940001e97983 */ /* 0x0007620000300800 */
[----:B------:R-:W-:Y:S02]  /*14280*/  FADD.FTZ R4, R96, R8 ;  /* 0x0000000860047221 */ /* 0x000fe40000010000 */
[----:B------:R-:W-:Y:S02]  /*14290*/  FADD.FTZ R3, R97, R3 ;  /* 0x0000000361037221 */ /* 0x000fe40000010000 */
[----:B------:R-:W-:-:S02]  /*142a0*/  IMAD.MOV.U32 R27, RZ, RZ, R123 ;  /* 0x000000ffff1b7224 */ /* 0x000fc400078e007b */
[----:B------:R-:W-:Y:S01]  /*142b0*/  IMAD.MOV.U32 R249, RZ, RZ, R155 ;  /* 0x000000fffff97224 */ /* 0x000fe200078e009b */
[----:B------:R-:W2:Y:S01]  /*142c0*/  MUFU.EX2 R20, R34 ;  /* 0x0000002200147308 */ /* 0x000ea20000000800 */
[----:B------:R-:W-:Y:S01]  /*142d0*/  FADD.FTZ R2, R98, R2 ;  /* 0x0000000262027221 */ /* 0x000fe20000010000 */
[----:B------:R-:W4:Y:S01]  /*142e0*/  LDSM.16.MT88.4 R164, [R225+0x3100] ;  /* 0x00310000e1a4783b */ /* 0x000f220000004200 */
[----:B------:R-:W-:Y:S02]  /*142f0*/  FADD.FTZ R6, R99, R4 ;  /* 0x0000000463067221 */ /* 0x000fe40000010000 */
[----:B------:R-:W-:Y:S01]  /*14300*/  FADD.FTZ R5, R169, R3 ;  /* 0x00000003a9057221 */ /* 0x000fe20000010000 */
[----:B------:R-:W-:Y:S01]  /*14310*/  IADD3 R3, R154, R152, -R246 ;  /* 0x000000989a037210 */ /* 0x000fe20007ffe8f6 */
[----:B------:R-:W-:Y:S01]  /*14320*/  FADD.FTZ R4, R170, R2 ;  /* 0x00000002aa047221 */ /* 0x000fe20000010000 */
[----:B------:R-:W1:Y:S01]  /*14330*/  MUFU.EX2 R9, R54 ;  /* 0x0000003600097308 */ /* 0x000e620000000800 */
[----:B------:R-:W-:Y:S01]  /*14340*/  IMAD.MOV.U32 R2, RZ, RZ, RZ ;  /* 0x000000ffff027224 */ /* 0x000fe200078e00ff */
[----:B------:R-:W1:Y:S03]  /*14350*/  LDSM.16.MT88.4 R16, [R226+0x3100] ;  /* 0x00310000e210783b */ /* 0x000e660000004200 */
[----:B------:R-:W-:Y:S01]  /*14360*/  IMAD.HI R2, R3, -0x6db6db6d, R2 ;  /* 0x9249249303027827 */ /* 0x000fe200078e0202 */
[----:B------:R-:W-:Y:S01]  /*14370*/  MOV R170, R121 ;  /* 0x0000007900aa7202 */ /* 0x000fe20000000f00 */
[----:B------:R3:W5:Y:S03]  /*14380*/  LDL.LU R232, [R1+0x90] ;  /* 0x0000900001e87983 */ /* 0x0007660000300800 */
[----:B------:R-:W-:Y:S01]  /*14390*/  SHF.R.U32.HI R0, RZ, 0x1f, R2 ;  /* 0x0000001fff007819 */ /* 0x000fe20000011602 */
[----:B------:R-:W-:-:S02]  /*143a0*/  IMAD.MOV.U32 R122, RZ, RZ, R140 ;  /* 0x000000ffff7a7224 */ /* 0x000fc400078e008c */
[----:B------:R-:W-:Y:S01]  /*143b0*/  IMAD.MOV.U32 R153, RZ, RZ, R125 ;  /* 0x000000ffff997224 */ /* 0x000fe200078e007d */
[----:B------:R-:W-:Y:S01]  /*143c0*/  LEA.HI.SX32 R8, R2, R0, 0x1a ;  /* 0x0000000002087211 */ /* 0x000fe200078fd2ff */
[----:B------:R-:W-:Y:S01]  /*143d0*/  FADD.FTZ R2, R170, R6 ;  /* 0x00000006aa027221 */ /* 0x000fe20000010000 */
[----:B------:R-:W1:Y:S01]  /*143e0*/  MUFU.EX2 R11, R35 ;  /* 0x00000023000b7308 */ /* 0x000e620000000800 */
[----:B------:R-:W-:Y:S01]  /*143f0*/  IMAD.MOV.U32 R252, RZ, RZ, R137 ;  /* 0x000000fffffc7224 */ /* 0x000fe200078e0089 */
[----:B------:R3:W5:Y:S01]  /*14400*/  LDL.LU R231, [R1+0x8c] ;  /* 0x00008c0001e77983 */ /* 0x0007620000300800 */
[----:B------:R-:W-:Y:S02]  /*14410*/  FADD.FTZ R0, R171, R5 ;  /* 0x00000005ab007221 */ /* 0x000fe40000010000 */
[----:B------:R-:W-:Y:S02]  /*14420*/  FADD.FTZ R4, R168, R4 ;  /* 0x00000004a8047221 */ /* 0x000fe40000010000 */
[----:B------:R-:W-:-:S02]  /*14430*/  IMAD.MOV.U32 R96, RZ, RZ, R122 ;  /* 0x000000ffff607224 */ /* 0x000fc400078e007a */
[----:B------:R-:W-:Y:S02]  /*14440*/  FADD.FTZ R3, R27, R7 ;  /* 0x000000071b037221 */ /* 0x000fe40000010000 */
[----:B------:R-:W-:Y:S02]  /*14450*/  IMAD.MOV.U32 R97, RZ, RZ, R120 ;  /* 0x000000ffff617224 */ /* 0x000fe400078e0078 */
[----:B------:R-:W-:Y:S02]  /*14460*/  IMAD.MOV.U32 R98, RZ, RZ, R249 ;  /* 0x000000ffff627224 */ /* 0x000fe400078e00f9 */
        /* <DEDUP_REMOVED lines=15> */
[----:B------:R-:W-:Y:S01]  /*14560*/  IMNMX R6, RZ, R8, !PT ;  /* 0x00000008ff067217 */ /* 0x000fe20007800200 */
[----:B------:R-:W-:Y:S01]  /*14570*/  FADD.FTZ R3, R219, R3 ;  /* 0x00000003db037221 */ /* 0x000fe20000010000 */
[----:B------:R3:W5:Y:S01]  /*14580*/  LDL.LU R230, [R1+0x88] ;  /* 0x0000880001e67983 */ /* 0x0007620000300800 */
[----:B------:R-:W-:Y:S02]  /*14590*/  FADD.FTZ R4, R244, R4 ;  /* 0x00000004f4047221 */ /* 0x000fe40000010000 */
[----:B------:R-:W-:Y:S01]  /*145a0*/  FADD.FTZ R5, R242, R2 ;  /* 0x00000002f2057221 */ /* 0x000fe20000010000 */
[----:B------:R-:W-:Y:S01]  /*145b0*/  MOV R249, R153 ;  /* 0x0000009900f97202 */ /* 0x000fe20000000f00 */
        /* <DEDUP_REMOVED lines=63> */
[----:B--2---:R-:W-:Y:S02]  /*149b0*/  FADD.FTZ R3, R20, R2 ;  /* 0x0000000214037221 */ /* 0x004fe40000010000 */
        /* <DEDUP_REMOVED lines=32> */
[C---:B------:R-:W-:Y:S08]  /*14bc0*/  HMMA.16816.F32.BF16 R124, R176.reuse, R132, R56 ;  /* 0x00000084b07c723c */ /* 0x040ff00000041838 */
[C---:B------:R-:W-:Y:S08]  /*14bd0*/  HMMA.16816.F32.BF16 R128, R176.reuse, R134, R128 ;  /* 0x00000086b080723c */ /* 0x040ff00000041880 */
[C---:B------:R-:W-:Y:S08]  /*14be0*/  HMMA.16816.F32.BF16 R140, R176.reuse, R148, R60 ;  /* 0x00000094b08c723c */ /* 0x040ff0000004183c */
[C---:B------:R-:W-:Y:S08]  /*14bf0*/  HMMA.16816.F32.BF16 R144, R176.reuse, R150, R76 ;  /* 0x00000096b090723c */ /* 0x040ff0000004184c */
[C---:B----4-:R-:W-:Y:S08]  /*14c00*/  HMMA.16816.F32.BF16 R156, R176.reuse, R164, R84 ;  /* 0x000000a4b09c723c */ /* 0x050ff00000041854 */
        /* <DEDUP_REMOVED lines=21> */
.L_x_726:
[----:B------:R-:W-:Y:S04]  /*14d60*/  DEPBAR.LE SB0, 0x0 ;  /* 0x000080000000791a */ /* 0x000fe80000000000 */
[----:B------:R-:W-:Y:S01]  /*14d70*/  BAR.SYNC.DEFER_BLOCKING 0x0 ;  /* 0x0000000000007b1d */ /* 0x000fe20000010000 */
[----:B------:R-:W-:Y:S01]  /*14d80*/  ISETP.GE.AND P0, PT, R214, RZ, PT ;  /* 0x000000ffd600720c */ /* 0x000fe20003f06270 */
[----:B------:R-:W-:Y:S11]  /*14d90*/  IMAD.MOV.U32 R215, RZ, RZ, c[0x0][0x208] ;  /* 0x00008200ffd77624 */ /* 0x000ff600078e00ff */
[----:B------:R-:W-:Y:S01]  /*14da0*/  @!UPT UIADD3 URZ, URZ, URZ, URZ ;  /* 0x0000003f3f3ff290 */ /* 0x000fe2000fffe03f */
[----:B-12---:R-:W-:Y:S05]  /*14db0*/  @P0 SHF.R.S32.HI R0, RZ, 0x1f, R214 ;  /* 0x0000001fff000819 */ /* 0x006fea00000114d6 */
[----:B------:R-:W-:Y:S04]  /*14dc0*/  @P0 IMAD R0, R0, c[0x0][0x208], RZ ;  /* 0x0000820000000a24 */ /* 0x000fe800078e02ff */
[----:B------:R-:W-:Y:S01]  /*14dd0*/  @P0 IMAD R0, R214, c[0x0][0x20c], R0 ;  /* 0x00008300d6000a24 */ /* 0x000fe200078e0200 */
[----:B-----5:R-:W-:Y:S08]  /*14de0*/  LDSM.16.M88.4 R112, [R230+0x7100] ;  /* 0x00710000e670783b */ /* 0x020ff00000000200 */
[----:B------:R-:W1:Y:S08]  /*14df0*/  LDSM.16.M88.4 R16, [R119+0x3900] ;  /* 0x003900007710783b */ /* 0x000e700000000200 */
[----:B------:R-:W2:Y:S08]  /*14e00*/  LDSM.16.M88.4 R108, [R230+0x9100] ;  /* 0x00910000e66c783b */ /* 0x000eb00000000200 */
[----:B------:R-:W3:Y:S08]  /*14e10*/  LDSM.16.M88.4 R32, [R119+0x4100] ;  /* 0x004100007720783b */ /* 0x000ef00000000200 */
[----:B------:R-:W4:Y:S06]  /*14e20*/  LDL.64 R218, [R1+0x30] ;  /* 0x0000300001da7983 */ /* 0x000f2c0000100a00 */
[----:B------:R-:W2:Y:S06]  /*14e30*/  LDL.64 R216, [R1+0x38] ;  /* 0x0000380001d87983 */ /* 0x000eac0000100a00 */
[----:B------:R-:W1:Y:S08]  /*14e40*/  LDSM.16.M88.4 R48, [R119+0x4900] ;  /* 0x004900007730783b */ /* 0x000e700000000200 */
[----:B------:R-:W2:Y:S04]  /*14e50*/  LDL R2, [R1+0x60] ;  /* 0x0000600001027983 */ /* 0x000ea80000100800 */
        /* <DEDUP_REMOVED lines=10> */
[----:B------:R1:W-:Y:S04]  /*14f00*/  STL [R1+0x7c], R230 ;  /* 0x00007ce601007387 */ /* 0x0003e80000100800 */
        /* <DEDUP_REMOVED lines=9> */
[----:B--2---:R-:W-:Y:S01]  /*14fa0*/  LOP3.LUT P3, RZ, R2, 0x1, RZ, 0xc0, !PT ;  /* 0x0000000102ff7812 */ /* 0x004fe2000786c0ff */
[-C--:B-1----:R-:W-:Y:S01]  /*14fb0*/  HMMA.16816.F32.BF16 R4, R112, R16.reuse, RZ ;  /* 0x000000107004723c */ /* 0x082fe200000418ff */
[----:B------:R-:W-:Y:S02]  /*14fc0*/  IMAD.MOV.U32 R217, RZ, RZ, c[0x0][0x208] ;  /* 0x00008200ffd97624 */ /* 0x000fe400078e00ff */
[----:B------:R-:W-:Y:S02]  /*14fd0*/  MOV R230, R2 ;  /* 0x0000000200e67202 */ /* 0x000fe40000000f00 */
[----:B------:R-:W-:Y:S01]  /*14fe0*/  IMAD.SHL.U32 R217, R217, 0x20, RZ ;  /* 0x00000020d9d97824 */ /* 0x000fe200078e00ff */
[----:B------:R-:W2:Y:S02]  /*14ff0*/  LDL R2, [R1+0x20] ;  /* 0x0000200001027983 */ /* 0x000ea40000100800 */
[C---:B------:R-:W-:Y:S02]  /*15000*/  HMMA.16816.F32.BF16 R8, R108.reuse, R16, RZ ;  /* 0x000000106c08723c */ /* 0x040fe400000418ff */
[----:B------:R-:W-:Y:S06]  /*15010*/  STL [R1+0xa4], R231 ;  /* 0x0000a4e701007387 */ /* 0x000fec0000100800 */
        /* <DEDUP_REMOVED lines=29> */
[----:B------:R-:W-:Y:S01]  /*151f0*/  @P0 IMAD.WIDE.U32 R192, R214, c[0x0][0x208], RZ ;  /* 0x00008200d6c00a25 */ /* 0x000fe200078e00ff */
[-C--:B------:R-:W-:Y:S04]  /*15200*/  HMMA.16816.F32.BF16 R12, R196, R194.reuse, R12 ;  /* 0x000000c2c40c723c */ /* 0x080fe8000004180c */
[----:B------:R-:W-:Y:S04]  /*15210*/  @P0 IMAD.IADD R0, R193, 0x1, R0 ;  /* 0x00000001c1000824 */ /* 0x000fe800078e0200 */
[C---:B------:R-:W-:Y:S04]  /*15220*/  HMMA.16816.F32.BF16 R16, R188.reuse, R194, R16 ;  /* 0x000000c2bc10723c */ /* 0x040fe80000041810 */
[----:B------:R-:W-:Y:S04]  /*15230*/  @P0 IMAD R0, R0, 0x70, RZ ;  /* 0x0000007000000824 */ /* 0x000fe800078e02ff */
[-C--:B------:R-:W-:Y:S08]  /*15240*/  HMMA.16816.F32.BF16 R20, R188, R200.reuse, R20 ;  /* 0x000000c8bc14723c */ /* 0x080ff00000041814 */
[C---:B------:R-:W-:Y:S07]  /*15250*/  HMMA.16816.F32.BF16 R24, R196.reuse, R200, R24 ;  /* 0x000000c8c418723c */ /* 0x040fee0000041818 */
[----:B----4-:R-:W-:Y:S01]  /*15260*/  @P0 MOV R201, R219 ;  /* 0x000000db00c90202 */ /* 0x010fe20000000f00 */
[-C--:B------:R-:W-:Y:S04]  /*15270*/  HMMA.16816.F32.BF16 R28, R196, R202.reuse, R28 ;  /* 0x000000cac41c723c */ /* 0x080fe8000004181c */
[----:B------:R-:W-:Y:S02]  /*15280*/  @P0 IMAD.MOV.U32 R200, RZ, RZ, R216 ;  /* 0x000000ffffc80224 */ /* 0x000fe400078e00d8 */
[----:B------:R-:W-:Y:S02]  /*15290*/  IMAD.MOV.U32 R216, RZ, RZ, 0x5 ;  /* 0x00000005ffd87424 */ /* 0x000fe400078e00ff */
[C---:B------:R-:W-:Y:S04]  /*152a0*/  HMMA.16816.F32.BF16 R32, R188.reuse, R202, R32 ;  /* 0x000000cabc20723c */ /* 0x040fe80000041820 */
[----:B------:R-:W-:Y:S01]  /*152b0*/  @P0 IMAD.WIDE.U32 R200, R192, 0x70, R200 ;  /* 0x00000070c0c80825 */ /* 0x000fe200078e00c8 */
[----:B------:R-:W-:Y:S01]  /*152c0*/  SHF.L.U64.HI R215, R215, R216, c[0x0][0x20c] ;  /* 0x00008300d7d77619 */ /* 0x000fe200000102d8 */
[----:B------:R-:W3:Y:S02]  /*152d0*/  LDSM.16.M88.4 R192, [R236] ;  /* 0x00000000ecc0783b */ /* 0x000ee40000000200 */
[-C--:B------:R-:W-:Y:S04]  /*152e0*/  HMMA.16816.F32.BF16 R36, R188, R204.reuse, R36 ;  /* 0x000000ccbc24723c */ /* 0x080fe80000041824 */
[----:B------:R-:W-:Y:S04]  /*152f0*/  @P0 IADD3 R0, R201, R0, RZ ;  /* 0x00000000c9000210 */ /* 0x000fe80007ffe0ff */
[C---:B------:R-:W-:Y:S08]  /*15300*/  HMMA.16816.F32.BF16 R40, R196.reuse, R204, R40 ;  /* 0x000000ccc428723c */ /* 0x040ff00000041828 */
[-C--:B------:R-:W-:Y:S08]  /*15310*/  HMMA.16816.F32.BF16 R44, R196, R206.reuse, R44 ;  /* 0x000000cec42c723c */ /* 0x080ff0000004182c */
[C---:B------:R-:W-:Y:S07]  /*15320*/  HMMA.16816.F32.BF16 R48, R188.reuse, R206, R48 ;  /* 0x000000cebc30723c */ /* 0x040fee0000041830 */
[C---:B------:R-:W-:Y:S01]  /*15330*/  @P0 LEA R206, P1, R200.reuse, c[0x0][0x1f8], 0x1 ;  /* 0x00007e00c8ce0a11 */ /* 0x040fe200078208ff */
[-C--:B------:R-:W-:Y:S04]  /*15340*/  HMMA.16816.F32.BF16 R52, R188, R208.reuse, R52 ;  /* 0x000000d0bc34723c */ /* 0x080fe80000041834 */
[----:B------:R-:W-:Y:S01]  /*15350*/  @P0 LEA.HI.X R207, R200, c[0x0][0x1fc], R0, 0x1, P1 ;  /* 0x00007f00c8cf0a11 */ /* 0x000fe200008f0c00 */
[----:B------:R-:W-:Y:S01]  /*15360*/  IMAD.MOV.U32 R0, RZ, RZ, c[0x0][0x2c4] ;  /* 0x0000b100ff007624 */ /* 0x000fe200078e00ff */
[----:B------:R-:W4:Y:S01]  /*15370*/  LDSM.16.M88.4 R200, [R235] ;  /* 0x00000000ebc8783b */ /* 0x000f220000000200 */
[----:B------:R-:W-:Y:S01]  /*15380*/  @P0 IADD3 R212, P2, R206, R217, RZ ;  /* 0x000000d9ced40210 */ /* 0x000fe20007f5e0ff */
[C---:B------:R-:W-:Y:S04]  /*15390*/  HMMA.16816.F32.BF16 R56, R196.reuse, R208, R56 ;  /* 0x000000d0c438723c */ /* 0x040fe80000041838 */
[----:B------:R-:W-:Y:S02]  /*153a0*/  @P0 IADD3.X R213, R207, R215, RZ, P2, !PT ;  /* 0x000000d7cfd50210 */ /* 0x000fe400017fe4ff */
[----:B------:R-:W-:Y:S01]  /*153b0*/  @!PT LDS RZ, [RZ] ;  /* 0x00000000fffff984 */ /* 0x000fe20000000800 */
[----:B------:R-:W-:Y:S01]  /*153c0*/  @!PT LDS RZ, [RZ] ;  /* 0x00000000fffff984 */ /* 0x000fe20000000800 */
[----:B------:R-:W-:Y:S01]  /*153d0*/  @!PT LDS RZ, [RZ] ;  /* 0x00000000fffff984 */ /* 0x000fe20000000800 */
[----:B------:R2:W-:Y:S02]  /*153e0*/  @P0 LDGSTS.E.BYPASS.LTC128B.128 [R241+0x100], [R206.64], !P3 ;  /* 0x00100000cef10fae */ /* 0x0005e4000d901d48 */
[-C--:B------:R-:W-:Y:S06]  /*153f0*/  HMMA.16816.F32.BF16 R60, R196, R210.reuse, R60 ;  /* 0x000000d2c43c723c */ /* 0x080fec000004183c */
[----:B------:R2:W-:Y:S02]  /*15400*/  @P0 LDGSTS.E.BYPASS.LTC128B.128 [R241+0x900], [R212.64], !P3 ;  /* 0x00900000d4f10fae */ /* 0x0005e4000d901d48 */
[C---:B------:R-:W-:Y:S07]  /*15410*/  HMMA.16816.F32.BF16 R64, R188.reuse, R210, R64 ;  /* 0x000000d2bc40723c */ /* 0x040fee0000041840 */
[-C--:B------:R-:W-:Y:S01]  /*15420*/  @P0 IADD3 R210, P1, R212, R217.reuse, RZ ;  /* 0x000000d9d4d20210 */ /* 0x080fe20007f3e0ff */
[-C--:B-1----:R-:W-:Y:S04]  /*15430*/  HMMA.16816.F32.BF16 R68, R188, R184.reuse, R68 ;  /* 0x000000b8bc44723c */ /* 0x082fe80000041844 */
[--C-:B------:R-:W-:Y:S01]  /*15440*/  @P0 IMAD.X R211, R213, 0x1, R215.reuse, P1 ;  /* 0x00000001d5d30824 */ /* 0x100fe200008e06d7 */
[-C--:B------:R-:W-:Y:S03]  /*15450*/  @P0 IADD3 R208, P2, R210, R217.reuse, RZ ;  /* 0x000000d9d2d00210 */ /* 0x080fe60007f5e0ff */
[C---:B------:R-:W-:Y:S01]  /*15460*/  HMMA.16816.F32.BF16 R72, R196.reuse, R184, R72 ;  /* 0x000000b8c448723c */ /* 0x040fe20000041848 */
[----:B------:R1:W-:Y:S03]  /*15470*/  @P0 LDGSTS.E.BYPASS.LTC128B.128 [R241+0x1100], [R210.64], !P3 ;  /* 0x01100000d2f10fae */ /* 0x0003e6000d901d48 */
[--C-:B------:R-:W-:Y:S01]  /*15480*/  @P0 IMAD.X R209, R211, 0x1, R215.reuse, P2 ;  /* 0x00000001d3d10824 */ /* 0x100fe200010e06d7 */
[----:B------:R-:W-:Y:S03]  /*15490*/  @P0 IADD3 R204, P1, R208, R217, RZ ;  /* 0x000000d9d0cc0210 */ /* 0x000fe60007f3e0ff */
[-C--:B------:R-:W-:Y:S01]  /*154a0*/  HMMA.16816.F32.BF16 R76, R196, R186.reuse, R76 ;  /* 0x000000bac44c723c */ /* 0x080fe2000004184c */
[----:B------:R1:W-:Y:S03]  /*154b0*/  @P0 LDGSTS.E.BYPASS.LTC128B.128 [R241+0x1900], [R208.64], !P3 ;  /* 0x01900000d0f10fae */ /* 0x0003e6000d901d48 */
[----:B------:R-:W-:Y:S02]  /*154c0*/  @P0 IADD3.X R205, R209, R215, RZ, P1, !PT ;  /* 0x000000d7d1cd0210 */ /* 0x000fe40000ffe4ff */
[-C--:B------:R-:W-:Y:S02]  /*154d0*/  @P0 IADD3 R184, P2, R204, R217.reuse, RZ ;  /* 0x000000d9ccb80210 */ /* 0x080fe40007f5e0ff */
[C---:B------:R-:W-:Y:S01]  /*154e0*/  HMMA.16816.F32.BF16 R80, R188.reuse, R186, R80 ;  /* 0x000000babc50723c */ /* 0x040fe20000041850 */
[----:B------:R4:W-:Y:S03]  /*154f0*/  @P0 LDGSTS.E.BYPASS.LTC128B.128 [R241+0x2100], [R204.64], !P3 ;  /* 0x02100000ccf10fae */ /* 0x0009e6000d901d48 */
[--C-:B------:R-:W-:Y:S01]  /*15500*/  @P0 IMAD.X R185, R205, 0x1, R215.reuse, P2 ;  /* 0x00000001cdb90824 */ /* 0x100fe200010e06d7 */
[----:B--2---:R-:W-:Y:S03]  /*15510*/  @P0 IADD3 R206, P1, R184, R217, RZ ;  /* 0x000000d9b8ce0210 */ /* 0x004fe60007f3e0ff */
[-C--:B---3--:R-:W-:Y:S01]  /*15520*/  HMMA.16816.F32.BF16 R84, R188, R192.reuse, R84 ;  /* 0x000000c0bc54723c */ /* 0x088fe20000041854 */
[----:B------:R2:W-:Y:S03]  /*15530*/  @P0 LDGSTS.E.BYPASS.LTC128B.128 [R241+0x2900], [R184.64], !P3 ;  /* 0x02900000b8f10fae */ /* 0x0005e6000d901d48 */
[----:B------:R-:W-:Y:S01]  /*15540*/  @P0 IMAD.X R207, R185, 0x1, R215, P1 ;  /* 0x00000001b9cf0824 */ /* 0x000fe200008e06d7 */
[----:B------:R-:W-:Y:S03]  /*15550*/  ISETP.NE.AND P1, PT, R0, 0x1, PT ;  /* 0x000000010000780c */ /* 0x000fe60003f25270 */
[C---:B------:R-:W-:Y:S01]  /*15560*/  HMMA.16816.F32.BF16 R88, R196.reuse, R192, R88 ;  /* 0x000000c0c458723c */ /* 0x040fe20000041858 */
[----:B------:R3:W-:Y:S07]  /*15570*/  @P0 LDGSTS.E.BYPASS.LTC128B.128 [R241+0x3100], [R206.64], !P3 ;  /* 0x03100000cef10fae */ /* 0x0007ee000d901d48 */
[-C--:B------:R-:W-:Y:S01]  /*15580*/  HMMA.16816.F32.BF16 R92, R196, R194.reuse, R92 ;  /* 0x000000c2c45c723c */ /* 0x080fe2000004185c */
[----:B-1----:R-:W-:Y:S07]  /*15590*/  LDSM.16.M88.4 R208, [R231+0x9100] ;  /* 0x00910000e7d0783b */ /* 0x002fee0000000200 */
[C---:B------:R-:W-:Y:S01]  /*155a0*/  HMMA.16816.F32.BF16 R96, R188.reuse, R194, R96 ;  /* 0x000000c2bc60723c */ /* 0x040fe20000041860 */
[----:B------:R-:W-:Y:S07]  /*155b0*/  LDSM.16.M88.4 R192, [R229+0x4100] ;  /* 0x00410000e5c0783b */ /* 0x000fee0000000200 */
[-C--:B----4-:R-:W-:Y:S01]  /*155c0*/  HMMA.16816.F32.BF16 R100, R188, R200.reuse, R100 ;  /* 0x000000c8bc64723c */ /* 0x090fe20000041864 */
[----:B--2---:R1:W-:Y:S07]  /*155d0*/  LDSM.16.M88.4 R184, [R231+0x7100] ;  /* 0x00710000e7b8783b */ /* 0x0043ee0000000200 */
[C---:B------:R-:W-:Y:S01]  /*155e0*/  HMMA.16816.F32.BF16 R104, R196.reuse, R200, R104 ;  /* 0x000000c8c468723c */ /* 0x040fe20000041868 */
[----:B---3--:R-:W2:Y:S07]  /*155f0*/  LDSM.16.M88.4 R204, [R229+0x3900] ;  /* 0x00390000e5cc783b */ /* 0x008eae0000000200 */
[-C--:B------:R-:W-:Y:S01]  /*15600*/  HMMA.16816.F32.BF16 R108, R196, R202.reuse, R108 ;  /* 0x000000cac46c723c */ /* 0x080fe2000004186c */
[----:B------:R-:W-:Y:S07]  /*15610*/  LDSM.16.M88.4 R196, [R229+0x5100] ;  /* 0x00510000e5c4783b */ /* 0x000fee0000000200 */
[----:B------:R-:W-:Y:S01]  /*15620*/  HMMA.16816.F32.BF16 R112, R188, R202, R112 ;  /* 0x000000cabc70723c */ /* 0x000fe20000041870 */
[----:B------:R-:W3:Y:S08]  /*15630*/  LDSM.16.M88.4 R188, [R229+0x4900] ;  /* 0x00490000e5bc783b */ /* 0x000ef00000000200 */
[----:B------:R-:W3:Y:S08]  /*15640*/  LDSM.16.M88.4 R200, [R229+0x5900] ;  /* 0x00590000e5c8783b */ /* 0x000ef00000000200 */
[----:B-1----:R-:W4:Y:S04]  /*15650*/  LDL R231, [R1+0x40] ;  /* 0x0000400001e77983 */ /* 0x002f280000100800 */
[----:B------:R-:W-:Y:S01]  /*15660*/  STL [R1+0xa8], R229 ;  /* 0x0000a8e501007387 */ /* 0x000fe20000100800 */
[-C--:B--2---:R-:W-:Y:S03]  /*15670*/  HMMA.16816.F32.BF16 R4, R184, R204.reuse, R4 ;  /* 0x000000ccb804723c */ /* 0x084fe60000041804 */
[----:B------:R-:W0:Y:S05]  /*15680*/  LDGDEPBAR ;  /* 0x00000000000079af */ /* 0x000e2a0000000000 */
        /* <DEDUP_REMOVED lines=8> */
[----:B------:R-:W-:Y:S07]  /*15710*/  LDSM.16.M88.4 R192, [R232+0x7100] ;  /* 0x00710000e8c0783b */ /* 0x000fee0000000200 */
[-C--:B---3--:R-:W-:Y:S08]  /*15720*/  HMMA.16816.F32.BF16 R36, R184, R188.reuse, R36 ;  /* 0x000000bcb824723c */ /* 0x088ff00000041824 */
[C---:B------:R-:W-:Y:S08]  /*15730*/  HMMA.16816.F32.BF16 R40, R208.reuse, R188, R40 ;  /* 0x000000bcd028723c */ /* 0x040ff00000041828 */
[-C--:B------:R-:W-:Y:S08]  /*15740*/  HMMA.16816.F32.BF16 R44, R208, R190.reuse, R44 ;  /* 0x000000bed02c723c */ /* 0x080ff0000004182c */
[C---:B------:R-:W-:Y:S01]  /*15750*/  HMMA.16816.F32.BF16 R48, R184.reuse, R190, R48 ;  /* 0x000000beb830723c */ /* 0x040fe20000041830 */
[----:B------:R2:W3:Y:S07]  /*15760*/  LDSM.16.M88.4 R188, [R229+0x6900] ;  /* 0x00690000e5bc783b */ /* 0x0004ee0000000200 */
[-C--:B------:R-:W-:Y:S08]  /*15770*/  HMMA.16816.F32.BF16 R52, R184, R196.reuse, R52 ;  /* 0x000000c4b834723c */ /* 0x080ff00000041834 */
[C---:B------:R-:W-:Y:S08]  /*15780*/  HMMA.16816.F32.BF16 R56, R208.reuse, R196, R56 ;  /* 0x000000c4d038723c */ /* 0x040ff00000041838 */
[-C--:B------:R-:W-:Y:S01]  /*15790*/  HMMA.16816.F32.BF16 R60, R208, R198.reuse, R60 ;  /* 0x000000c6d03c723c */ /* 0x080fe2000004183c */
[----:B--2---:R-:W4:Y:S04]  /*157a0*/  LDL R229, [R1+0x44] ;  /* 0x0000440001e57983 */ /* 0x004f280000100800 */
[----:B------:R-:W-:Y:S03]  /*157b0*/  STL [R1+0xac], R232 ;  /* 0x0000ace801007387 */ /* 0x000fe60000100800 */
[C---:B------:R-:W-:Y:S01]  /*157c0*/  HMMA.16816.F32.BF16 R64, R184.reuse, R198, R64 ;  /* 0x000000c6b840723c */ /* 0x040fe20000041840 */
[----:B------:R-:W2:Y:S07]  /*157d0*/  LDSM.16.M88.4 R196, [R228] ;  /* 0x00000000e4c4783b */ /* 0x000eae0000000200 */
[-C--:B------:R-:W-:Y:S08]  /*157e0*/  HMMA.16816.F32.BF16 R68, R184, R200.reuse, R68 ;  /* 0x000000c8b844723c */ /* 0x080ff00000041844 */
[C---:B------:R-:W-:Y:S08]  /*157f0*/  HMMA.16816.F32.BF16 R72, R208.reuse, R200, R72 ;  /* 0x000000c8d048723c */ /* 0x040ff00000041848 */
[-C--:B------:R-:W-:Y:S08]  /*15800*/  HMMA.16816.F32.BF16 R76, R208, R202.reuse, R76 ;  /* 0x000000cad04c723c */ /* 0x080ff0000004184c */
[C---:B------:R-:W-:Y:S01]  /*15810*/  HMMA.16816.F32.BF16 R80, R184.reuse, R202, R80 ;  /* 0x000000cab850723c */ /* 0x040fe20000041850 */
[----:B------:R2:W3:Y:S07]  /*15820*/  LDSM.16.M88.4 R200, [R232+0x9100] ;  /* 0x00910000e8c8783b */ /* 0x0004ee0000000200 */
[-C--:B-1----:R-:W-:Y:S08]  /*15830*/  HMMA.16816.F32.BF16 R84, R184, R204.reuse, R84 ;  /* 0x000000ccb854723c */ /* 0x082ff00000041854 */
[C---:B------:R-:W-:Y:S01]  /*15840*/  HMMA.16816.F32.BF16 R88, R208.reuse, R204, R88 ;  /* 0x000000ccd058723c */ /* 0x040fe20000041858 */
[----:B--2---:R-:W2:Y:S07]  /*15850*/  LDL R232, [R1+0x28] ;  /* 0x0000280001e87983 */ /* 0x004eae0000100800 */
[-C--:B------:R-:W-:Y:S01]  /*15860*/  HMMA.16816.F32.BF16 R92, R208, R206.reuse, R92 ;  /* 0x000000ced05c723c */ /* 0x080fe2000004185c */
[----:B------:R-:W-:Y:S04]  /*15870*/  STL [R1+0xb0], R228 ;  /* 0x0000b0e401007387 */ /* 0x000fe80000100800 */
[----:B------:R1:W2:Y:S03]  /*15880*/  LDL R0, [R1+0x24] ;  /* 0x0000240001007983 */ /* 0x0002a60000100800 */
[C---:B------:R-:W-:Y:S08]  /*15890*/  HMMA.16816.F32.BF16 R96, R184.reuse, R206, R96 ;  /* 0x000000ceb860723c */ /* 0x040ff00000041860 */
[-C--:B---3--:R-:W-:Y:S08]  /*158a0*/  HMMA.16816.F32.BF16 R100, R184, R188.reuse, R100 ;  /* 0x000000bcb864723c */ /* 0x088ff00000041864 */
[C---:B------:R-:W-:Y:S08]  /*158b0*/  HMMA.16816.F32.BF16 R104, R208.reuse, R188, R104 ;  /* 0x000000bcd068723c */ /* 0x040ff00000041868 */
[-C--:B------:R-:W-:Y:S08]  /*158c0*/  HMMA.16816.F32.BF16 R108, R208, R190.reuse, R108 ;  /* 0x000000bed06c723c */ /* 0x080ff0000004186c */
[----:B------:R-:W-:Y:S08]  /*158d0*/  HMMA.16816.F32.BF16 R112, R184, R190, R112 ;  /* 0x000000beb870723c */ /* 0x000ff00000041870 */
[-C--:B------:R-:W-:Y:S08]  /*158e0*/  HMMA.16816.F32.BF16 R4, R192, R196.reuse, R4 ;  /* 0x000000c4c004723c */ /* 0x080ff00000041804 */
        /* <DEDUP_REMOVED lines=21> */
[----:B------:R-:W3:Y:S01]  /*15a40*/  MUFU.TANH R249, R16 ;  /* 0x0000001000f97308 */ /* 0x000ee20000002400 */
[----:B------:R-:W-:Y:S09]  /*15a50*/  FMUL.FTZ R17, R17, c[0x0][0x320] ;  /* 0x0000c80011117a20 */ /* 0x000ff20000410000 */
[----:B------:R1:W-:Y:S10]  /*15a60*/  MUFU.TANH R237, R7 ;  /* 0x0000000700ed7308 */ /* 0x0003f40000002400 */
[----:B------:R-:W-:Y:S10]  /*15a70*/  MUFU.TANH R248, R17 ;  /* 0x0000001100f87308 */ /* 0x000ff40000002400 */
[----:B------:R-:W-:Y:S01]  /*15a80*/  MUFU.TANH R236, R8 ;  /* 0x0000000800ec7308 */ /* 0x000fe20000002400 */
[----:B-1----:R-:W1:Y:S09]  /*15a90*/  LDSM.16.M88.4 R4, [R228+0x800] ;  /* 0x00080000e404783b */ /* 0x002e720000000200 */
[----:B------:R-:W-:Y:S10]  /*15aa0*/  MUFU.TANH R235, R9 ;  /* 0x0000000900eb7308 */ /* 0x000ff40000002400 */
[----:B------:R-:W1:Y:S10]  /*15ab0*/  MUFU.TANH R234, R10 ;  /* 0x0000000a00ea7308 */ /* 0x000e740000002400 */
[----:B------:R3:W-:Y:S10]  /*15ac0*/  MUFU.TANH R233, R11 ;  /* 0x0000000b00e97308 */ /* 0x0007f40000002400 */
[----:B------:R-:W-:Y:S01]  /*15ad0*/  MUFU.TANH R119, R12 ;  /* 0x0000000c00777308 */ /* 0x000fe20000002400 */
[-C--:B-1----:R-:W-:Y:S09]  /*15ae0*/  HMMA.16816.F32.BF16 R20, R192, R4.reuse, R20 ;  /* 0x00000004c014723c */ /* 0x082ff20000041814 */
[----:B------:R-:W1:Y:S01]  /*15af0*/  MUFU.TANH R252, R13 ;  /* 0x0000000d00fc7308 */ /* 0x000e620000002400 */
[C---:B------:R-:W-:Y:S01]  /*15b00*/  HMMA.16816.F32.BF16 R24, R200.reuse, R4, R24 ;  /* 0x00000004c818723c */ /* 0x040fe20000041818 */
[----:B---3--:R-:W3:Y:S08]  /*15b10*/  LDSM.16.M88.4 R8, [R228+0x1000] ;  /* 0x00100000e408783b */ /* 0x008ef00000000200 */
[----:B------:R-:W-:Y:S01]  /*15b20*/  MUFU.TANH R251, R14 ;  /* 0x0000000e00fb7308 */ /* 0x000fe20000002400 */
[-C--:B------:R-:W-:Y:S04]  /*15b30*/  HMMA.16816.F32.BF16 R28, R200, R6.reuse, R28 ;  /* 0x00000006c81c723c */ /* 0x080fe8000004181c */
[----:B------:R-:W-:Y:S04]  /*15b40*/  FMUL.FTZ R21, R21, c[0x0][0x320] ;  /* 0x0000c80015157a20 */ /* 0x000fe80000410000 */
[C---:B------:R-:W-:Y:S01]  /*15b50*/  HMMA.16816.F32.BF16 R32, R192.reuse, R6, R32 ;  /* 0x00000006c020723c */ /* 0x040fe20000041820 */
[----:B------:R1:W-:Y:S01]  /*15b60*/  MUFU.TANH R250, R15 ;  /* 0x0000000f00fa7308 */ /* 0x0003e20000002400 */
[----:B------:R-:W4:Y:S02]  /*15b70*/  LDSM.16.M88.4 R4, [R228+0x1800] ;  /* 0x00180000e404783b */ /* 0x000f240000000200 */
        /* <DEDUP_REMOVED lines=9> */
[----:B------:R2:W-:Y:S01]  /*15c10*/  MUFU.TANH R244, R21 ;  /* 0x0000001500f47308 */ /* 0x0005e20000002400 */
[----:B------:R-:W-:Y:S02]  /*15c20*/  FMUL.FTZ R24, R24, c[0x0][0x320] ;  /* 0x0000c80018187a20 */ /* 0x000fe40000410000 */
[----:B------:R-:W-:Y:S01]  /*15c30*/  FMUL.FTZ R34, R34, c[0x0][0x320] ;  /* 0x0000c80022227a20 */ /* 0x000fe20000410000 */
[-C--:B---3--:R-:W-:Y:S01]  /*15c40*/  HMMA.16816.F32.BF16 R36, R192, R8.reuse, R36 ;  /* 0x00000008c024723c */ /* 0x088fe20000041824 */
[----:B-1----:R-:W-:Y:S02]  /*15c50*/  LDSM.16.M88.4 R12, [R228+0x3000] ;  /* 0x00300000e40c783b */ /* 0x002fe40000000200 */
        /* <DEDUP_REMOVED lines=15> */
[-C--:B----4-:R-:W-:Y:S03]  /*15d50*/  HMMA.16816.F32.BF16 R52, R192, R4.reuse, R52 ;  /* 0x00000004c034723c */ /* 0x090fe60000041834 */
        /* <DEDUP_REMOVED lines=16> */
[----:B------:R-:W4:Y:S01]  /*15e60*/  MUFU.TANH R243, R22 ;  /* 0x0000001600f37308 */ /* 0x000f220000002400 */
[-C--:B-1----:R-:W-:Y:S01]  /*15e70*/  HMMA.16816.F32.BF16 R68, R192, R8.reuse, R68 ;  /* 0x00000008c044723c */ /* 0x082fe20000041844 */
[----:B------:R-:W-:Y:S04]  /*15e80*/  BAR.SYNC.DEFER_BLOCKING 0x0 ;  /* 0x0000000000007b1d */ /* 0x000fe80000010000 */
[----:B------:R-:W-:Y:S02]  /*15e90*/  FMUL.FTZ R54, R54, c[0x0][0x320] ;  /* 0x0000c80036367a20 */ /* 0x000fe40000410000 */
[----:B------:R-:W-:Y:S01]  /*15ea0*/  FMUL.FTZ R55, R55, c[0x0][0x320] ;  /* 0x0000c80037377a20 */ /* 0x000fe20000410000 */
[C---:B------:R-:W-:Y:S01]  /*15eb0*/  HMMA.16816.F32.BF16 R72, R200.reuse, R8, R72 ;  /* 0x00000008c848723c */ /* 0x040fe20000041848 */
[----:B------:R-:W-:Y:S03]  /*15ec0*/  MUFU.TANH R221, R26 ;  /* 0x0000001a00dd7308 */ /* 0x000fe60000002400 */
[----:B--2---:R-:W-:Y:S02]  /*15ed0*/  @P1 IMAD.MOV.U32 R0, RZ, RZ, R2 ;  /* 0x000000ffff001224 */ /* 0x004fe400078e0002 */
[----:B------:R-:W-:Y:S02]  /*15ee0*/  FMUL.FTZ R65, R65, c[0x0][0x320] ;  /* 0x0000c80041417a20 */ /* 0x000fe40000410000 */
[-C--:B------:R-:W-:Y:S01]  /*15ef0*/  HMMA.16816.F32.BF16 R76, R200, R10.reuse, R76 ;  /* 0x0000000ac84c723c */ /* 0x080fe2000004184c */
[----:B------:R-:W-:Y:S02]  /*15f00*/  SHFL.IDX PT, R9, R0, 0x2, 0x1c1f ;  /* 0x005c1f0000097f89 */ /* 0x000fe400000e0000 */
[----:B------:R-:W-:Y:S01]  /*15f10*/  MUFU.TANH R220, R27 ;  /* 0x0000001b00dc7308 */ /* 0x000fe20000002400 */
[----:B------:R-:W-:Y:S02]  /*15f20*/  FMUL.FTZ R66, R66, c[0x0][0x320] ;  /* 0x0000c80042427a20 */ /* 0x000fe40000410000 */
[----:B------:R-:W-:Y:S02]  /*15f30*/  FMUL.FTZ R49, R49, c[0x0][0x320] ;  /* 0x0000c80031317a20 */ /* 0x000fe40000410000 */
[C---:B------:R-:W-:Y:S01]  /*15f40*/  HMMA.16816.F32.BF16 R80, R192.reuse, R10, R80 ;  /* 0x0000000ac050723c */ /* 0x040fe20000041850 */
[----:B------:R-:W-:Y:S03]  /*15f50*/  SHFL.IDX PT, R2, R0, 0x1, 0x1c1f ;  /* 0x003c1f0000027f89 */ /* 0x000fe600000e0000 */
[----:B------:R-:W-:Y:S01]  /*15f60*/  FMUL.FTZ R68, R68, c[0x0][0x320] ;  /* 0x0000c80044447a20 */ /* 0x000fe20000410000 */
[----:B------:R-:W-:Y:S01]  /*15f70*/  MUFU.TANH R212, R36 ;  /* 0x0000002400d47308 */ /* 0x000fe20000002400 */
[----:B------:R-:W-:Y:S02]  /*15f80*/  FMUL.FTZ R69, R69, c[0x0][0x320] ;  /* 0x0000c80045457a20 */ /* 0x000fe40000410000 */
[-C--:B---3--:R-:W-:Y:S01]  /*15f90*/  HMMA.16816.F32.BF16 R84, R192, R4.reuse, R84 ;  /* 0x00000004c054723c */ /* 0x088fe20000041854 */
[----:B------:R-:W-:Y:S03]  /*15fa0*/  SHFL.IDX PT, R8, R0, 0x3, 0x1c1f ;  /* 0x007c1f0000087f89 */ /* 0x000fe600000e0000 */
[----:B------:R-:W-:Y:S02]  /*15fb0*/  FMUL.FTZ R74, R74, c[0x0][0x320] ;  /* 0x0000c8004a4a7a20 */ /* 0x000fe40000410000 */
[----:B------:R-:W-:Y:S01]  /*15fc0*/  FMUL.FTZ R56, R56, c[0x0][0x320] ;  /* 0x0000c80038387a20 */ /* 0x000fe20000410000 */
[----:B------:R-:W1:Y:S01]  /*15fd0*/  MUFU.TANH R218, R28 ;  /* 0x0000001c00da7308 */ /* 0x000e620000002400 */
[C---:B------:R-:W-:Y:S01]  /*15fe0*/  HMMA.16816.F32.BF16 R88, R200.reuse, R4, R88 ;  /* 0x00000004c858723c */ /* 0x040fe20000041858 */
[----:B------:R-:W2:Y:S03]  /*15ff0*/  SHFL.IDX PT, R4, R0, RZ, 0x1c1f ;  /* 0x001c1fff00047589 */ /* 0x000ea600000e0000 */
[----:B------:R-:W-:Y:S02]  /*16000*/  FMUL.FTZ R77, R77, c[0x0][0x320] ;  /* 0x0000c8004d4d7a20 */ /* 0x000fe40000410000 */
[----:B------:R-:W-:Y:S02]  /*16010*/  FMUL.FTZ R76, R76, c[0x0][0x320] ;  /* 0x0000c8004c4c7a20 */ /* 0x000fe40000410000 */
[-C--:B------:R-:W-:Y:S01]  /*16020*/  HMMA.16816.F32.BF16 R92, R200, R6.reuse, R92 ;  /* 0x00000006c85c723c */ /* 0x080fe2000004185c */
[----:B------:R-:W3:Y:S03]  /*16030*/  MUFU.TANH R216, R29 ;  /* 0x0000001d00d87308 */ /* 0x000ee60000002400 */
[----:B------:R-:W-:Y:S02]  /*16040*/  IMAD R5, R214, -0x70, RZ ;  /* 0xffffff90d6057824 */ /* 0x000fe400078e02ff */
[----:B------:R-:W-:Y:S02]  /*16050*/  FMUL.FTZ R57, R57, c[0x0][0x320] ;  /* 0x0000c80039397a20 */ /* 0x000fe40000410000 */
[C---:B------:R-:W-:Y:S03]  /*16060*/  HMMA.16816.F32.BF16 R96, R192.reuse, R6, R96 ;  /* 0x00000006c060723c */ /* 0x040fe60000041860 */
[----:B------:R1:W-:Y:S01]  /*16070*/  MUFU.TANH R6, R74 ;  /* 0x0000004a00067308 */ /* 0x0003e20000002400 */
[----:B------:R-:W-:Y:S01]  /*16080*/  IADD3 R5, -R232, 0x1, R5 ;  /* 0x00000001e8057810 */ /* 0x000fe20007ffe105 */
[----:B------:R-:W-:Y:S02]  /*16090*/  FMUL.FTZ R86, R86, c[0x0][0x320] ;  /* 0x0000c80056567a20 */ /* 0x000fe40000410000 */
[----:B------:R-:W-:Y:S01]  /*160a0*/  FMUL.FTZ R59, R59, c[0x0][0x320] ;  /* 0x0000c8003b3b7a20 */ /* 0x000fe20000410000 */
[----:B------:R-:W-:Y:S01]  /*160b0*/  IADD3 R5, -R231, R5, R229 ;  /* 0x00000005e7057210 */ /* 0x000fe20007ffe1e5 */
[-C--:B------:R-:W-:Y:S03]  /*160c0*/  HMMA.16816.F32.BF16 R100, R192, R12.reuse, R100 ;  /* 0x0000000cc064723c */ /* 0x080fe60000041864 */
[C---:B--2---:R-:W-:Y:S01]  /*160d0*/  IADD3 R4, R5.reuse, R4, RZ ;  /* 0x0000000405047210 */ /* 0x044fe20007ffe0ff */
[----:B------:R-:W-:Y:S01]  /*160e0*/  MUFU.TANH R29, R32 ;  /* 0x00000020001d7308 */ /* 0x000fe20000002400 */
[C---:B------:R-:W-:Y:S02]  /*160f0*/  IMAD.IADD R0, R5.reuse, 0x1, R9 ;  /* 0x0000000105007824 */ /* 0x040fe400078e0209 */
[C---:B------:R-:W-:Y:S01]  /*16100*/  ISETP.GT.AND P1, PT, R4.reuse, RZ, PT ;  /* 0x000000ff0400720c */ /* 0x040fe20003f24270 */
[C---:B------:R-:W-:Y:S04]  /*16110*/  HMMA.16816.F32.BF16 R104, R200.reuse, R12, R104 ;  /* 0x0000000cc868723c */ /* 0x040fe80000041868 */
[----:B------:R-:W-:Y:S01]  /*16120*/  IMAD.IADD R2, R5, 0x1, R2 ;  /* 0x0000000105027824 */ /* 0x000fe200078e0202 */
[----:B------:R-:W-:Y:S01]  /*16130*/  ISETP.GT.AND P6, PT, R4, 0x8, PT ;  /* 0x000000080400780c */ /* 0x000fe20003fc4270 */
[----:B------:R-:W2:Y:S01]  /*16140*/  MUFU.TANH R31, R34 ;  /* 0x00000022001f7308 */ /* 0x000ea20000002400 */
[----:B------:R-:W-:Y:S01]  /*16150*/  FMUL.FTZ R89, R89, c[0x0][0x320] ;  /* 0x0000c80059597a20 */ /* 0x000fe20000410000 */
[----:B------:R-:W-:Y:S01]  /*16160*/  ISETP.GT.AND P4, PT, R0, 0x1, PT ;  /* 0x000000010000780c */ /* 0x000fe20003f84270 */
[----:B------:R-:W-:Y:S01]  /*16170*/  FMUL.FTZ R88, R88, c[0x0][0x320] ;  /* 0x0000c80058587a20 */ /* 0x000fe20000410000 */
[----:B------:R-:W-:Y:S01]  /*16180*/  ISETP.GT.AND P2, PT, R2, RZ, PT ;  /* 0x000000ff0200720c */ /* 0x000fe20003f44270 */
[-C--:B------:R-:W-:Y:S03]  /*16190*/  HMMA.16816.F32.BF16 R108, R200, R14.reuse, R108 ;  /* 0x0000000ec86c723c */ /* 0x080fe6000004186c */
[----:B------:R-:W-:Y:S01]  /*161a0*/  FSEL R10, R249, -INF , P6 ;  /* 0xff800000f90a7808 */ /* 0x000fe20003000000 */
[----:B------:R-:W-:Y:S01]  /*161b0*/  FMUL.FTZ R92, R92, c[0x0][0x320] ;  /* 0x0000c8005c5c7a20 */ /* 0x000fe20000410000 */
[----:B------:R2:W-:Y:S01]  /*161c0*/  MUFU.TANH R210, R37 ;  /* 0x0000002500d27308 */ /* 0x0005e20000002400 */
[----:B------:R-:W-:Y:S01]  /*161d0*/  IADD3 R5, R5, R8, RZ ;  /* 0x0000000805057210 */ /* 0x000fe20007ffe0ff */
[----:B------:R-:W-:Y:S01]  /*161e0*/  FMUL.FTZ R40, R40, c[0x0][0x320] ;  /* 0x0000c80028287a20 */ /* 0x000fe20000410000 */
[----:B------:R-:W-:Y:S01]  /*161f0*/  FSEL R8, R240, -INF , P1 ;  /* 0xff800000f0087808 */ /* 0x000fe20000800000 */
[----:B------:R-:W-:Y:S01]  /*16200*/  FMUL.FTZ R93, R93, c[0x0][0x320] ;  /* 0x0000c8005d5d7a20 */ /* 0x000fe20000410000 */
[----:B------:R-:W-:Y:S01]  /*16210*/  ISETP.GT.AND P0, PT, R4, 0x1, PT ;  /* 0x000000010400780c */ /* 0x000fe20003f04270 */
[----:B------:R-:W-:Y:S04]  /*16220*/  HMMA.16816.F32.BF16 R112, R192, R14, R112 ;  /* 0x0000000ec070723c */ /* 0x000fe80000041870 */
[----:B------:R-:W-:Y:S01]  /*16230*/  MUFU.TANH R215, R30 ;  /* 0x0000001e00d77308 */ /* 0x000fe20000002400 */
[----:B------:R-:W-:Y:S01]  /*16240*/  LOP3.LUT P6, RZ, R230, 0x1, RZ, 0xc0, !PT ;  /* 0x00000001e6ff7812 */ /* 0x000fe200078cc0ff */
[----:B------:R-:W-:Y:S01]  /*16250*/  FMUL.FTZ R91, R91, c[0x0][0x320] ;  /* 0x0000c8005b5b7a20 */ /* 0x000fe20000410000 */
[----:B------:R-:W-:Y:S01]  /*16260*/  ISETP.GT.AND P1, PT, R5, RZ, PT ;  /* 0x000000ff0500720c */ /* 0x000fe20003f24270 */
[----:B------:R-:W-:Y:S01]  /*16270*/  FMUL.FTZ R94, R94, c[0x0][0x320] ;  /* 0x0000c8005e5e7a20 */ /* 0x000fe20000410000 */
[----:B------:R-:W-:Y:S02]  /*16280*/  FSEL R9, R239, -INF , P0 ;  /* 0xff800000ef097808 */ /* 0x000fe40000000000 */
[----:B------:R-:W-:Y:S01]  /*16290*/  ISETP.GT.AND P3, PT, R2, 0x1, PT ;  /* 0x000000010200780c */ /* 0x000fe20003f64270 */
[----:B------:R-:W-:Y:S01]  /*162a0*/  FMUL.FTZ R95, R95, c[0x0][0x320] ;  /* 0x0000c8005f5f7a20 */ /* 0x000fe20000410000 */
[----:B------:R-:W-:Y:S01]  /*162b0*/  FSEL R21, R234, -INF , P1 ;  /* 0xff800000ea157808 */ /* 0x000fe20000800000 */
[----:B------:R-:W2:Y:S01]  /*162c0*/  MUFU.TANH R30, R33 ;  /* 0x00000021001e7308 */ /* 0x000ea20000002400 */
[----:B-1----:R-:W-:Y:S01]  /*162d0*/  FMNMX.FTZ R74, R8, R3, !PT ;  /* 0x00000003084a7209 */ /* 0x002fe20007810000 */
[----:B------:R-:W-:Y:S01]  /*162e0*/  FMUL.FTZ R110, R110, c[0x0][0x320] ;  /* 0x0000c8006e6e7a20 */ /* 0x000fe20000410000 */
[----:B------:R-:W-:Y:S01]  /*162f0*/  FSEL R18, R235, -INF , P4 ;  /* 0xff800000eb127808 */ /* 0x000fe20002000000 */
[----:B------:R-:W-:Y:S01]  /*16300*/  FMUL.FTZ R64, R64, c[0x0][0x320] ;  /* 0x0000c80040407a20 */ /* 0x000fe20000410000 */
[----:B------:R-:W-:Y:S01]  /*16310*/  FMNMX.FTZ R74, R9, R74, !PT ;  /* 0x0000004a094a7209 */ /* 0x000fe20007810000 */
[----:B------:R-:W-:Y:S01]  /*16320*/  FMUL.FTZ R51, R51, c[0x0][0x320] ;  /* 0x0000c80033337a20 */ /* 0x000fe20000410000 */
[----:B------:R-:W-:Y:S01]  /*16330*/  FSEL R12, R238, -INF , P2 ;  /* 0xff800000ee0c7808 */ /* 0x000fe20001000000 */
[----:B------:R-:W-:Y:S01]  /*16340*/  FMUL.FTZ R60, R60, c[0x0][0x320] ;  /* 0x0000c8003c3c7a20 */ /* 0x000fe20000410000 */
[----:B------:R-:W-:Y:S01]  /*16350*/  FMNMX.FTZ R74, R10, R74, !PT ;  /* 0x0000004a0a4a7209 */ /* 0x000fe20007810000 */
[----:B------:R-:W-:Y:S01]  /*16360*/  MUFU.TANH R206, R40 ;  /* 0x0000002800ce7308 */ /* 0x000fe20000002400 */
        /* <DEDUP_REMOVED lines=8> */
[----:B------:R-:W-:Y:S01]  /*163f0*/  FMUL.FTZ R80, R80, c[0x0][0x320] ;  /* 0x0000c80050507a20 */ /* 0x000fe20000410000 */
[----:B------:R-:W-:Y:S01]  /*16400*/  MUFU.TANH R205, R41 ;  /* 0x0000002900cd7308 */ /* 0x000fe20000002400 */
[----:B------:R-:W-:Y:S01]  /*16410*/  FSEL R22, R233, -INF , P0 ;  /* 0xff800000e9167808 */ /* 0x000fe20000000000 */
[----:B------:R-:W-:Y:S01]  /*16420*/  FMUL.FTZ R81, R81, c[0x0][0x320] ;  /* 0x0000c80051517a20 */ /* 0x000fe20000410000 */
[----:B------:R-:W-:Y:S01]  /*16430*/  ISETP.GT.AND P3, PT, R2, 0x10, PT ;  /* 0x000000100200780c */ /* 0x000fe20003f64270 */
[----:B------:R-:W-:Y:S01]  /*16440*/  FMUL.FTZ R84, R84, c[0x0][0x320] ;  /* 0x0000c80054547a20 */ /* 0x000fe20000410000 */
[----:B------:R-:W-:Y:S01]  /*16450*/  ISETP.GT.AND P0, PT, R2, 0x8, PT ;  /* 0x000000080200780c */ /* 0x000fe20003f04270 */
[----:B------:R-:W-:Y:S01]  /*16460*/  FMUL.FTZ R67, R67, c[0x0][0x320] ;  /* 0x0000c80043437a20 */ /* 0x000fe20000410000 */
[----:B----4-:R-:W-:Y:S01]  /*16470*/  FSEL R27, R243, -INF , P3 ;  /* 0xff800000f31b7808 */ /* 0x010fe20001800000 */
[----:B------:R-:W-:Y:S01]  /*16480*/  FMUL.FTZ R85, R85, c[0x0][0x320] ;  /* 0x0000c80055557a20 */ /* 0x000fe20000410000 */
[----:B------:R-:W-:Y:S01]  /*16490*/  ISETP.GT.AND P3, PT, R0, 0x18, PT ;  /* 0x000000180000780c */ /* 0x000fe20003f64270 */
[----:B------:R-:W-:Y:S01]  /*164a0*/  MUFU.TANH R204, R42 ;  /* 0x0000002a00cc7308 */ /* 0x000fe20000002400 */
[----:B------:R-:W-:Y:S01]  /*164b0*/  ISETP.GT.AND P1, PT, R4, 0x9, PT ;  /* 0x000000090400780c */ /* 0x000fe20003f24270 */
[----:B------:R-:W-:Y:S01]  /*164c0*/  FMUL.FTZ R47, R47, c[0x0][0x320] ;  /* 0x0000c8002f2f7a20 */ /* 0x000fe20000410000 */
[----:B------:R-:W-:Y:S01]  /*164d0*/  ISETP.GT.AND P5, PT, R0, RZ, PT ;  /* 0x000000ff0000720c */ /* 0x000fe20003fa4270 */
[----:B------:R-:W-:Y:S01]  /*164e0*/  FMUL.FTZ R96, R96, c[0x0][0x320] ;  /* 0x0000c80060607a20 */ /* 0x000fe20000410000 */
[----:B------:R-:W-:Y:S01]  /*164f0*/  ISETP.GT.AND P4, PT, R5, 0x9, PT ;  /* 0x000000090500780c */ /* 0x000fe20003f84270 */
[----:B------:R-:W-:Y:S01]  /*16500*/  FMUL.FTZ R82, R82, c[0x0][0x320] ;  /* 0x0000c80052527a20 */ /* 0x000fe20000410000 */
[----:B--2---:R-:W-:Y:S01]  /*16510*/  FSEL R37, R218, -INF , P3 ;  /* 0xff800000da257808 */ /* 0x004fe20001800000 */
[----:B------:R-:W-:Y:S01]  /*16520*/  FMUL.FTZ R97, R97, c[0x0][0x320] ;  /* 0x0000c80061617a20 */ /* 0x000fe20000410000 */
[----:B------:R-:W-:Y:S01]  /*16530*/  FSEL R11, R248, -INF , P1 ;  /* 0xff800000f80b7808 */ /* 0x000fe20000800000 */
[----:B------:R3:W1:Y:S01]  /*16540*/  MUFU.TANH R209, R38 ;  /* 0x0000002600d17308 */ /* 0x0006620000002400 */
[----:B------:R-:W-:Y:S01]  /*16550*/  FSEL R16, R236, -INF , P5 ;  /* 0xff800000ec107808 */ /* 0x000fe20002800000 */
[----:B------:R-:W-:Y:S01]  /*16560*/  FMUL.FTZ R113, R113, c[0x0][0x320] ;  /* 0x0000c80071717a20 */ /* 0x000fe20000410000 */
[----:B------:R-:W-:Y:S01]  /*16570*/  FMNMX.FTZ R74, R11, R74, !PT ;  /* 0x0000004a0b4a7209 */ /* 0x000fe20007810000 */
[----:B------:R-:W-:Y:S01]  /*16580*/  FMUL.FTZ R83, R83, c[0x0][0x320] ;  /* 0x0000c80053537a20 */ /* 0x000fe20000410000 */
[----:B------:R-:W-:Y:S01]  /*16590*/  ISETP.GT.AND P5, PT, R5, 0x8, PT ;  /* 0x000000080500780c */ /* 0x000fe20003fa4270 */
[----:B------:R-:W-:Y:S01]  /*165a0*/  FMUL.FTZ R87, R87, c[0x0][0x320] ;  /* 0x0000c80057577a20 */ /* 0x000fe20000410000 */
[----:B------:R-:W-:Y:S01]  /*165b0*/  ISETP.GT.AND P1, PT, R2, 0x11, PT ;  /* 0x000000110200780c */ /* 0x000fe20003f24270 */
[----:B------:R-:W-:Y:S01]  /*165c0*/  FMUL.FTZ R98, R98, c[0x0][0x320] ;  /* 0x0000c80062627a20 */ /* 0x000fe20000410000 */
[----:B------:R-:W-:Y:S01]  /*165d0*/  FSEL R23, R251, -INF , P5 ;  /* 0xff800000fb177808 */ /* 0x000fe20002800000 */
[----:B------:R1:W2:Y:S01]  /*165e0*/  MUFU.TANH R199, R43 ;  /* 0x0000002b00c77308 */ /* 0x0002a20000002400 */
[----:B------:R-:W-:Y:S01]  /*165f0*/  FSEL R28, R242, -INF , P1 ;  /* 0xff800000f21c7808 */ /* 0x000fe20000800000 */
[----:B------:R-:W-:Y:S01]  /*16600*/  FMUL.FTZ R114, R114, c[0x0][0x320] ;  /* 0x0000c80072727a20 */ /* 0x000fe20000410000 */
[----:B------:R-:W-:Y:S01]  /*16610*/  IADD3 R242, R214, -0x1, RZ ;  /* 0xffffffffd6f27810 */ /* 0x000fe20007ffe0ff */
[----:B------:R-:W-:Y:S01]  /*16620*/  FMUL.FTZ R99, R99, c[0x0][0x320] ;  /* 0x0000c80063637a20 */ /* 0x000fe20000410000 */
[C---:B------:R-:W-:Y:S01]  /*16630*/  ISETP.GT.AND P1, PT, R0.reuse, 0x19, PT ;  /* 0x000000190000780c */ /* 0x040fe20003f24270 */
[----:B------:R-:W-:Y:S01]  /*16640*/  FMUL.FTZ R109, R109, c[0x0][0x320] ;  /* 0x0000c8006d6d7a20 */ /* 0x000fe20000410000 */
[----:B------:R-:W-:Y:S01]  /*16650*/  FSEL R14, R247, -INF , P0 ;  /* 0xff800000f70e7808 */ /* 0x000fe20000000000 */
[----:B------:R-:W-:Y:S01]  /*16660*/  FMUL.FTZ R115, R115, c[0x0][0x320] ;  /* 0x0000c80073737a20 */ /* 0x000fe20000410000 */
[----:B------:R-:W-:Y:S01]  /*16670*/  ISETP.GT.AND P2, PT, R0, 0x8, PT ;  /* 0x000000080000780c */ /* 0x000fe20003f44270 */
[----:B------:R2:W-:Y:S01]  /*16680*/  MUFU.TANH R190, R52 ;  /* 0x0000003400be7308 */ /* 0x0005e20000002400 */
[----:B------:R-:W-:Y:S01]  /*16690*/  FSEL R24, R250, -INF , P4 ;  /* 0xff800000fa187808 */ /* 0x000fe20002000000 */
[----:B------:R-:W-:Y:S01]  /*166a0*/  FMUL.FTZ R48, R48, c[0x0][0x320] ;  /* 0x0000c80030307a20 */ /* 0x000fe20000410000 */
[----:B------:R-:W-:Y:S01]  /*166b0*/  ISETP.GT.AND P4, PT, R4, 0x10, PT ;  /* 0x000000100400780c */ /* 0x000fe20003f84270 */
[----:B------:R-:W-:Y:S01]  /*166c0*/  FMUL.FTZ R79, R79, c[0x0][0x320] ;  /* 0x0000c8004f4f7a20 */ /* 0x000fe20000410000 */
[----:B---3--:R-:W-:Y:S01]  /*166d0*/  FSEL R38, R216, -INF , P1 ;  /* 0xff800000d8267808 */ /* 0x008fe20000800000 */
[----:B------:R-:W-:Y:S01]  /*166e0*/  FMUL.FTZ R90, R90, c[0x0][0x320] ;  /* 0x0000c8005a5a7a20 */ /* 0x000fe20000410000 */
[----:B------:R-:W-:Y:S01]  /*166f0*/  FSEL R19, R119, -INF , P2 ;  /* 0xff80000077137808 */ /* 0x000fe20001000000 */
[----:B------:R-:W-:Y:S01]  /*16700*/  FMUL.FTZ R105, R105, c[0x0][0x320] ;  /* 0x0000c80069697a20 */ /* 0x000fe20000410000 */
[C---:B------:R-:W-:Y:S01]  /*16710*/  ISETP.GT.AND P2, PT, R2.reuse, 0x9, PT ;  /* 0x000000090200780c */ /* 0x040fe20003f44270 */
[----:B------:R-:W-:Y:S01]  /*16720*/  MUFU.TANH R198, R44 ;  /* 0x0000002c00c67308 */ /* 0x000fe20000002400 */
[----:B------:R-:W-:Y:S01]  /*16730*/  ISETP.GT.AND P1, PT, R2, 0x18, PT ;  /* 0x000000180200780c */ /* 0x000fe20003f24270 */
[----:B------:R-:W-:Y:S01]  /*16740*/  FMUL.FTZ R108, R108, c[0x0][0x320] ;  /* 0x0000c8006c6c7a20 */ /* 0x000fe20000410000 */
[----:B------:R-:W-:Y:S01]  /*16750*/  FSEL R15, R246, -INF , P2 ;  /* 0xff800000f60f7808 */ /* 0x000fe20001000000 */
[----:B------:R-:W-:Y:S01]  /*16760*/  FMUL.FTZ R101, R101, c[0x0][0x320] ;  /* 0x0000c80065657a20 */ /* 0x000fe20000410000 */
[----:B------:R-:W-:Y:S01]  /*16770*/  FSEL R31, R31, -INF , P1 ;  /* 0xff8000001f1f7808 */ /* 0x000fe20000800000 */
[----:B------:R-:W-:Y:S01]  /*16780*/  FMUL.FTZ R58, R58, c[0x0][0x320] ;  /* 0x0000c8003a3a7a20 */ /* 0x000fe20000410000 */
[----:B------:R-:W-:Y:S01]  /*16790*/  ISETP.GT.AND P1, PT, R2, 0x21, PT ;  /* 0x000000210200780c */ /* 0x000fe20003f24270 */
[----:B------:R-:W-:Y:S01]  /*167a0*/  FMUL.FTZ R61, R61, c[0x0][0x320] ;  /* 0x0000c8003d3d7a20 */ /* 0x000fe20000410000 */
[----:B------:R-:W-:Y:S01]  /*167b0*/  FSEL R25, R245, -INF , P4 ;  /* 0xff800000f5197808 */ /* 0x000fe20002000000 */
[----:B------:R-:W-:Y:S01]  /*167c0*/  MUFU.TANH R184, R58 ;  /* 0x0000003a00b87308 */ /* 0x000fe20000002400 */
[----:B------:R-:W-:Y:S01]  /*167d0*/  ISETP.GT.AND P4, PT, R5, 0x11, PT ;  /* 0x000000110500780c */ /* 0x000fe20003f84270 */
[----:B------:R-:W-:Y:S01]  /*167e0*/  FMUL.FTZ R70, R70, c[0x0][0x320] ;  /* 0x0000c80046467a20 */ /* 0x000fe20000410000 */
[----:B------:R-:W-:Y:S01]  /*167f0*/  ISETP.GT.AND P2, PT, R0, 0x11, PT ;  /* 0x000000110000780c */ /* 0x000fe20003f44270 */
[----:B------:R-:W-:Y:S01]  /*16800*/  FMUL.FTZ R75, R75, c[0x0][0x320] ;  /* 0x0000c8004b4b7a20 */ /* 0x000fe20000410000 */
[----:B------:R-:W-:Y:S01]  /*16810*/  FSEL R36, R220, -INF , P4 ;  /* 0xff800000dc247808 */ /* 0x000fe20002000000 */
[----:B------:R-:W-:Y:S01]  /*16820*/  FMUL.FTZ R71, R71, c[0x0][0x320] ;  /* 0x0000c80047477a20 */ /* 0x000fe20000410000 */
[----:B------:R-:W-:Y:S01]  /*16830*/  FSEL R34, R222, -INF , P2 ;  /* 0xff800000de227808 */ /* 0x000fe20001000000 */
[----:B------:R-:W-:Y:S01]  /*16840*/  FMUL.FTZ R73, R73, c[0x0][0x320] ;  /* 0x0000c80049497a20 */ /* 0x000fe20000410000 */
[----:B------:R-:W-:Y:S01]  /*16850*/  ISETP.GT.AND P2, PT, R5, 0x19, PT ;  /* 0x000000190500780c */ /* 0x000fe20003f44270 */
        /* <DEDUP_REMOVED lines=9> */
[----:B------:R-:W-:Y:S01]  /*168f0*/  ISETP.GT.AND P0, PT, R0, 0x10, PT ;  /* 0x000000100000780c */ /* 0x000fe20003f04270 */
[----:B------:R-:W-:Y:S01]  /*16900*/  MUFU.TANH R101, R101 ;  /* 0x0000006500657308 */ /* 0x000fe20000002400 */
[----:B-1----:R-:W-:Y:S01]  /*16910*/  FSEL R43, R209, -INF , P3 ;  /* 0xff800000d12b7808 */ /* 0x002fe20001800000 */
[----:B------:R-:W-:Y:S01]  /*16920*/  FMUL.FTZ R104, R104, c[0x0][0x320] ;  /* 0x0000c80068687a20 */ /* 0x000fe20000410000 */
[----:B------:R-:W-:Y:S01]  /*16930*/  ISETP.GT.AND P3, PT, R0, 0x28, PT ;  /* 0x000000280000780c */ /* 0x000fe20003f64270 */
[----:B------:R-:W-:Y:S01]  /*16940*/  FMUL.FTZ R106, R106, c[0x0][0x320] ;  /* 0x0000c8006a6a7a20 */ /* 0x000fe20000410000 */
[----:B------:R-:W-:Y:S01]  /*16950*/  FSEL R33, R223, -INF , P0 ;  /* 0xff800000df217808 */ /* 0x000fe20000000000 */
[----:B------:R-:W-:Y:S01]  /*16960*/  FMUL.FTZ R100, R100, c[0x0][0x320] ;  /* 0x0000c80064647a20 */ /* 0x000fe20000410000 */
[----:B------:R-:W-:Y:S02]  /*16970*/  ISETP.GT.AND P0, PT, R5, 0x18, PT ;  /* 0x000000180500780c */ /* 0x000fe40003f04270 */
[C---:B------:R-:W-:Y:S01]  /*16980*/  ISETP.GT.AND P5, PT, R4.reuse, 0x11, PT ;  /* 0x000000110400780c */ /* 0x040fe20003fa4270 */
[----:B------:R-:W-:Y:S01]  /*16990*/  MUFU.TANH R191, R47 ;  /* 0x0000002f00bf7308 */ /* 0x000fe20000002400 */
[----:B------:R-:W-:Y:S02]  /*169a0*/  ISETP.GT.AND P4, PT, R4, 0x18, PT ;  /* 0x000000180400780c */ /* 0x000fe40003f84270 */
[----:B------:R-:W-:Y:S02]  /*169b0*/  FSEL R26, R244, -INF , P5 ;  /* 0xff800000f41a7808 */ /* 0x000fe40002800000 */
[----:B------:R-:W-:Y:S02]  /*169c0*/  FSEL R29, R29, -INF , P4 ;  /* 0xff8000001d1d7808 */ /* 0x000fe40002000000 */
[----:B------:R-:W-:Y:S02]  /*169d0*/  ISETP.GT.AND P4, PT, R4, 0x21, PT ;  /* 0x000000210400780c */ /* 0x000fe40003f84270 */
[C---:B------:R-:W-:Y:S01]  /*169e0*/  ISETP.GT.AND P5, PT, R5.reuse, 0x10, PT ;  /* 0x000000100500780c */ /* 0x040fe20003fa4270 */
[----:B------:R-:W1:Y:S01]  /*169f0*/  MUFU.TANH R45, R48 ;  /* 0x00000030002d7308 */ /* 0x000e620000002400 */
[----:B------:R-:W-:Y:S02]  /*16a00*/  FSEL R42, R210, -INF , P4 ;  /* 0xff800000d22a7808 */ /* 0x000fe40002000000 */
[----:B------:R-:W-:Y:S02]  /*16a10*/  ISETP.GT.AND P4, PT, R5, 0x21, PT ;  /* 0x000000210500780c */ /* 0x000fe40003f84270 */
[----:B------:R-:W-:Y:S02]  /*16a20*/  FMNMX.FTZ R74, R25, R74, !PT ;  /* 0x0000004a194a7209 */ /* 0x000fe40007810000 */
[----:B--2---:R-:W-:Y:S02]  /*16a30*/  FSEL R52, R199, -INF , P4 ;  /* 0xff800000c7347808 */ /* 0x004fe40002000000 */
[----:B------:R-:W-:Y:S01]  /*16a40*/  FMNMX.FTZ R74, R26, R74, !PT ;  /* 0x0000004a1a4a7209 */ /* 0x000fe20007810000 */
[----:B------:R2:W-:Y:S01]  /*16a50*/  MUFU.TANH R47, R50 ;  /* 0x00000032002f7308 */ /* 0x0005e20000002400 */
[----:B------:R-:W-:Y:S02]  /*16a60*/  ISETP.GT.AND P2, PT, R4, 0x20, PT ;  /* 0x000000200400780c */ /* 0x000fe40003f44270 */
[----:B------:R-:W-:Y:S02]  /*16a70*/  FMNMX.FTZ R74, R29, R74, !PT ;  /* 0x0000004a1d4a7209 */ /* 0x000fe40007810000 */
[----:B------:R-:W-:Y:S02]  /*16a80*/  FSEL R41, R212, -INF , P2 ;  /* 0xff800000d4297808 */ /* 0x000fe40001000000 */
[----:B------:R-:W-:Y:S02]  /*16a90*/  ISETP.GT.AND P2, PT, R0, 0x21, PT ;  /* 0x000000210000780c */ /* 0x000fe40003f44270 */
[----:B------:R-:W-:Y:S01]  /*16aa0*/  FMNMX.FTZ R74, R30, R74, !PT ;  /* 0x0000004a1e4a7209 */ /* 0x000fe20007810000 */
[----:B------:R3:W4:Y:S01]  /*16ab0*/  MUFU.TANH R189, R53 ;  /* 0x0000003500bd7308 */ /* 0x0007220000002400 */
[----:B------:R-:W-:Y:S02]  /*16ac0*/  ISETP.GT.AND P4, PT, R4, 0x28, PT ;  /* 0x000000280400780c */ /* 0x000fe40003f84270 */
[----:B------:R-:W-:Y:S02]  /*16ad0*/  FMNMX.FTZ R74, R41, R74, !PT ;  /* 0x0000004a294a7209 */ /* 0x000fe40007810000 */
[----:B-1----:R-:W-:Y:S02]  /*16ae0*/  FSEL R45, R45, -INF , P4 ;  /* 0xff8000002d2d7808 */ /* 0x002fe40002000000 */
[----:B------:R-:W-:Y:S02]  /*16af0*/  FMNMX.FTZ R74, R42, R74, !PT ;  /* 0x0000004a2a4a7209 */ /* 0x000fe40007810000 */
[----:B------:R-:W-:Y:S01]  /*16b00*/  ISETP.GT.AND P4, PT, R4, 0x31, PT ;  /* 0x000000310400780c */ /* 0x000fe20003f84270 */
[----:B------:R-:W-:Y:S01]  /*16b10*/  MUFU.TANH R196, R46 ;  /* 0x0000002e00c47308 */ /* 0x000fe20000002400 */
[----:B------:R-:W-:Y:S02]  /*16b20*/  FMNMX.FTZ R74, R45, R74, !PT ;  /* 0x0000004a2d4a7209 */ /* 0x000fe40007810000 */
[----:B--2---:R-:W-:Y:S02]  /*16b30*/  FSEL R50, R205, -INF , P2 ;  /* 0xff800000cd327808 */ /* 0x004fe40001000000 */
[----:B------:R-:W-:Y:S05]  /*16b40*/  ISETP.GT.AND P2, PT, R5, 0x29, PT ;  /* 0x000000290500780c */ /* 0x000fea0003f44270 */
[----:B------:R-:W1:Y:S01]  /*16b50*/  MUFU.TANH R46, R49 ;  /* 0x00000031002e7308 */ /* 0x000e620000002400 */
[----:B---3--:R-:W-:Y:S02]  /*16b60*/  FSEL R53, R198, -INF , P3 ;  /* 0xff800000c6357808 */ /* 0x008fe40001800000 */
[----:B------:R-:W-:Y:S02]  /*16b70*/  ISETP.GT.AND P3, PT, R4, 0x29, PT ;  /* 0x000000290400780c */ /* 0x000fe40003f64270 */
[----:B----4-:R-:W-:Y:S05]  /*16b80*/  FSEL R58, R189, -INF , P4 ;  /* 0xff800000bd3a7808 */ /* 0x010fea0002000000 */
[----:B------:R2:W-:Y:S01]  /*16b90*/  MUFU.TANH R186, R56 ;  /* 0x0000003800ba7308 */ /* 0x0005e20000002400 */
[----:B------:R-:W-:Y:S09]  /*16ba0*/  ISETP.GT.AND P4, PT, R5, 0x31, PT ;  /* 0x000000310500780c */ /* 0x000ff20003f84270 */
[----:B------:R3:W-:Y:S01]  /*16bb0*/  MUFU.TANH R185, R57 ;  /* 0x0000003900b97308 */ /* 0x0007e20000002400 */
[----:B-1----:R-:W-:Y:S02]  /*16bc0*/  FSEL R46, R46, -INF , P3 ;  /* 0xff8000002e2e7808 */ /* 0x002fe40001800000 */
[----:B------:R-:W-:Y:S02]  /*16bd0*/  ISETP.GT.AND P3, PT, R2, 0x30, PT ;  /* 0x000000300200780c */ /* 0x000fe40003f64270 */
[----:B------:R-:W-:Y:S05]  /*16be0*/  FMNMX.FTZ R74, R46, R74, !PT ;  /* 0x0000004a2e4a7209 */ /* 0x000fea0007810000 */
[----:B------:R1:W-:Y:S01]  /*16bf0*/  MUFU.TANH R32, R35 ;  /* 0x0000002300207308 */ /* 0x0003e20000002400 */
[----:B--2---:R-:W-:Y:S02]  /*16c00*/  FSEL R56, R191, -INF , P2 ;  /* 0xff800000bf387808 */ /* 0x004fe40001000000 */
[----:B------:R-:W-:Y:S07]  /*16c10*/  ISETP.GT.AND P2, PT, R4, 0x30, PT ;  /* 0x000000300400780c */ /* 0x000fee0003f44270 */
[----:B------:R2:W4:Y:S01]  /*16c20*/  MUFU.TANH R208, R39 ;  /* 0x0000002700d07308 */ /* 0x0005220000002400 */
[----:B---3--:R-:W-:Y:S02]  /*16c30*/  FSEL R57, R190, -INF , P2 ;  /* 0xff800000be397808 */ /* 0x008fe40001000000 */
[----:B------:R-:W-:Y:S02]  /*16c40*/  ISETP.GT.AND P2, PT, R0, 0x31, PT ;  /* 0x000000310000780c */ /* 0x000fe40003f44270 */
[----:B------:R-:W-:Y:S05]  /*16c50*/  FMNMX.FTZ R74, R57, R74, !PT ;  /* 0x0000004a394a7209 */ /* 0x000fea0007810000 */
[----:B------:R3:W3:Y:S01]  /*16c60*/  MUFU.TANH R188, R54 ;  /* 0x0000003600bc7308 */ /* 0x0006e20000002400 */
[----:B------:R-:W-:Y:S02]  /*16c70*/  FMNMX.FTZ R74, R58, R74, !PT ;  /* 0x0000004a3a4a7209 */ /* 0x000fe40007810000 */
[----:B-1----:R-:W-:Y:S02]  /*16c80*/  FSEL R35, R221, -INF , P5 ;  /* 0xff800000dd237808 */ /* 0x002fe40002800000 */
[----:B------:R-:W-:Y:S05]  /*16c90*/  ISETP.GT.AND P5, PT, R5, 0x20, PT ;  /* 0x000000200500780c */ /* 0x000fea0003fa4270 */
[----:B------:R1:W1:Y:S01]  /*16ca0*/  MUFU.TANH R17, R59 ;  /* 0x0000003b00117308 */ /* 0x0002620000002400 */
[----:B--2---:R-:W-:Y:S02]  /*16cb0*/  FSEL R39, R215, -INF , P0 ;  /* 0xff800000d7277808 */ /* 0x004fe40000000000 */
[----:B----4-:R-:W-:Y:S02]  /*16cc0*/  FSEL R44, R208, -INF , P1 ;  /* 0xff800000d02c7808 */ /* 0x010fe40000800000 */
[----:B------:R-:W-:Y:S05]  /*16cd0*/  ISETP.GT.AND P1, PT, R0, 0x29, PT ;  /* 0x000000290000780c */ /* 0x000fea0003f24270 */
[----:B------:R2:W-:Y:S01]  /*16ce0*/  MUFU.TANH R48, R51 ;  /* 0x0000003300307308 */ /* 0x0005e20000002400 */
[C---:B------:R-:W-:Y:S02]  /*16cf0*/  ISETP.GT.AND P0, PT, R2.reuse, 0x19, PT ;  /* 0x000000190200780c */ /* 0x040fe40003f04270 */
[----:B---3--:R-:W-:Y:S02]  /*16d00*/  FSEL R54, R197, -INF , P1 ;  /* 0xff800000c5367808 */ /* 0x008fe40000800000 */
[----:B------:R-:W-:Y:S02]  /*16d10*/  ISETP.GT.AND P1, PT, R2, 0x28, PT ;  /* 0x000000280200780c */ /* 0x000fe40003f24270 */
[----:B------:R-:W-:Y:S03]  /*16d20*/  FSEL R32, R32, -INF , P0 ;  /* 0xff80000020207808 */ /* 0x000fe60000000000 */
[----:B------:R-:W3:Y:S01]  /*16d30*/  MUFU.TANH R207, R60 ;  /* 0x0000003c00cf7308 */ /* 0x000ee20000002400 */
[----:B------:R-:W-:Y:S02]  /*16d40*/  FSEL R47, R47, -INF , P1 ;  /* 0xff8000002f2f7808 */ /* 0x000fe40000800000 */
[----:B------:R-:W-:Y:S02]  /*16d50*/  ISETP.GT.AND P1, PT, R2, 0x31, PT ;  /* 0x000000310200780c */ /* 0x000fe40003f24270 */
[----:B-1----:R-:W-:Y:S02]  /*16d60*/  FSEL R59, R188, -INF , P3 ;  /* 0xff800000bc3b7808 */ /* 0x002fe40001800000 */
[----:B------:R-:W-:Y:S02]  /*16d70*/  ISETP.GT.AND P3, PT, R0, 0x38, PT ;  /* 0x000000380000780c */ /* 0x000fe40003f64270 */
[----:B------:R-:W-:Y:S01]  /*16d80*/  FSEL R203, R17, -INF , P4 ;  /* 0xff80000011cb7808 */ /* 0x000fe20002000000 */
[----:B------:R-:W-:Y:S01]  /*16d90*/  MUFU.TANH R211, R61 ;  /* 0x0000003d00d37308 */ /* 0x000fe20000002400 */
[----:B------:R-:W-:Y:S01]  /*16da0*/  ISETP.GT.AND P4, PT, R4, 0x38, PT ;  /* 0x000000380400780c */ /* 0x000fe20003f84270 */
[----:B------:R-:W-:Y:S01]  /*16db0*/  FMUL.FTZ R17, R103, c[0x0][0x320] ;  /* 0x0000c80067117a20 */ /* 0x000fe20000410000 */
[----:B------:R-:W-:Y:S02]  /*16dc0*/  ISETP.GT.AND P0, PT, R0, 0x20, PT ;  /* 0x000000200000780c */ /* 0x000fe40003f04270 */
[----:B--2---:R-:W-:Y:S02]  /*16dd0*/  FSEL R51, R204, -INF , P5 ;  /* 0xff800000cc337808 */ /* 0x004fe40002800000 */
[----:B------:R-:W-:Y:S02]  /*16de0*/  FSEL R49, R206, -INF , P0 ;  /* 0xff800000ce317808 */ /* 0x000fe40000000000 */
[C---:B------:R-:W-:Y:S01]  /*16df0*/  ISETP.GT.AND P0, PT, R5.reuse, 0x28, PT ;  /* 0x000000280500780c */ /* 0x040fe20003f04270 */
[----:B------:R-:W1:Y:S01]  /*16e00*/  MUFU.TANH R61, R64 ;  /* 0x00000040003d7308 */ /* 0x000e620000002400 */
[----:B------:R-:W-:Y:S02]  /*16e10*/  ISETP.GT.AND P5, PT, R5, 0x30, PT ;  /* 0x000000300500780c */ /* 0x000fe40003fa4270 */
[----:B---3--:R-:W-:Y:S02]  /*16e20*/  FSEL R207, R207, -INF , P3 ;  /* 0xff800000cfcf7808 */ /* 0x008fe40001800000 */
[----:B------:R-:W-:Y:S02]  /*16e30*/  FSEL R202, R184, -INF , P5 ;  /* 0xff800000b8ca7808 */ /* 0x000fe40002800000 */
[C---:B------:R-:W-:Y:S03]  /*16e40*/  ISETP.GT.AND P5, PT, R4.reuse, 0x41, PT ;  /* 0x000000410400780c */ /* 0x040fe60003fa4270 */
[----:B------:R2:W-:Y:S01]  /*16e50*/  MUFU.TANH R64, R89 ;  /* 0x0000005900407308 */ /* 0x0005e20000002400 */
[----:B------:R-:W-:Y:S09]  /*16e60*/  ISETP.GT.AND P3, PT, R4, 0x39, PT ;  /* 0x000000390400780c */ /* 0x000ff20003f64270 */
[----:B------:R-:W-:Y:S01]  /*16e70*/  MUFU.TANH R217, R62 ;  /* 0x0000003e00d97308 */ /* 0x000fe20000002400 */
[----:B-1----:R-:W-:Y:S02]  /*16e80*/  FSEL R61, R61, -INF , P4 ;  /* 0xff8000003d3d7808 */ /* 0x002fe40002000000 */
[----:B------:R-:W-:Y:S02]  /*16e90*/  ISETP.GT.AND P4, PT, R2, 0x40, PT ;  /* 0x000000400200780c */ /* 0x000fe40003f84270 */
[----:B------:R-:W-:Y:S05]  /*16ea0*/  FMNMX.FTZ R74, R61, R74, !PT ;  /* 0x0000004a3d4a7209 */ /* 0x000fea0007810000 */
[----:B------:R-:W1:Y:S01]  /*16eb0*/  MUFU.TANH R219, R63 ;  /* 0x0000003f00db7308 */ /* 0x000e620000002400 */
[----:B--2---:R-:W-:Y:S02]  /*16ec0*/  FSEL R89, R185, -INF , P2 ;  /* 0xff800000b9597808 */ /* 0x004fe40001000000 */
[----:B------:R-:W-:Y:S07]  /*16ed0*/  ISETP.GT.AND P2, PT, R5, 0x39, PT ;  /* 0x000000390500780c */ /* 0x000fee0003f44270 */
[----:B------:R-:W2:Y:S10]  /*16ee0*/  MUFU.TANH R62, R65 ;  /* 0x00000041003e7308 */ /* 0x000eb40000002400 */
[----:B------:R3:W4:Y:S01]  /*16ef0*/  MUFU.TANH R187, R55 ;  /* 0x0000003700bb7308 */ /* 0x0007220000002400 */
[----:B-1----:R-:W-:Y:S02]  /*16f00*/  FSEL R219, R219, -INF , P2 ;  /* 0xff800000dbdb7808 */ /* 0x002fe40001000000 */
[----:B------:R-:W-:Y:S07]  /*16f10*/  ISETP.GT.AND P2, PT, R4, 0x40, PT ;  /* 0x000000400400780c */ /* 0x000fee0003f44270 */
[----:B------:R-:W1:Y:S01]  /*16f20*/  MUFU.TANH R68, R68 ;  /* 0x0000004400447308 */ /* 0x000e620000002400 */
[----:B--2---:R-:W-:Y:S02]  /*16f30*/  FSEL R62, R62, -INF , P3 ;  /* 0xff8000003e3e7808 */ /* 0x004fe40001800000 */
[----:B------:R-:W-:Y:S02]  /*16f40*/  ISETP.GT.AND P3, PT, R0, 0x41, PT ;  /* 0x000000410000780c */ /* 0x000fe40003f64270 */
[----:B------:R-:W-:Y:S05]  /*16f50*/  FMNMX.FTZ R74, R62, R74, !PT ;  /* 0x0000004a3e4a7209 */ /* 0x000fea0007810000 */
[----:B------:R-:W2:Y:S01]  /*16f60*/  MUFU.TANH R69, R69 ;  /* 0x0000004500457308 */ /* 0x000ea20000002400 */
[----:B---3--:R-:W-:Y:S02]  /*16f70*/  FSEL R55, R196, -INF , P0 ;  /* 0xff800000c4377808 */ /* 0x008fe40000000000 */
[----:B----4-:R-:W-:Y:S02]  /*16f80*/  FSEL R60, R187, -INF , P1 ;  /* 0xff800000bb3c7808 */ /* 0x010fe40000800000 */
[----:B------:R-:W-:Y:S05]  /*16f90*/  ISETP.GT.AND P0, PT, R2, 0x29, PT ;  /* 0x000000290200780c */ /* 0x000fea0003f04270 */
[----:B------:R-:W3:Y:S01]  /*16fa0*/  MUFU.TANH R70, R70 ;  /* 0x0000004600467308 */ /* 0x000ee20000002400 */
[----:B------:R-:W-:Y:S02]  /*16fb0*/  ISETP.GT.AND P1, PT, R0, 0x39, PT ;  /* 0x000000390000780c */ /* 0x000fe40003f24270 */
[----:B------:R-:W-:Y:S02]  /*16fc0*/  FSEL R48, R48, -INF , P0 ;  /* 0xff80000030307808 */ /* 0x000fe40000000000 */
[----:B-1----:R-:W-:Y:S02]  /*16fd0*/  FSEL R218, R68, -INF , P2 ;  /* 0xff80000044da7808 */ /* 0x002fe40001000000 */
[----:B------:R-:W-:Y:S02]  /*16fe0*/  FSEL R211, R211, -INF , P1 ;  /* 0xff800000d3d37808 */ /* 0x000fe40000800000 */
[----:B------:R-:W-:Y:S01]  /*16ff0*/  ISETP.GT.AND P1, PT, R2, 0x38, PT ;  /* 0x000000380200780c */ /* 0x000fe20003f24270 */
[----:B------:R-:W1:Y:S01]  /*17000*/  MUFU.TANH R63, R66 ;  /* 0x00000042003f7308 */ /* 0x000e620000002400 */
[C---:B------:R-:W-:Y:S02]  /*17010*/  ISETP.GT.AND P0, PT, R0.reuse, 0x30, PT ;  /* 0x000000300000780c */ /* 0x040fe40003f04270 */
[----:B------:R-:W-:Y:S02]  /*17020*/  ISETP.GT.AND P2, PT, R0, 0x48, PT ;  /* 0x000000480000780c */ /* 0x000fe40003f44270 */
[----:B--2---:R-:W-:Y:S02]  /*17030*/  FSEL R221, R69, -INF , P5 ;  /* 0xff80000045dd7808 */ /* 0x004fe40002800000 */
[----:B------:R-:W2:Y:S01]  /*17040*/  LDL.64 R68, [R1+0x70] ;  /* 0x0000700001447983 */ /* 0x000ea20000100a00 */
[----:B------:R-:W-:Y:S02]  /*17050*/  ISETP.GT.AND P5, PT, R5, 0x40, PT ;  /* 0x000000400500780c */ /* 0x000fe40003fa4270 */
[----:B------:R-:W4:Y:S01]  /*17060*/  MUFU.TANH R75, R75 ;  /* 0x0000004b004b7308 */ /* 0x000f220000002400 */
[----:B------:R-:W-:Y:S02]  /*17070*/  FMNMX.FTZ R74, R218, R74, !PT ;  /* 0x0000004ada4a7209 */ /* 0x000fe40007810000 */
[----:B------:R-:W-:Y:S02]  /*17080*/  FSEL R6, R6, -INF , P5 ;  /* 0xff80000006067808 */ /* 0x000fe40002800000 */
[----:B---3--:R-:W-:Y:S01]  /*17090*/  FSEL R247, R70, -INF , P4 ;  /* 0xff80000046f77808 */ /* 0x008fe20002000000 */
[----:B------:R-:W-:Y:S01]  /*170a0*/  FMUL.FTZ R70, R111, c[0x0][0x320] ;  /* 0x0000c8006f467a20 */ /* 0x000fe20000410000 */
[----:B------:R-:W-:Y:S02]  /*170b0*/  ISETP.GT.AND P4, PT, R5, 0x41, PT ;  /* 0x000000410500780c */ /* 0x000fe40003f84270 */
[----:B------:R-:W-:Y:S01]  /*170c0*/  ISETP.GT.AND P5, PT, R4, 0x48, PT ;  /* 0x000000480400780c */ /* 0x000fe20003fa4270 */
[----:B------:R-:W3:Y:S01]  /*170d0*/  MUFU.TANH R80, R80 ;  /* 0x0000005000507308 */ /* 0x000ee20000002400 */
[----:B------:R-:W-:Y:S02]  /*170e0*/  FMNMX.FTZ R74, R221, R74, !PT ;  /* 0x0000004add4a7209 */ /* 0x000fe40007810000 */
[----:B-1----:R-:W-:Y:S02]  /*170f0*/  FSEL R63, R63, -INF , P1 ;  /* 0xff8000003f3f7808 */ /* 0x002fe40000800000 */
[----:B------:R-:W-:Y:S05]  /*17100*/  ISETP.GT.AND P1, PT, R2, 0x41, PT ;  /* 0x000000410200780c */ /* 0x000fea0003f24270 */
[----:B------:R-:W-:Y:S01]  /*17110*/  MUFU.TANH R70, R70 ;  /* 0x0000004600467308 */ /* 0x000fe20000002400 */
[----:B----4-:R-:W-:Y:S02]  /*17120*/  FSEL R75, R75, -INF , P4 ;  /* 0xff8000004b4b7808 */ /* 0x010fe40002000000 */
[----:B------:R-:W-:Y:S07]  /*17130*/  ISETP.GT.AND P4, PT, R4, 0x49, PT ;  /* 0x000000490400780c */ /* 0x000fee0003f84270 */
[----:B------:R1:W-:Y:S01]  /*17140*/  MUFU.TANH R191, R88 ;  /* 0x0000005800bf7308 */ /* 0x0003e20000002400 */
[----:B---3--:R-:W-:Y:S01]  /*17150*/  FSEL R220, R80, -INF , P5 ;  /* 0xff80000050dc7808 */ /* 0x008fe20002800000 */
[----:B------:R-:W-:Y:S01]  /*17160*/  IMAD.MOV.U32 R80, RZ, RZ, R6 ;  /* 0x000000ffff507224 */ /* 0x000fe200078e0006 */
[----:B------:R-:W-:Y:S02]  /*17170*/  FMNMX.FTZ R6, R12, R116, !PT ;  /* 0x000000740c067209 */ /* 0x000fe40007810000 */
[----:B------:R-:W-:Y:S05]  /*17180*/  ISETP.GT.AND P5, PT, R4, 0x58, PT ;  /* 0x000000580400780c */ /* 0x000fea0003fa4270 */
[----:B------:R-:W3:Y:S01]  /*17190*/  MUFU.TANH R71, R71 ;  /* 0x0000004700477308 */ /* 0x000ee20000002400 */
[----:B------:R-:W-:Y:S02]  /*171a0*/  FMNMX.FTZ R6, R13, R6, !PT ;  /* 0x000000060d067209 */ /* 0x000fe40007810000 */
[----:B------:R-:W-:Y:S02]  /*171b0*/  FMNMX.FTZ R74, R220, R74, !PT ;  /* 0x0000004adc4a7209 */ /* 0x000fe40007810000 */
[----:B------:R-:W-:Y:S05]  /*171c0*/  FMNMX.FTZ R6, R14, R6, !PT ;  /* 0x000000060e067209 */ /* 0x000fea0007810000 */
[----:B------:R-:W4:Y:S01]  /*171d0*/  MUFU.TANH R73, R73 ;  /* 0x0000004900497308 */ /* 0x000f220000002400 */
[----:B-1----:R-:W-:Y:S02]  /*171e0*/  FSEL R88, R186, -INF , P0 ;  /* 0xff800000ba587808 */ /* 0x002fe40000000000 */
[----:B------:R-:W-:Y:S07]  /*171f0*/  ISETP.GT.AND P0, PT, R5, 0x38, PT ;  /* 0x000000380500780c */ /* 0x000fee0003f04270 */
[----:B------:R-:W1:Y:S01]  /*17200*/  MUFU.TANH R81, R81 ;  /* 0x0000005100517308 */ /* 0x000e620000002400 */
[----:B------:R-:W-:Y:S02]  /*17210*/  FSEL R217, R217, -INF , P0 ;  /* 0xff800000d9d97808 */ /* 0x000fe40000000000 */
[----:B------:R-:W-:Y:S02]  /*17220*/  ISETP.GT.AND P0, PT, R2, 0x39, PT ;  /* 0x000000390200780c */ /* 0x000fe40003f04270 */
[----:B---3--:R-:W-:Y:S02]  /*17230*/  FSEL R248, R71, -INF , P1 ;  /* 0xff80000047f87808 */ /* 0x008fe40000800000 */
[----:B------:R-:W-:Y:S03]  /*17240*/  ISETP.GT.AND P1, PT, R0, 0x49, PT ;  /* 0x000000490000780c */ /* 0x000fe60003f24270 */
[----:B------:R-:W3:Y:S01]  /*17250*/  MUFU.TANH R77, R77 ;  /* 0x0000004d004d7308 */ /* 0x000ee20000002400 */
[----:B----4-:R-:W-:Y:S02]  /*17260*/  FSEL R251, R73, -INF , P3 ;  /* 0xff80000049fb7808 */ /* 0x010fe40001800000 */
[C---:B------:R-:W-:Y:S07]  /*17270*/  ISETP.GT.AND P3, PT, R4.reuse, 0x50, PT ;  /* 0x000000500400780c */ /* 0x040fee0003f64270 */
[----:B------:R-:W4:Y:S01]  /*17280*/  MUFU.TANH R84, R84 ;  /* 0x0000005400547308 */ /* 0x000f220000002400 */
[----:B-1----:R-:W-:Y:S02]  /*17290*/  FSEL R222, R81, -INF , P4 ;  /* 0xff80000051de7808 */ /* 0x002fe40002000000 */
[----:B------:R-:W-:Y:S02]  /*172a0*/  ISETP.GT.AND P4, PT, R4, 0x59, PT ;  /* 0x000000590400780c */ /* 0x000fe40003f84270 */
[----:B------:R-:W-:Y:S05]  /*172b0*/  FMNMX.FTZ R74, R222, R74, !PT ;  /* 0x0000004ade4a7209 */ /* 0x000fea0007810000 */
[----:B------:R-:W1:Y:S01]  /*172c0*/  MUFU.TANH R67, R67 ;  /* 0x0000004300437308 */ /* 0x000e620000002400 */
[----:B---3--:R-:W-:Y:S02]  /*172d0*/  FSEL R65, R77, -INF , P1 ;  /* 0xff8000004d417808 */ /* 0x008fe40000800000 */
[----:B------:R-:W-:Y:S07]  /*172e0*/  ISETP.GT.AND P1, PT, R4, 0x51, PT ;  /* 0x000000510400780c */ /* 0x000fee0003f24270 */
[----:B------:R1:W-:Y:S01]  /*172f0*/  MUFU.TANH R7, R86 ;  /* 0x0000005600077308 */ /* 0x0003e20000002400 */
[----:B----4-:R-:W-:Y:S02]  /*17300*/  FSEL R246, R84, -INF , P3 ;  /* 0xff80000054f67808 */ /* 0x010fe40001800000 */
[----:B------:R-:W-:Y:S02]  /*17310*/  ISETP.GT.AND P3, PT, R4, 0x61, PT ;  /* 0x000000610400780c */ /* 0x000fe40003f64270 */
[----:B------:R-:W-:Y:S05]  /*17320*/  FMNMX.FTZ R74, R246, R74, !PT ;  /* 0x0000004af64a7209 */ /* 0x000fea0007810000 */
[----:B------:R-:W3:Y:S01]  /*17330*/  MUFU.TANH R85, R85 ;  /* 0x0000005500557308 */ /* 0x000ee20000002400 */
[----:B------:R-:W-:Y:S02]  /*17340*/  FSEL R213, R101, -INF , P3 ;  /* 0xff80000065d57808 */ /* 0x000fe40001800000 */
[----:B------:R-:W-:Y:S07]  /*17350*/  ISETP.GT.AND P3, PT, R2, 0x61, PT ;  /* 0x000000610200780c */ /* 0x000fee0003f64270 */
[----:B------:R-:W4:Y:S01]  /*17360*/  MUFU.TANH R72, R72 ;  /* 0x0000004800487308 */ /* 0x000f220000002400 */
[----:B-1----:R-:W-:Y:S02]  /*17370*/  FSEL R86, R67, -INF , P0 ;  /* 0xff80000043567808 */ /* 0x002fe40000000000 */
[----:B------:R-:W-:Y:S02]  /*17380*/  MOV R67, c[0x0][0x1e0] ;  /* 0x0000780000437a02 */ /* 0x000fe40000000f00 */
[----:B------:R-:W-:Y:S05]  /*17390*/  ISETP.GT.AND P0, PT, R0, 0x40, PT ;  /* 0x000000400000780c */ /* 0x000fea0003f04270 */
[----:B------:R-:W1:Y:S01]  /*173a0*/  MUFU.TANH R76, R76 ;  /* 0x0000004c004c7308 */ /* 0x000e620000002400 */
[----:B---3--:R-:W-:Y:S02]  /*173b0*/  FSEL R244, R85, -INF , P1 ;  /* 0xff80000055f47808 */ /* 0x008fe40000800000 */
[----:B------:R-:W-:Y:S02]  /*173c0*/  ISETP.GT.AND P1, PT, R2, 0x50, PT ;  /* 0x000000500200780c */ /* 0x000fe40003f24270 */
[----:B------:R-:W-:Y:S05]  /*173d0*/  FMNMX.FTZ R74, R244, R74, !PT ;  /* 0x0000004af44a7209 */ /* 0x000fea0007810000 */
[----:B------:R-:W3:Y:S01]  /*173e0*/  MUFU.TANH R96, R96 ;  /* 0x0000006000607308 */ /* 0x000ee20000002400 */
[----:B------:R-:W-:Y:S02]  /*173f0*/  FSEL R208, R7, -INF , P1 ;  /* 0xff80000007d07808 */ /* 0x000fe40000800000 */
[----:B------:R-:W-:Y:S02]  /*17400*/  ISETP.GT.AND P1, PT, R2, 0x68, PT ;  /* 0x000000680200780c */ /* 0x000fe40003f24270 */
[----:B----4-:R-:W-:Y:S02]  /*17410*/  FSEL R250, R72, -INF , P0 ;  /* 0xff80000048fa7808 */ /* 0x010fe40000000000 */
[----:B------:R-:W-:Y:S03]  /*17420*/  ISETP.GT.AND P0, PT, R5, 0x48, PT ;  /* 0x000000480500780c */ /* 0x000fe60003f04270 */
[----:B------:R-:W4:Y:S01]  /*17430*/  MUFU.TANH R78, R78 ;  /* 0x0000004e004e7308 */ /* 0x000f220000002400 */
[----:B-1----:R-:W-:Y:S02]  /*17440*/  FSEL R66, R76, -INF , P2 ;  /* 0xff8000004c427808 */ /* 0x002fe40001000000 */
[----:B------:R-:W2:Y:S01]  /*17450*/  LDL.64 R76, [R1+0x68] ;  /* 0x00006800014c7983 */ /* 0x000ea20000100a00 */
[----:B------:R-:W-:Y:S02]  /*17460*/  ISETP.GT.AND P2, PT, R2, 0x48, PT ;  /* 0x000000480200780c */ /* 0x000fe40003f44270 */
[----:B------:R-:W-:Y:S04]  /*17470*/  IMAD.MOV.U32 R85, RZ, RZ, R66 ;  /* 0x000000ffff557224 */ /* 0x000fe800078e0042 */
[----:B------:R-:W1:Y:S01]  /*17480*/  MUFU.TANH R82, R82 ;  /* 0x0000005200527308 */ /* 0x000e620000002400 */
[----:B------:R-:W-:Y:S01]  /*17490*/  STL [R1+0xb4], R214 ;  /* 0x0000b4d601007387 */ /* 0x000fe20000100800 */
[----:B---3--:R-:W-:Y:S03]  /*174a0*/  FSEL R245, R96, -INF , P5 ;  /* 0xff80000060f57808 */ /* 0x008fe60002800000 */
[----:B------:R-:W-:Y:S01]  /*174b0*/  STL [R1+0xb8], R242 ;  /* 0x0000b8f201007387 */ /* 0x000fe20000100800 */
[----:B------:R-:W-:Y:S02]  /*174c0*/  ISETP.GT.AND P5, PT, R4, 0x69, PT ;  /* 0x000000690400780c */ /* 0x000fe40003fa4270 */
[----:B------:R-:W-:Y:S02]  /*174d0*/  FMNMX.FTZ R74, R245, R74, !PT ;  /* 0x0000004af54a7209 */ /* 0x000fe40007810000 */
[----:B------:R-:W3:Y:S01]  /*174e0*/  MUFU.TANH R97, R97 ;  /* 0x0000006100617308 */ /* 0x000ee20000002400 */
[----:B----4-:R-:W-:Y:S02]  /*174f0*/  FSEL R78, R78, -INF , P0 ;  /* 0xff8000004e4e7808 */ /* 0x010fe40000000000 */
[----:B------:R-:W-:Y:S03]  /*17500*/  ISETP.GT.AND P0, PT, R4, 0x60, PT ;  /* 0x000000600400780c */ /* 0x000fe60003f04270 */
[----:B------:R-:W-:Y:S04]  /*17510*/  IMAD.MOV.U32 R81, RZ, RZ, R78 ;  /* 0x000000ffff517224 */ /* 0x000fe800078e004e */
[----:B------:R-:W4:Y:S01]  /*17520*/  MUFU.TANH R100, R100 ;  /* 0x0000006400647308 */ /* 0x000f220000002400 */
[----:B-1----:R-:W-:Y:S02]  /*17530*/  FSEL R243, R82, -INF , P2 ;  /* 0xff80000052f37808 */ /* 0x002fe40001000000 */
[----:B------:R-:W-:Y:S02]  /*17540*/  MOV R82, R75 ;  /* 0x0000004b00527202 */ /* 0x000fe40000000f00 */
[----:B------:R-:W-:Y:S05]  /*17550*/  ISETP.GT.AND P2, PT, R4, 0x68, PT ;  /* 0x000000680400780c */ /* 0x000fea0003f44270 */
        /* <DEDUP_REMOVED lines=9> */
[----:B----4-:R-:W-:Y:S02]  /*175f0*/  FSEL R215, R100, -INF , P0 ;  /* 0xff80000064d77808 */ /* 0x010fe40000000000 */
[----:B------:R-:W-:Y:S02]  /*17600*/  FMNMX.FTZ R4, R28, R4, !PT ;  /* 0x000000041c047209 */ /* 0x000fe40007810000 */
[----:B------:R-:W-:Y:S01]  /*17610*/  FMNMX.FTZ R74, R215, R74, !PT ;  /* 0x0000004ad74a7209 */ /* 0x000fe20007810000 */
[----:B------:R-:W4:Y:S01]  /*17620*/  MUFU.TANH R83, R83 ;  /* 0x0000005300537308 */ /* 0x000f220000002400 */
[----:B------:R-:W-:Y:S02]  /*17630*/  FMNMX.FTZ R4, R31, R4, !PT ;  /* 0x000000041f047209 */ /* 0x000fe40007810000 */
[----:B------:R-:W-:Y:S02]  /*17640*/  FMNMX.FTZ R74, R213, R74, !PT ;  /* 0x0000004ad54a7209 */ /* 0x000fe40007810000 */
[----:B-1----:R-:W-:Y:S02]  /*17650*/  FSEL R212, R112, -INF , P2 ;  /* 0xff80000070d47808 */ /* 0x002fe40001000000 */
[----:B------:R-:W-:Y:S02]  /*17660*/  FMNMX.FTZ R4, R32, R4, !PT ;  /* 0x0000000420047209 */ /* 0x000fe40007810000 */
[----:B------:R-:W-:Y:S01]  /*17670*/  FMNMX.FTZ R74, R212, R74, !PT ;  /* 0x0000004ad44a7209 */ /* 0x000fe20007810000 */
[----:B------:R-:W1:Y:S01]  /*17680*/  MUFU.TANH R87, R87 ;  /* 0x0000005700577308 */ /* 0x000e620000002400 */
[----:B------:R-:W-:Y:S02]  /*17690*/  FMNMX.FTZ R4, R43, R4, !PT ;  /* 0x000000042b047209 */ /* 0x000fe40007810000 */
[----:B------:R-:W-:Y:S02]  /*176a0*/  ISETP.GT.AND P0, PT, R2, 0x51, PT ;  /* 0x000000510200780c */ /* 0x000fe40003f04270 */
[----:B---3--:R-:W-:Y:S02]  /*176b0*/  FSEL R210, R113, -INF , P5 ;  /* 0xff80000071d27808 */ /* 0x008fe40002800000 */
[----:B------:R-:W-:Y:S02]  /*176c0*/  FMNMX.FTZ R4, R44, R4, !PT ;  /* 0x000000042c047209 */ /* 0x000fe40007810000 */
[----:B------:R-:W-:Y:S01]  /*176d0*/  FMNMX.FTZ R74, R210, R74, !PT ;  /* 0x0000004ad24a7209 */ /* 0x000fe20007810000 */
[----:B------:R-:W3:Y:S01]  /*176e0*/  MUFU.TANH R17, R17 ;  /* 0x0000001100117308 */ /* 0x000ee20000002400 */
[----:B------:R-:W-:Y:S02]  /*176f0*/  FMNMX.FTZ R4, R47, R4, !PT ;  /* 0x000000042f047209 */ /* 0x000fe40007810000 */
[----:B------:R-:W-:Y:S01]  /*17700*/  ISETP.GT.AND P2, PT, R2, 0x58, PT ;  /* 0x000000580200780c */ /* 0x000fe20003f44270 */
[----:B------:R-:W3:Y:S01]  /*17710*/  SHFL.BFLY PT, R7, R74, 0x2, 0x1f ;  /* 0x0c401f004a077f89 */ /* 0x000ee200000e0000 */
[----:B------:R-:W-:Y:S02]  /*17720*/  FMNMX.FTZ R4, R48, R4, !PT ;  /* 0x0000000430047209 */ /* 0x000fe40007810000 */
[----:B----4-:R-:W-:Y:S02]  /*17730*/  FSEL R103, R83, -INF , P4 ;  /* 0xff80000053677808 */ /* 0x010fe40002000000 */
[----:B------:R-:W-:Y:S01]  /*17740*/  FMNMX.FTZ R4, R59, R4, !PT ;  /* 0x000000043b047209 */ /* 0x000fe20007810000 */
[----:B------:R-:W-:Y:S01]  /*17750*/  MUFU.TANH R92, R92 ;  /* 0x0000005c005c7308 */ /* 0x000fe20000002400 */
[----:B------:R-:W-:Y:S02]  /*17760*/  ISETP.GT.AND P5, PT, R2, 0x59, PT ;  /* 0x000000590200780c */ /* 0x000fe40003fa4270 */
[----:B------:R-:W-:Y:S02]  /*17770*/  FMNMX.FTZ R4, R60, R4, !PT ;  /* 0x000000043c047209 */ /* 0x000fe40007810000 */
[----:B-1----:R-:W-:Y:S01]  /*17780*/  FSEL R205, R87, -INF , P0 ;  /* 0xff80000057cd7808 */ /* 0x002fe20000000000 */
[----:B------:R-:W-:Y:S01]  /*17790*/  IMAD.MOV.U32 R87, RZ, RZ, R65 ;  /* 0x000000ffff577224 */ /* 0x000fe200078e0041 */
[----:B------:R-:W-:Y:S02]  /*177a0*/  FMNMX.FTZ R73, R63, R4, !PT ;  /* 0x000000043f497209 */ /* 0x000fe40007810000 */
[----:B------:R-:W-:Y:S01]  /*177b0*/  FMNMX.FTZ R4, R21, R118, !PT ;  /* 0x0000007615047209 */ /* 0x000fe20007810000 */
[----:B------:R-:W1:Y:S01]  /*177c0*/  MUFU.TANH R98, R98 ;  /* 0x0000006200627308 */ /* 0x000e620000002400 */
[----:B------:R-:W-:Y:S02]  /*177d0*/  FMNMX.FTZ R73, R86, R73, !PT ;  /* 0x0000004956497209 */ /* 0x000fe40007810000 */
[----:B------:R-:W-:Y:S02]  /*177e0*/  FMNMX.FTZ R4, R22, R4, !PT ;  /* 0x0000000416047209 */ /* 0x000fe40007810000 */
[----:B---3--:R-:W-:Y:S01]  /*177f0*/  FSEL R195, R17, -INF , P3 ;  /* 0xff80000011c37808 */ /* 0x008fe20001800000 */
[----:B------:R-:W-:Y:S01]  /*17800*/  FMUL.FTZ R17, R107, c[0x0][0x320] ;  /* 0x0000c8006b117a20 */ /* 0x000fe20000410000 */
[----:B------:R-:W-:Y:S02]  /*17810*/  FMNMX.FTZ R4, R23, R4, !PT ;  /* 0x0000000417047209 */ /* 0x000fe40007810000 */
[----:B------:R-:W-:Y:S01]  /*17820*/  FMNMX.FTZ R74, R74, R7, !PT ;  /* 0x000000074a4a7209 */ /* 0x000fe20007810000 */
[----:B------:R-:W3:Y:S01]  /*17830*/  MUFU.TANH R114, R114 ;  /* 0x0000007200727308 */ /* 0x000ee20000002400 */
[----:B------:R-:W-:Y:S02]  /*17840*/  FMNMX.FTZ R4, R24, R4, !PT ;  /* 0x0000000418047209 */ /* 0x000fe40007810000 */
[----:B------:R-:W-:Y:S01]  /*17850*/  ISETP.GT.AND P3, PT, R0, 0x58, PT ;  /* 0x000000580000780c */ /* 0x000fe20003f64270 */
[----:B------:R-:W4:Y:S01]  /*17860*/  SHFL.BFLY PT, R7, R74, 0x1, 0x1f ;  /* 0x0c201f004a077f89 */ /* 0x000f2200000e0000 */
[----:B------:R-:W-:Y:S02]  /*17870*/  FMNMX.FTZ R4, R35, R4, !PT ;  /* 0x0000000423047209 */ /* 0x000fe40007810000 */
[----:B------:R-:W-:Y:S02]  /*17880*/  ISETP.GT.AND P4, PT, R2, 0x60, PT ;  /* 0x000000600200780c */ /* 0x000fe40003f84270 */
[----:B------:R-:W-:Y:S01]  /*17890*/  FMNMX.FTZ R4, R36, R4, !PT ;  /* 0x0000000424047209 */ /* 0x000fe20007810000 */
[----:B------:R-:W-:Y:S01]  /*178a0*/  MUFU.TANH R17, R17 ;  /* 0x0000001100117308 */ /* 0x000fe20000002400 */
[----:B------:R-:W-:Y:S02]  /*178b0*/  ISETP.GT.AND P0, PT, R2, 0x69, PT ;  /* 0x000000690200780c */ /* 0x000fe40003f04270 */
[----:B------:R-:W-:Y:S02]  /*178c0*/  FMNMX.FTZ R4, R39, R4, !PT ;  /* 0x0000000427047209 */ /* 0x000fe40007810000 */
[----:B-1----:R-:W-:Y:S02]  /*178d0*/  FSEL R204, R98, -INF , P2 ;  /* 0xff80000062cc7808 */ /* 0x002fe40001000000 */
[----:B------:R-:W-:Y:S02]  /*178e0*/  FMNMX.FTZ R6, R19, R6, !PT ;  /* 0x0000000613067209 */ /* 0x000fe40007810000 */
[----:B------:R-:W-:Y:S01]  /*178f0*/  FMNMX.FTZ R4, R40, R4, !PT ;  /* 0x0000000428047209 */ /* 0x000fe20007810000 */
[----:B------:R-:W1:Y:S01]  /*17900*/  MUFU.TANH R99, R99 ;  /* 0x0000006300637308 */ /* 0x000e620000002400 */
[----:B------:R-:W-:Y:S02]  /*17910*/  FMNMX.FTZ R2, R20, R6, !PT ;  /* 0x0000000614027209 */ /* 0x000fe40007810000 */
[----:B------:R-:W-:Y:S02]  /*17920*/  FMNMX.FTZ R4, R51, R4, !PT ;  /* 0x0000000433047209 */ /* 0x000fe40007810000 */
[----:B---3--:R-:W-:Y:S02]  /*17930*/  FSEL R194, R114, -INF , P1 ;  /* 0xff80000072c27808 */ /* 0x008fe40000800000 */
[----:B------:R-:W-:Y:S02]  /*17940*/  FMNMX.FTZ R4, R52, R4, !PT ;  /* 0x0000000434047209 */ /* 0x000fe40007810000 */
[----:B----4-:R-:W-:Y:S01]  /*17950*/  FMNMX.FTZ R74, R74, R7, !PT ;  /* 0x000000074a4a7209 */ /* 0x010fe20007810000 */
[----:B------:R-:W3:Y:S01]  /*17960*/  MUFU.TANH R109, R109 ;  /* 0x0000006d006d7308 */ /* 0x000ee20000002400 */
[----:B------:R-:W-:Y:S02]  /*17970*/  FMNMX.FTZ R73, R247, R73, !PT ;  /* 0x00000049f7497209 */ /* 0x000fe40007810000 */
[----:B------:R-:W-:Y:S01]  /*17980*/  FSEL R114, R92, -INF , P3 ;  /* 0xff8000005c727808 */ /* 0x000fe20001800000 */
[----:B------:R-:W-:Y:S01]  /*17990*/  FMUL.FTZ R75, R74, c[0x0][0x2d0] ;  /* 0x0000b4004a4b7a20 */ /* 0x000fe20000410000 */
[----:B------:R-:W-:Y:S02]  /*179a0*/  FMNMX.FTZ R4, R55, R4, !PT ;  /* 0x0000000437047209 */ /* 0x000fe40007810000 */
[C---:B------:R-:W-:Y:S02]  /*179b0*/  ISETP.GT.AND P3, PT, R0.reuse, 0x69, PT ;  /* 0x000000690000780c */ /* 0x040fe40003f64270 */
[----:B------:R-:W-:Y:S01]  /*179c0*/  ISETP.GT.AND P1, PT, R0, 0x59, PT ;  /* 0x000000590000780c */ /* 0x000fe20003f24270 */
[----:B------:R-:W4:Y:S01]  /*179d0*/  MUFU.TANH R102, R102 ;  /* 0x0000006600667308 */ /* 0x000f220000002400 */
[----:B------:R-:W-:Y:S02]  /*179e0*/  FMNMX.FTZ R73, R248, R73, !PT ;  /* 0x00000049f8497209 */ /* 0x000fe40007810000 */
[----:B------:R-:W-:Y:S02]  /*179f0*/  FMNMX.FTZ R2, R33, R2, !PT ;  /* 0x0000000221027209 */ /* 0x000fe40007810000 */
[----:B------:R-:W-:Y:S02]  /*17a00*/  FMNMX.FTZ R73, R243, R73, !PT ;  /* 0x00000049f3497209 */ /* 0x000fe40007810000 */
[----:B-1----:R-:W-:Y:S02]  /*17a10*/  FSEL R201, R99, -INF , P5 ;  /* 0xff80000063c97808 */ /* 0x002fe40002800000 */
[----:B------:R-:W-:Y:S01]  /*17a20*/  FMNMX.FTZ R73, R103, R73, !PT ;  /* 0x0000004967497209 */ /* 0x000fe20007810000 */
[----:B------:R-:W1:Y:S01]  /*17a30*/  MUFU.TANH R115, R115 ;  /* 0x0000007300737308 */ /* 0x000e620000002400 */
[----:B------:R-:W-:Y:S02]  /*17a40*/  FMNMX.FTZ R4, R56, R4, !PT ;  /* 0x0000000438047209 */ /* 0x000fe40007810000 */
[----:B------:R-:W-:Y:S02]  /*17a50*/  FMNMX.FTZ R73, R208, R73, !PT ;  /* 0x00000049d0497209 */ /* 0x000fe40007810000 */
[----:B---3--:R-:W-:Y:S02]  /*17a60*/  FSEL R98, R109, -INF , P3 ;  /* 0xff8000006d627808 */ /* 0x008fe40001800000 */
[----:B------:R-:W-:Y:S02]  /*17a70*/  FMNMX.FTZ R73, R205, R73, !PT ;  /* 0x00000049cd497209 */ /* 0x000fe40007810000 */
[----:B------:R-:W-:Y:S01]  /*17a80*/  FSETP.NEU.FTZ.AND P3, PT, R74, -INF , PT ;  /* 0xff8000004a00780b */ /* 0x000fe20003f7d000 */
[----:B------:R-:W3:Y:S01]  /*17a90*/  MUFU.TANH R79, R79 ;  /* 0x0000004f004f7308 */ /* 0x000ee20000002400 */
[----:B------:R-:W-:Y:S02]  /*17aa0*/  FMNMX.FTZ R73, R204, R73, !PT ;  /* 0x00000049cc497209 */ /* 0x000fe40007810000 */
[----:B------:R-:W-:Y:S02]  /*17ab0*/  FSEL R75, R75, RZ, P3 ;  /* 0x000000ff4b4b7208 */ /* 0x000fe40001800000 */
[----:B----4-:R-:W-:Y:S02]  /*17ac0*/  FSEL R198, R102, -INF , P4 ;  /* 0xff80000066c67808 */ /* 0x010fe40002000000 */
[----:B------:R-:W-:Y:S01]  /*17ad0*/  FMNMX.FTZ R73, R201, R73, !PT ;  /* 0x00000049c9497209 */ /* 0x000fe20007810000 */
[--C-:B------:R-:W-:Y:S01]  /*17ae0*/  FFMA.FTZ R102, R246, c[0x0][0x2d0], -R75.reuse ;  /* 0x0000b400f6667a23 */ /* 0x100fe2000001084b */
[C---:B------:R-:W-:Y:S01]  /*17af0*/  ISETP.GT.AND P5, PT, R0.reuse, 0x50, PT ;  /* 0x000000500000780c */ /* 0x040fe20003fa4270 */
[----:B------:R-:W4:Y:S01]  /*17b00*/  MUFU.TANH R90, R90 ;  /* 0x0000005a005a7308 */ /* 0x000f220000002400 */
[----:B------:R-:W-:Y:S01]  /*17b10*/  ISETP.GT.AND P4, PT, R0, 0x51, PT ;  /* 0x000000510000780c */ /* 0x000fe20003f84270 */
[--C-:B------:R-:W-:Y:S01]  /*17b20*/  FFMA.FTZ R107, R216, c[0x0][0x2d0], -R75.reuse ;  /* 0x0000b400d86b7a23 */ /* 0x100fe2000001084b */
[----:B------:R-:W-:Y:S01]  /*17b30*/  FMNMX.FTZ R4, R202, R4, !PT ;  /* 0x00000004ca047209 */ /* 0x000fe20007810000 */
[--C-:B------:R-:W-:Y:S01]  /*17b40*/  FFMA.FTZ R212, R212, c[0x0][0x2d0], -R75.reuse ;  /* 0x0000b400d4d47a23 */ /* 0x100fe2000001084b */
[----:B------:R-:W-:Y:S02]  /*17b50*/  FMNMX.FTZ R73, R198, R73, !PT ;  /* 0x00000049c6497209 */ /* 0x000fe40007810000 */
[----:B-1----:R-:W-:Y:S02]  /*17b60*/  FSEL R192, R115, -INF , P0 ;  /* 0xff80000073c07808 */ /* 0x002fe40000000000 */
[----:B------:R-:W-:Y:S01]  /*17b70*/  FSEL R191, R191, -INF , P5 ;  /* 0xff800000bfbf7808 */ /* 0x000fe20002800000 */
[----:B------:R-:W1:Y:S01]  /*17b80*/  MUFU.TANH R93, R93 ;  /* 0x0000005d005d7308 */ /* 0x000e620000002400 */
[----:B------:R-:W-:Y:S02]  /*17b90*/  ISETP.GT.AND P5, PT, R0, 0x61, PT ;  /* 0x000000610000780c */ /* 0x000fe40003fa4270 */
[----:B------:R-:W-:Y:S02]  /*17ba0*/  FSEL R112, R64, -INF , P4 ;  /* 0xff80000040707808 */ /* 0x000fe40002000000 */
[C---:B------:R-:W-:Y:S02]  /*17bb0*/  ISETP.GT.AND P4, PT, R0.reuse, 0x68, PT ;  /* 0x000000680000780c */ /* 0x040fe40003f84270 */
[----:B------:R-:W-:Y:S02]  /*17bc0*/  ISETP.GT.AND P0, PT, R0, 0x60, PT ;  /* 0x000000600000780c */ /* 0x000fe40003f04270 */
[----:B------:R-:W-:Y:S01]  /*17bd0*/  FMNMX.FTZ R0, R203, R4, !PT ;  /* 0x00000004cb007209 */ /* 0x000fe20007810000 */
[----:B------:R-:W1:Y:S01]  /*17be0*/  MUFU.TANH R104, R104 ;  /* 0x0000006800687308 */ /* 0x000e620000002400 */
[--C-:B------:R-:W-:Y:S01]  /*17bf0*/  FFMA.FTZ R4, R8, c[0x0][0x2d0], -R75.reuse ;  /* 0x0000b40008047a23 */ /* 0x100fe2000001084b */
[----:B------:R-:W-:Y:S02]  /*17c00*/  FMNMX.FTZ R73, R195, R73, !PT ;  /* 0x00000049c3497209 */ /* 0x000fe40007810000 */
[----:B------:R-:W-:Y:S02]  /*17c10*/  FMNMX.FTZ R2, R34, R2, !PT ;  /* 0x0000000222027209 */ /* 0x000fe40007810000 */
[----:B------:R-:W-:Y:S02]  /*17c20*/  FMNMX.FTZ R73, R194, R73, !PT ;  /* 0x00000049c2497209 */ /* 0x000fe40007810000 */
[----:B------:R-:W-:Y:S02]  /*17c30*/  FMNMX.FTZ R2, R37, R2, !PT ;  /* 0x0000000225027209 */ /* 0x000fe40007810000 */
[----:B------:R1:W-:Y:S01]  /*17c40*/  MUFU.EX2 R189, R4 ;  /* 0x0000000400bd7308 */ /* 0x0003e20000000800 */
[----:B------:R-:W-:Y:S02]  /*17c50*/  FMNMX.FTZ R73, R192, R73, !PT ;  /* 0x00000049c0497209 */ /* 0x000fe40007810000 */
[----:B------:R-:W-:Y:S02]  /*17c60*/  FMNMX.FTZ R2, R38, R2, !PT ;  /* 0x0000000226027209 */ /* 0x000fe40007810000 */
[----:B------:R-:W-:Y:S01]  /*17c70*/  ISETP.GT.AND P2, PT, R5, 0x49, PT ;  /* 0x000000490500780c */ /* 0x000fe20003f44270 */
[----:B------:R-:W1:Y:S01]  /*17c80*/  SHFL.BFLY PT, R6, R73, 0x2, 0x1f ;  /* 0x0c401f0049067f89 */ /* 0x000e6200000e0000 */
[----:B------:R-:W-:Y:S02]  /*17c90*/  FMNMX.FTZ R2, R49, R2, !PT ;  /* 0x0000000231027209 */ /* 0x000fe40007810000 */
[----:B---3--:R-:W-:Y:S01]  /*17ca0*/  FSEL R200, R79, -INF , P2 ;  /* 0xff8000004fc87808 */ /* 0x008fe20001000000 */
[----:B------:R-:W3:Y:S01]  /*17cb0*/  MUFU.TANH R105, R105 ;  /* 0x0000006900697308 */ /* 0x000ee20000002400 */
[----:B------:R-:W-:Y:S02]  /*17cc0*/  FMNMX.FTZ R2, R50, R2, !PT ;  /* 0x0000000232027209 */ /* 0x000fe40007810000 */
[----:B------:R-:W-:Y:S02]  /*17cd0*/  ISETP.GT.AND P2, PT, R5, 0x50, PT ;  /* 0x000000500500780c */ /* 0x000fe40003f44270 */
[----:B------:R-:W-:Y:S02]  /*17ce0*/  FMNMX.FTZ R2, R53, R2, !PT ;  /* 0x0000000235027209 */ /* 0x000fe40007810000 */
[----:B----4-:R-:W-:Y:S02]  /*17cf0*/  FSEL R190, R90, -INF , P2 ;  /* 0xff8000005abe7808 */ /* 0x010fe40001000000 */
[----:B------:R-:W-:Y:S01]  /*17d00*/  FMNMX.FTZ R2, R54, R2, !PT ;  /* 0x0000000236027209 */ /* 0x000fe20007810000 */
[----:B------:R-:W4:Y:S01]  /*17d10*/  MUFU.TANH R108, R108 ;  /* 0x0000006c006c7308 */ /* 0x000f220000002400 */
[----:B------:R-:W-:Y:S02]  /*17d20*/  ISETP.GT.AND P2, PT, R5, 0x61, PT ;  /* 0x000000610500780c */ /* 0x000fe40003f44270 */
[----:B------:R-:W-:Y:S01]  /*17d30*/  FMNMX.FTZ R2, R88, R2, !PT ;  /* 0x0000000258027209 */ /* 0x000fe20007810000 */
[--C-:B-1----:R-:W-:Y:S01]  /*17d40*/  FFMA.FTZ R4, R9, c[0x0][0x2d0], -R75.reuse ;  /* 0x0000b40009047a23 */ /* 0x102fe2000001084b */
[----:B------:R-:W-:Y:S02]  /*17d50*/  FSEL R115, R93, -INF , P1 ;  /* 0xff8000005d737808 */ /* 0x000fe40000800000 */
[----:B------:R-:W-:Y:S02]  /*17d60*/  FMNMX.FTZ R2, R89, R2, !PT ;  /* 0x0000000259027209 */ /* 0x000fe40007810000 */
[----:B------:R-:W-:Y:S01]  /*17d70*/  FSEL R185, R17, -INF , P2 ;  /* 0xff80000011b97808 */ /* 0x000fe20001000000 */
[----:B------:R1:W-:Y:S01]  /*17d80*/  MUFU.EX2 R223, R4 ;  /* 0x0000000400df7308 */ /* 0x0003e20000000800 */
[----:B------:R-:W-:Y:S02]  /*17d90*/  FMNMX.FTZ R73, R73, R6, !PT ;  /* 0x0000000649497209 */ /* 0x000fe40007810000 */
[----:B------:R-:W-:Y:S02]  /*17da0*/  FMNMX.FTZ R2, R207, R2, !PT ;  /* 0x00000002cf027209 */ /* 0x000fe40007810000 */
[----:B------:R-:W-:Y:S01]  /*17db0*/  FSEL R111, R104, -INF , P0 ;  /* 0xff800000686f7808 */ /* 0x000fe20000000000 */
[----:B------:R-:W1:Y:S01]  /*17dc0*/  SHFL.BFLY PT, R6, R73, 0x1, 0x1f ;  /* 0x0c201f0049067f89 */ /* 0x000e6200000e0000 */
[----:B------:R-:W-:Y:S01]  /*17dd0*/  FMNMX.FTZ R2, R211, R2, !PT ;  /* 0x00000002d3027209 */ /* 0x000fe20007810000 */
[--C-:B------:R-:W-:Y:S01]  /*17de0*/  FFMA.FTZ R104, R244, c[0x0][0x2d0], -R75.reuse ;  /* 0x0000b400f4687a23 */ /* 0x100fe2000001084b */
[----:B---3--:R-:W-:Y:S01]  /*17df0*/  FSEL R101, R105, -INF , P5 ;  /* 0xff80000069657808 */ /* 0x008fe20002800000 */
[----:B------:R-:W3:Y:S01]  /*17e00*/  MUFU.TANH R91, R91 ;  /* 0x0000005b005b7308 */ /* 0x000ee20000002400 */
[----:B------:R-:W-:Y:S02]  /*17e10*/  FMNMX.FTZ R2, R250, R2, !PT ;  /* 0x00000002fa027209 */ /* 0x000fe40007810000 */
[----:B------:R-:W-:Y:S02]  /*17e20*/  FMNMX.FTZ R0, R217, R0, !PT ;  /* 0x00000000d9007209 */ /* 0x000fe40007810000 */
[----:B------:R-:W-:Y:S02]  /*17e30*/  FMNMX.FTZ R2, R251, R2, !PT ;  /* 0x00000002fb027209 */ /* 0x000fe40007810000 */
[----:B----4-:R-:W-:Y:S02]  /*17e40*/  FSEL R99, R108, -INF , P4 ;  /* 0xff8000006c637808 */ /* 0x010fe40002000000 */
[----:B------:R-:W-:Y:S01]  /*17e50*/  FMNMX.FTZ R2, R85, R2, !PT ;  /* 0x0000000255027209 */ /* 0x000fe20007810000 */
[----:B------:R-:W4:Y:S01]  /*17e60*/  MUFU.TANH R94, R94 ;  /* 0x0000005e005e7308 */ /* 0x000f220000002400 */
[----:B------:R-:W-:Y:S02]  /*17e70*/  FMNMX.FTZ R0, R219, R0, !PT ;  /* 0x00000000db007209 */ /* 0x000fe40007810000 */
[----:B------:R-:W-:Y:S01]  /*17e80*/  FMNMX.FTZ R2, R87, R2, !PT ;  /* 0x0000000257027209 */ /* 0x000fe20007810000 */
[--C-:B-1----:R-:W-:Y:S01]  /*17e90*/  FFMA.FTZ R4, R10, c[0x0][0x2d0], -R75.reuse ;  /* 0x0000b4000a047a23 */ /* 0x102fe2000001084b */
[----:B------:R-:W-:Y:S02]  /*17ea0*/  FMNMX.FTZ R0, R80, R0, !PT ;  /* 0x0000000050007209 */ /* 0x000fe40007810000 */
[----:B------:R-:W-:Y:S02]  /*17eb0*/  ISETP.GT.AND P4, PT, R5, 0x59, PT ;  /* 0x000000590500780c */ /* 0x000fe40003f84270 */
[----:B------:R-:W-:Y:S01]  /*17ec0*/  FMNMX.FTZ R0, R82, R0, !PT ;  /* 0x0000000052007209 */ /* 0x000fe20007810000 */
[----:B------:R1:W-:Y:S01]  /*17ed0*/  MUFU.EX2 R249, R4 ;  /* 0x0000000400f97308 */ /* 0x0003e20000000800 */
[----:B------:R-:W-:Y:S02]  /*17ee0*/  FMNMX.FTZ R73, R73, R6, !PT ;  /* 0x0000000649497209 */ /* 0x000fe40007810000 */
[----:B------:R-:W-:Y:S02]  /*17ef0*/  FMNMX.FTZ R2, R191, R2, !PT ;  /* 0x00000002bf027209 */ /* 0x000fe40007810000 */
[C---:B------:R-:W-:Y:S01]  /*17f00*/  FSETP.NEU.FTZ.AND P2, PT, R73.reuse, -INF , PT ;  /* 0xff8000004900780b */ /* 0x040fe20003f5d000 */
[----:B------:R-:W-:Y:S01]  /*17f10*/  FMUL.FTZ R96, R73, c[0x0][0x2d0] ;  /* 0x0000b40049607a20 */ /* 0x000fe20000410000 */
[----:B------:R-:W-:Y:S02]  /*17f20*/  FMNMX.FTZ R2, R112, R2, !PT ;  /* 0x0000000270027209 */ /* 0x000fe40007810000 */
[----:B------:R-:W-:Y:S01]  /*17f30*/  FMNMX.FTZ R0, R81, R0, !PT ;  /* 0x0000000051007209 */ /* 0x000fe20007810000 */
[----:B------:R-:W2:Y:S01]  /*17f40*/  MUFU.TANH R95, R95 ;  /* 0x0000005f005f7308 */ /* 0x000ea20000002400 */
[----:B------:R-:W-:Y:S02]  /*17f50*/  FSEL R96, R96, RZ, P2 ;  /* 0x000000ff60607208 */ /* 0x000fe40001000000 */
[----:B------:R-:W-:Y:S02]  /*17f60*/  FMNMX.FTZ R2, R114, R2, !PT ;  /* 0x0000000272027209 */ /* 0x000fe40007810000 */
[----:B------:R-:W-:Y:S01]  /*17f70*/  ISETP.GT.AND P1, PT, R5, 0x51, PT ;  /* 0x000000510500780c */ /* 0x000fe20003f24270 */
[--C-:B------:R-:W-:Y:S01]  /*17f80*/  FFMA.FTZ R105, R205, c[0x0][0x2d0], -R96.reuse ;  /* 0x0000b400cd697a23 */ /* 0x100fe20000010860 */
[----:B------:R-:W-:Y:S01]  /*17f90*/  FMNMX.FTZ R2, R115, R2, !PT ;  /* 0x0000000273027209 */ /* 0x000fe20007810000 */
[--C-:B------:R-:W-:Y:S01]  /*17fa0*/  FFMA.FTZ R108, R204, c[0x0][0x2d0], -R96.reuse ;  /* 0x0000b400cc6c7a23 */ /* 0x100fe20000010860 */
[----:B---3--:R-:W-:Y:S01]  /*17fb0*/  FSEL R113, R91, -INF , P1 ;  /* 0xff8000005b717808 */ /* 0x008fe20000800000 */
[----:B------:R-:W3:Y:S01]  /*17fc0*/  MUFU.TANH R106, R106 ;  /* 0x0000006a006a7308 */ /* 0x000ee20000002400 */
[----:B------:R-:W-:Y:S01]  /*17fd0*/  FMNMX.FTZ R2, R111, R2, !PT ;  /* 0x000000026f027209 */ /* 0x000fe20007810000 */
[--C-:B------:R-:W-:Y:S01]  /*17fe0*/  FFMA.FTZ R195, R195, c[0x0][0x2d0], -R96.reuse ;  /* 0x0000b400c3c37a23 */ /* 0x100fe20000010860 */
[----:B------:R-:W-:Y:S01]  /*17ff0*/  ISETP.GT.AND P0, PT, R5, 0x58, PT ;  /* 0x000000580500780c */ /* 0x000fe20003f04270 */
[--C-:B-1----:R-:W-:Y:S01]  /*18000*/  FFMA.FTZ R4, R12, c[0x0][0x2d0], -R96.reuse ;  /* 0x0000b4000c047a23 */ /* 0x102fe20000010860 */
[----:B------:R-:W-:Y:S01]  /*18010*/  FMNMX.FTZ R2, R101, R2, !PT ;  /* 0x0000000265027209 */ /* 0x000fe20007810000 */
[--C-:B------:R-:W-:Y:S01]  /*18020*/  FFMA.FTZ R194, R194, c[0x0][0x2d0], -R96.reuse ;  /* 0x0000b400c2c27a23 */ /* 0x100fe20000010860 */
[----:B----4-:R-:W-:Y:S02]  /*18030*/  FSEL R188, R94, -INF , P0 ;  /* 0xff8000005ebc7808 */ /* 0x010fe40000000000 */
[----:B------:R-:W-:Y:S01]  /*18040*/  FMNMX.FTZ R2, R99, R2, !PT ;  /* 0x0000000263027209 */ /* 0x000fe20007810000 */
[----:B------:R1:W-:Y:S01]  /*18050*/  MUFU.EX2 R206, R4 ;  /* 0x0000000400ce7308 */ /* 0x0003e20000000800 */
[----:B------:R-:W-:Y:S02]  /*18060*/  ISETP.GT.AND P1, PT, R5, 0x68, PT ;  /* 0x000000680500780c */ /* 0x000fe40003f24270 */
[----:B------:R-:W-:Y:S02]  /*18070*/  FMNMX.FTZ R2, R98, R2, !PT ;  /* 0x0000000262027209 */ /* 0x000fe40007810000 */
[----:B--2---:R-:W-:Y:S02]  /*18080*/  FSEL R187, R95, -INF , P4 ;  /* 0xff8000005fbb7808 */ /* 0x004fe40002000000 */
[----:B------:R-:W-:Y:S01]  /*18090*/  ISETP.GE.AND P4, PT, R214, 0x1, PT ;  /* 0x00000001d600780c */ /* 0x000fe20003f86270 */
[----:B------:R-:W2:Y:S01]  /*180a0*/  SHFL.BFLY PT, R72, R2, 0x2, 0x1f ;  /* 0x0c401f0002487f89 */ /* 0x000ea200000e0000 */
[----:B------:R-:W-:Y:S01]  /*180b0*/  F2FP.BF16.PACK_AB R76, R223, R189 ;  /* 0x000000bddf4c723e */ /* 0x000fe200000010ff */
[----:B------:R-:W4:Y:S01]  /*180c0*/  MUFU.TANH R7, R110 ;  /* 0x0000006e00077308 */ /* 0x000f220000002400 */
[----:B------:R-:W-:Y:S02]  /*180d0*/  FMNMX.FTZ R0, R200, R0, !PT ;  /* 0x00000000c8007209 */ /* 0x000fe40007810000 */
[----:B------:R-:W-:Y:S02]  /*180e0*/  ISETP.GT.AND P0, PT, R5, 0x60, PT ;  /* 0x000000600500780c */ /* 0x000fe40003f04270 */
[----:B------:R-:W-:Y:S02]  /*180f0*/  FMNMX.FTZ R0, R190, R0, !PT ;  /* 0x00000000be007209 */ /* 0x000fe40007810000 */
[----:B---3--:R-:W-:Y:S01]  /*18100*/  FSEL R186, R106, -INF , P0 ;  /* 0xff8000006aba7808 */ /* 0x008fe20000000000 */
[--C-:B------:R-:W-:Y:S01]  /*18110*/  FFMA.FTZ R106, R245, c[0x0][0x2d0], -R75.reuse ;  /* 0x0000b400f56a7a23 */ /* 0x100fe2000001084b */
[----:B------:R-:W-:Y:S02]  /*18120*/  FMNMX.FTZ R0, R113, R0, !PT ;  /* 0x0000000071007209 */ /* 0x000fe40007810000 */
[----:B------:R-:W-:Y:S02]  /*18130*/  ISETP.GT.AND P0, PT, R5, 0x69, PT ;  /* 0x000000690500780c */ /* 0x000fe40003f04270 */
[----:B------:R-:W-:Y:S01]  /*18140*/  FMNMX.FTZ R0, R188, R0, !PT ;  /* 0x00000000bc007209 */ /* 0x000fe20007810000 */
[----:B-1----:R-:W-:Y:S01]  /*18150*/  FFMA.FTZ R4, R13, c[0x0][0x2d0], -R96 ;  /* 0x0000b4000d047a23 */ /* 0x002fe20000010860 */
[----:B------:R-:W-:Y:S01]  /*18160*/  FSEL R70, R70, -INF , P0 ;  /* 0xff80000046467808 */ /* 0x000fe20000000000 */
[--C-:B------:R-:W-:Y:S01]  /*18170*/  FFMA.FTZ R13, R30, c[0x0][0x2d0], -R75.reuse ;  /* 0x0000b4001e0d7a23 */ /* 0x100fe2000001084b */
[----:B------:R-:W-:Y:S01]  /*18180*/  @P4 SHF.R.S32.HI R5, RZ, 0x1f, R242 ;  /* 0x0000001fff054819 */ /* 0x000fe200000114f2 */
[----:B------:R1:W3:Y:S01]  /*18190*/  MUFU.EX2 R209, R4 ;  /* 0x0000000400d17308 */ /* 0x0002e20000000800 */
[----:B------:R-:W-:Y:S02]  /*181a0*/  FMNMX.FTZ R0, R187, R0, !PT ;  /* 0x00000000bb007209 */ /* 0x000fe40007810000 */
[----:B------:R-:W-:Y:S01]  /*181b0*/  @P4 SHF.L.U32 R17, R67, 0x5, RZ ;  /* 0x0000000543114819 */ /* 0x000fe200000006ff */
[----:B------:R-:W-:Y:S01]  /*181c0*/  @P4 IMAD R5, R5, c[0x0][0x1e0], RZ ;  /* 0x0000780005054a24 */ /* 0x000fe200078e02ff */
[----:B--2---:R-:W-:Y:S01]  /*181d0*/  FMNMX.FTZ R72, R2, R72, !PT ;  /* 0x0000004802487209 */ /* 0x004fe20007810000 */
[----:B------:R-:W-:Y:S01]  /*181e0*/  FFMA.FTZ R2, R11, c[0x0][0x2d0], -R75 ;  /* 0x0000b4000b027a23 */ /* 0x000fe2000001084b */
[----:B----4-:R-:W-:Y:S01]  /*181f0*/  FSEL R184, R7, -INF , P1 ;  /* 0xff80000007b87808 */ /* 0x010fe20000800000 */
[--C-:B------:R-:W-:Y:S01]  /*18200*/  FFMA.FTZ R110, R201, c[0x0][0x2d0], -R96.reuse ;  /* 0x0000b400c96e7a23 */ /* 0x100fe20000010860 */
[----:B------:R-:W-:Y:S01]  /*18210*/  FMNMX.FTZ R0, R186, R0, !PT ;  /* 0x00000000ba007209 */ /* 0x000fe20007810000 */
[----:B------:R2:W-:Y:S01]  /*18220*/  MUFU.EX2 R65, R2 ;  /* 0x0000000200417308 */ /* 0x0005e20000000800 */
[----:B------:R-:W4:Y:S01]  /*18230*/  SHFL.BFLY PT, R6, R72, 0x1, 0x1f ;  /* 0x0c201f0048067f89 */ /* 0x000f2200000e0000 */
[----:B------:R-:W-:Y:S01]  /*18240*/  @P4 IMAD R5, R242, c[0x0][0x1e4], R5 ;  /* 0x00007900f2054a24 */ /* 0x000fe200078e0205 */
[----:B------:R-:W-:Y:S04]  /*18250*/  FMNMX.FTZ R0, R185, R0, !PT ;  /* 0x00000000b9007209 */ /* 0x000fe80007810000 */
[----:B------:R-:W-:Y:S03]  /*18260*/  FMNMX.FTZ R0, R184, R0, !PT ;  /* 0x00000000b8007209 */ /* 0x000fe60007810000 */
[----:B------:R3:W-:Y:S01]  /*18270*/  MUFU.EX2 R237, R13 ;  /* 0x0000000d00ed7308 */ /* 0x0007e20000000800 */
[----:B------:R-:W-:Y:S01]  /*18280*/  FMNMX.FTZ R0, R70, R0, !PT ;  /* 0x0000000046007209 */ /* 0x000fe20007810000 */
[--C-:B-1----:R-:W-:Y:S02]  /*18290*/  FFMA.FTZ R4, R14, c[0x0][0x2d0], -R96.reuse ;  /* 0x0000b4000e047a23 */ /* 0x102fe40000010860 */
[----:B------:R-:W-:Y:S06]  /*182a0*/  FFMA.FTZ R14, R29, c[0x0][0x2d0], -R75 ;  /* 0x0000b4001d0e7a23 */ /* 0x000fec000001084b */
[----:B------:R1:W-:Y:S01]  /*182b0*/  MUFU.EX2 R66, R4 ;  /* 0x0000000400427308 */ /* 0x0003e20000000800 */
[----:B--2---:R-:W2:Y:S01]  /*182c0*/  SHFL.BFLY PT, R2, R0, 0x2, 0x1f ;  /* 0x0c401f0000027f89 */ /* 0x004ea200000e0000 */
[----:B----4-:R-:W-:Y:S01]  /*182d0*/  FMNMX.FTZ R72, R72, R6, !PT ;  /* 0x0000000648487209 */ /* 0x010fe20007810000 */
[----:B------:R-:W-:Y:S03]  /*182e0*/  @P4 IMAD.WIDE.U32 R6, R242, c[0x0][0x1e0], RZ ;  /* 0x00007800f2064a25 */ /* 0x000fe600078e00ff */
[C---:B------:R-:W-:Y:S04]  /*182f0*/  FSETP.NEU.FTZ.AND P1, PT, R72.reuse, -INF , PT ;  /* 0xff8000004800780b */ /* 0x040fe80003f3d000 */
[----:B------:R4:W-:Y:S01]  /*18300*/  MUFU.EX2 R90, R14 ;  /* 0x0000000e005a7308 */ /* 0x0009e20000000800 */
[----:B------:R-:W-:Y:S01]  /*18310*/  FMUL.FTZ R97, R72, c[0x0][0x2d0] ;  /* 0x0000b40048617a20 */ /* 0x000fe20000410000 */
[----:B------:R-:W-:Y:S01]  /*18320*/  @P4 IADD3 R7, R7, R5, RZ ;  /* 0x0000000507074210 */ /* 0x000fe20007ffe0ff */
[----:B------:R-:W-:Y:S01]  /*18330*/  @P4 IMAD.MOV.U32 R5, RZ, RZ, R77 ;  /* 0x000000ffff054224 */ /* 0x000fe200078e004d */
[----:B---3--:R-:W-:Y:S01]  /*18340*/  F2FP.BF16.PACK_AB R77, R209, R206 ;  /* 0x000000ced14d723e */ /* 0x008fe200000010ff */
[----:B------:R-:W-:Y:S01]  /*18350*/  FFMA.FTZ R13, R46, c[0x0][0x2d0], -R75 ;  /* 0x0000b4002e0d7a23 */ /* 0x000fe2000001084b */
[----:B------:R-:W-:Y:S01]  /*18360*/  FSEL R97, R97, RZ, P1 ;  /* 0x000000ff61617208 */ /* 0x000fe20000800000 */
[----:B------:R-:W-:Y:S03]  /*18370*/  @P4 IMAD R7, R7, 0x70, RZ ;  /* 0x0000007007074824 */ /* 0x000fe600078e02ff */
[----:B------:R-:W-:Y:S01]  /*18380*/  MUFU.EX2 R83, R13 ;  /* 0x0000000d00537308 */ /* 0x000fe20000000800 */
[--C-:B------:R-:W-:Y:S02]  /*18390*/  FFMA.FTZ R112, R112, c[0x0][0x2d0], -R97.reuse ;  /* 0x0000b40070707a23 */ /* 0x100fe40000010861 */
[--C-:B------:R-:W-:Y:S02]  /*183a0*/  FFMA.FTZ R114, R114, c[0x0][0x2d0], -R97.reuse ;  /* 0x0000b40072727a23 */ /* 0x100fe40000010861 */
[----:B-1----:R-:W-:Y:S02]  /*183b0*/  FFMA.FTZ R4, R15, c[0x0][0x2d0], -R96 ;  /* 0x0000b4000f047a23 */ /* 0x002fe40000010860 */
[----:B------:R-:W-:Y:S01]  /*183c0*/  FFMA.FTZ R115, R115, c[0x0][0x2d0], -R97 ;  /* 0x0000b40073737a23 */ /* 0x000fe20000010861 */
[----:B--2---:R-:W-:Y:S01]  /*183d0*/  FMNMX.FTZ R0, R0, R2, !PT ;  /* 0x0000000200007209 */ /* 0x004fe20007810000 */
[--C-:B------:R-:W-:Y:S01]  /*183e0*/  FFMA.FTZ R15, R26, c[0x0][0x2d0], -R75.reuse ;  /* 0x0000b4001a0f7a23 */ /* 0x100fe2000001084b */
[----:B------:R-:W1:Y:S03]  /*183f0*/  MUFU.EX2 R8, R4 ;  /* 0x0000000400087308 */ /* 0x000e660000000800 */
[----:B------:R-:W2:Y:S01]  /*18400*/  SHFL.BFLY PT, R2, R0, 0x1, 0x1f ;  /* 0x0c201f0000027f89 */ /* 0x000ea200000e0000 */
[----:B----4-:R-:W-:Y:S06]  /*18410*/  FFMA.FTZ R14, R45, c[0x0][0x2d0], -R75 ;  /* 0x0000b4002d0e7a23 */ /* 0x010fec000001084b */
[----:B------:R3:W-:Y:S10]  /*18420*/  MUFU.EX2 R214, R15 ;  /* 0x0000000f00d67308 */ /* 0x0007f40000000800 */
[----:B------:R-:W-:Y:S01]  /*18430*/  MUFU.EX2 R114, R114 ;  /* 0x0000007200727308 */ /* 0x000fe20000000800 */
[----:B-1----:R1:W-:Y:S01]  /*18440*/  STL [R1+0xc], R8 ;  /* 0x00000c0801007387 */ /* 0x0023e20000100800 */
[----:B------:R-:W-:Y:S01]  /*18450*/  @P4 IMAD.MOV.U32 R4, RZ, RZ, R68 ;  /* 0x000000ffff044224 */ /* 0x000fe200078e0044 */
[----:B--2---:R-:W-:Y:S01]  /*18460*/  FMNMX.FTZ R71, R0, R2, !PT ;  /* 0x0000000200477209 */ /* 0x004fe20007810000 */
[----:B------:R-:W-:Y:S06]  /*18470*/  FFMA.FTZ R0, R19, c[0x0][0x2d0], -R97 ;  /* 0x0000b40013007a23 */ /* 0x000fec0000010861 */
[----:B------:R-:W-:Y:S01]  /*18480*/  MUFU.EX2 R115, R115 ;  /* 0x0000007300737308 */ /* 0x000fe20000000800 */
[----:B------:R-:W-:Y:S04]  /*18490*/  @P4 IMAD.WIDE.U32 R4, R6, 0x70, R4 ;  /* 0x0000007006044825 */ /* 0x000fe800078e0004 */
[----:B---3--:R-:W-:Y:S01]  /*184a0*/  FFMA.FTZ R15, R41, c[0x0][0x2d0], -R75 ;  /* 0x0000b400290f7a23 */ /* 0x008fe2000001084b */
[C---:B------:R-:W-:Y:S01]  /*184b0*/  @P4 LEA R6, P0, R4.reuse, c[0x0][0x1c8], 0x1 ;  /* 0x0000720004064a11 */ /* 0x040fe200078008ff */
[----:B------:R-:W-:Y:S02]  /*184c0*/  @P4 IMAD.IADD R7, R5, 0x1, R7 ;  /* 0x0000000105074824 */ /* 0x000fe400078e0207 */
[----:B------:R-:W-:Y:S01]  /*184d0*/  FMUL.FTZ R100, R71, c[0x0][0x2d0] ;  /* 0x0000b40047647a20 */ /* 0x000fe20000410000 */
[----:B------:R2:W-:Y:S01]  /*184e0*/  MUFU.EX2 R109, R0 ;  /* 0x00000000006d7308 */ /* 0x0005e20000000800 */
[----:B------:R-:W-:Y:S01]  /*184f0*/  IMAD.MOV.U32 R68, RZ, RZ, 0x5 ;  /* 0x00000005ff447424 */ /* 0x000fe200078e00ff */
[----:B------:R-:W-:Y:S02]  /*18500*/  @P4 LEA.HI.X R7, R4, c[0x0][0x1cc], R7, 0x1, P0 ;  /* 0x0000730004074a11 */ /* 0x000fe400000f0c07 */
[----:B------:R-:W-:Y:S02]  /*18510*/  @P4 IADD3 R4, P0, R17, R6, RZ ;  /* 0x0000000611044210 */ /* 0x000fe40007f1e0ff */
[----:B------:R-:W-:Y:S01]  /*18520*/  @P4 SHF.L.U64.HI R12, R67, R68, c[0x0][0x1e4] ;  /* 0x00007900430c4619 */ /* 0x000fe20000010244 */
[----:B------:R3:W-:Y:S01]  /*18530*/  @P4 LDGSTS.E.BYPASS.LTC128B.128 [R241+0x3900], [R6.64], !P6 ;  /* 0x0390000006f14fae */ /* 0x0007e2000f101d48 */
[----:B-1----:R-:W-:Y:S02]  /*18540*/  FFMA.FTZ R8, R16, c[0x0][0x2d0], -R97 ;  /* 0x0000b40010087a23 */ /* 0x002fe40000010861 */
[----:B------:R-:W-:Y:S01]  /*18550*/  MUFU.EX2 R239, R15 ;  /* 0x0000000f00ef7308 */ /* 0x000fe20000000800 */
[----:B------:R-:W-:Y:S02]  /*18560*/  @P4 IMAD.X R5, R12, 0x1, R7, P0 ;  /* 0x000000010c054824 */ /* 0x000fe400000e0607 */
[----:B------:R-:W-:Y:S03]  /*18570*/  FFMA.FTZ R16, R25, c[0x0][0x2d0], -R75 ;  /* 0x0000b40019107a23 */ /* 0x000fe6000001084b */
[----:B------:R1:W-:Y:S04]  /*18580*/  @P4 LDGSTS.E.BYPASS.LTC128B.128 [R241+0x4100], [R4.64], !P6 ;  /* 0x0410000004f14fae */ /* 0x0003e8000f101d48 */
[----:B------:R4:W-:Y:S01]  /*18590*/  MUFU.EX2 R197, R8 ;  /* 0x0000000800c57308 */ /* 0x0009e20000000800 */
[--C-:B--2---:R-:W-:Y:S09]  /*185a0*/  FFMA.FTZ R0, R20, c[0x0][0x2d0], -R97.reuse ;  /* 0x0000b40014007a23 */ /* 0x104ff20000010861 */
[----:B------:R-:W2:Y:S10]  /*185b0*/  MUFU.EX2 R2, R0 ;  /* 0x0000000000027308 */ /* 0x000eb40000000800 */
[----:B------:R-:W-:Y:S01]  /*185c0*/  MUFU.EX2 R25, R14 ;  /* 0x0000000e00197308 */ /* 0x000fe20000000800 */
[----:B----4-:R-:W-:Y:S09]  /*185d0*/  FFMA.FTZ R8, R18, c[0x0][0x2d0], -R97 ;  /* 0x0000b40012087a23 */ /* 0x010ff20000010861 */
[----:B------:R4:W1:Y:S01]  /*185e0*/  MUFU.EX2 R196, R8 ;  /* 0x0000000800c47308 */ /* 0x0008620000000800 */
[----:B--2---:R2:W-:Y:S01]  /*185f0*/  STL [R1], R2 ;  /* 0x0000000201007387 */ /* 0x0045e20000100800 */
[C---:B----4-:R-:W-:Y:S02]  /*18600*/  @P4 IADD3 R8, P0, R17.reuse, R4, RZ ;  /* 0x0000000411084210 */ /* 0x050fe40007f1e0ff */
[----:B-1----:R-:W-:Y:S03]  /*18610*/  F2FP.BF16.PACK_AB R64, R196, R197 ;  /* 0x000000c5c440723e */ /* 0x002fe600000010ff */
[C---:B------:R-:W-:Y:S01]  /*18620*/  @P4 IMAD.X R9, R12.reuse, 0x1, R5, P0 ;  /* 0x000000010c094824 */ /* 0x040fe200000e0605 */
[----:B------:R-:W-:Y:S04]  /*18630*/  @P4 IADD3 R10, P0, R17, R8, RZ ;  /* 0x00000008110a4210 */ /* 0x000fe80007f1e0ff */
[----:B------:R-:W-:Y:S01]  /*18640*/  @P4 IADD3.X R11, R12, R9, RZ, P0, !PT ;  /* 0x000000090c0b4210 */ /* 0x000fe200007fe4ff */
[----:B------:R1:W-:Y:S01]  /*18650*/  @P4 LDGSTS.E.BYPASS.LTC128B.128 [R241+0x4900], [R8.64], !P6 ;  /* 0x0490000008f14fae */ /* 0x0003e2000f101d48 */
[----:B------:R-:W-:Y:S02]  /*18660*/  FSETP.NEU.FTZ.AND P0, PT, R71, -INF , PT ;  /* 0xff8000004700780b */ /* 0x000fe40003f1d000 */
[----:B---3--:R-:W-:Y:S02]  /*18670*/  @P4 IADD3 R6, P5, R17, R10, RZ ;  /* 0x0000000a11064210 */ /* 0x008fe40007fbe0ff */
[----:B------:R-:W-:Y:S03]  /*18680*/  FSEL R100, R100, RZ, P0 ;  /* 0x000000ff64647208 */ /* 0x000fe60000000000 */
[----:B------:R3:W-:Y:S01]  /*18690*/  @P4 LDGSTS.E.BYPASS.LTC128B.128 [R241+0x5100], [R10.64], !P6 ;  /* 0x051000000af14fae */ /* 0x0007e2000f101d48 */
[----:B------:R-:W-:Y:S02]  /*186a0*/  @P4 IMAD.X R7, R12, 0x1, R11, P5 ;  /* 0x000000010c074824 */ /* 0x000fe400028e060b */
[--C-:B------:R-:W-:Y:S02]  /*186b0*/  FFMA.FTZ R0, R21, c[0x0][0x2d0], -R100.reuse ;  /* 0x0000b40015007a23 */ /* 0x100fe40000010864 */
[--C-:B------:R-:W-:Y:S02]  /*186c0*/  FFMA.FTZ R113, R113, c[0x0][0x2d0], -R100.reuse ;  /* 0x0000b40071717a23 */ /* 0x100fe40000010864 */
[----:B------:R4:W-:Y:S01]  /*186d0*/  MUFU.EX2 R193, R0 ;  /* 0x0000000000c17308 */ /* 0x0009e20000000800 */
[----:B------:R1:W-:Y:S09]  /*186e0*/  @P4 LDGSTS.E.BYPASS.LTC128B.128 [R241+0x5900], [R6.64], !P6 ;  /* 0x0590000006f14fae */ /* 0x0003f2000f101d48 */
[----:B------:R-:W-:Y:S01]  /*186f0*/  MUFU.EX2 R113, R113 ;  /* 0x0000007100717308 */ /* 0x000fe20000000800 */
[--C-:B----4-:R-:W-:Y:S09]  /*18700*/  FFMA.FTZ R0, R22, c[0x0][0x2d0], -R100.reuse ;  /* 0x0000b40016007a23 */ /* 0x110ff20000010864 */
[----:B------:R4:W-:Y:S02]  /*18710*/  MUFU.EX2 R199, R0 ;  /* 0x0000000000c77308 */ /* 0x0009e40000000800 */
[--C-:B----4-:R-:W-:Y:S08]  /*18720*/  FFMA.FTZ R0, R23, c[0x0][0x2d0], -R100.reuse ;  /* 0x0000b40017007a23 */ /* 0x110ff00000010864 */
[----:B------:R4:W-:Y:S02]  /*18730*/  MUFU.EX2 R252, R0 ;  /* 0x0000000000fc7308 */ /* 0x0009e40000000800 */
[----:B----4-:R-:W-:Y:S08]  /*18740*/  FFMA.FTZ R0, R24, c[0x0][0x2d0], -R100 ;  /* 0x0000b40018007a23 */ /* 0x010ff00000010864 */
[----:B--2---:R-:W2:Y:S10]  /*18750*/  MUFU.EX2 R2, R0 ;  /* 0x0000000000027308 */ /* 0x004eb40000000800 */
[----:B------:R-:W4:Y:S01]  /*18760*/  MUFU.EX2 R0, R16 ;  /* 0x0000001000007308 */ /* 0x000f220000000800 */
[----:B--2---:R2:W-:Y:S04]  /*18770*/  STL [R1+0x8], R2 ;  /* 0x0000080201007387 */ /* 0x0045e80000100800 */
[----:B----4-:R4:W-:Y:S01]  /*18780*/  STL [R1+0x4], R0 ;  /* 0x0000040001007387 */ /* 0x0109e20000100800 */
[--C-:B--2---:R-:W-:Y:S06]  /*18790*/  FFMA.FTZ R2, R27, c[0x0][0x2d0], -R96.reuse ;  /* 0x0000b4001b027a23 */ /* 0x104fec0000010860 */
[----:B------:R-:W2:Y:S01]  /*187a0*/  MUFU.EX2 R2, R2 ;  /* 0x0000000200027308 */ /* 0x000ea20000000800 */
[--C-:B----4-:R-:W-:Y:S09]  /*187b0*/  FFMA.FTZ R0, R28, c[0x0][0x2d0], -R96.reuse ;  /* 0x0000b4001c007a23 */ /* 0x110ff20000010860 */
[----:B------:R4:W-:Y:S01]  /*187c0*/  MUFU.EX2 R228, R0 ;  /* 0x0000000000e47308 */ /* 0x0009e20000000800 */
[----:B--2---:R2:W-:Y:S01]  /*187d0*/  STL [R1+0x14], R2 ;  /* 0x0000140201007387 */ /* 0x0045e20000100800 */
[--C-:B----4-:R-:W-:Y:S08]  /*187e0*/  FFMA.FTZ R0, R31, c[0x0][0x2d0], -R96.reuse ;  /* 0x0000b4001f007a23 */ /* 0x110ff00000010860 */
[----:B------:R4:W-:Y:S02]  /*187f0*/  MUFU.EX2 R231, R0 ;  /* 0x0000000000e77308 */ /* 0x0009e40000000800 */
[----:B----4-:R-:W-:Y:S08]  /*18800*/  FFMA.FTZ R0, R32, c[0x0][0x2d0], -R96 ;  /* 0x0000b40020007a23 */ /* 0x010ff00000010860 */
[----:B------:R4:W-:Y:S02]  /*18810*/  MUFU.EX2 R238, R0 ;  /* 0x0000000000ee7308 */ /* 0x0009e40000000800 */
[--C-:B----4-:R-:W-:Y:S08]  /*18820*/  FFMA.FTZ R0, R33, c[0x0][0x2d0], -R97.reuse ;  /* 0x0000b40021007a23 */ /* 0x110ff00000010861 */
[----:B--2---:R2:W4:Y:S02]  /*18830*/  MUFU.EX2 R2, R0 ;  /* 0x0000000000027308 */ /* 0x0045240000000800 */
[--C-:B--2---:R-:W-:Y:S01]  /*18840*/  FFMA.FTZ R0, R34, c[0x0][0x2d0], -R97.reuse ;  /* 0x0000b40022007a23 */ /* 0x104fe20000010861 */
[----:B----4-:R2:W-:Y:S07]  /*18850*/  STL [R1+0x10], R2 ;  /* 0x0000100201007387 */ /* 0x0105ee0000100800 */
[----:B------:R4:W-:Y:S01]  /*18860*/  MUFU.EX2 R232, R0 ;  /* 0x0000000000e87308 */ /* 0x0009e20000000800 */
[----:B------:R1:W-:Y:S01]  /*18870*/  STL [R1+0xbc], R74 ;  /* 0x0000bc4a01007387 */ /* 0x0003e20000100800 */
[--C-:B--2---:R-:W-:Y:S02]  /*18880*/  FFMA.FTZ R2, R37, c[0x0][0x2d0], -R97.reuse ;  /* 0x0000b40025027a23 */ /* 0x104fe40000010861 */
[----:B----4-:R-:W-:Y:S06]  /*18890*/  FFMA.FTZ R0, R35, c[0x0][0x2d0], -R100 ;  /* 0x0000b40023007a23 */ /* 0x010fec0000010864 */
[----:B------:R2:W-:Y:S10]  /*188a0*/  MUFU.EX2 R235, R2 ;  /* 0x0000000200eb7308 */ /* 0x0005f40000000800 */
[----:B------:R4:W-:Y:S01]  /*188b0*/  MUFU.EX2 R242, R0 ;  /* 0x0000000000f27308 */ /* 0x0009e20000000800 */
[----:B--2---:R-:W-:Y:S09]  /*188c0*/  FFMA.FTZ R2, R43, c[0x0][0x2d0], -R96 ;  /* 0x0000b4002b027a23 */ /* 0x004ff20000010860 */
[----:B------:R2:W-:Y:S01]  /*188d0*/  MUFU.EX2 R240, R2 ;  /* 0x0000000200f07308 */ /* 0x0005e20000000800 */
[--C-:B----4-:R-:W-:Y:S09]  /*188e0*/  FFMA.FTZ R0, R36, c[0x0][0x2d0], -R100.reuse ;  /* 0x0000b40024007a23 */ /* 0x110ff20000010864 */
[----:B------:R4:W-:Y:S01]  /*188f0*/  MUFU.EX2 R229, R0 ;  /* 0x0000000000e57308 */ /* 0x0009e20000000800 */
[--C-:B--2---:R-:W-:Y:S09]  /*18900*/  FFMA.FTZ R2, R51, c[0x0][0x2d0], -R100.reuse ;  /* 0x0000b40033027a23 */ /* 0x104ff20000010864 */
[----:B------:R-:W-:Y:S01]  /*18910*/  MUFU.EX2 R234, R2 ;  /* 0x0000000200ea7308 */ /* 0x000fe20000000800 */
[----:B----4-:R-:W-:Y:S09]  /*18920*/  FFMA.FTZ R0, R38, c[0x0][0x2d0], -R97 ;  /* 0x0000b40026007a23 */ /* 0x010ff20000010861 */
[----:B------:R2:W-:Y:S02]  /*18930*/  MUFU.EX2 R28, R0 ;  /* 0x00000000001c7308 */ /* 0x0005e40000000800 */
[--C-:B--2---:R-:W-:Y:S08]  /*18940*/  FFMA.FTZ R0, R39, c[0x0][0x2d0], -R100.reuse ;  /* 0x0000b40027007a23 */ /* 0x104ff00000010864 */
[----:B------:R2:W-:Y:S02]  /*18950*/  MUFU.EX2 R236, R0 ;  /* 0x0000000000ec7308 */ /* 0x0005e40000000800 */
[----:B--2---:R-:W-:Y:S08]  /*18960*/  FFMA.FTZ R0, R40, c[0x0][0x2d0], -R100 ;  /* 0x0000b40028007a23 */ /* 0x004ff00000010864 */
[----:B------:R2:W-:Y:S02]  /*18970*/  MUFU.EX2 R16, R0 ;  /* 0x0000000000107308 */ /* 0x0005e40000000800 */
[----:B--2---:R-:W-:Y:S08]  /*18980*/  FFMA.FTZ R0, R42, c[0x0][0x2d0], -R75 ;  /* 0x0000b4002a007a23 */ /* 0x004ff0000001084b */
[----:B------:R2:W-:Y:S02]  /*18990*/  MUFU.EX2 R119, R0 ;  /* 0x0000000000777308 */ /* 0x0005e40000000800 */
[--C-:B--2---:R-:W-:Y:S08]  /*189a0*/  FFMA.FTZ R0, R44, c[0x0][0x2d0], -R96.reuse ;  /* 0x0000b4002c007a23 */ /* 0x104ff00000010860 */
[----:B------:R2:W-:Y:S02]  /*189b0*/  MUFU.EX2 R230, R0 ;  /* 0x0000000000e67308 */ /* 0x0005e40000000800 */
[--C-:B--2---:R-:W-:Y:S08]  /*189c0*/  FFMA.FTZ R0, R47, c[0x0][0x2d0], -R96.reuse ;  /* 0x0000b4002f007a23 */ /* 0x104ff00000010860 */
[----:B------:R2:W-:Y:S02]  /*189d0*/  MUFU.EX2 R24, R0 ;  /* 0x0000000000187308 */ /* 0x0005e40000000800 */
[----:B--2---:R-:W-:Y:S08]  /*189e0*/  FFMA.FTZ R0, R48, c[0x0][0x2d0], -R96 ;  /* 0x0000b40030007a23 */ /* 0x004ff00000010860 */
[----:B------:R2:W-:Y:S02]  /*189f0*/  MUFU.EX2 R84, R0 ;  /* 0x0000000000547308 */ /* 0x0005e40000000800 */
[--C-:B--2---:R-:W-:Y:S08]  /*18a00*/  FFMA.FTZ R0, R49, c[0x0][0x2d0], -R97.reuse ;  /* 0x0000b40031007a23 */ /* 0x104ff00000010861 */
[----:B------:R2:W-:Y:S02]  /*18a10*/  MUFU.EX2 R233, R0 ;  /* 0x0000000000e97308 */ /* 0x0005e40000000800 */
[----:B--2---:R-:W-:Y:S08]  /*18a20*/  FFMA.FTZ R0, R50, c[0x0][0x2d0], -R97 ;  /* 0x0000b40032007a23 */ /* 0x004ff00000010861 */
[----:B------:R2:W-:Y:S02]  /*18a30*/  MUFU.EX2 R27, R0 ;  /* 0x00000000001b7308 */ /* 0x0005e40000000800 */
[----:B--2---:R-:W-:Y:S02]  /*18a40*/  FSEL R0, R74, RZ, P3 ;  /* 0x000000ff4a007208 */ /* 0x004fe40001800000 */
[----:B-1----:R-:W2:Y:S01]  /*18a50*/  LDL.LU R74, [R1+0x8] ;  /* 0x00000800014a7983 */ /* 0x002ea20000300800 */
[----:B------:R-:W-:Y:S02]  /*18a60*/  @P4 IADD3 R4, P3, R17, R6, RZ ;  /* 0x0000000611044210 */ /* 0x000fe40007f7e0ff */
[----:B------:R-:W-:Y:S01]  /*18a70*/  FADD.FTZ R2, -R0, R3 ;  /* 0x0000000300027221 */ /* 0x000fe20000010100 */
[----:B------:R1:W-:Y:S01]  /*18a80*/  STL [R1+0xc0], R73 ;  /* 0x0000c04901007387 */ /* 0x0003e20000100800 */
[----:B------:R-:W-:Y:S01]  /*18a90*/  FSEL R0, R73, RZ, P2 ;  /* 0x000000ff49007208 */ /* 0x000fe20001000000 */
[----:B------:R-:W-:Y:S01]  /*18aa0*/  @P4 IMAD.X R5, R12, 0x1, R7, P3 ;  /* 0x000000010c054824 */ /* 0x000fe200018e0607 */
[----:B------:R-:W-:Y:S01]  /*18ab0*/  @P4 IADD3 R8, P2, R17, R4, RZ ;  /* 0x0000000411084210 */ /* 0x000fe20007f5e0ff */
[----:B------:R-:W-:Y:S02]  /*18ac0*/  FMUL.FTZ R2, R2, c[0x0][0x2d0] ;  /* 0x0000b40002027a20 */ /* 0x000fe40000410000 */
[----:B------:R-:W-:Y:S01]  /*18ad0*/  FADD.FTZ R0, -R0, R116 ;  /* 0x0000007400007221 */ /* 0x000fe20000010100 */
[----:B------:R4:W-:Y:S01]  /*18ae0*/  @P4 LDGSTS.E.BYPASS.LTC128B.128 [R241+0x6100], [R4.64], !P6 ;  /* 0x0610000004f14fae */ /* 0x0009e2000f101d48 */
[----:B------:R3:W3:Y:S01]  /*18af0*/  MUFU.EX2 R3, R2 ;  /* 0x0000000200037308 */ /* 0x0006e20000000800 */
[----:B------:R-:W-:Y:S01]  /*18b00*/  @P4 IADD3.X R9, R12, R5, RZ, P2, !PT ;  /* 0x000000050c094210 */ /* 0x000fe200017fe4ff */
[----:B------:R-:W-:Y:S01]  /*18b10*/  FMUL.FTZ R0, R0, c[0x0][0x2d0] ;  /* 0x0000b40000007a20 */ /* 0x000fe20000410000 */
[----:B------:R-:W-:Y:S04]  /*18b20*/  MOV R116, R81 ;  /* 0x0000005100747202 */ /* 0x000fe80000000f00 */
[----:B------:R4:W-:Y:S03]  /*18b30*/  @P4 LDGSTS.E.BYPASS.LTC128B.128 [R241+0x6900], [R8.64], !P6 ;  /* 0x0690000008f14fae */ /* 0x0009e6000f101d48 */
[----:B------:R4:W4:Y:S05]  /*18b40*/  MUFU.EX2 R69, R0 ;  /* 0x0000000000457308 */ /* 0x00092a0000000800 */
[----:B------:R-:W2:Y:S08]  /*18b50*/  LDSM.16.MT88.4 R20, [R224+0x100] ;  /* 0x00010000e014783b */ /* 0x000eb00000004200 */
[----:B-1----:R-:W2:Y:S01]  /*18b60*/  LDL.LU R73, [R1] ;  /* 0x0000000001497983 */ /* 0x002ea20000300800 */
[----:B---3--:R-:W-:Y:S01]  /*18b70*/  FSEL R2, R72, RZ, P1 ;  /* 0x000000ff48027208 */ /* 0x008fe20000800000 */
[C---:B------:R-:W-:Y:S02]  /*18b80*/  FMUL.FTZ R17, R3.reuse, R133 ;  /* 0x0000008503117220 */ /* 0x040fe40000410000 */
[----:B------:R1:W-:Y:S01]  /*18b90*/  STL [R1+0xc4], R72 ;  /* 0x0000c44801007387 */ /* 0x0003e20000100800 */
[C---:B----4-:R-:W-:Y:S02]  /*18ba0*/  FMUL.FTZ R4, R3.reuse, R120 ;  /* 0x0000007803047220 */ /* 0x050fe40000410000 */
[C---:B------:R-:W-:Y:S01]  /*18bb0*/  FMUL.FTZ R5, R3.reuse, R121 ;  /* 0x0000007903057220 */ /* 0x040fe20000410000 */
[----:B------:R-:W3:Y:S01]  /*18bc0*/  LDSM.16.MT88.4 R36, [R227+0x100] ;  /* 0x00010000e324783b */ /* 0x000ee20000004200 */
[----:B------:R-:W-:Y:S02]  /*18bd0*/  FMUL.FTZ R32, R3, R148 ;  /* 0x0000009403207220 */ /* 0x000fe40000410000 */
[----:B------:R-:W-:Y:S01]  /*18be0*/  FADD.FTZ R0, -R2, R117 ;  /* 0x0000007502007221 */ /* 0x000fe20000010100 */
[----:B------:R-:W-:Y:S01]  /*18bf0*/  FSEL R2, R71, RZ, P0 ;  /* 0x000000ff47027208 */ /* 0x000fe20000000000 */
[----:B------:R-:W-:Y:S02]  /*18c00*/  IMAD.MOV.U32 R117, RZ, RZ, R66 ;  /* 0x000000ffff757224 */ /* 0x000fe400078e0042 */
[----:B------:R-:W-:Y:S01]  /*18c10*/  FMUL.FTZ R0, R0, c[0x0][0x2d0] ;  /* 0x0000b40000007a20 */ /* 0x000fe20000410000 */
[----:B------:R-:W-:Y:S01]  /*18c20*/  LDSM.16.MT88.4 R92, [R225+0x900] ;  /* 0x00090000e15c783b */ /* 0x000fe20000004200 */
[C---:B------:R-:W-:Y:S02]  /*18c30*/  FMUL.FTZ R6, R69.reuse, R122 ;  /* 0x0000007a45067220 */ /* 0x040fe40000410000 */
[----:B------:R4:W3:Y:S01]  /*18c40*/  MUFU.EX2 R68, R0 ;  /* 0x0000000000447308 */ /* 0x0008e20000000800 */
[C---:B------:R-:W-:Y:S02]  /*18c50*/  FMUL.FTZ R7, R69.reuse, R123 ;  /* 0x0000007b45077220 */ /* 0x040fe40000410000 */
[C---:B------:R-:W-:Y:S02]  /*18c60*/  FMUL.FTZ R19, R69.reuse, R135 ;  /* 0x0000008745137220 */ /* 0x040fe40000410000 */
[----:B------:R-:W-:Y:S01]  /*18c70*/  FMUL.FTZ R18, R69, R134 ;  /* 0x0000008645127220 */ /* 0x000fe20000410000 */
[----:B------:R-:W0:Y:S01]  /*18c80*/  LDGDEPBAR ;  /* 0x00000000000079af */ /* 0x000e220000000000 */
[----:B------:R-:W-:Y:S02]  /*18c90*/  FMUL.FTZ R33, R3, R149 ;  /* 0x0000009503217220 */ /* 0x000fe40000410000 */
[C---:B------:R-:W-:Y:S01]  /*18ca0*/  FMUL.FTZ R34, R69.reuse, R150 ;  /* 0x0000009645227220 */ /* 0x040fe20000410000 */
[----:B------:R-:W-:Y:S01]  /*18cb0*/  MOV R150, R83 ;  /* 0x0000005300967202 */ /* 0x000fe20000000f00 */
[----:B------:R-:W-:Y:S02]  /*18cc0*/  FMUL.FTZ R35, R69, R151 ;  /* 0x0000009745237220 */ /* 0x000fe40000410000 */
[----:B------:R-:W-:Y:S01]  /*18cd0*/  IMAD.MOV.U32 R151, RZ, RZ, R82 ;  /* 0x000000ffff977224 */ /* 0x000fe200078e0052 */
[----:B-1----:R-:W2:Y:S01]  /*18ce0*/  LDL.LU R72, [R1+0xc] ;  /* 0x00000c0001487983 */ /* 0x002ea20000300800 */
[C---:B------:R-:W-:Y:S01]  /*18cf0*/  FMUL.FTZ R48, R3.reuse, R164 ;  /* 0x000000a403307220 */ /* 0x040fe20000410000 */
[----:B------:R-:W-:Y:S01]  /*18d00*/  MOV R245, R150 ;  /* 0x0000009600f57202 */ /* 0x000fe20000000f00 */
[----:B------:R-:W-:Y:S01]  /*18d10*/  FMUL.FTZ R49, R3, R165 ;  /* 0x000000a503317220 */ /* 0x000fe20000410000 */
[----:B------:R-:W2:Y:S01]  /*18d20*/  LDL.LU R135, [R1+0x4] ;  /* 0x0000040001877983 */ /* 0x000ea20000300800 */
[C---:B------:R-:W-:Y:S02]  /*18d30*/  FMUL.FTZ R50, R69.reuse, R166 ;  /* 0x000000a645327220 */ /* 0x040fe40000410000 */
[----:B------:R-:W-:Y:S01]  /*18d40*/  FMUL.FTZ R51, R69, R167 ;  /* 0x000000a745337220 */ /* 0x000fe20000410000 */
[----:B------:R-:W2:Y:S01]  /*18d50*/  LDL.LU R134, [R1+0x14] ;  /* 0x0000140001867983 */ /* 0x000ea20000300800 */
[----:B------:R-:W-:Y:S02]  /*18d60*/  IMAD.MOV.U32 R149, RZ, RZ, R84 ;  /* 0x000000ffff957224 */ /* 0x000fe400078e0054 */
[----:B----4-:R-:W-:Y:S01]  /*18d70*/  FADD.FTZ R0, -R2, R118 ;  /* 0x0000007602007221 */ /* 0x010fe20000010100 */
[----:B------:R-:W4:Y:S01]  /*18d80*/  LDL.LU R133, [R1+0x10] ;  /* 0x0000100001857983 */ /* 0x000f220000300800 */
[----:B------:R-:W-:Y:S02]  /*18d90*/  FFMA.FTZ R2, R52, c[0x0][0x2d0], -R100 ;  /* 0x0000b40034027a23 */ /* 0x000fe40000010864 */
[----:B------:R-:W-:Y:S01]  /*18da0*/  FMUL.FTZ R0, R0, c[0x0][0x2d0] ;  /* 0x0000b40000007a20 */ /* 0x000fe20000410000 */
[----:B------:R-:W-:Y:S01]  /*18db0*/  LDSM.16.MT88.4 R164, [R225+0x3100] ;  /* 0x00310000e1a4783b */ /* 0x000fe20000004200 */
[----:B------:R1:W1:Y:S01]  /*18dc0*/  MUFU.EX2 R26, R2 ;  /* 0x00000002001a7308 */ /* 0x0002620000000800 */
[C---:B---3--:R-:W-:Y:S02]  /*18dd0*/  FMUL.FTZ R12, R68.reuse, R128 ;  /* 0x00000080440c7220 */ /* 0x048fe40000410000 */
[----:B------:R-:W-:Y:S01]  /*18de0*/  IMAD.MOV.U32 R118, RZ, RZ, R65 ;  /* 0x000000ffff767224 */ /* 0x000fe200078e0041 */
[----:B------:R-:W-:Y:S01]  /*18df0*/  F2FP.BF16.PACK_AB R65, R199, R193 ;  /* 0x000000c1c741723e */ /* 0x000fe200000010ff */
[C---:B------:R-:W-:Y:S01]  /*18e00*/  FMUL.FTZ R8, R68.reuse, R124 ;  /* 0x0000007c44087220 */ /* 0x040fe20000410000 */
[----:B------:R-:W-:Y:S01]  /*18e10*/  MOV R124, R27 ;  /* 0x0000001b007c7202 */ /* 0x000fe20000000f00 */
[----:B------:R-:W-:Y:S01]  /*18e20*/  FMUL.FTZ R9, R68, R125 ;  /* 0x0000007d44097220 */ /* 0x000fe20000410000 */
[----:B------:R-:W-:Y:S01]  /*18e30*/  F2FP.BF16.PACK_AB R78, R118, R249 ;  /* 0x000000f9764e723e */ /* 0x000fe200000010ff */
[C---:B------:R-:W-:Y:S01]  /*18e40*/  FMUL.FTZ R13, R68.reuse, R129 ;  /* 0x00000081440d7220 */ /* 0x040fe20000410000 */
[----:B------:R-:W3:Y:S01]  /*18e50*/  MUFU.EX2 R0, R0 ;  /* 0x0000000000007308 */ /* 0x000ee20000000800 */
[C---:B------:R-:W-:Y:S02]  /*18e60*/  FMUL.FTZ R29, R68.reuse, R145 ;  /* 0x00000091441d7220 */ /* 0x040fe40000410000 */
[C---:B------:R-:W-:Y:S02]  /*18e70*/  FMUL.FTZ R40, R68.reuse, R156 ;  /* 0x0000009c44287220 */ /* 0x040fe40000410000 */
[C---:B------:R-:W-:Y:S02]  /*18e80*/  FMUL.FTZ R41, R68.reuse, R157 ;  /* 0x0000009d44297220 */ /* 0x040fe40000410000 */
[C---:B------:R-:W-:Y:S02]  /*18e90*/  FMUL.FTZ R44, R68.reuse, R160 ;  /* 0x000000a0442c7220 */ /* 0x040fe40000410000 */
[----:B------:R-:W-:Y:S02]  /*18ea0*/  FMUL.FTZ R45, R68, R161 ;  /* 0x000000a1442d7220 */ /* 0x000fe40000410000 */
[--C-:B------:R-:W-:Y:S02]  /*18eb0*/  FFMA.FTZ R123, R192, c[0x0][0x2d0], -R96.reuse ;  /* 0x0000b400c07b7a23 */ /* 0x100fe40000010860 */
[----:B------:R-:W-:Y:S02]  /*18ec0*/  FFMA.FTZ R122, R198, c[0x0][0x2d0], -R96 ;  /* 0x0000b400c67a7a23 */ /* 0x000fe40000010860 */
[----:B-1----:R-:W-:Y:S02]  /*18ed0*/  FFMA.FTZ R2, R53, c[0x0][0x2d0], -R97 ;  /* 0x0000b40035027a23 */ /* 0x002fe40000010861 */
[----:B------:R-:W-:Y:S02]  /*18ee0*/  IMAD.MOV.U32 R125, RZ, RZ, R26 ;  /* 0x000000ffff7d7224 */ /* 0x000fe400078e001a */
[----:B------:R-:W-:Y:S02]  /*18ef0*/  IMAD.MOV.U32 R244, RZ, RZ, R149 ;  /* 0x000000fffff47224 */ /* 0x000fe400078e0095 */
[--C-:B------:R-:W-:Y:S02]  /*18f00*/  FFMA.FTZ R121, R213, c[0x0][0x2d0], -R75.reuse ;  /* 0x0000b400d5797a23 */ /* 0x100fe4000001084b */
[----:B------:R-:W-:Y:S02]  /*18f10*/  FFMA.FTZ R120, R215, c[0x0][0x2d0], -R75 ;  /* 0x0000b400d7787a23 */ /* 0x000fe4000001084b */
[C---:B---3--:R-:W-:Y:S02]  /*18f20*/  FMUL.FTZ R10, R0.reuse, R126 ;  /* 0x0000007e000a7220 */ /* 0x048fe40000410000 */
[----:B------:R1:W3:Y:S01]  /*18f30*/  MUFU.EX2 R126, R2 ;  /* 0x00000002007e7308 */ /* 0x0002e20000000800 */
[C---:B------:R-:W-:Y:S02]  /*18f40*/  FMUL.FTZ R11, R0.reuse, R127 ;  /* 0x0000007f000b7220 */ /* 0x040fe40000410000 */
[C---:B------:R-:W-:Y:S02]  /*18f50*/  FMUL.FTZ R14, R0.reuse, R130 ;  /* 0x00000082000e7220 */ /* 0x040fe40000410000 */
[C---:B------:R-:W-:Y:S01]  /*18f60*/  FMUL.FTZ R15, R0.reuse, R131 ;  /* 0x00000083000f7220 */ /* 0x040fe20000410000 */
[----:B------:R-:W-:Y:S01]  /*18f70*/  MOV R131, R16 ;  /* 0x0000001000837202 */ /* 0x000fe20000000f00 */
[----:B------:R-:W-:Y:S02]  /*18f80*/  FMUL.FTZ R16, R3, R132 ;  /* 0x0000008403107220 */ /* 0x000fe40000410000 */
        /* <DEDUP_REMOVED lines=8> */
[----:B-1----:R-:W-:Y:S02]  /*19010*/  FFMA.FTZ R2, R54, c[0x0][0x2d0], -R97 ;  /* 0x0000b40036027a23 */ /* 0x002fe40000010861 */
[----:B------:R-:W-:Y:S02]  /*19020*/  IMAD.MOV.U32 R130, RZ, RZ, R87 ;  /* 0x000000ffff827224 */ /* 0x000fe400078e0057 */
[----:B------:R1:W1:Y:S01]  /*19030*/  MUFU.EX2 R128, R2 ;  /* 0x0000000200807308 */ /* 0x0002620000000800 */
[----:B------:R-:W-:Y:S02]  /*19040*/  IMAD.MOV.U32 R132, RZ, RZ, R90 ;  /* 0x000000ffff847224 */ /* 0x000fe400078e005a */
[----:B---3--:R-:W-:Y:S02]  /*19050*/  IMAD.MOV.U32 R215, RZ, RZ, R126 ;  /* 0x000000ffffd77224 */ /* 0x008fe400078e007e */
[--C-:B------:R-:W-:Y:S05]  /*19060*/  FFMA.FTZ R126, R185, c[0x0][0x2d0], -R100.reuse ;  /* 0x0000b400b97e7a23 */ /* 0x100fea0000010864 */
[----:B------:R-:W-:Y:S10]  /*19070*/  MUFU.EX2 R185, R108 ;  /* 0x0000006c00b97308 */ /* 0x000ff40000000800 */
[----:B------:R-:W-:Y:S01]  /*19080*/  MUFU.EX2 R108, R122 ;  /* 0x0000007a006c7308 */ /* 0x000fe20000000800 */
[----:B-1----:R-:W-:Y:S02]  /*19090*/  FFMA.FTZ R2, R55, c[0x0][0x2d0], -R100 ;  /* 0x0000b40037027a23 */ /* 0x002fe40000010864 */
[----:B------:R-:W1:Y:S01]  /*190a0*/  LDSM.16.MT88.4 R52, [R225+0x100] ;  /* 0x00010000e134783b */ /* 0x000e620000004200 */
[----:B------:R-:W-:Y:S02]  /*190b0*/  IMAD.MOV.U32 R246, RZ, RZ, R128 ;  /* 0x000000fffff67224 */ /* 0x000fe400078e0080 */
[--C-:B------:R-:W-:Y:S04]  /*190c0*/  FFMA.FTZ R128, R184, c[0x0][0x2d0], -R100.reuse ;  /* 0x0000b400b8807a23 */ /* 0x100fe80000010864 */
[----:B------:R3:W3:Y:S10]  /*190d0*/  MUFU.EX2 R127, R2 ;  /* 0x00000002007f7308 */ /* 0x0006f40000000800 */
[----:B------:R-:W-:Y:S10]  /*190e0*/  MUFU.EX2 R184, R110 ;  /* 0x0000006e00b87308 */ /* 0x000ff40000000800 */
[----:B------:R-:W-:Y:S01]  /*190f0*/  MUFU.EX2 R110, R120 ;  /* 0x00000078006e7308 */ /* 0x000fe20000000800 */
[--C-:B---3--:R-:W-:Y:S01]  /*19100*/  FFMA.FTZ R2, R56, c[0x0][0x2d0], -R100.reuse ;  /* 0x0000b40038027a23 */ /* 0x108fe20000010864 */
[----:B------:R-:W-:Y:S01]  /*19110*/  MOV R216, R127 ;  /* 0x0000007f00d87202 */ /* 0x000fe20000000f00 */
[----:B------:R-:W-:Y:S02]  /*19120*/  FMUL.FTZ R56, R68, R172 ;  /* 0x000000ac44387220 */ /* 0x000fe40000410000 */
[----:B------:R-:W-:Y:S05]  /*19130*/  FFMA.FTZ R127, R101, c[0x0][0x2d0], -R97 ;  /* 0x0000b400657f7a23 */ /* 0x000fea0000010861 */
[----:B------:R3:W-:Y:S01]  /*19140*/  MUFU.EX2 R129, R2 ;  /* 0x0000000200817308 */ /* 0x0007e20000000800 */
[----:B------:R-:W-:Y:S09]  /*19150*/  FFMA.FTZ R101, R200, c[0x0][0x2d0], -R100 ;  /* 0x0000b400c8657a23 */ /* 0x000ff20000010864 */
[----:B------:R-:W-:Y:S01]  /*19160*/  MUFU.EX2 R172, R112 ;  /* 0x0000007000ac7308 */ /* 0x000fe20000000800 */
[----:B---3--:R-:W-:Y:S02]  /*19170*/  FFMA.FTZ R2, R57, c[0x0][0x2d0], -R75 ;  /* 0x0000b40039027a23 */ /* 0x008fe4000001084b */
[----:B------:R-:W-:Y:S01]  /*19180*/  FMUL.FTZ R57, R68, R173 ;  /* 0x000000ad44397220 */ /* 0x000fe20000410000 */
[----:B--2---:R-:W-:Y:S02]  /*19190*/  F2FP.BF16.PACK_AB R67, R74, R252 ;  /* 0x000000fc4a43723e */ /* 0x004fe400000010ff */
[----:B------:R-:W-:Y:S02]  /*191a0*/  F2FP.BF16.PACK_AB R66, R73, R109 ;  /* 0x0000006d4942723e */ /* 0x000fe400000010ff */
[----:B------:R-:W-:Y:S07]  /*191b0*/  F2FP.BF16.PACK_AB R79, R72, R117 ;  /* 0x00000075484f723e */ /* 0x000fee00000010ff */
[-C--:B------:R-:W-:Y:S08]  /*191c0*/  HMMA.16816.F32.BF16 R4, R76, R20.reuse, R4 ;  /* 0x000000144c04723c */ /* 0x080ff00000041804 */
[C---:B------:R-:W-:Y:S07]  /*191d0*/  HMMA.16816.F32.BF16 R8, R64.reuse, R20, R8 ;  /* 0x000000144008723c */ /* 0x040fee0000041808 */
[C---:B------:R-:W-:Y:S01]  /*191e0*/  FMUL.FTZ R21, R3.reuse, R137 ;  /* 0x0000008903157220 */ /* 0x040fe20000410000 */
[-C--:B------:R-:W-:Y:S04]  /*191f0*/  HMMA.16816.F32.BF16 R12, R64, R22.reuse, R12 ;  /* 0x00000016400c723c */ /* 0x080fe8000004180c */
[----:B------:R-:W-:Y:S01]  /*19200*/  FMUL.FTZ R20, R3, R136 ;  /* 0x0000008803147220 */ /* 0x000fe20000410000 */
[----:B------:R-:W-:Y:S01]  /*19210*/  MOV R137, R25 ;  /* 0x0000001900897202 */ /* 0x000fe20000000f00 */
[----:B------:R-:W-:Y:S02]  /*19220*/  IMAD.MOV.U32 R136, RZ, RZ, R28 ;  /* 0x000000ffff887224 */ /* 0x000fe400078e001c */
[C---:B------:R-:W-:Y:S04]  /*19230*/  HMMA.16816.F32.BF16 R16, R76.reuse, R22, R16 ;  /* 0x000000164c10723c */ /* 0x040fe80000041810 */
[C---:B------:R-:W-:Y:S02]  /*19240*/  FMUL.FTZ R25, R68.reuse, R141 ;  /* 0x0000008d44197220 */ /* 0x040fe40000410000 */
[C---:B------:R-:W-:Y:S01]  /*19250*/  FMUL.FTZ R28, R68.reuse, R144 ;  /* 0x00000090441c7220 */ /* 0x040fe20000410000 */
[----:B------:R-:W-:Y:S01]  /*19260*/  MOV R144, R85 ;  /* 0x0000005500907202 */ /* 0x000fe20000000f00 */
[C---:B------:R-:W-:Y:S02]  /*19270*/  FMUL.FTZ R23, R69.reuse, R139 ;  /* 0x0000008b45177220 */ /* 0x040fe40000410000 */
[----:B------:R2:W-:Y:S02]  /*19280*/  MUFU.EX2 R139, R2 ;  /* 0x00000002008b7308 */ /* 0x0005e40000000800 */
[----:B------:R-:W-:Y:S02]  /*19290*/  FMUL.FTZ R22, R69, R138 ;  /* 0x0000008a45167220 */ /* 0x000fe40000410000 */
[----:B------:R-:W-:Y:S02]  /*192a0*/  IMAD.MOV.U32 R138, RZ, RZ, R24 ;  /* 0x000000ffff8a7224 */ /* 0x000fe400078e0018 */
[----:B------:R-:W-:Y:S03]  /*192b0*/  FMUL.FTZ R24, R68, R140 ;  /* 0x0000008c44187220 */ /* 0x000fe60000410000 */
[-C--:B------:R-:W-:Y:S03]  /*192c0*/  HMMA.16816.F32.BF16 R20, R76, R36.reuse, R20 ;  /* 0x000000244c14723c */ /* 0x080fe60000041814 */
[----:B------:R-:W-:Y:S01]  /*192d0*/  MOV R213, R138 ;  /* 0x0000008a00d57202 */ /* 0x000fe20000000f00 */
[----:B------:R-:W-:Y:S02]  /*192e0*/  IMAD.MOV.U32 R138, RZ, RZ, R109 ;  /* 0x000000ffff8a7224 */ /* 0x000fe400078e006d */
[----:B------:R-:W-:Y:S02]  /*192f0*/  FFMA.FTZ R109, R191, c[0x0][0x2d0], -R97 ;  /* 0x0000b400bf6d7a23 */ /* 0x000fe40000010861 */
[C---:B------:R-:W-:Y:S02]  /*19300*/  HMMA.16816.F32.BF16 R24, R64.reuse, R36, R24 ;  /* 0x000000244018723c */ /* 0x040fe40000041818 */
[----:B------:R-:W-:Y:S02]  /*19310*/  MUFU.EX2 R173, R109 ;  /* 0x0000006d00ad7308 */ /* 0x000fe40000000800 */
[--C-:B--2---:R-:W-:Y:S04]  /*19320*/  FFMA.FTZ R2, R58, c[0x0][0x2d0], -R75.reuse ;  /* 0x0000b4003a027a23 */ /* 0x104fe8000001084b */
[-C--:B------:R-:W-:Y:S04]  /*19330*/  HMMA.16816.F32.BF16 R28, R64, R38.reuse, R28 ;  /* 0x00000026401c723c */ /* 0x080fe8000004181c */
[----:B------:R2:W-:Y:S01]  /*19340*/  MUFU.EX2 R141, R2 ;  /* 0x00000002008d7308 */ /* 0x0005e20000000800 */
[C---:B------:R-:W-:Y:S02]  /*19350*/  FMUL.FTZ R36, R3.reuse, R152 ;  /* 0x0000009803247220 */ /* 0x040fe40000410000 */
[----:B------:R-:W-:Y:S01]  /*19360*/  FMUL.FTZ R37, R3, R153 ;  /* 0x0000009903257220 */ /* 0x000fe20000410000 */
[C---:B------:R-:W-:Y:S04]  /*19370*/  HMMA.16816.F32.BF16 R32, R76.reuse, R38, R32 ;  /* 0x000000264c20723c */ /* 0x040fe80000041820 */
[C---:B------:R-:W-:Y:S02]  /*19380*/  FMUL.FTZ R58, R0.reuse, R174 ;  /* 0x000000ae003a7220 */ /* 0x040fe40000410000 */
[----:B------:R-:W-:Y:S01]  /*19390*/  MUFU.EX2 R109, R121 ;  /* 0x00000079006d7308 */ /* 0x000fe20000000800 */
[C---:B------:R-:W-:Y:S02]  /*193a0*/  FMUL.FTZ R38, R69.reuse, R154 ;  /* 0x0000009a45267220 */ /* 0x040fe40000410000 */
[----:B------:R-:W-:Y:S03]  /*193b0*/  FMUL.FTZ R39, R69, R155 ;  /* 0x0000009b45277220 */ /* 0x000fe60000410000 */
[----:B------:R-:W-:Y:S02]  /*193c0*/  IMAD.MOV.U32 R154, RZ, RZ, R80 ;  /* 0x000000ffff9a7224 */ /* 0x000fe400078e0050 */
[----:B------:R-:W3:Y:S02]  /*193d0*/  LDSM.16.MT88.4 R80, [R226+0x100] ;  /* 0x00010000e250783b */ /* 0x000ee40000004200 */
[-C--:B-1----:R-:W-:Y:S01]  /*193e0*/  HMMA.16816.F32.BF16 R36, R76, R52.reuse, R36 ;  /* 0x000000344c24723c */ /* 0x082fe20000041824 */
[----:B------:R-:W-:Y:S02]  /*193f0*/  MUFU.EX2 R174, R105 ;  /* 0x0000006900ae7308 */ /* 0x000fe40000000800 */
[--C-:B--2---:R-:W-:Y:S02]  /*19400*/  FFMA.FTZ R2, R59, c[0x0][0x2d0], -R96.reuse ;  /* 0x0000b4003b027a23 */ /* 0x104fe40000010860 */
[----:B------:R-:W-:Y:S03]  /*19410*/  FMUL.FTZ R59, R0, R175 ;  /* 0x000000af003b7220 */ /* 0x000fe60000410000 */
[C---:B------:R-:W-:Y:S03]  /*19420*/  HMMA.16816.F32.BF16 R40, R64.reuse, R52, R40 ;  /* 0x000000344028723c */ /* 0x040fe60000041828 */
[----:B------:R1:W2:Y:S04]  /*19430*/  MUFU.EX2 R140, R2 ;  /* 0x00000002008c7308 */ /* 0x0002a80000000800 */
[C---:B------:R-:W-:Y:S01]  /*19440*/  FMUL.FTZ R52, R3.reuse, R168 ;  /* 0x000000a803347220 */ /* 0x040fe20000410000 */
[-C--:B------:R-:W-:Y:S04]  /*19450*/  HMMA.16816.F32.BF16 R44, R64, R54.reuse, R44 ;  /* 0x00000036402c723c */ /* 0x080fe8000004182c */
[----:B------:R-:W-:Y:S01]  /*19460*/  FMUL.FTZ R53, R3, R169 ;  /* 0x000000a903357220 */ /* 0x000fe20000410000 */
[----:B------:R-:W-:Y:S03]  /*19470*/  MUFU.EX2 R168, R102 ;  /* 0x0000006600a87308 */ /* 0x000fe60000000800 */
[C---:B------:R-:W-:Y:S07]  /*19480*/  HMMA.16816.F32.BF16 R48, R76.reuse, R54, R48 ;  /* 0x000000364c30723c */ /* 0x040fee0000041830 */
[C---:B------:R-:W-:Y:S01]  /*19490*/  FMUL.FTZ R54, R69.reuse, R170 ;  /* 0x000000aa45367220 */ /* 0x040fe20000410000 */
[----:B------:R-:W-:Y:S01]  /*194a0*/  MUFU.EX2 R169, R101 ;  /* 0x0000006500a97308 */ /* 0x000fe20000000800 */
[----:B------:R-:W-:Y:S03]  /*194b0*/  FMUL.FTZ R55, R69, R171 ;  /* 0x000000ab45377220 */ /* 0x000fe60000410000 */
[----:B-1----:R-:W-:Y:S02]  /*194c0*/  FFMA.FTZ R2, R60, c[0x0][0x2d0], -R96 ;  /* 0x0000b4003c027a23 */ /* 0x002fe40000010860 */
[----:B--2---:R-:W-:Y:S02]  /*194d0*/  IMAD.MOV.U32 R155, RZ, RZ, R140 ;  /* 0x000000ffff9b7224 */ /* 0x004fe400078e008c */
[-C--:B---3--:R-:W-:Y:S02]  /*194e0*/  HMMA.16816.F32.BF16 R52, R76, R80.reuse, R52 ;  /* 0x000000504c34723c */ /* 0x088fe40000041834 */
[----:B------:R1:W-:Y:S01]  /*194f0*/  MUFU.EX2 R142, R2 ;  /* 0x00000002008e7308 */ /* 0x0003e20000000800 */
[----:B------:R-:W-:Y:S05]  /*19500*/  FMUL.FTZ R60, R68, R176 ;  /* 0x000000b0443c7220 */ /* 0x000fea0000410000 */
[C---:B------:R-:W-:Y:S04]  /*19510*/  HMMA.16816.F32.BF16 R56, R64.reuse, R80, R56 ;  /* 0x000000504038723c */ /* 0x040fe80000041838 */
[----:B------:R-:W-:Y:S03]  /*19520*/  MUFU.EX2 R101, R127 ;  /* 0x0000007f00657308 */ /* 0x000fe60000000800 */
[----:B----4-:R-:W-:Y:S02]  /*19530*/  F2FP.BF16.PACK_AB R80, R232, R133 ;  /* 0x00000085e850723e */ /* 0x010fe400000010ff */
[----:B------:R-:W-:Y:S03]  /*19540*/  F2FP.BF16.PACK_AB R81, R229, R242 ;  /* 0x000000f2e551723e */ /* 0x000fe600000010ff */
[--C-:B-1----:R-:W-:Y:S02]  /*19550*/  FFMA.FTZ R2, R61, c[0x0][0x2d0], -R75.reuse ;  /* 0x0000b4003d027a23 */ /* 0x102fe4000001084b */
[----:B------:R-:W-:Y:S02]  /*19560*/  FMUL.FTZ R61, R68, R177 ;  /* 0x000000b1443d7220 */ /* 0x000fe40000410000 */
[----:B------:R1:W2:Y:S02]  /*19570*/  MUFU.EX2 R143, R2 ;  /* 0x00000002008f7308 */ /* 0x0002a40000000800 */
[----:B-1----:R-:W-:Y:S02]  /*19580*/  FFMA.FTZ R2, R62, c[0x0][0x2d0], -R75 ;  /* 0x0000b4003e027a23 */ /* 0x002fe4000001084b */
[C---:B------:R-:W-:Y:S06]  /*19590*/  FMUL.FTZ R62, R0.reuse, R178 ;  /* 0x000000b2003e7220 */ /* 0x040fec0000410000 */
[----:B------:R1:W-:Y:S02]  /*195a0*/  MUFU.EX2 R146, R2 ;  /* 0x0000000200927308 */ /* 0x0003e40000000800 */
[--C-:B-1----:R-:W-:Y:S02]  /*195b0*/  FFMA.FTZ R2, R63, c[0x0][0x2d0], -R96.reuse ;  /* 0x0000b4003f027a23 */ /* 0x102fe40000010860 */
[----:B------:R-:W-:Y:S06]  /*195c0*/  FMUL.FTZ R63, R0, R179 ;  /* 0x000000b3003f7220 */ /* 0x000fec0000410000 */
[----:B------:R1:W-:Y:S01]  /*195d0*/  MUFU.EX2 R145, R2 ;  /* 0x0000000200917308 */ /* 0x0003e20000000800 */
[-C--:B------:R-:W-:Y:S07]  /*195e0*/  HMMA.16816.F32.BF16 R60, R64, R82.reuse, R60 ;  /* 0x00000052403c723c */ /* 0x080fee000004183c */
[----:B------:R-:W-:Y:S01]  /*195f0*/  FMUL.FTZ R64, R3, R180 ;  /* 0x000000b403407220 */ /* 0x000fe20000410000 */
[----:B------:R-:W-:Y:S01]  /*19600*/  F2FP.BF16.PACK_AB R180, R109, R110 ;  /* 0x0000006e6db4723e */ /* 0x000fe200000010ff */
[----:B------:R-:W-:Y:S03]  /*19610*/  FMUL.FTZ R65, R3, R181 ;  /* 0x000000b503417220 */ /* 0x000fe60000410000 */
[C---:B------:R-:W-:Y:S02]  /*19620*/  FMUL.FTZ R66, R69.reuse, R182 ;  /* 0x000000b645427220 */ /* 0x040fe40000410000 */
[----:B------:R-:W-:Y:S02]  /*19630*/  FMUL.FTZ R67, R69, R183 ;  /* 0x000000b745437220 */ /* 0x000fe40000410000 */
[----:B-1----:R-:W-:Y:S05]  /*19640*/  FFMA.FTZ R2, R86, c[0x0][0x2d0], -R96 ;  /* 0x0000b40056027a23 */ /* 0x002fea0000010860 */
[----:B------:R-:W-:Y:S01]  /*19650*/  HMMA.16816.F32.BF16 R64, R76, R82, R64 ;  /* 0x000000524c40723c */ /* 0x000fe20000041840 */
[----:B------:R-:W1:Y:S01]  /*19660*/  LDSM.16.MT88.4 R84, [R224+0x900] ;  /* 0x00090000e054783b */ /* 0x000e620000004200 */
[----:B------:R3:W-:Y:S05]  /*19670*/  MUFU.EX2 R147, R2 ;  /* 0x0000000200937308 */ /* 0x0007ea0000000800 */
[----:B------:R-:W-:Y:S02]  /*19680*/  F2FP.BF16.PACK_AB R76, R214, R135 ;  /* 0x00000087d64c723e */ /* 0x000fe400000010ff */
[----:B------:R-:W-:Y:S03]  /*19690*/  F2FP.BF16.PACK_AB R77, R228, R134 ;  /* 0x00000086e44d723e */ /* 0x000fe600000010ff */
[----:B------:R-:W-:Y:S02]  /*196a0*/  F2FP.BF16.PACK_AB R78, R237, R132 ;  /* 0x00000084ed4e723e */ /* 0x000fe400000010ff */
[----:B------:R-:W-:Y:S02]  /*196b0*/  F2FP.BF16.PACK_AB R79, R238, R231 ;  /* 0x000000e7ee4f723e */ /* 0x000fe400000010ff */
[----:B------:R-:W-:Y:S02]  /*196c0*/  F2FP.BF16.PACK_AB R82, R136, R235 ;  /* 0x000000eb8852723e */ /* 0x000fe400000010ff */
[----:B------:R-:W-:Y:S01]  /*196d0*/  F2FP.BF16.PACK_AB R83, R131, R236 ;  /* 0x000000ec8353723e */ /* 0x000fe200000010ff */
[--C-:B---3--:R-:W-:Y:S04]  /*196e0*/  FFMA.FTZ R2, R88, c[0x0][0x2d0], -R97.reuse ;  /* 0x0000b40058027a23 */ /* 0x108fe80000010861 */
[----:B------:R3:W-:Y:S01]  /*196f0*/  MUFU.EX2 R153, R2 ;  /* 0x0000000200997308 */ /* 0x0007e20000000800 */
[-C--:B-1----:R-:W-:Y:S08]  /*19700*/  HMMA.16816.F32.BF16 R4, R76, R84.reuse, R4 ;  /* 0x000000544c04723c */ /* 0x082ff00000041804 */
[C---:B------:R-:W-:Y:S04]  /*19710*/  HMMA.16816.F32.BF16 R8, R80.reuse, R84, R8 ;  /* 0x000000545008723c */ /* 0x040fe80000041808 */
[----:B---3--:R-:W-:Y:S02]  /*19720*/  FFMA.FTZ R2, R89, c[0x0][0x2d0], -R97 ;  /* 0x0000b40059027a23 */ /* 0x008fe40000010861 */
[----:B------:R-:W1:Y:S02]  /*19730*/  LDSM.16.MT88.4 R88, [R227+0x900] ;  /* 0x00090000e358783b */ /* 0x000e640000004200 */
[-C--:B------:R-:W-:Y:S01]  /*19740*/  HMMA.16816.F32.BF16 R12, R80, R86.reuse, R12 ;  /* 0x00000056500c723c */ /* 0x080fe2000004180c */
[----:B------:R3:W-:Y:S03]  /*19750*/  MUFU.EX2 R159, R2 ;  /* 0x00000002009f7308 */ /* 0x0007e60000000800 */
[--C-:B------:R-:W-:Y:S04]  /*19760*/  FFMA.FTZ R84, R217, c[0x0][0x2d0], -R100.reuse ;  /* 0x0000b400d9547a23 */ /* 0x100fe80000010864 */
[C---:B------:R-:W-:Y:S03]  /*19770*/  HMMA.16816.F32.BF16 R16, R76.reuse, R86, R16 ;  /* 0x000000564c10723c */ /* 0x040fe60000041810 */
[----:B------:R4:W-:Y:S01]  /*19780*/  MUFU.EX2 R156, R84 ;  /* 0x00000054009c7308 */ /* 0x0009e20000000800 */
[--C-:B---3--:R-:W-:Y:S09]  /*19790*/  FFMA.FTZ R2, R202, c[0x0][0x2d0], -R100.reuse ;  /* 0x0000b400ca027a23 */ /* 0x108ff20000010864 */
[----:B------:R3:W-:Y:S01]  /*197a0*/  MUFU.EX2 R152, R2 ;  /* 0x0000000200987308 */ /* 0x0007e20000000800 */
[----:B----4-:R-:W4:Y:S01]  /*197b0*/  LDSM.16.MT88.4 R84, [R226+0x900] ;  /* 0x00090000e254783b */ /* 0x010f220000004200 */
[-C--:B-1----:R-:W-:Y:S08]  /*197c0*/  HMMA.16816.F32.BF16 R20, R76, R88.reuse, R20 ;  /* 0x000000584c14723c */ /* 0x082ff00000041814 */
[C---:B------:R-:W-:Y:S04]  /*197d0*/  HMMA.16816.F32.BF16 R24, R80.reuse, R88, R24 ;  /* 0x000000585018723c */ /* 0x040fe80000041818 */
[--C-:B---3--:R-:W-:Y:S04]  /*197e0*/  FFMA.FTZ R2, R203, c[0x0][0x2d0], -R100.reuse ;  /* 0x0000b400cb027a23 */ /* 0x108fe80000010864 */
[-C--:B------:R-:W-:Y:S01]  /*197f0*/  HMMA.16816.F32.BF16 R28, R80, R90.reuse, R28 ;  /* 0x0000005a501c723c */ /* 0x080fe2000004181c */
[----:B------:R1:W-:Y:S03]  /*19800*/  MUFU.EX2 R158, R2 ;  /* 0x00000002009e7308 */ /* 0x0003e60000000800 */
[----:B------:R-:W-:Y:S01]  /*19810*/  FFMA.FTZ R88, R220, c[0x0][0x2d0], -R75 ;  /* 0x0000b400dc587a23 */ /* 0x000fe2000001084b */
[----:B--2---:R-:W-:Y:S03]  /*19820*/  MOV R220, R143 ;  /* 0x0000008f00dc7202 */ /* 0x004fe60000000f00 */
[C---:B------:R-:W-:Y:S08]  /*19830*/  HMMA.16816.F32.BF16 R32, R76.reuse, R90, R32 ;  /* 0x0000005a4c20723c */ /* 0x040ff00000041820 */
[-C--:B------:R-:W-:Y:S08]  /*19840*/  HMMA.16816.F32.BF16 R36, R76, R92.reuse, R36 ;  /* 0x0000005c4c24723c */ /* 0x080ff00000041824 */
[C---:B------:R-:W-:Y:S04]  /*19850*/  HMMA.16816.F32.BF16 R40, R80.reuse, R92, R40 ;  /* 0x0000005c5028723c */ /* 0x040fe80000041828 */
[--C-:B-1----:R-:W-:Y:S04]  /*19860*/  FFMA.FTZ R2, R207, c[0x0][0x2d0], -R97.reuse ;  /* 0x0000b400cf027a23 */ /* 0x102fe80000010861 */
[-C--:B------:R-:W-:Y:S01]  /*19870*/  HMMA.16816.F32.BF16 R44, R80, R94.reuse, R44 ;  /* 0x0000005e502c723c */ /* 0x080fe2000004182c */
[----:B------:R1:W-:Y:S07]  /*19880*/  MUFU.EX2 R157, R2 ;  /* 0x00000002009d7308 */ /* 0x0003ee0000000800 */
[C---:B------:R-:W-:Y:S01]  /*19890*/  HMMA.16816.F32.BF16 R48, R76.reuse, R94, R48 ;  /* 0x0000005e4c30723c */ /* 0x040fe20000041830 */
[----:B------:R-:W-:Y:S07]  /*198a0*/  LDSM.16.MT88.4 R92, [R227+0x1100] ;  /* 0x00110000e35c783b */ /* 0x000fee0000004200 */
[-C--:B----4-:R-:W-:Y:S08]  /*198b0*/  HMMA.16816.F32.BF16 R52, R76, R84.reuse, R52 ;  /* 0x000000544c34723c */ /* 0x090ff00000041834 */
[C---:B------:R-:W-:Y:S04]  /*198c0*/  HMMA.16816.F32.BF16 R56, R80.reuse, R84, R56 ;  /* 0x000000545038723c */ /* 0x040fe80000041838 */
[--C-:B-1----:R-:W-:Y:S02]  /*198d0*/  FFMA.FTZ R2, R211, c[0x0][0x2d0], -R97.reuse ;  /* 0x0000b400d3027a23 */ /* 0x102fe40000010861 */
[----:B------:R1:W-:Y:S02]  /*198e0*/  MUFU.EX2 R211, R88 ;  /* 0x0000005800d37308 */ /* 0x0003e40000000800 */
[-C--:B------:R-:W-:Y:S01]  /*198f0*/  HMMA.16816.F32.BF16 R60, R80, R86.reuse, R60 ;  /* 0x00000056503c723c */ /* 0x080fe2000004183c */
[----:B------:R-:W2:Y:S04]  /*19900*/  LDL.LU R82, [R1+0x48] ;  /* 0x0000480001527983 */ /* 0x000ea80000300800 */
[----:B------:R-:W2:Y:S02]  /*19910*/  LDL.LU R140, [R1+0x54] ;  /* 0x00005400018c7983 */ /* 0x000ea40000300800 */
[----:B------:R-:W-:Y:S01]  /*19920*/  FFMA.FTZ R80, R154, c[0x0][0x2d0], -R100 ;  /* 0x0000b4009a507a23 */ /* 0x000fe20000010864 */
[----:B------:R-:W-:Y:S01]  /*19930*/  HMMA.16816.F32.BF16 R64, R76, R86, R64 ;  /* 0x000000564c40723c */ /* 0x000fe20000041840 */
[----:B------:R4:W4:Y:S01]  /*19940*/  MUFU.EX2 R148, R2 ;  /* 0x0000000200947308 */ /* 0x0009220000000800 */
[----:B------:R-:W-:Y:S02]  /*19950*/  LDSM.16.MT88.4 R84, [R225+0x1100] ;  /* 0x00110000e154783b */ /* 0x000fe40000004200 */
[--C-:B------:R-:W-:Y:S01]  /*19960*/  FFMA.FTZ R81, R144, c[0x0][0x2d0], -R97.reuse ;  /* 0x0000b40090517a23 */ /* 0x100fe20000010861 */
[----:B------:R-:W-:Y:S01]  /*19970*/  MOV R154, R141 ;  /* 0x0000008d009a7202 */ /* 0x000fe20000000f00 */
[----:B------:R-:W-:Y:S01]  /*19980*/  IMAD.MOV.U32 R144, RZ, RZ, R124 ;  /* 0x000000ffff907224 */ /* 0x000fe200078e007c */
[----:B------:R-:W-:Y:S01]  /*19990*/  F2FP.BF16.PACK_AB R76, R119, R239 ;  /* 0x000000ef774c723e */ /* 0x000fe200000010ff */
[--C-:B------:R-:W-:Y:S01]  /*199a0*/  FFMA.FTZ R124, R186, c[0x0][0x2d0], -R100.reuse ;  /* 0x0000b400ba7c7a23 */ /* 0x100fe20000010864 */
[----:B------:R-:W-:Y:S02]  /*199b0*/  F2FP.BF16.PACK_AB R77, R230, R240 ;  /* 0x000000f0e64d723e */ /* 0x000fe400000010ff */
[----:B------:R4:W-:Y:S01]  /*199c0*/  MUFU.EX2 R192, R80 ;  /* 0x0000005000c07308 */ /* 0x0009e20000000800 */
[----:B------:R-:W-:Y:S01]  /*199d0*/  F2FP.BF16.PACK_AB R79, R244, R213 ;  /* 0x000000d5f44f723e */ /* 0x000fe200000010ff */
[----:B-1----:R-:W1:Y:S08]  /*199e0*/  LDSM.16.MT88.4 R88, [R224+0x1100] ;  /* 0x00110000e058783b */ /* 0x002e700000004200 */
[----:B------:R-:W-:Y:S01]  /*199f0*/  MUFU.EX2 R186, R107 ;  /* 0x0000006b00ba7308 */ /* 0x000fe20000000800 */
[----:B----4-:R-:W-:Y:S01]  /*19a00*/  FFMA.FTZ R2, R219, c[0x0][0x2d0], -R100 ;  /* 0x0000b400db027a23 */ /* 0x010fe20000010864 */
[----:B------:R-:W-:Y:S08]  /*19a10*/  MOV R219, R148 ;  /* 0x0000009400db7202 */ /* 0x000ff00000000f00 */
[----:B------:R4:W-:Y:S01]  /*19a20*/  MUFU.EX2 R163, R2 ;  /* 0x0000000200a37308 */ /* 0x0009e20000000800 */
[--C-:B------:R-:W-:Y:S02]  /*19a30*/  FFMA.FTZ R80, R130, c[0x0][0x2d0], -R97.reuse ;  /* 0x0000b40082507a23 */ /* 0x100fe40000010861 */
[----:B------:R-:W-:Y:S07]  /*19a40*/  FFMA.FTZ R130, R98, c[0x0][0x2d0], -R97 ;  /* 0x0000b40062827a23 */ /* 0x000fee0000010861 */
[----:B------:R1:W-:Y:S10]  /*19a50*/  MUFU.EX2 R171, R80 ;  /* 0x0000005000ab7308 */ /* 0x0003f40000000800 */
[----:B------:R-:W-:Y:S01]  /*19a60*/  MUFU.EX2 R107, R212 ;  /* 0x000000d4006b7308 */ /* 0x000fe20000000800 */
[--C-:B----4-:R-:W-:Y:S09]  /*19a70*/  FFMA.FTZ R2, R218, c[0x0][0x2d0], -R75.reuse ;  /* 0x0000b400da027a23 */ /* 0x110ff2000001084b */
[----:B------:R4:W-:Y:S01]  /*19a80*/  MUFU.EX2 R162, R2 ;  /* 0x0000000200a27308 */ /* 0x0009e20000000800 */
[----:B-1----:R-:W-:Y:S01]  /*19a90*/  F2FP.BF16.PACK_AB R80, R144, R233 ;  /* 0x000000e99050723e */ /* 0x002fe200000010ff */
[----:B----4-:R-:W-:Y:S02]  /*19aa0*/  FFMA.FTZ R2, R221, c[0x0][0x2d0], -R75 ;  /* 0x0000b400dd027a23 */ /* 0x010fe4000001084b */
[----:B------:R-:W-:Y:S06]  /*19ab0*/  IMAD.MOV.U32 R221, RZ, RZ, R147 ;  /* 0x000000ffffdd7224 */ /* 0x000fec00078e0093 */
[----:B------:R1:W-:Y:S02]  /*19ac0*/  MUFU.EX2 R218, R2 ;  /* 0x0000000200da7308 */ /* 0x0003e40000000800 */
[--C-:B-1----:R-:W-:Y:S01]  /*19ad0*/  FFMA.FTZ R2, R247, c[0x0][0x2d0], -R96.reuse ;  /* 0x0000b400f7027a23 */ /* 0x102fe20000010860 */
[----:B------:R-:W-:Y:S07]  /*19ae0*/  MOV R247, R146 ;  /* 0x0000009200f77202 */ /* 0x000fee0000000f00 */
[----:B------:R1:W-:Y:S02]  /*19af0*/  MUFU.EX2 R161, R2 ;  /* 0x0000000200a17308 */ /* 0x0003e40000000800 */
[----:B-1----:R-:W-:Y:S02]  /*19b00*/  FFMA.FTZ R2, R248, c[0x0][0x2d0], -R96 ;  /* 0x0000b400f8027a23 */ /* 0x002fe40000010860 */
[----:B------:R-:W-:Y:S06]  /*19b10*/  IMAD.MOV.U32 R248, RZ, RZ, R145 ;  /* 0x000000fffff87224 */ /* 0x000fec00078e0091 */
[----:B------:R1:W-:Y:S02]  /*19b20*/  MUFU.EX2 R217, R2 ;  /* 0x0000000200d97308 */ /* 0x0003e40000000800 */
[--C-:B-1----:R-:W-:Y:S02]  /*19b30*/  FFMA.FTZ R2, R222, c[0x0][0x2d0], -R75.reuse ;  /* 0x0000b400de027a23 */ /* 0x102fe4000001084b */
[----:B------:R-:W-:Y:S06]  /*19b40*/  FFMA.FTZ R75, R210, c[0x0][0x2d0], -R75 ;  /* 0x0000b400d24b7a23 */ /* 0x000fec000001084b */
[----:B------:R1:W-:Y:S01]  /*19b50*/  MUFU.EX2 R207, R2 ;  /* 0x0000000200cf7308 */ /* 0x0003e20000000800 */
[----:B------:R-:W-:Y:S01]  /*19b60*/  IMAD.MOV.U32 R210, RZ, RZ, R137 ;  /* 0x000000ffffd27224 */ /* 0x000fe200078e0089 */
[----:B------:R-:W-:Y:S01]  /*19b70*/  MOV R137, R118 ;  /* 0x0000007600897202 */ /* 0x000fe20000000f00 */
[----:B------:R-:W-:Y:S02]  /*19b80*/  FFMA.FTZ R118, R187, c[0x0][0x2d0], -R100 ;  /* 0x0000b400bb767a23 */ /* 0x000fe40000010864 */
[----:B------:R-:W-:Y:S01]  /*19b90*/  IMAD.MOV.U32 R222, RZ, RZ, R142 ;  /* 0x000000ffffde7224 */ /* 0x000fe200078e008e */
[----:B------:R-:W-:Y:S04]  /*19ba0*/  F2FP.BF16.PACK_AB R78, R245, R210 ;  /* 0x000000d2f54e723e */ /* 0x000fe800000010ff */
[----:B------:R-:W4:Y:S03]  /*19bb0*/  MUFU.EX2 R105, R75 ;  /* 0x0000004b00697308 */ /* 0x000f260000000800 */
[-C--:B------:R-:W-:Y:S07]  /*19bc0*/  HMMA.16816.F32.BF16 R4, R76, R88.reuse, R4 ;  /* 0x000000584c04723c */ /* 0x080fee0000041804 */
[----:B------:R-:W-:Y:S01]  /*19bd0*/  MUFU.EX2 R187, R106 ;  /* 0x0000006a00bb7308 */ /* 0x000fe20000000800 */
[--C-:B-1----:R-:W-:Y:S01]  /*19be0*/  FFMA.FTZ R2, R243, c[0x0][0x2d0], -R96.reuse ;  /* 0x0000b400f3027a23 */ /* 0x102fe20000010860 */
[----:B------:R-:W-:Y:S02]  /*19bf0*/  MOV R243, R139 ;  /* 0x0000008b00f37202 */ /* 0x000fe40000000f00 */
[----:B------:R-:W3:Y:S06]  /*19c00*/  LDL.LU R139, [R1+0x50] ;  /* 0x00005000018b7983 */ /* 0x000eec0000300800 */
[----:B------:R1:W-:Y:S01]  /*19c10*/  MUFU.EX2 R203, R2 ;  /* 0x0000000200cb7308 */ /* 0x0003e20000000800 */
[----:B----4-:R-:W-:Y:S09]  /*19c20*/  F2FP.BF16.PACK_AB R182, R105, R107 ;  /* 0x0000006b69b6723e */ /* 0x010ff200000010ff */
[----:B------:R-:W4:Y:S01]  /*19c30*/  MUFU.EX2 R106, R195 ;  /* 0x000000c3006a7308 */ /* 0x000f220000000800 */
[--C-:B-1----:R-:W-:Y:S02]  /*19c40*/  FFMA.FTZ R2, R103, c[0x0][0x2d0], -R96.reuse ;  /* 0x0000b40067027a23 */ /* 0x102fe40000010860 */
[----:B------:R-:W-:Y:S07]  /*19c50*/  FFMA.FTZ R103, R208, c[0x0][0x2d0], -R96 ;  /* 0x0000b400d0677a23 */ /* 0x000fee0000010860 */
[----:B------:R1:W-:Y:S01]  /*19c60*/  MUFU.EX2 R202, R2 ;  /* 0x0000000200ca7308 */ /* 0x0003e20000000800 */
[----:B----4-:R-:W-:Y:S09]  /*19c70*/  F2FP.BF16.PACK_AB R181, R106, R108 ;  /* 0x0000006c6ab5723e */ /* 0x010ff200000010ff */
[----:B------:R-:W-:Y:S10]  /*19c80*/  MUFU.EX2 R175, R103 ;  /* 0x0000006700af7308 */ /* 0x000ff40000000800 */
[----:B------:R-:W-:Y:S01]  /*19c90*/  MUFU.EX2 R103, R123 ;  /* 0x0000007b00677308 */ /* 0x000fe20000000800 */
[--C-:B-1----:R-:W-:Y:S01]  /*19ca0*/  FFMA.FTZ R2, R250, c[0x0][0x2d0], -R97.reuse ;  /* 0x0000b400fa027a23 */ /* 0x102fe20000010861 */
[----:B------:R-:W-:Y:S01]  /*19cb0*/  MOV R250, R129 ;  /* 0x0000008100fa7202 */ /* 0x000fe20000000f00 */
[--C-:B------:R-:W-:Y:S03]  /*19cc0*/  FFMA.FTZ R129, R99, c[0x0][0x2d0], -R97.reuse ;  /* 0x0000b40063817a23 */ /* 0x100fe60000010861 */
[----:B------:R-:W-:Y:S04]  /*19cd0*/  F2FP.BF16.PACK_AB R83, R250, R216 ;  /* 0x000000d8fa53723e */ /* 0x000fe800000010ff */
[----:B------:R1:W-:Y:S02]  /*19ce0*/  MUFU.EX2 R160, R2 ;  /* 0x0000000200a07308 */ /* 0x0003e40000000800 */
[--C-:B-1----:R-:W-:Y:S01]  /*19cf0*/  FFMA.FTZ R2, R251, c[0x0][0x2d0], -R97.reuse ;  /* 0x0000b400fb027a23 */ /* 0x102fe20000010861 */
[----:B------:R-:W-:Y:S01]  /*19d00*/  MOV R251, R125 ;  /* 0x0000007d00fb7202 */ /* 0x000fe20000000f00 */
[----:B------:R-:W-:Y:S06]  /*19d10*/  FFMA.FTZ R125, R111, c[0x0][0x2d0], -R97 ;  /* 0x0000b4006f7d7a23 */ /* 0x000fec0000010861 */
[----:B------:R1:W-:Y:S01]  /*19d20*/  MUFU.EX2 R198, R2 ;  /* 0x0000000200c67308 */ /* 0x0003e20000000800 */
[----:B------:R-:W-:Y:S01]  /*19d30*/  FFMA.FTZ R111, R190, c[0x0][0x2d0], -R100 ;  /* 0x0000b400be6f7a23 */ /* 0x000fe20000010864 */
[----:B------:R-:W4:Y:S01]  /*19d40*/  LDSM.16.MT88.4 R96, [R226+0x1100] ;  /* 0x00110000e260783b */ /* 0x000f220000004200 */
[----:B--2---:R-:W-:Y:S01]  /*19d50*/  FFMA.FTZ R3, R3, R82, R189 ;  /* 0x0000005203037223 */ /* 0x004fe200000100bd */
[----:B------:R-:W-:Y:S01]  /*19d60*/  F2FP.BF16.PACK_AB R82, R246, R215 ;  /* 0x000000d7f652723e */ /* 0x000fe200000010ff */
[----:B------:R-:W-:Y:S05]  /*19d70*/  FFMA.FTZ R69, R69, R140, R206 ;  /* 0x0000008c45457223 */ /* 0x000fea00000100ce */
[----:B------:R2:W-:Y:S10]  /*19d80*/  MUFU.EX2 R190, R81 ;  /* 0x0000005100be7308 */ /* 0x0005f40000000800 */
[----:B------:R-:W4:Y:S01]  /*19d90*/  MUFU.EX2 R102, R125 ;  /* 0x0000007d00667308 */ /* 0x000f220000000800 */
[--C-:B-1----:R-:W-:Y:S02]  /*19da0*/  FFMA.FTZ R2, R151, c[0x0][0x2d0], -R100.reuse ;  /* 0x0000b40097027a23 */ /* 0x102fe40000010864 */
[----:B------:R-:W-:Y:S07]  /*19db0*/  LDSM.16.MT88.4 R148, [R227+0x3100] ;  /* 0x00310000e394783b */ /* 0x000fee0000004200 */
[----:B------:R1:W-:Y:S01]  /*19dc0*/  MUFU.EX2 R191, R2 ;  /* 0x0000000200bf7308 */ /* 0x0003e20000000800 */
[----:B--2---:R-:W-:Y:S07]  /*19dd0*/  F2FP.BF16.PACK_AB R81, R251, R234 ;  /* 0x000000eafb51723e */ /* 0x004fee00000010ff */
[C---:B------:R-:W-:Y:S04]  /*19de0*/  HMMA.16816.F32.BF16 R8, R80.reuse, R88, R8 ;  /* 0x000000585008723c */ /* 0x040fe80000041808 */
[----:B----4-:R-:W-:Y:S04]  /*19df0*/  F2FP.BF16.PACK_AB R176, R101, R102 ;  /* 0x0000006665b0723e */ /* 0x010fe800000010ff */
[-C--:B------:R-:W-:Y:S04]  /*19e00*/  HMMA.16816.F32.BF16 R12, R80, R90.reuse, R12 ;  /* 0x0000005a500c723c */ /* 0x080fe8000004180c */
[--C-:B-1----:R-:W-:Y:S02]  /*19e10*/  FFMA.FTZ R2, R116, c[0x0][0x2d0], -R100.reuse ;  /* 0x0000b40074027a23 */ /* 0x102fe40000010864 */
[--C-:B------:R-:W-:Y:S02]  /*19e20*/  FFMA.FTZ R116, R188, c[0x0][0x2d0], -R100.reuse ;  /* 0x0000b400bc747a23 */ /* 0x100fe40000010864 */
[C---:B------:R-:W-:Y:S01]  /*19e30*/  HMMA.16816.F32.BF16 R16, R76.reuse, R90, R16 ;  /* 0x0000005a4c10723c */ /* 0x040fe20000041810 */
[----:B------:R-:W1:Y:S01]  /*19e40*/  LDSM.16.MT88.4 R88, [R224+0x1900] ;  /* 0x00190000e058783b */ /* 0x000e620000004200 */
[----:B------:R-:W-:Y:S02]  /*19e50*/  MUFU.EX2 R170, R2 ;  /* 0x0000000200aa7308 */ /* 0x000fe40000000800 */
[----:B------:R-:W-:Y:S04]  /*19e60*/  FFMA.FTZ R100, R70, c[0x0][0x2d0], -R100 ;  /* 0x0000b40046647a23 */ /* 0x000fe80000010864 */
[-C--:B------:R-:W-:Y:S01]  /*19e70*/  HMMA.16816.F32.BF16 R20, R76, R92.reuse, R20 ;  /* 0x0000005c4c14723c */ /* 0x080fe20000041814 */
[----:B------:R-:W2:Y:S03]  /*19e80*/  LDL.LU R70, [R1+0x4c] ;  /* 0x00004c0001467983 */ /* 0x000ea60000300800 */
[----:B------:R-:W-:Y:S04]  /*19e90*/  MUFU.EX2 R112, R116 ;  /* 0x0000007400707308 */ /* 0x000fe80000000800 */
[C---:B------:R-:W-:Y:S06]  /*19ea0*/  HMMA.16816.F32.BF16 R24, R80.reuse, R92, R24 ;  /* 0x0000005c5018723c */ /* 0x040fec0000041818 */
[----:B------:R-:W-:Y:S02]  /*19eb0*/  MUFU.EX2 R100, R100 ;  /* 0x0000006400647308 */ /* 0x000fe40000000800 */
[-C--:B------:R-:W-:Y:S08]  /*19ec0*/  HMMA.16816.F32.BF16 R28, R80, R94.reuse, R28 ;  /* 0x0000005e501c723c */ /* 0x080ff0000004181c */
[C---:B------:R-:W-:Y:S01]  /*19ed0*/  HMMA.16816.F32.BF16 R32, R76.reuse, R94, R32 ;  /* 0x0000005e4c20723c */ /* 0x040fe20000041820 */
[----:B------:R-:W-:Y:S01]  /*19ee0*/  LDSM.16.MT88.4 R92, [R225+0x1900] ;  /* 0x00190000e15c783b */ /* 0x000fe20000004200 */
[----:B------:R-:W-:Y:S06]  /*19ef0*/  MUFU.EX2 R188, R104 ;  /* 0x0000006800bc7308 */ /* 0x000fec0000000800 */
[-C--:B------:R-:W-:Y:S04]  /*19f00*/  HMMA.16816.F32.BF16 R36, R76, R84.reuse, R36 ;  /* 0x000000544c24723c */ /* 0x080fe80000041824 */
[----:B------:R-:W4:Y:S04]  /*19f10*/  MUFU.EX2 R104, R194 ;  /* 0x000000c200687308 */ /* 0x000f280000000800 */
[C---:B------:R-:W-:Y:S08]  /*19f20*/  HMMA.16816.F32.BF16 R40, R80.reuse, R84, R40 ;  /* 0x000000545028723c */ /* 0x040ff00000041828 */
[-C--:B------:R-:W-:Y:S08]  /*19f30*/  HMMA.16816.F32.BF16 R44, R80, R86.reuse, R44 ;  /* 0x00000056502c723c */ /* 0x080ff0000004182c */
[C---:B------:R-:W-:Y:S01]  /*19f40*/  HMMA.16816.F32.BF16 R48, R76.reuse, R86, R48 ;  /* 0x000000564c30723c */ /* 0x040fe20000041830 */
[----:B------:R-:W1:Y:S03]  /*19f50*/  LDSM.16.MT88.4 R84, [R227+0x1900] ;  /* 0x00190000e354783b */ /* 0x000e660000004200 */
[----:B----4-:R-:W-:Y:S04]  /*19f60*/  F2FP.BF16.PACK_AB R183, R103, R104 ;  /* 0x0000006867b7723e */ /* 0x010fe800000010ff */
        /* <DEDUP_REMOVED lines=12> */
[----:B------:R-:W-:Y:S05]  /*1a030*/  F2FP.BF16.PACK_AB R83, R163, R156 ;  /* 0x0000009ca353723e */ /* 0x000fea00000010ff */
[-C--:B-1----:R-:W-:Y:S08]  /*1a040*/  HMMA.16816.F32.BF16 R4, R76, R88.reuse, R4 ;  /* 0x000000584c04723c */ /* 0x082ff00000041804 */
[C---:B------:R-:W-:Y:S08]  /*1a050*/  HMMA.16816.F32.BF16 R8, R80.reuse, R88, R8 ;  /* 0x000000585008723c */ /* 0x040ff00000041808 */
[-C--:B------:R-:W-:Y:S08]  /*1a060*/  HMMA.16816.F32.BF16 R12, R80, R90.reuse, R12 ;  /* 0x0000005a500c723c */ /* 0x080ff0000004180c */
[C---:B------:R-:W-:Y:S01]  /*1a070*/  HMMA.16816.F32.BF16 R16, R76.reuse, R90, R16 ;  /* 0x0000005a4c10723c */ /* 0x040fe20000041810 */
[----:B------:R-:W-:Y:S07]  /*1a080*/  LDSM.16.MT88.4 R88, [R227+0x2100] ;  /* 0x00210000e358783b */ /* 0x000fee0000004200 */
[-C--:B------:R-:W-:Y:S04]  /*1a090*/  HMMA.16816.F32.BF16 R20, R76, R84.reuse, R20 ;  /* 0x000000544c14723c */ /* 0x080fe80000041814 */
[----:B---3--:R-:W-:Y:S02]  /*1a0a0*/  FFMA.FTZ R68, R68, R139, R197 ;  /* 0x0000008b44447223 */ /* 0x008fe400000100c5 */
[----:B------:R-:W-:Y:S02]  /*1a0b0*/  IMAD.MOV.U32 R139, RZ, RZ, R117 ;  /* 0x000000ffff8b7224 */ /* 0x000fe400078e0075 */
[C---:B------:R-:W-:Y:S01]  /*1a0c0*/  HMMA.16816.F32.BF16 R24, R80.reuse, R84, R24 ;  /* 0x000000545018723c */ /* 0x040fe20000041818 */
[----:B------:R-:W-:Y:S07]  /*1a0d0*/  MUFU.EX2 R117, R111 ;  /* 0x0000006f00757308 */ /* 0x000fee0000000800 */
[-C--:B------:R-:W-:Y:S03]  /*1a0e0*/  HMMA.16816.F32.BF16 R28, R80, R86.reuse, R28 ;  /* 0x00000056501c723c */ /* 0x080fe6000004181c */
[----:B------:R1:W-:Y:S05]  /*1a0f0*/  MUFU.EX2 R111, R118 ;  /* 0x00000076006f7308 */ /* 0x0003ea0000000800 */
[C---:B------:R-:W-:Y:S01]  /*1a100*/  HMMA.16816.F32.BF16 R32, R76.reuse, R86, R32 ;  /* 0x000000564c20723c */ /* 0x040fe20000041820 */
[----:B------:R-:W3:Y:S07]  /*1a110*/  LDSM.16.MT88.4 R84, [R224+0x2100] ;  /* 0x00210000e054783b */ /* 0x000eee0000004200 */
[-C--:B------:R-:W-:Y:S08]  /*1a120*/  HMMA.16816.F32.BF16 R36, R76, R92.reuse, R36 ;  /* 0x0000005c4c24723c */ /* 0x080ff00000041824 */
[C---:B------:R-:W-:Y:S04]  /*1a130*/  HMMA.16816.F32.BF16 R40, R80.reuse, R92, R40 ;  /* 0x0000005c5028723c */ /* 0x040fe80000041828 */
[----:B-1----:R-:W-:Y:S04]  /*1a140*/  IMAD.MOV.U32 R118, RZ, RZ, R71 ;  /* 0x000000ffff767224 */ /* 0x002fe800078e0047 */
[-C--:B------:R-:W-:Y:S08]  /*1a150*/  HMMA.16816.F32.BF16 R44, R80, R94.reuse, R44 ;  /* 0x0000005e502c723c */ /* 0x080ff0000004182c */
[C---:B------:R-:W-:Y:S01]  /*1a160*/  HMMA.16816.F32.BF16 R48, R76.reuse, R94, R48 ;  /* 0x0000005e4c30723c */ /* 0x040fe20000041830 */
[----:B------:R-:W1:Y:S07]  /*1a170*/  LDSM.16.MT88.4 R92, [R225+0x2100] ;  /* 0x00210000e15c783b */ /* 0x000e6e0000004200 */
[-C--:B----4-:R-:W-:Y:S08]  /*1a180*/  HMMA.16816.F32.BF16 R52, R76, R96.reuse, R52 ;  /* 0x000000604c34723c */ /* 0x090ff00000041834 */
        /* <DEDUP_REMOVED lines=12> */
[-C--:B---3--:R-:W-:Y:S08]  /*1a250*/  HMMA.16816.F32.BF16 R4, R76, R84.reuse, R4 ;  /* 0x000000544c04723c */ /* 0x088ff00000041804 */
[C---:B------:R-:W-:Y:S08]  /*1a260*/  HMMA.16816.F32.BF16 R8, R80.reuse, R84, R8 ;  /* 0x000000545008723c */ /* 0x040ff00000041808 */
[-C--:B------:R-:W-:Y:S08]  /*1a270*/  HMMA.16816.F32.BF16 R12, R80, R86.reuse, R12 ;  /* 0x00000056500c723c */ /* 0x080ff0000004180c */
[C---:B------:R-:W-:Y:S01]  /*1a280*/  HMMA.16816.F32.BF16 R16, R76.reuse, R86, R16 ;  /* 0x000000564c10723c */ /* 0x040fe20000041810 */
[----:B------:R-:W3:Y:S07]  /*1a290*/  LDSM.16.MT88.4 R84, [R224+0x2900] ;  /* 0x00290000e054783b */ /* 0x000eee0000004200 */
[-C--:B------:R-:W-:Y:S08]  /*1a2a0*/  HMMA.16816.F32.BF16 R20, R76, R88.reuse, R20 ;  /* 0x000000584c14723c */ /* 0x080ff00000041814 */
[C---:B------:R-:W-:Y:S04]  /*1a2b0*/  HMMA.16816.F32.BF16 R24, R80.reuse, R88, R24 ;  /* 0x000000585018723c */ /* 0x040fe80000041818 */
[----:B--2---:R-:W-:Y:S04]  /*1a2c0*/  FFMA.FTZ R2, R0, R70, R193 ;  /* 0x0000004600027223 */ /* 0x004fe800000100c1 */
[-C--:B------:R-:W-:Y:S04]  /*1a2d0*/  HMMA.16816.F32.BF16 R28, R80, R90.reuse, R28 ;  /* 0x0000005a501c723c */ /* 0x080fe8000004181c */
[----:B------:R-:W-:Y:S02]  /*1a2e0*/  FADD.FTZ R70, R209, R69 ;  /* 0x00000045d1467221 */ /* 0x000fe40000010000 */
[----:B------:R-:W-:Y:S02]  /*1a2f0*/  FADD.FTZ R69, R196, R68 ;  /* 0x00000044c4457221 */ /* 0x000fe40000010000 */
[C---:B------:R-:W-:Y:S01]  /*1a300*/  HMMA.16816.F32.BF16 R32, R76.reuse, R90, R32 ;  /* 0x0000005a4c20723c */ /* 0x040fe20000041820 */
[----:B------:R-:W3:Y:S03]  /*1a310*/  LDSM.16.MT88.4 R88, [R227+0x2900] ;  /* 0x00290000e358783b */ /* 0x000ee60000004200 */
[----:B------:R-:W-:Y:S02]  /*1a320*/  FADD.FTZ R0, R223, R3 ;  /* 0x00000003df007221 */ /* 0x000fe40000010000 */
[----:B------:R-:W-:Y:S02]  /*1a330*/  FADD.FTZ R68, R199, R2 ;  /* 0x00000002c7447221 */ /* 0x000fe40000010000 */
[-C--:B-1----:R-:W-:Y:S04]  /*1a340*/  HMMA.16816.F32.BF16 R36, R76, R92.reuse, R36 ;  /* 0x0000005c4c24723c */ /* 0x082fe80000041824 */
[----:B------:R-:W-:Y:S02]  /*1a350*/  FADD.FTZ R2, R139, R70 ;  /* 0x000000468b027221 */ /* 0x000fe40000010000 */
[----:B------:R-:W-:Y:S01]  /*1a360*/  FADD.FTZ R3, R249, R0 ;  /* 0x00000000f9037221 */ /* 0x000fe20000010000 */
[----:B------:R-:W1:Y:S01]  /*1a370*/  MUFU.EX2 R70, R128 ;  /* 0x0000008000467308 */ /* 0x000e620000000800 */
[C---:B------:R-:W-:Y:S04]  /*1a380*/  HMMA.16816.F32.BF16 R40, R80.reuse, R92, R40 ;  /* 0x0000005c5028723c */ /* 0x040fe80000041828 */
[----:B------:R-:W-:Y:S02]  /*1a390*/  FADD.FTZ R2, R72, R2 ;  /* 0x0000000248027221 */ /* 0x000fe40000010000 */
[----:B------:R-:W-:Y:S01]  /*1a3a0*/  FADD.FTZ R0, R138, R69 ;  /* 0x000000458a007221 */ /* 0x000fe20000010000 */
[----:B------:R-:W2:Y:S01]  /*1a3b0*/  LDL.LU R72, [R1+0xc4] ;  /* 0x0000c40001487983 */ /* 0x000ea20000300800 */
[-C--:B------:R-:W-:Y:S04]  /*1a3c0*/  HMMA.16816.F32.BF16 R44, R80, R94.reuse, R44 ;  /* 0x0000005e502c723c */ /* 0x080fe8000004182c */
[----:B------:R-:W-:Y:S02]  /*1a3d0*/  FADD.FTZ R0, R73, R0 ;  /* 0x0000000049007221 */ /* 0x000fe40000010000 */
[----:B------:R-:W-:Y:S01]  /*1a3e0*/  FADD.FTZ R68, R252, R68 ;  /* 0x00000044fc447221 */ /* 0x000fe20000010000 */
[----:B------:R-:W2:Y:S01]  /*1a3f0*/  LDL.LU R73, [R1+0xc0] ;  /* 0x0000c00001497983 */ /* 0x000ea20000300800 */
[C---:B------:R-:W-:Y:S03]  /*1a400*/  HMMA.16816.F32.BF16 R48, R76.reuse, R94, R48 ;  /* 0x0000005e4c30723c */ /* 0x040fe60000041830 */
[----:B------:R-:W3:Y:S01]  /*1a410*/  LDSM.16.MT88.4 R92, [R225+0x2900] ;  /* 0x00290000e15c783b */ /* 0x000ee20000004200 */
[----:B------:R-:W-:Y:S02]  /*1a420*/  FADD.FTZ R68, R74, R68 ;  /* 0x000000444a447221 */ /* 0x000fe40000010000 */
[----:B------:R-:W-:Y:S01]  /*1a430*/  FADD.FTZ R3, R137, R3 ;  /* 0x0000000389037221 */ /* 0x000fe20000010000 */
[----:B-1----:R-:W-:Y:S01]  /*1a440*/  F2FP.BF16.PACK_AB R179, R100, R70 ;  /* 0x0000004664b3723e */ /* 0x002fe200000010ff */
[-C--:B----4-:R-:W-:Y:S03]  /*1a450*/  HMMA.16816.F32.BF16 R52, R76, R96.reuse, R52 ;  /* 0x000000604c34723c */ /* 0x090fe60000041834 */
[----:B------:R-:W4:Y:S01]  /*1a460*/  LDL.LU R74, [R1+0xbc] ;  /* 0x0000bc00014a7983 */ /* 0x000f220000300800 */
[----:B------:R-:W-:Y:S02]  /*1a470*/  FADD.FTZ R3, R135, R3 ;  /* 0x0000000387037221 */ /* 0x000fe40000010000 */
[----:B------:R-:W-:Y:S02]  /*1a480*/  FADD.FTZ R68, R242, R68 ;  /* 0x00000044f2447221 */ /* 0x000fe40000010000 */
[C---:B------:R-:W-:Y:S01]  /*1a490*/  HMMA.16816.F32.BF16 R56, R80.reuse, R96, R56 ;  /* 0x000000605038723c */ /* 0x040fe20000041838 */
[----:B------:R-:W2:Y:S03]  /*1a4a0*/  LDL.LU R242, [R1+0xb8] ;  /* 0x0000b80001f27983 */ /* 0x000ea60000300800 */
[----:B------:R-:W-:Y:S02]  /*1a4b0*/  FADD.FTZ R2, R134, R2 ;  /* 0x0000000286027221 */ /* 0x000fe40000010000 */
[----:B------:R-:W-:Y:S02]  /*1a4c0*/  FADD.FTZ R3, R214, R3 ;  /* 0x00000003d6037221 */ /* 0x000fe40000010000 */
[-C--:B------:R-:W-:Y:S01]  /*1a4d0*/  HMMA.16816.F32.BF16 R60, R80, R98.reuse, R60 ;  /* 0x00000062503c723c */ /* 0x080fe2000004183c */
[----:B------:R-:W4:Y:S03]  /*1a4e0*/  LDL.LU R214, [R1+0xb4] ;  /* 0x0000b40001d67983 */ /* 0x000f260000300800 */
[----:B------:R-:W-:Y:S02]  /*1a4f0*/  FADD.FTZ R0, R133, R0 ;  /* 0x0000000085007221 */ /* 0x000fe40000010000 */
[----:B------:R-:W-:Y:S01]  /*1a500*/  FADD.FTZ R69, R228, R2 ;  /* 0x00000002e4457221 */ /* 0x000fe20000010000 */
[----:B------:R-:W-:Y:S01]  /*1a510*/  F2FP.BF16.PACK_AB R80, R172, R173 ;  /* 0x000000adac50723e */ /* 0x000fe200000010ff */
[----:B------:R-:W-:Y:S01]  /*1a520*/  HMMA.16816.F32.BF16 R64, R76, R98, R64 ;  /* 0x000000624c40723c */ /* 0x000fe20000041840 */
[----:B------:R1:W5:Y:S03]  /*1a530*/  LDL.LU R228, [R1+0xb0] ;  /* 0x0000b00001e47983 */ /* 0x0003660000300800 */
[----:B------:R-:W-:Y:S01]  /*1a540*/  FADD.FTZ R75, R232, R0 ;  /* 0x00000000e84b7221 */ /* 0x000fe20000010000 */
[----:B------:R-:W-:Y:S01]  /*1a550*/  F2FP.BF16.PACK_AB R81, R113, R117 ;  /* 0x000000757151723e */ /* 0x000fe200000010ff */
[----:B------:R1:W5:Y:S01]  /*1a560*/  LDL.LU R232, [R1+0xac] ;  /* 0x0000ac0001e87983 */ /* 0x0003620000300800 */
[----:B------:R-:W-:Y:S01]  /*1a570*/  FADD.FTZ R2, R229, R68 ;  /* 0x00000044e5027221 */ /* 0x000fe20000010000 */
[----:B------:R-:W-:Y:S01]  /*1a580*/  F2FP.BF16.PACK_AB R76, R188, R168 ;  /* 0x000000a8bc4c723e */ /* 0x000fe200000010ff */
[----:B------:R-:W-:Y:S01]  /*1a590*/  FADD.FTZ R68, R231, R69 ;  /* 0x00000045e7447221 */ /* 0x000fe20000010000 */
[----:B------:R-:W4:Y:S02]  /*1a5a0*/  LDL R116, [R1+0x1c] ;  /* 0x00001c0001747983 */ /* 0x000f240000100800 */
[----:B------:R-:W-:Y:S01]  /*1a5b0*/  FADD.FTZ R0, R132, R3 ;  /* 0x0000000384007221 */ /* 0x000fe20000010000 */
[----:B------:R-:W-:Y:S01]  /*1a5c0*/  F2FP.BF16.PACK_AB R77, R174, R175 ;  /* 0x000000afae4d723e */ /* 0x000fe200000010ff */
[----:B------:R1:W5:Y:S01]  /*1a5d0*/  LDL.LU R229, [R1+0xa8] ;  /* 0x0000a80001e57983 */ /* 0x0003620000300800 */
[----:B------:R-:W-:Y:S01]  /*1a5e0*/  FADD.FTZ R3, R235, R75 ;  /* 0x0000004beb037221 */ /* 0x000fe20000010000 */
[----:B------:R-:W-:Y:S01]  /*1a5f0*/  F2FP.BF16.PACK_AB R78, R186, R187 ;  /* 0x000000bbba4e723e */ /* 0x000fe200000010ff */
[----:B------:R-:W-:Y:S01]  /*1a600*/  FADD.FTZ R2, R236, R2 ;  /* 0x00000002ec027221 */ /* 0x000fe20000010000 */
        /* <DEDUP_REMOVED lines=9> */
[-C--:B---3--:R-:W-:Y:S03]  /*1a6a0*/  HMMA.16816.F32.BF16 R4, R76, R84.reuse, R4 ;  /* 0x000000544c04723c */ /* 0x088fe60000041804 */
[----:B------:R1:W5:Y:S01]  /*1a6b0*/  LDL.LU R237, [R1+0x98] ;  /* 0x0000980001ed7983 */ /* 0x0003620000300800 */
[----:B------:R-:W-:Y:S01]  /*1a6c0*/  FADD.FTZ R0, R240, R68 ;  /* 0x00000044f0007221 */ /* 0x000fe20000010000 */
[----:B------:R-:W-:Y:S01]  /*1a6d0*/  F2FP.BF16.PACK_AB R83, R111, R112 ;  /* 0x000000706f53723e */ /* 0x000fe200000010ff */
[----:B------:R-:W-:Y:S01]  /*1a6e0*/  FADD.FTZ R3, R136, R3 ;  /* 0x0000000388037221 */ /* 0x000fe20000010000 */
[----:B------:R1:W5:Y:S01]  /*1a6f0*/  LDL.LU R238, [R1+0x94] ;  /* 0x0000940001ee7983 */ /* 0x0003620000300800 */
[----:B------:R-:W-:Y:S03]  /*1a700*/  FADD.FTZ R2, R119, R2 ;  /* 0x0000000277027221 */ /* 0x000fe60000010000 */
[----:B------:R1:W5:Y:S01]  /*1a710*/  LDL.LU R239, [R1+0x90] ;  /* 0x0000900001ef7983 */ /* 0x0003620000300800 */
[C---:B------:R-:W-:Y:S01]  /*1a720*/  HMMA.16816.F32.BF16 R8, R80.reuse, R84, R8 ;  /* 0x000000545008723c */ /* 0x040fe20000041808 */
[----:B------:R-:W-:Y:S02]  /*1a730*/  MUFU.EX2 R84, R130 ;  /* 0x0000008200547308 */ /* 0x000fe40000000800 */
[----:B------:R1:W5:Y:S01]  /*1a740*/  LDL.LU R240, [R1+0x8c] ;  /* 0x00008c0001f07983 */ /* 0x0003620000300800 */
[----:B------:R-:W-:Y:S02]  /*1a750*/  FADD.FTZ R68, R233, R3 ;  /* 0x00000003e9447221 */ /* 0x000fe40000010000 */
[----:B------:R-:W-:Y:S01]  /*1a760*/  FADD.FTZ R3, R234, R69 ;  /* 0x00000045ea037221 */ /* 0x000fe20000010000 */
[----:B------:R1:W5:Y:S01]  /*1a770*/  LDL.LU R233, [R1+0x88] ;  /* 0x0000880001e97983 */ /* 0x0003620000300800 */
[-C--:B------:R-:W-:Y:S03]  /*1a780*/  HMMA.16816.F32.BF16 R12, R80, R86.reuse, R12 ;  /* 0x00000056500c723c */ /* 0x080fe6000004180c */
[----:B------:R1:W5:Y:S01]  /*1a790*/  LDL.LU R234, [R1+0x84] ;  /* 0x0000840001ea7983 */ /* 0x0003620000300800 */
[----:B------:R-:W-:Y:S01]  /*1a7a0*/  FADD.FTZ R0, R230, R0 ;  /* 0x00000000e6007221 */ /* 0x000fe20000010000 */
[----:B------:R-:W3:Y:S01]  /*1a7b0*/  MUFU.EX2 R85, R129 ;  /* 0x0000008100557308 */ /* 0x000ee20000000800 */
[----:B------:R-:W-:Y:S01]  /*1a7c0*/  FADD.FTZ R3, R251, R3 ;  /* 0x00000003fb037221 */ /* 0x000fe20000010000 */
[----:B------:R1:W5:Y:S01]  /*1a7d0*/  LDL.LU R119, [R1+0x80] ;  /* 0x0000800001777983 */ /* 0x0003620000300800 */
[C---:B------:R-:W-:Y:S03]  /*1a7e0*/  HMMA.16816.F32.BF16 R16, R76.reuse, R86, R16 ;  /* 0x000000564c10723c */ /* 0x040fe60000041810 */
[----:B------:R1:W5:Y:S01]  /*1a7f0*/  LDL.LU R230, [R1+0x7c] ;  /* 0x00007c0001e67983 */ /* 0x0003620000300800 */
[----:B------:R-:W-:Y:S02]  /*1a800*/  FADD.FTZ R2, R210, R2 ;  /* 0x00000002d2027221 */ /* 0x000fe40000010000 */
[----:B------:R-:W-:Y:S01]  /*1a810*/  FADD.FTZ R0, R213, R0 ;  /* 0x00000000d5007221 */ /* 0x000fe20000010000 */
[----:B------:R-:W1:Y:S01]  /*1a820*/  LDSM.16.MT88.4 R96, [R226+0x2900] ;  /* 0x00290000e260783b */ /* 0x000e620000004200 */
[-C--:B------:R-:W-:Y:S01]  /*1a830*/  HMMA.16816.F32.BF16 R20, R76, R88.reuse, R20 ;  /* 0x000000584c14723c */ /* 0x080fe20000041814 */
[----:B------:R-:W-:Y:S06]  /*1a840*/  MUFU.EX2 R87, R124 ;  /* 0x0000007c00577308 */ /* 0x000fec0000000800 */
[----:B------:R-:W1:Y:S01]  /*1a850*/  LDSM.16.MT88.4 R132, [R224+0x3100] ;  /* 0x00310000e084783b */ /* 0x000e620000004200 */
[C---:B------:R-:W-:Y:S03]  /*1a860*/  HMMA.16816.F32.BF16 R24, R80.reuse, R88, R24 ;  /* 0x000000585018723c */ /* 0x040fe60000041818 */
[----:B------:R-:W1:Y:S01]  /*1a870*/  MUFU.EX2 R86, R126 ;  /* 0x0000007e00567308 */ /* 0x000e620000000800 */
[----:B---3--:R-:W-:Y:S04]  /*1a880*/  F2FP.BF16.PACK_AB R178, R84, R85 ;  /* 0x0000005554b2723e */ /* 0x008fe800000010ff */
[-C--:B------:R-:W-:Y:S08]  /*1a890*/  HMMA.16816.F32.BF16 R28, R80, R90.reuse, R28 ;  /* 0x0000005a501c723c */ /* 0x080ff0000004181c */
[C---:B------:R-:W-:Y:S08]  /*1a8a0*/  HMMA.16816.F32.BF16 R32, R76.reuse, R90, R32 ;  /* 0x0000005a4c20723c */ /* 0x040ff00000041820 */
[-C--:B------:R-:W-:Y:S04]  /*1a8b0*/  HMMA.16816.F32.BF16 R36, R76, R92.reuse, R36 ;  /* 0x0000005c4c24723c */ /* 0x080fe80000041824 */
[----:B-1----:R-:W-:Y:S04]  /*1a8c0*/  F2FP.BF16.PACK_AB R177, R86, R87 ;  /* 0x0000005756b1723e */ /* 0x002fe800000010ff */
[C---:B------:R-:W-:Y:S08]  /*1a8d0*/  HMMA.16816.F32.BF16 R40, R80.reuse, R92, R40 ;  /* 0x0000005c5028723c */ /* 0x040ff00000041828 */
[-C--:B------:R-:W-:Y:S08]  /*1a8e0*/  HMMA.16816.F32.BF16 R44, R80, R94.reuse, R44 ;  /* 0x0000005e502c723c */ /* 0x080ff0000004182c */
[C---:B------:R-:W-:Y:S08]  /*1a8f0*/  HMMA.16816.F32.BF16 R48, R76.reuse, R94, R48 ;  /* 0x0000005e4c30723c */ /* 0x040ff00000041830 */
[-C--:B------:R-:W-:Y:S08]  /*1a900*/  HMMA.16816.F32.BF16 R52, R76, R96.reuse, R52 ;  /* 0x000000604c34723c */ /* 0x080ff00000041834 */
[C---:B------:R-:W-:Y:S08]  /*1a910*/  HMMA.16816.F32.BF16 R56, R80.reuse, R96, R56 ;  /* 0x000000605038723c */ /* 0x040ff00000041838 */
[-C--:B------:R-:W-:Y:S08]  /*1a920*/  HMMA.16816.F32.BF16 R60, R80, R98.reuse, R60 ;  /* 0x00000062503c723c */ /* 0x080ff0000004183c */
[----:B------:R-:W-:Y:S08]  /*1a930*/  HMMA.16816.F32.BF16 R64, R76, R98, R64 ;  /* 0x000000624c40723c */ /* 0x000ff00000041840 */
[-C--:B------:R-:W-:Y:S07]  /*1a940*/  HMMA.16816.F32.BF16 R120, R180, R132.reuse, R4 ;  /* 0x00000084b478723c */ /* 0x080fee0000041804 */
[----:B------:R-:W-:Y:S01]  /*1a950*/  FADD.FTZ R4, R144, R68 ;  /* 0x0000004490047221 */ /* 0x000fe20000010000 */
[C---:B------:R-:W-:Y:S07]  /*1a960*/  HMMA.16816.F32.BF16 R124, R176.reuse, R132, R8 ;  /* 0x00000084b07c723c */ /* 0x040fee0000041808 */
[----:B------:R-:W-:Y:S01]  /*1a970*/  FADD.FTZ R11, R215, R4 ;  /* 0x00000004d70b7221 */ /* 0x000fe20000010000 */
[-C--:B------:R-:W-:Y:S01]  /*1a980*/  HMMA.16816.F32.BF16 R128, R176, R134.reuse, R12 ;  /* 0x00000086b080723c */ /* 0x080fe2000004180c */
[----:B------:R-:W1:Y:S03]  /*1a990*/  LDSM.16.MT88.4 R4, [R226+0x3100] ;  /* 0x00310000e204783b */ /* 0x000e660000004200 */
        /* <DEDUP_REMOVED lines=51> */
[----:B--2---:R-:W-:Y:S01]  /*1acd0*/  MOV R117, R72 ;  /* 0x0000004800757202 */ /* 0x004fe20000000f00 */
        /* <DEDUP_REMOVED lines=9> */
[----:B------:R-:W-:Y:S01]  /*1ad70*/  FADD.FTZ R9, R112, R8 ;  /* 0x0000000870097221 */ /* 0x000fe20000010000 */
[----:B----4-:R-:W-:Y:S01]  /*1ad80*/  ISETP.GT.AND P0, PT, R214, R116, PT ;  /* 0x00000074d600720c */ /* 0x010fe20003f04270 */
[----:B------:R-:W-:Y:S01]  /*1ad90*/  FADD.FTZ R8, R186, R3 ;  /* 0x00000003ba087221 */ /* 0x000fe20000010000 */
[----:B------:R-:W-:Y:S01]  /*1ada0*/  MOV R214, R242 ;  /* 0x000000f200d67202 */ /* 0x000fe20000000f00 */
[----:B------:R-:W-:Y:S01]  /*1adb0*/  FADD.FTZ R4, R184, R2 ;  /* 0x00000002b8047221 */ /* 0x000fe20000010000 */
[----:B------:R-:W-:Y:S04]  /*1adc0*/  HMMA.16816.F32.BF16 R180, R180, R6, R64 ;  /* 0x00000006b4b4723c */ /* 0x000fe80000041840 */
        /* <DEDUP_REMOVED lines=25> */
.L_x_725:
[----:B---3--:R-:W-:-:S13]  /*1af60*/  ISETP.GE.AND P0, PT, R242, RZ, PT ;  /* 0x000000fff200720c */ /* 0x008fda0003f06270 */
[----:B------:R-:W-:Y:S05]  /*1af70*/  @!P0 BRA `(.L_x_727) ;  /* 0x00005c4000008947 */ /* 0x000fea0003800000 */
[----:B------:R-:W3:Y:S01]  /*1af80*/  LDL.LU.64 R6, [R1+0x30] ;  /* 0x0000300001067983 */ /* 0x000ee20000300a00 */
[----:B------:R-:W-:-:S03]  /*1af90*/  ULDC.64 UR4, c[0x0][0x208] ;  /* 0x0000820000047ab9 */ /* 0x000fc60000000a00 */
[----:B------:R-:W3:Y:S01]  /*1afa0*/  LDL.LU.64 R4, [R1+0x38] ;  /* 0x0000380001047983 */ /* 0x000ee20000300a00 */
[----:B------:R-:W-:Y:S01]  /*1afb0*/  UIMAD.WIDE.U32 UR10, UR4, 0x70, URZ ;  /* 0x00000070040a78a5 */ /* 0x000fe2000f8e003f */
[----:B------:R-:W-:Y:S01]  /*1afc0*/  MOV R3, R73 ;  /* 0x0000004900037202 */ /* 0x000fe20000000f00 */
[----:B------:R-:W-:Y:S01]  /*1afd0*/  UIMAD UR7, UR5, 0x70, URZ ;  /* 0x00000070050778a4 */ /* 0x000fe2000f8e023f */
[----:B--2---:R-:W-:Y:S01]  /*1afe0*/  MOV R2, R74 ;  /* 0x0000004a00027202 */ /* 0x004fe20000000f00 */
[----:B------:R-:W-:Y:S01]  /*1aff0*/  UMOV UR6, 0x5 ;  /* 0x0000000500067882 */ /* 0x000fe20000000000 */
[----:B------:R-:W-:Y:S01]  /*1b000*/  IMAD.MOV.U32 R117, RZ, RZ, R71 ;  /* 0x000000ffff757224 */ /* 0x000fe200078e0047 */
[----:B------:R-:W-:Y:S01]  /*1b010*/  ULDC.64 UR4, c[0x0][0x1e0] ;  /* 0x0000780000047ab9 */ /* 0x000fe20000000a00 */
[----:B------:R-:W-:Y:S01]  /*1b020*/  MOV R116, R72 ;  /* 0x0000004800747202 */ /* 0x000fe20000000f00 */
[----:B------:R-:W-:Y:S02]  /*1b030*/  USHF.L.U64.HI UR5, UR4, UR6, UR5 ;  /* 0x0000000604057299 */ /* 0x000fe40008010205 */
[----:B------:R-:W-:-:S02]  /*1b040*/  USHF.L.U32 UR4, UR4, 0x5, URZ ;  /* 0x0000000504047899 */ /* 0x000fc4000800063f */
[----:B------:R-:W-:Y:S01]  /*1b050*/  UIADD3 UR7, UR11, UR7, URZ ;  /* 0x000000070b077290 */ /* 0x000fe2000fffe03f */
[----:B---3--:R-:W-:-:S05]  /*1b060*/  IMAD.MOV.U32 R5, RZ, RZ, R7 ;  /* 0x000000ffff057224 */ /* 0x008fca00078e0007 */
[----:B------:R1:W-:Y:S04]  /*1b070*/  STL.64 [R1+0x58], R4 ;  /* 0x0000580401007387 */ /* 0x0003e80000100a00 */
.L_x_728:
[----:B---3--:R-:W2:Y:S01]  /*1b080*/  LDL R0, [R1+0x60] ;  /* 0x0000600001007983 */ /* 0x008ea20000100800 */
[----:B------:R-:W-:Y:S04]  /*1b090*/  DEPBAR.LE SB0, 0x0 ;  /* 0x000080000000791a */ /* 0x000fe80000000000 */
[----:B------:R-:W3:Y:S01]  /*1b0a0*/  LDL.64 R74, [R1+0x58] ;  /* 0x00005800014a7983 */ /* 0x000ee20000100a00 */
[----:B------:R-:W-:Y:S02]  /*1b0b0*/  SHF.R.S32.HI R72, RZ, 0x1f, R242 ;  /* 0x0000001fff487819 */ /* 0x000fe400000114f2 */
[----:B------:R-:W-:Y:S02]  /*1b0c0*/  MOV R106, c[0x0][0x208] ;  /* 0x00008200006a7a02 */ /* 0x000fe40000000f00 */
[----:B------:R-:W-:Y:S01]  /*1b0d0*/  MOV R105, 0x5 ;  /* 0x0000000500697802 */ /* 0x000fe20000000f00 */
[----:B------:R-:W-:Y:S01]  /*1b0e0*/  BAR.SYNC.DEFER_BLOCKING 0x0 ;  /* 0x0000000000007b1d */ /* 0x000fe20000010000 */
[----:B------:R-:W-:Y:S02]  /*1b0f0*/  SHF.L.U32 R106, R106, 0x5, RZ ;  /* 0x000000056a6a7819 */ /* 0x000fe400000006ff */
[----:B------:R-:W-:Y:S04]  /*1b100*/  MOV R104, c[0x0][0x208] ;  /* 0x0000820000687a02 */ /* 0x000fe80000000f00 */
[----:B------:R-:W-:Y:S01]  /*1b110*/  SHF.L.U64.HI R104, R104, R105, c[0x0][0x20c] ;  /* 0x0000830068687619 */ /* 0x000fe20000010269 */
[----:B-----5:R-:W-:Y:S04]  /*1b120*/  STL [R1+0x7c], R230 ;  /* 0x00007ce601007387 */ /* 0x020fe80000100800 */
[----:B------:R-:W-:Y:S04]  /*1b130*/  STL [R1+0x80], R119 ;  /* 0x0000807701007387 */ /* 0x000fe80000100800 */
[----:B------:R-:W-:Y:S04]  /*1b140*/  STL [R1+0x84], R234 ;  /* 0x000084ea01007387 */ /* 0x000fe80000100800 */
[----:B------:R-:W-:Y:S04]  /*1b150*/  STL [R1+0x88], R233 ;  /* 0x000088e901007387 */ /* 0x000fe80000100800 */
[----:B------:R-:W-:Y:S08]  /*1b160*/  LDSM.16.M88.4 R112, [R230+0x7100] ;  /* 0x00710000e670783b */ /* 0x000ff00000000200 */
[----:B------:R-:W4:Y:S08]  /*1b170*/  LDSM.16.M88.4 R16, [R119+0x3900] ;  /* 0x003900007710783b */ /* 0x000f300000000200 */
[----:B------:R-:W1:Y:S08]  /*1b180*/  LDSM.16.M88.4 R108, [R230+0x9100] ;  /* 0x00910000e66c783b */ /* 0x000e700000000200 */
        /* <DEDUP_REMOVED lines=24> */
[----:B---3--:R-:W-:Y:S01]  /*1b310*/  IMAD.WIDE.U32 R84, R242, UR10, R74 ;  /* 0x0000000af2547c25 */ /* 0x008fe2000f8e004a */
[-C--:B-1--4-:R-:W-:Y:S03]  /*1b320*/  HMMA.16816.F32.BF16 R4, R112, R16.reuse, RZ ;  /* 0x000000107004723c */ /* 0x092fe600000418ff */
[----:B--2---:R-:W-:Y:S01]  /*1b330*/  LOP3.LUT P4, RZ, R0, 0x1, RZ, 0xc0, !PT ;  /* 0x0000000100ff7812 */ /* 0x004fe2000788c0ff */
[----:B------:R-:W-:Y:S01]  /*1b340*/  IMAD R0, R242, UR7, RZ ;  /* 0x00000007f2007c24 */ /* 0x000fe2000f8e02ff */
[----:B------:R-:W-:Y:S03]  /*1b350*/  LEA R88, P0, R84, c[0x0][0x1f8], 0x1 ;  /* 0x00007e0054587a11 */ /* 0x000fe600078008ff */
[C---:B------:R-:W-:Y:S04]  /*1b360*/  HMMA.16816.F32.BF16 R8, R108.reuse, R16, RZ ;  /* 0x000000106c08723c */ /* 0x040fe800000418ff */
[----:B------:R-:W-:Y:S04]  /*1b370*/  IMAD R0, R72, UR10, R0 ;  /* 0x0000000a48007c24 */ /* 0x000fe8000f8e0200 */
[-C--:B------:R-:W-:Y:S01]  /*1b380*/  HMMA.16816.F32.BF16 R12, R108, R18.reuse, RZ ;  /* 0x000000126c0c723c */ /* 0x080fe200000418ff */
[----:B------:R-:W-:Y:S04]  /*1b390*/  IADD3 R0, R85, R0, RZ ;  /* 0x0000000055007210 */ /* 0x000fe80007ffe0ff */
[----:B------:R-:W-:Y:S02]  /*1b3a0*/  LEA.HI.X R89, R84, c[0x0][0x1fc], R0, 0x1, P0 ;  /* 0x00007f0054597a11 */ /* 0x000fe400000f0c00 */
[----:B------:R-:W-:Y:S01]  /*1b3b0*/  IADD3 R94, P0, R88, R106, RZ ;  /* 0x0000006a585e7210 */ /* 0x000fe20007f1e0ff */
[C---:B------:R-:W-:Y:S02]  /*1b3c0*/  HMMA.16816.F32.BF16 R16, R112.reuse, R18, RZ ;  /* 0x000000127010723c */ /* 0x040fe400000418ff */
[----:B------:R-:W-:Y:S01]  /*1b3d0*/  @!PT LDS RZ, [RZ] ;  /* 0x00000000fffff984 */ /* 0x000fe20000000800 */
[----:B------:R-:W-:Y:S01]  /*1b3e0*/  @!PT LDS RZ, [RZ] ;  /* 0x00000000fffff984 */ /* 0x000fe20000000800 */
[----:B------:R-:W-:Y:S01]  /*1b3f0*/  @!PT LDS RZ, [RZ] ;  /* 0x00000000fffff984 */ /* 0x000fe20000000800 */
[----:B------:R1:W-:Y:S02]  /*1b400*/  LDGSTS.E.BYPASS.LTC128B.128 [R241+0x100], [R88.64], !P4 ;  /* 0x0010000058f17fae */ /* 0x0003e4000e101d48 */
[----:B------:R-:W-:Y:S02]  /*1b410*/  IADD3.X R95, R89, R104, RZ, P0, !PT ;  /* 0x00000068595f7210 */ /* 0x000fe400007fe4ff */
[----:B------:R-:W-:Y:S02]  /*1b420*/  IADD3 R92, P1, R94, R106, RZ ;  /* 0x0000006a5e5c7210 */ /* 0x000fe40007f3e0ff */
[-C--:B------:R-:W-:Y:S02]  /*1b430*/  HMMA.16816.F32.BF16 R20, R112, R32.reuse, RZ ;  /* 0x000000207014723c */ /* 0x080fe400000418ff */
[----:B------:R2:W-:Y:S02]  /*1b440*/  LDGSTS.E.BYPASS.LTC128B.128 [R241+0x900], [R94.64], !P4 ;  /* 0x009000005ef17fae */ /* 0x0005e4000e101d48 */
[----:B------:R-:W-:Y:S02]  /*1b450*/  IADD3.X R93, R95, R104, RZ, P1, !PT ;  /* 0x000000685f5d7210 */ /* 0x000fe40000ffe4ff */
[----:B------:R-:W-:Y:S02]  /*1b460*/  IADD3 R102, P0, R92, R106, RZ ;  /* 0x0000006a5c667210 */ /* 0x000fe40007f1e0ff */
[C---:B------:R-:W-:Y:S02]  /*1b470*/  HMMA.16816.F32.BF16 R24, R108.reuse, R32, RZ ;  /* 0x000000206c18723c */ /* 0x040fe400000418ff */
[----:B------:R2:W-:Y:S02]  /*1b480*/  LDGSTS.E.BYPASS.LTC128B.128 [R241+0x1100], [R92.64], !P4 ;  /* 0x011000005cf17fae */ /* 0x0005e4000e101d48 */
[----:B------:R-:W-:Y:S04]  /*1b490*/  IADD3.X R103, R93, R104, RZ, P0, !PT ;  /* 0x000000685d677210 */ /* 0x000fe800007fe4ff */
[-C--:B------:R-:W-:Y:S02]  /*1b4a0*/  HMMA.16816.F32.BF16 R28, R108, R34.reuse, RZ ;  /* 0x000000226c1c723c */ /* 0x080fe400000418ff */
[----:B------:R3:W-:Y:S06]  /*1b4b0*/  LDGSTS.E.BYPASS.LTC128B.128 [R241+0x1900], [R102.64], !P4 ;  /* 0x0190000066f17fae */ /* 0x0007ec000e101d48 */
        /* <DEDUP_REMOVED lines=15> */
[----:B------:R-:W-:Y:S01]  /*1b5b0*/  IADD3 R96, P2, R102, R106, RZ ;  /* 0x0000006a66607210 */ /* 0x000fe20007f5e0ff */
[-C--:B--2---:R-:W-:Y:S04]  /*1b5c0*/  HMMA.16816.F32.BF16 R92, R108, R98.reuse, RZ ;  /* 0x000000626c5c723c */ /* 0x084fe800000418ff */
[----:B------:R-:W-:Y:S02]  /*1b5d0*/  IADD3.X R97, R103, R104, RZ, P2, !PT ;  /* 0x0000006867617210 */ /* 0x000fe400017fe4ff */
[----:B------:R-:W-:Y:S03]  /*1b5e0*/  IADD3 R100, P1, R96, R106, RZ ;  /* 0x0000006a60647210 */ /* 0x000fe60007f3e0ff */
[----:B------:R1:W-:Y:S03]  /*1b5f0*/  LDGSTS.E.BYPASS.LTC128B.128 [R241+0x2100], [R96.64], !P4 ;  /* 0x0210000060f17fae */ /* 0x0003e6000e101d48 */
[----:B------:R-:W-:Y:S02]  /*1b600*/  IADD3.X R101, R97, R104, RZ, P1, !PT ;  /* 0x0000006861657210 */ /* 0x000fe40000ffe4ff */
[----:B---3--:R-:W-:Y:S03]  /*1b610*/  IADD3 R102, P0, R100, R106, RZ ;  /* 0x0000006a64667210 */ /* 0x008fe60007f1e0ff */
[----:B------:R2:W-:Y:S01]  /*1b620*/  LDGSTS.E.BYPASS.LTC128B.128 [R241+0x2900], [R100.64], !P4 ;  /* 0x0290000064f17fae */ /* 0x0005e2000e101d48 */
[----:B------:R-:W-:Y:S02]  /*1b630*/  IADD3.X R103, R101, R104, RZ, P0, !PT ;  /* 0x0000006865677210 */ /* 0x000fe400007fe4ff */
        /* <DEDUP_REMOVED lines=100> */
[----:B------:R1:W-:Y:S01]  /*1bc80*/  MUFU.TANH R185, R7 ;  /* 0x0000000700b97308 */ /* 0x0003e20000002400 */
[----:B------:R-:W-:Y:S09]  /*1bc90*/  FMUL.FTZ R16, R16, c[0x0][0x320] ;  /* 0x0000c80010107a20 */ /* 0x000ff20000410000 */
[----:B------:R-:W2:Y:S10]  /*1bca0*/  MUFU.TANH R196, R8 ;  /* 0x0000000800c47308 */ /* 0x000eb40000002400 */
[----:B------:R-:W3:Y:S01]  /*1bcb0*/  MUFU.TANH R187, R9 ;  /* 0x0000000900bb7308 */ /* 0x000ee20000002400 */
[----:B-1----:R-:W1:Y:S09]  /*1bcc0*/  LDSM.16.M88.4 R4, [R228+0x800] ;  /* 0x00080000e404783b */ /* 0x002e720000000200 */
[----:B------:R-:W-:Y:S10]  /*1bcd0*/  MUFU.TANH R195, R10 ;  /* 0x0000000a00c37308 */ /* 0x000ff40000002400 */
[----:B------:R4:W-:Y:S10]  /*1bce0*/  MUFU.TANH R194, R11 ;  /* 0x0000000b00c27308 */ /* 0x0009f40000002400 */
[----:B------:R-:W2:Y:S10]  /*1bcf0*/  MUFU.TANH R18, R18 ;  /* 0x0000001200127308 */ /* 0x000eb40000002400 */
[----:B------:R-:W2:Y:S01]  /*1bd00*/  MUFU.TANH R16, R16 ;  /* 0x0000001000107308 */ /* 0x000ea20000002400 */
[----:B----4-:R-:W4:Y:S01]  /*1bd10*/  LDSM.16.M88.4 R8, [R228+0x1000] ;  /* 0x00100000e408783b */ /* 0x010f220000000200 */
[-C--:B-1----:R-:W-:Y:S08]  /*1bd20*/  HMMA.16816.F32.BF16 R20, R204, R4.reuse, R20 ;  /* 0x00000004cc14723c */ /* 0x082ff00000041814 */
[----:B------:R-:W-:Y:S01]  /*1bd30*/  MUFU.TANH R12, R12 ;  /* 0x0000000c000c7308 */ /* 0x000fe20000002400 */
        /* <DEDUP_REMOVED lines=20> */
[----:B------:R-:W4:Y:S01]  /*1be80*/  MUFU.TANH R22, R22 ;  /* 0x0000001600167308 */ /* 0x000f220000002400 */
        /* <DEDUP_REMOVED lines=48> */
[----:B------:R-:W1:Y:S01]  /*1c190*/  MUFU.TANH R33, R33 ;  /* 0x0000002100217308 */ /* 0x000e620000002400 */
[C---:B------:R-:W-:Y:S04]  /*1c1a0*/  HMMA.16816.F32.BF16 R88, R188.reuse, R4, R88 ;  /* 0x00000004bc58723c */ /* 0x040fe80000041858 */
[----:B------:R-:W-:Y:S02]  /*1c1b0*/  FMUL.FTZ R70, R70, c[0x0][0x320] ;  /* 0x0000c80046467a20 */ /* 0x000fe40000410000 */
[----:B------:R-:W-:Y:S01]  /*1c1c0*/  FMUL.FTZ R68, R68, c[0x0][0x320] ;  /* 0x0000c80044447a20 */ /* 0x000fe20000410000 */
[----:B------:R-:W-:Y:S01]  /*1c1d0*/  FMNMX.FTZ R5, R196, R116, !PT ;  /* 0x00000074c4057209 */ /* 0x000fe20007810000 */
[----:B------:R-:W-:Y:S01]  /*1c1e0*/  FMUL.FTZ R82, R82, c[0x0][0x320] ;  /* 0x0000c80052527a20 */ /* 0x000fe20000410000 */
[----:B------:R-:W-:Y:S01]  /*1c1f0*/  MUFU.TANH R29, R29 ;  /* 0x0000001d001d7308 */ /* 0x000fe20000002400 */
[-C--:B------:R-:W-:Y:S03]  /*1c200*/  HMMA.16816.F32.BF16 R92, R188, R6.reuse, R92 ;  /* 0x00000006bc5c723c */ /* 0x080fe6000004185c */
[----:B------:R-:W-:Y:S01]  /*1c210*/  FMUL.FTZ R81, R81, c[0x0][0x320] ;  /* 0x0000c80051517a20 */ /* 0x000fe20000410000 */
[----:B------:R-:W-:Y:S01]  /*1c220*/  FMNMX.FTZ R4, R186, R3, !PT ;  /* 0x00000003ba047209 */ /* 0x000fe20007810000 */
[----:B------:R-:W-:Y:S02]  /*1c230*/  FMUL.FTZ R87, R87, c[0x0][0x320] ;  /* 0x0000c80057577a20 */ /* 0x000fe40000410000 */
[----:B------:R-:W-:Y:S01]  /*1c240*/  FMUL.FTZ R86, R86, c[0x0][0x320] ;  /* 0x0000c80056567a20 */ /* 0x000fe20000410000 */
[C---:B------:R-:W-:Y:S01]  /*1c250*/  HMMA.16816.F32.BF16 R96, R204.reuse, R6, R96 ;  /* 0x00000006cc60723c */ /* 0x040fe20000041860 */
[----:B------:R1:W-:Y:S03]  /*1c260*/  MUFU.TANH R119, R74 ;  /* 0x0000004a00777308 */ /* 0x0003e60000002400 */
[----:B------:R-:W-:Y:S02]  /*1c270*/  FMUL.FTZ R84, R84, c[0x0][0x320] ;  /* 0x0000c80054547a20 */ /* 0x000fe40000410000 */
[----:B------:R-:W-:Y:S02]  /*1c280*/  FMUL.FTZ R90, R90, c[0x0][0x320] ;  /* 0x0000c8005a5a7a20 */ /* 0x000fe40000410000 */
[-C--:B--2---:R-:W-:Y:S03]  /*1c290*/  HMMA.16816.F32.BF16 R100, R204, R8.reuse, R100 ;  /* 0x00000008cc64723c */ /* 0x084fe60000041864 */
        /* <DEDUP_REMOVED lines=8> */
[----:B-1----:R-:W-:Y:S01]  /*1c320*/  FMNMX.FTZ R74, R118, R0, !PT ;  /* 0x00000000764a7209 */ /* 0x002fe20007810000 */
[----:B------:R-:W-:Y:S01]  /*1c330*/  FMUL.FTZ R98, R98, c[0x0][0x320] ;  /* 0x0000c80062627a20 */ /* 0x000fe20000410000 */
[----:B------:R-:W-:Y:S01]  /*1c340*/  FMNMX.FTZ R0, R185, R4, !PT ;  /* 0x00000004b9007209 */ /* 0x000fe20007810000 */
[----:B------:R-:W1:Y:S01]  /*1c350*/  MUFU.TANH R26, R36 ;  /* 0x00000024001a7308 */ /* 0x000e620000002400 */
[----:B---3--:R-:W-:Y:S01]  /*1c360*/  FMNMX.FTZ R4, R187, R5, !PT ;  /* 0x00000005bb047209 */ /* 0x008fe20007810000 */
[----:B------:R-:W-:Y:S04]  /*1c370*/  HMMA.16816.F32.BF16 R112, R204, R10, R112 ;  /* 0x0000000acc70723c */ /* 0x000fe80000041870 */
[----:B------:R-:W-:Y:S01]  /*1c380*/  FMNMX.FTZ R0, R18, R0, !PT ;  /* 0x0000000012007209 */ /* 0x000fe20007810000 */
[----:B------:R-:W-:Y:S01]  /*1c390*/  FMUL.FTZ R101, R101, c[0x0][0x320] ;  /* 0x0000c80065657a20 */ /* 0x000fe20000410000 */
[----:B------:R-:W-:Y:S01]  /*1c3a0*/  FMNMX.FTZ R74, R16, R74, !PT ;  /* 0x0000004a104a7209 */ /* 0x000fe20007810000 */
[----:B------:R-:W-:Y:S01]  /*1c3b0*/  FMUL.FTZ R106, R106, c[0x0][0x320] ;  /* 0x0000c8006a6a7a20 */ /* 0x000fe20000410000 */
[----:B------:R2:W-:Y:S01]  /*1c3c0*/  MUFU.TANH R201, R39 ;  /* 0x0000002700c97308 */ /* 0x0005e20000002400 */
[----:B------:R-:W-:Y:S03]  /*1c3d0*/  FMUL.FTZ R99, R99, c[0x0][0x320] ;  /* 0x0000c80063637a20 */ /* 0x000fe60000410000 */
[----:B------:R-:W-:Y:S01]  /*1c3e0*/  FMNMX.FTZ R0, R19, R0, !PT ;  /* 0x0000000013007209 */ /* 0x000fe20007810000 */
[----:B------:R-:W-:Y:S01]  /*1c3f0*/  FMUL.FTZ R96, R96, c[0x0][0x320] ;  /* 0x0000c80060607a20 */ /* 0x000fe20000410000 */
[----:B------:R-:W-:Y:S01]  /*1c400*/  FMNMX.FTZ R74, R17, R74, !PT ;  /* 0x0000004a114a7209 */ /* 0x000fe20007810000 */
[----:B------:R-:W-:Y:S01]  /*1c410*/  FMUL.FTZ R97, R97, c[0x0][0x320] ;  /* 0x0000c80061617a20 */ /* 0x000fe20000410000 */
[----:B----4-:R-:W-:Y:S01]  /*1c420*/  FMNMX.FTZ R5, R22, R0, !PT ;  /* 0x0000000016057209 */ /* 0x010fe20007810000 */
[----:B------:R-:W-:Y:S01]  /*1c430*/  FMUL.FTZ R102, R102, c[0x0][0x320] ;  /* 0x0000c80066667a20 */ /* 0x000fe20000410000 */
[----:B------:R-:W3:Y:S01]  /*1c440*/  MUFU.TANH R208, R40 ;  /* 0x0000002800d07308 */ /* 0x000ee20000002400 */
        /* <DEDUP_REMOVED lines=9> */
[----:B------:R-:W-:Y:S01]  /*1c4e0*/  MUFU.TANH R192, R27 ;  /* 0x0000001b00c07308 */ /* 0x000fe20000002400 */
[----:B------:R-:W-:Y:S01]  /*1c4f0*/  FMUL.FTZ R115, R115, c[0x0][0x320] ;  /* 0x0000c80073737a20 */ /* 0x000fe20000410000 */
[----:B------:R-:W-:Y:S01]  /*1c500*/  FMNMX.FTZ R74, R32, R74, !PT ;  /* 0x0000004a204a7209 */ /* 0x000fe20007810000 */
[----:B------:R-:W-:Y:S01]  /*1c510*/  FMUL.FTZ R89, R89, c[0x0][0x320] ;  /* 0x0000c80059597a20 */ /* 0x000fe20000410000 */
[----:B--2---:R-:W2:Y:S01]  /*1c520*/  LDL.64 R38, [R1+0x70] ;  /* 0x0000700001267983 */ /* 0x004ea20000100a00 */
[----:B------:R-:W-:Y:S01]  /*1c530*/  FMUL.FTZ R92, R92, c[0x0][0x320] ;  /* 0x0000c8005c5c7a20 */ /* 0x000fe20000410000 */
[----:B------:R-:W-:Y:S01]  /*1c540*/  FMNMX.FTZ R0, R24, R4, !PT ;  /* 0x0000000418007209 */ /* 0x000fe20007810000 */
[----:B------:R-:W-:Y:S01]  /*1c550*/  FMUL.FTZ R91, R91, c[0x0][0x320] ;  /* 0x0000c8005b5b7a20 */ /* 0x000fe20000410000 */
[----:B------:R-:W-:Y:S01]  /*1c560*/  FMNMX.FTZ R74, R33, R74, !PT ;  /* 0x0000004a214a7209 */ /* 0x000fe20007810000 */
[----:B------:R-:W-:Y:S01]  /*1c570*/  FMUL.FTZ R94, R94, c[0x0][0x320] ;  /* 0x0000c8005e5e7a20 */ /* 0x000fe20000410000 */
[----:B------:R-:W4:Y:S01]  /*1c580*/  MUFU.TANH R27, R37 ;  /* 0x00000025001b7308 */ /* 0x000f220000002400 */
[----:B------:R-:W-:Y:S01]  /*1c590*/  FMUL.FTZ R95, R95, c[0x0][0x320] ;  /* 0x0000c8005f5f7a20 */ /* 0x000fe20000410000 */
[----:B------:R-:W-:Y:S01]  /*1c5a0*/  FMNMX.FTZ R0, R25, R0, !PT ;  /* 0x0000000019007209 */ /* 0x000fe20007810000 */
[----:B------:R-:W-:Y:S01]  /*1c5b0*/  FMUL.FTZ R107, R107, c[0x0][0x320] ;  /* 0x0000c8006b6b7a20 */ /* 0x000fe20000410000 */
[----:B-1----:R-:W-:Y:S01]  /*1c5c0*/  FMNMX.FTZ R74, R26, R74, !PT ;  /* 0x0000004a1a4a7209 */ /* 0x002fe20007810000 */
[----:B------:R-:W-:Y:S01]  /*1c5d0*/  FMUL.FTZ R69, R69, c[0x0][0x320] ;  /* 0x0000c80045457a20 */ /* 0x000fe20000410000 */
[----:B------:R-:W-:Y:S01]  /*1c5e0*/  FMNMX.FTZ R0, R28, R0, !PT ;  /* 0x000000001c007209 */ /* 0x000fe20007810000 */
[----:B------:R-:W-:Y:S01]  /*1c5f0*/  FMUL.FTZ R83, R83, c[0x0][0x320] ;  /* 0x0000c80053537a20 */ /* 0x000fe20000410000 */
[----:B------:R-:W-:Y:S01]  /*1c600*/  FMNMX.FTZ R5, R34, R5, !PT ;  /* 0x0000000522057209 */ /* 0x000fe20007810000 */
[----:B------:R-:W-:Y:S01]  /*1c610*/  FMUL.FTZ R72, R72, c[0x0][0x320] ;  /* 0x0000c80048487a20 */ /* 0x000fe20000410000 */
[----:B------:R-:W1:Y:S01]  /*1c620*/  MUFU.TANH R50, R50 ;  /* 0x0000003200327308 */ /* 0x000e620000002400 */
        /* <DEDUP_REMOVED lines=8> */
[----:B------:R-:W-:Y:S01]  /*1c6b0*/  FMUL.FTZ R76, R76, c[0x0][0x320] ;  /* 0x0000c8004c4c7a20 */ /* 0x000fe20000410000 */
[----:B------:R-:W3:Y:S01]  /*1c6c0*/  MUFU.TANH R48, R48 ;  /* 0x0000003000307308 */ /* 0x000ee20000002400 */
[----:B------:R-:W-:Y:S01]  /*1c6d0*/  FMUL.FTZ R78, R78, c[0x0][0x320] ;  /* 0x0000c8004e4e7a20 */ /* 0x000fe20000410000 */
[----:B------:R-:W-:Y:S01]  /*1c6e0*/  FMNMX.FTZ R0, R201, R5, !PT ;  /* 0x00000005c9007209 */ /* 0x000fe20007810000 */
[----:B------:R-:W-:Y:S01]  /*1c6f0*/  FMUL.FTZ R77, R77, c[0x0][0x320] ;  /* 0x0000c8004d4d7a20 */ /* 0x000fe20000410000 */
[----:B----4-:R-:W-:Y:S01]  /*1c700*/  FMNMX.FTZ R74, R27, R74, !PT ;  /* 0x0000004a1b4a7209 */ /* 0x010fe20007810000 */
        /* <DEDUP_REMOVED lines=8> */
[----:B------:R-:W-:Y:S02]  /*1c790*/  FMUL.FTZ R67, R67, c[0x0][0x320] ;  /* 0x0000c80043437a20 */ /* 0x000fe40000410000 */
[----:B------:R-:W-:Y:S02]  /*1c7a0*/  FMUL.FTZ R65, R65, c[0x0][0x320] ;  /* 0x0000c80041417a20 */ /* 0x000fe40000410000 */
[----:B------:R-:W-:Y:S02]  /*1c7b0*/  FMUL.FTZ R47, R47, c[0x0][0x320] ;  /* 0x0000c8002f2f7a20 */ /* 0x000fe40000410000 */
        /* <DEDUP_REMOVED lines=18> */
[----:B------:R-:W-:Y:S05]  /*1c8e0*/  FMUL.FTZ R108, R108, c[0x0][0x320] ;  /* 0x0000c8006c6c7a20 */ /* 0x000fea0000410000 */
[----:B------:R-:W1:Y:S01]  /*1c8f0*/  MUFU.TANH R222, R55 ;  /* 0x0000003700de7308 */ /* 0x000e620000002400 */
[----:B---3--:R-:W-:Y:S09]  /*1c900*/  FMNMX.FTZ R0, R248, R0, !PT ;  /* 0x00000000f8007209 */ /* 0x008ff20007810000 */
[----:B------:R3:W3:Y:S01]  /*1c910*/  MUFU.TANH R217, R53 ;  /* 0x0000003500d97308 */ /* 0x0006e20000002400 */
[----:B----4-:R-:W-:Y:S09]  /*1c920*/  FMNMX.FTZ R74, R215, R74, !PT ;  /* 0x0000004ad74a7209 */ /* 0x010ff20007810000 */
[----:B------:R-:W-:Y:S01]  /*1c930*/  MUFU.TANH R216, R43 ;  /* 0x0000002b00d87308 */ /* 0x000fe20000002400 */
[----:B-1----:R-:W-:Y:S09]  /*1c940*/  FMNMX.FTZ R0, R222, R0, !PT ;  /* 0x00000000de007209 */ /* 0x002ff20007810000 */
[----:B------:R-:W1:Y:S01]  /*1c950*/  MUFU.TANH R43, R66 ;  /* 0x00000042002b7308 */ /* 0x000e620000002400 */
[----:B---3--:R-:W3:Y:S01]  /*1c960*/  LDL.64 R52, [R1+0x68] ;  /* 0x0000680001347983 */ /* 0x008ee20000100a00 */
[----:B------:R-:W-:Y:S08]  /*1c970*/  FMNMX.FTZ R74, R217, R74, !PT ;  /* 0x0000004ad94a7209 */ /* 0x000ff00007810000 */
[----:B------:R-:W4:Y:S10]  /*1c980*/  MUFU.TANH R212, R64 ;  /* 0x0000004000d47308 */ /* 0x000f340000002400 */
[----:B------:R-:W-:Y:S01]  /*1c990*/  MUFU.TANH R214, R46 ;  /* 0x0000002e00d67308 */ /* 0x000fe20000002400 */
[----:B-1----:R-:W-:Y:S09]  /*1c9a0*/  FMNMX.FTZ R0, R43, R0, !PT ;  /* 0x000000002b007209 */ /* 0x002ff20007810000 */
[----:B------:R-:W1:Y:S01]  /*1c9b0*/  MUFU.TANH R46, R67 ;  /* 0x00000043002e7308 */ /* 0x000e620000002400 */
[----:B----4-:R-:W-:Y:S09]  /*1c9c0*/  FMNMX.FTZ R74, R212, R74, !PT ;  /* 0x0000004ad44a7209 */ /* 0x010ff20007810000 */
[----:B------:R-:W4:Y:S10]  /*1c9d0*/  MUFU.TANH R252, R70 ;  /* 0x0000004600fc7308 */ /* 0x000f340000002400 */
[----:B------:R4:W-:Y:S01]  /*1c9e0*/  MUFU.TANH R220, R87 ;  /* 0x0000005700dc7308 */ /* 0x0009e20000002400 */
[----:B-1----:R-:W-:Y:S09]  /*1c9f0*/  FMNMX.FTZ R0, R46, R0, !PT ;  /* 0x000000002e007209 */ /* 0x002ff20007810000 */
[----:B------:R-:W1:Y:S10]  /*1ca00*/  MUFU.TANH R211, R65 ;  /* 0x0000004100d37308 */ /* 0x000e740000002400 */
[----:B------:R-:W-:Y:S01]  /*1ca10*/  MUFU.TANH R231, R61 ;  /* 0x0000003d00e77308 */ /* 0x000fe20000002400 */
[----:B----4-:R-:W-:Y:S04]  /*1ca20*/  MOV R87, R252 ;  /* 0x000000fc00577202 */ /* 0x010fe80000000f00 */
[----:B------:R-:W-:Y:S05]  /*1ca30*/  FMNMX.FTZ R0, R87, R0, !PT ;  /* 0x0000000057007209 */ /* 0x000fea0007810000 */
[----:B------:R-:W4:Y:S01]  /*1ca40*/  MUFU.TANH R61, R68 ;  /* 0x00000044003d7308 */ /* 0x000f220000002400 */
[----:B-1----:R-:W-:Y:S09]  /*1ca50*/  FMNMX.FTZ R74, R211, R74, !PT ;  /* 0x0000004ad34a7209 */ /* 0x002ff20007810000 */
[----:B------:R-:W1:Y:S10]  /*1ca60*/  MUFU.TANH R239, R71 ;  /* 0x0000004700ef7308 */ /* 0x000e740000002400 */
[----:B------:R-:W1:Y:S01]  /*1ca70*/  MUFU.TANH R249, R69 ;  /* 0x0000004500f97308 */ /* 0x000e620000002400 */
[----:B----4-:R-:W-:Y:S09]  /*1ca80*/  FMNMX.FTZ R74, R61, R74, !PT ;  /* 0x0000004a3d4a7209 */ /* 0x010ff20007810000 */
[----:B------:R-:W4:Y:S01]  /*1ca90*/  MUFU.TANH R238, R93 ;  /* 0x0000005d00ee7308 */ /* 0x000f220000002400 */
[----:B-1----:R-:W-:Y:S09]  /*1caa0*/  FMNMX.FTZ R0, R239, R0, !PT ;  /* 0x00000000ef007209 */ /* 0x002ff20007810000 */
[----:B------:R4:W-:Y:S01]  /*1cab0*/  MUFU.TANH R190, R101 ;  /* 0x0000006500be7308 */ /* 0x0009e20000002400 */
[----:B------:R-:W-:Y:S09]  /*1cac0*/  FMNMX.FTZ R74, R249, R74, !PT ;  /* 0x0000004af94a7209 */ /* 0x000ff20007810000 */
[----:B------:R-:W1:Y:S10]  /*1cad0*/  MUFU.TANH R233, R82 ;  /* 0x0000005200e97308 */ /* 0x000e740000002400 */
[----:B------:R-:W1:Y:S01]  /*1cae0*/  MUFU.TANH R199, R83 ;  /* 0x0000005300c77308 */ /* 0x000e620000002400 */
[----:B----4-:R-:W-:Y:S09]  /*1caf0*/  MOV R101, R238 ;  /* 0x000000ee00657202 */ /* 0x010ff20000000f00 */
[----:B------:R-:W4:Y:S01]  /*1cb00*/  MUFU.TANH R14, R14 ;  /* 0x0000000e000e7308 */ /* 0x000f220000002400 */
[----:B-1----:R-:W-:Y:S09]  /*1cb10*/  FMNMX.FTZ R0, R233, R0, !PT ;  /* 0x00000000e9007209 */ /* 0x002ff20007810000 */
[----:B------:R-:W-:Y:S01]  /*1cb20*/  MUFU.TANH R218, R47 ;  /* 0x0000002f00da7308 */ /* 0x000fe20000002400 */
[----:B------:R-:W-:Y:S04]  /*1cb30*/  MOV R207, R199 ;  /* 0x000000c700cf7202 */ /* 0x000fe80000000f00 */
[----:B------:R-:W-:Y:S05]  /*1cb40*/  FMNMX.FTZ R0, R207, R0, !PT ;  /* 0x00000000cf007209 */ /* 0x000fea0007810000 */
[----:B------:R-:W-:Y:S01]  /*1cb50*/  MUFU.TANH R47, R79 ;  /* 0x0000004f002f7308 */ /* 0x000fe20000002400 */
[----:B----4-:R-:W-:Y:S09]  /*1cb60*/  FMNMX.FTZ R5, R14, R5, !PT ;  /* 0x000000050e057209 */ /* 0x010ff20007810000 */
[----:B------:R-:W1:Y:S10]  /*1cb70*/  MUFU.TANH R79, R80 ;  /* 0x00000050004f7308 */ /* 0x000e740000002400 */
[----:B------:R-:W4:Y:S10]  /*1cb80*/  MUFU.TANH R200, R86 ;  /* 0x0000005600c87308 */ /* 0x000f340000002400 */
[----:B------:R-:W2:Y:S01]  /*1cb90*/  MUFU.TANH R15, R15 ;  /* 0x0000000f000f7308 */ /* 0x000ea20000002400 */
[----:B-1----:R-:W-:Y:S09]  /*1cba0*/  FMNMX.FTZ R74, R79, R74, !PT ;  /* 0x0000004a4f4a7209 */ /* 0x002ff20007810000 */
[----:B------:R-:W1:Y:S01]  /*1cbb0*/  MUFU.TANH R240, R81 ;  /* 0x0000005100f07308 */ /* 0x000e620000002400 */
[----:B----4-:R-:W-:Y:S04]  /*1cbc0*/  MOV R205, R200 ;  /* 0x000000c800cd7202 */ /* 0x010fe80000000f00 */
[----:B------:R-:W-:Y:S05]  /*1cbd0*/  FMNMX.FTZ R0, R205, R0, !PT ;  /* 0x00000000cd007209 */ /* 0x000fea0007810000 */
[----:B------:R-:W4:Y:S01]  /*1cbe0*/  MUFU.TANH R236, R72 ;  /* 0x0000004800ec7308 */ /* 0x000f220000002400 */
[----:B------:R-:W-:Y:S02]  /*1cbf0*/  FMNMX.FTZ R0, R220, R0, !PT ;  /* 0x00000000dc007209 */ /* 0x000fe40007810000 */
[----:B--2---:R-:W-:Y:S04]  /*1cc00*/  FMNMX.FTZ R5, R15, R5, !PT ;  /* 0x000000050f057209 */ /* 0x004fe80007810000 */
[----:B------:R-:W-:Y:S03]  /*1cc10*/  FMNMX.FTZ R5, R193, R5, !PT ;  /* 0x00000005c1057209 */ /* 0x000fe60007810000 */
[----:B------:R4:W-:Y:S01]  /*1cc20*/  MUFU.TANH R237, R90 ;  /* 0x0000005a00ed7308 */ /* 0x0009e20000002400 */
[----:B------:R-:W-:Y:S02]  /*1cc30*/  FMNMX.FTZ R5, R192, R5, !PT ;  /* 0x00000005c0057209 */ /* 0x000fe40007810000 */
[----:B-1----:R-:W-:Y:S07]  /*1cc40*/  FMNMX.FTZ R74, R240, R74, !PT ;  /* 0x0000004af04a7209 */ /* 0x002fee0007810000 */
[----:B------:R-:W1:Y:S10]  /*1cc50*/  MUFU.TANH R247, R84 ;  /* 0x0000005400f77308 */ /* 0x000e740000002400 */
[----:B------:R2:W2:Y:S01]  /*1cc60*/  MUFU.TANH R246, R85 ;  /* 0x0000005500f67308 */ /* 0x0004a20000002400 */
[----:B----4-:R-:W-:Y:S09]  /*1cc70*/  MOV R90, R236 ;  /* 0x000000ec005a7202 */ /* 0x010ff20000000f00 */
[----:B------:R4:W-:Y:S01]  /*1cc80*/  MUFU.TANH R189, R113 ;  /* 0x0000007100bd7308 */ /* 0x0009e20000002400 */
[----:B-1----:R-:W-:Y:S09]  /*1cc90*/  FMNMX.FTZ R74, R247, R74, !PT ;  /* 0x0000004af74a7209 */ /* 0x002ff20007810000 */
[----:B------:R-:W-:Y:S01]  /*1cca0*/  MUFU.TANH R210, R45 ;  /* 0x0000002d00d27308 */ /* 0x000fe20000002400 */
[----:B--2---:R-:W-:Y:S09]  /*1ccb0*/  MOV R85, R231 ;  /* 0x000000e700557202 */ /* 0x004ff20000000f00 */
[----:B------:R-:W1:Y:S01]  /*1ccc0*/  MUFU.TANH R45, R98 ;  /* 0x00000062002d7308 */ /* 0x000e620000002400 */
[----:B----4-:R-:W-:Y:S04]  /*1ccd0*/  MOV R113, R246 ;  /* 0x000000f600717202 */ /* 0x010fe80000000f00 */
[----:B------:R-:W-:Y:S05]  /*1cce0*/  FMNMX.FTZ R74, R113, R74, !PT ;  /* 0x0000004a714a7209 */ /* 0x000fea0007810000 */
[----:B------:R-:W2:Y:S10]  /*1ccf0*/  MUFU.TANH R219, R99 ;  /* 0x0000006300db7308 */ /* 0x000eb40000002400 */
[----:B------:R-:W4:Y:S01]  /*1cd00*/  MUFU.TANH R30, R30 ;  /* 0x0000001e001e7308 */ /* 0x000f220000002400 */
[----:B-1----:R-:W-:Y:S09]  /*1cd10*/  FMNMX.FTZ R0, R45, R0, !PT ;  /* 0x000000002d007209 */ /* 0x002ff20007810000 */
[----:B------:R-:W-:Y:S01]  /*1cd20*/  MUFU.TANH R209, R44 ;  /* 0x0000002c00d17308 */ /* 0x000fe20000002400 */
[----:B--2---:R-:W-:Y:S04]  /*1cd30*/  MOV R204, R219 ;  /* 0x000000db00cc7202 */ /* 0x004fe80000000f00 */
[----:B------:R-:W-:Y:S05]  /*1cd40*/  FMNMX.FTZ R0, R204, R0, !PT ;  /* 0x00000000cc007209 */ /* 0x000fea0007810000 */
[----:B------:R-:W1:Y:S01]  /*1cd50*/  MUFU.TANH R44, R96 ;  /* 0x00000060002c7308 */ /* 0x000e620000002400 */
[----:B----4-:R-:W-:Y:S09]  /*1cd60*/  FMNMX.FTZ R5, R30, R5, !PT ;  /* 0x000000051e057209 */ /* 0x010ff20007810000 */
[----:B------:R-:W2:Y:S10]  /*1cd70*/  MUFU.TANH R31, R31 ;  /* 0x0000001f001f7308 */ /* 0x000eb40000002400 */
[----:B------:R-:W4:Y:S01]  /*1cd80*/  MUFU.TANH R235, R97 ;  /* 0x0000006100eb7308 */ /* 0x000f220000002400 */
[----:B-1----:R-:W-:Y:S09]  /*1cd90*/  FMNMX.FTZ R74, R44, R74, !PT ;  /* 0x0000004a2c4a7209 */ /* 0x002ff20007810000 */
[----:B------:R-:W1:Y:S01]  /*1cda0*/  MUFU.TANH R238, R102 ;  /* 0x0000006600ee7308 */ /* 0x000e620000002400 */
[----:B--2---:R-:W-:Y:S09]  /*1cdb0*/  FMNMX.FTZ R5, R31, R5, !PT ;  /* 0x000000051f057209 */ /* 0x004ff20007810000 */
[----:B------:R-:W2:Y:S01]  /*1cdc0*/  MUFU.TANH R213, R42 ;  /* 0x0000002a00d57308 */ /* 0x000ea20000002400 */
[----:B----4-:R-:W-:Y:S09]  /*1cdd0*/  FMNMX.FTZ R74, R235, R74, !PT ;  /* 0x0000004aeb4a7209 */ /* 0x010ff20007810000 */
[----:B------:R4:W3:Y:S01]  /*1cde0*/  MUFU.TANH R250, R100 ;  /* 0x0000006400fa7308 */ /* 0x0008e20000002400 */
[----:B-1----:R-:W-:Y:S09]  /*1cdf0*/  FMNMX.FTZ R0, R238, R0, !PT ;  /* 0x00000000ee007209 */ /* 0x002ff20007810000 */
[----:B------:R-:W-:Y:S01]  /*1ce00*/  MUFU.TANH R197, R57 ;  /* 0x0000003900c57308 */ /* 0x000fe20000002400 */
[----:B--2---:R-:W-:Y:S04]  /*1ce10*/  FMNMX.FTZ R5, R213, R5, !PT ;  /* 0x00000005d5057209 */ /* 0x004fe80007810000 */
[----:B------:R-:W-:Y:S05]  /*1ce20*/  FMNMX.FTZ R5, R216, R5, !PT ;  /* 0x00000005d8057209 */ /* 0x000fea0007810000 */
[----:B------:R-:W1:Y:S01]  /*1ce30*/  MUFU.TANH R57, R103 ;  /* 0x0000006700397308 */ /* 0x000e620000002400 */
[----:B------:R-:W-:Y:S02]  /*1ce40*/  FMNMX.FTZ R5, R214, R5, !PT ;  /* 0x00000005d6057209 */ /* 0x000fe40007810000 */
[----:B----4-:R-:W-:Y:S02]  /*1ce50*/  MOV R100, R237 ;  /* 0x000000ed00647202 */ /* 0x010fe40000000f00 */
[----:B------:R-:W-:Y:S02]  /*1ce60*/  FMNMX.FTZ R5, R218, R5, !PT ;  /* 0x00000005da057209 */ /* 0x000fe40007810000 */
[----:B---3--:R-:W-:Y:S03]  /*1ce70*/  FMNMX.FTZ R74, R250, R74, !PT ;  /* 0x0000004afa4a7209 */ /* 0x008fe60007810000 */
[----:B------:R-:W2:Y:S01]  /*1ce80*/  MUFU.TANH R203, R41 ;  /* 0x0000002900cb7308 */ /* 0x000ea20000002400 */
[----:B------:R-:W-:Y:S09]  /*1ce90*/  FMNMX.FTZ R74, R190, R74, !PT ;  /* 0x0000004abe4a7209 */ /* 0x000ff20007810000 */
[----:B------:R-:W-:Y:S01]  /*1cea0*/  MUFU.TANH R223, R60 ;  /* 0x0000003c00df7308 */ /* 0x000fe20000002400 */
[----:B-1----:R-:W-:Y:S09]  /*1ceb0*/  FMNMX.FTZ R0, R57, R0, !PT ;  /* 0x0000000039007209 */ /* 0x002ff20007810000 */
[----:B------:R-:W1:Y:S01]  /*1cec0*/  MUFU.TANH R60, R114 ;  /* 0x00000072003c7308 */ /* 0x000e620000002400 */
[----:B--2---:R-:W-:Y:S04]  /*1ced0*/  FMNMX.FTZ R4, R203, R4, !PT ;  /* 0x00000004cb047209 */ /* 0x004fe80007810000 */
[----:B------:R-:W-:Y:S05]  /*1cee0*/  FMNMX.FTZ R4, R209, R4, !PT ;  /* 0x00000004d1047209 */ /* 0x000fea0007810000 */
[----:B------:R-:W-:Y:S01]  /*1cef0*/  MUFU.TANH R236, R104 ;  /* 0x0000006800ec7308 */ /* 0x000fe20000002400 */
[----:B------:R-:W-:Y:S09]  /*1cf00*/  FMNMX.FTZ R4, R210, R4, !PT ;  /* 0x00000004d2047209 */ /* 0x000ff20007810000 */
[----:B------:R-:W2:Y:S01]  /*1cf10*/  MUFU.TANH R104, R112 ;  /* 0x0000007000687308 */ /* 0x000ea20000002400 */
[----:B-1----:R-:W-:Y:S09]  /*1cf20*/  FMNMX.FTZ R0, R60, R0, !PT ;  /* 0x000000003c007209 */ /* 0x002ff20007810000 */
[----:B------:R-:W1:Y:S10]  /*1cf30*/  MUFU.TANH R244, R58 ;  /* 0x0000003a00f47308 */ /* 0x000e740000002400 */
[----:B------:R1:W-:Y:S01]  /*1cf40*/  MUFU.TANH R230, R88 ;  /* 0x0000005800e67308 */ /* 0x0003e20000002400 */
[----:B--2---:R-:W-:Y:S04]  /*1cf50*/  FMNMX.FTZ R74, R104, R74, !PT ;  /* 0x0000004a684a7209 */ /* 0x004fe80007810000 */
[----:B------:R-:W-:Y:S05]  /*1cf60*/  FMNMX.FTZ R74, R189, R74, !PT ;  /* 0x0000004abd4a7209 */ /* 0x000fea0007810000 */
[----:B------:R-:W2:Y:S01]  /*1cf70*/  MUFU.TANH R231, R115 ;  /* 0x0000007300e77308 */ /* 0x000ea20000002400 */
[----:B------:R-:W3:Y:S09]  /*1cf80*/  SHFL.BFLY PT, R6, R74, 0x2, 0x1f ;  /* 0x0c401f004a067f89 */ /* 0x000ef200000e0000 */
[----:B------:R-:W4:Y:S01]  /*1cf90*/  MUFU.TANH R202, R73 ;  /* 0x0000004900ca7308 */ /* 0x000f220000002400 */
[----:B-1----:R-:W-:Y:S05]  /*1cfa0*/  IMAD.MOV.U32 R88, RZ, RZ, R244 ;  /* 0x000000ffff587224 */ /* 0x002fea00078e00f4 */
[----:B------:R-:W-:Y:S04]  /*1cfb0*/  FMNMX.FTZ R5, R88, R5, !PT ;  /* 0x0000000558057209 */ /* 0x000fe80007810000 */
[----:B------:R-:W1:Y:S01]  /*1cfc0*/  MUFU.TANH R56, R56 ;  /* 0x0000003800387308 */ /* 0x000e620000002400 */
[----:B--2---:R-:W-:Y:S02]  /*1cfd0*/  FMNMX.FTZ R0, R231, R0, !PT ;  /* 0x00000000e7007209 */ /* 0x004fe40007810000 */
[----:B------:R-:W-:Y:S02]  /*1cfe0*/  MOV R115, R119 ;  /* 0x0000007700737202 */ /* 0x000fe40000000f00 */
[----:B---3--:R-:W-:Y:S05]  /*1cff0*/  FMNMX.FTZ R74, R74, R6, !PT ;  /* 0x000000064a4a7209 */ /* 0x008fea0007810000 */
[----:B------:R-:W-:Y:S01]  /*1d000*/  MUFU.TANH R119, R106 ;  /* 0x0000006a00777308 */ /* 0x000fe20000002400 */
[----:B------:R-:W2:Y:S01]  /*1d010*/  SHFL.BFLY PT, R8, R74, 0x1, 0x1f ;  /* 0x0c201f004a087f89 */ /* 0x000ea200000e0000 */
[----:B----4-:R-:W-:Y:S08]  /*1d020*/  MOV R206, R202 ;  /* 0x000000ca00ce7202 */ /* 0x010ff00000000f00 */
[----:B------:R-:W3:Y:S01]  /*1d030*/  MUFU.TANH R232, R59 ;  /* 0x0000003b00e87308 */ /* 0x000ee20000002400 */
[----:B------:R-:W4:Y:S01]  /*1d040*/  SHFL.BFLY PT, R73, R0, 0x2, 0x1f ;  /* 0x0c401f0000497f89 */ /* 0x000f2200000e0000 */
[----:B-1----:R-:W-:Y:S08]  /*1d050*/  FMNMX.FTZ R4, R56, R4, !PT ;  /* 0x0000000438047209 */ /* 0x002ff00007810000 */
[----:B------:R-:W1:Y:S01]  /*1d060*/  MUFU.TANH R229, R62 ;  /* 0x0000003e00e57308 */ /* 0x000e620000002400 */
[----:B--2---:R-:W-:Y:S09]  /*1d070*/  FMNMX.FTZ R74, R74, R8, !PT ;  /* 0x000000084a4a7209 */ /* 0x004ff20007810000 */
[----:B------:R-:W2:Y:S01]  /*1d080*/  MUFU.TANH R58, R63 ;  /* 0x0000003f003a7308 */ /* 0x000ea20000002400 */
[----:B---3--:R-:W-:Y:S02]  /*1d090*/  FMNMX.FTZ R5, R232, R5, !PT ;  /* 0x00000005e8057209 */ /* 0x008fe40007810000 */
[----:B------:R-:W-:Y:S02]  /*1d0a0*/  MOV R59, R197 ;  /* 0x000000c5003b7202 */ /* 0x000fe40000000f00 */
[----:B----4-:R-:W-:Y:S05]  /*1d0b0*/  FMNMX.FTZ R73, R0, R73, !PT ;  /* 0x0000004900497209 */ /* 0x010fea0007810000 */
[----:B------:R-:W3:Y:S01]  /*1d0c0*/  MUFU.TANH R234, R75 ;  /* 0x0000004b00ea7308 */ /* 0x000ee20000002400 */
[----:B------:R-:W-:Y:S01]  /*1d0d0*/  FMNMX.FTZ R4, R59, R4, !PT ;  /* 0x000000043b047209 */ /* 0x000fe20007810000 */
[----:B------:R-:W4:Y:S01]  /*1d0e0*/  SHFL.BFLY PT, R6, R73, 0x1, 0x1f ;  /* 0x0c201f0049067f89 */ /* 0x000f2200000e0000 */
[----:B-1----:R-:W-:Y:S02]  /*1d0f0*/  FMNMX.FTZ R5, R229, R5, !PT ;  /* 0x00000005e5057209 */ /* 0x002fe40007810000 */
[----:B------:R-:W-:Y:S05]  /*1d100*/  MOV R62, R223 ;  /* 0x000000df003e7202 */ /* 0x000fea0000000f00 */
[----:B------:R1:W1:Y:S01]  /*1d110*/  MUFU.TANH R251, R76 ;  /* 0x0000004c00fb7308 */ /* 0x0002620000002400 */
[----:B------:R-:W-:Y:S02]  /*1d120*/  FMNMX.FTZ R4, R62, R4, !PT ;  /* 0x000000043e047209 */ /* 0x000fe40007810000 */
[----:B--2---:R-:W-:Y:S02]  /*1d130*/  FMNMX.FTZ R5, R58, R5, !PT ;  /* 0x000000053a057209 */ /* 0x004fe40007810000 */
[----:B------:R-:W-:Y:S02]  /*1d140*/  FMNMX.FTZ R4, R85, R4, !PT ;  /* 0x0000000455047209 */ /* 0x000fe40007810000 */
[----:B------:R-:W-:Y:S03]  /*1d150*/  FMNMX.FTZ R5, R115, R5, !PT ;  /* 0x0000000573057209 */ /* 0x000fe60007810000 */
[----:B------:R2:W2:Y:S01]  /*1d160*/  MUFU.TANH R36, R89 ;  /* 0x0000005900247308 */ /* 0x0004a20000002400 */
[----:B------:R-:W-:Y:S02]  /*1d170*/  FMNMX.FTZ R4, R90, R4, !PT ;  /* 0x000000045a047209 */ /* 0x000fe40007810000 */
[----:B---3--:R-:W-:Y:S02]  /*1d180*/  FMNMX.FTZ R5, R234, R5, !PT ;  /* 0x00000005ea057209 */ /* 0x008fe40007810000 */
[----:B------:R-:W-:Y:S02]  /*1d190*/  FMNMX.FTZ R4, R206, R4, !PT ;  /* 0x00000004ce047209 */ /* 0x000fe40007810000 */
[----:B----4-:R-:W-:Y:S03]  /*1d1a0*/  FMNMX.FTZ R73, R73, R6, !PT ;  /* 0x0000000649497209 */ /* 0x010fe60007810000 */
[----:B------:R-:W3:Y:S01]  /*1d1b0*/  MUFU.TANH R221, R78 ;  /* 0x0000004e00dd7308 */ /* 0x000ee20000002400 */
[----:B-1----:R-:W-:Y:S01]  /*1d1c0*/  FMUL.FTZ R76, R110, c[0x0][0x320] ;  /* 0x0000c8006e4c7a20 */ /* 0x002fe20000410000 */
[----:B------:R-:W-:Y:S08]  /*1d1d0*/  MOV R110, R57 ;  /* 0x00000039006e7202 */ /* 0x000ff00000000f00 */
[----:B------:R-:W1:Y:S01]  /*1d1e0*/  MUFU.TANH R245, R77 ;  /* 0x0000004d00f57308 */ /* 0x000e620000002400 */
[----:B--2---:R-:W-:Y:S01]  /*1d1f0*/  MOV R89, R251 ;  /* 0x000000fb00597202 */ /* 0x004fe20000000f00 */
[----:B------:R-:W-:Y:S03]  /*1d200*/  IMAD.MOV.U32 R103, RZ, RZ, R36 ;  /* 0x000000ffff677224 */ /* 0x000fe600078e0024 */
[----:B------:R-:W-:Y:S05]  /*1d210*/  FMNMX.FTZ R4, R89, R4, !PT ;  /* 0x0000000459047209 */ /* 0x000fea0007810000 */
[----:B------:R-:W2:Y:S01]  /*1d220*/  MUFU.TANH R37, R92 ;  /* 0x0000005c00257308 */ /* 0x000ea20000002400 */
[----:B---3--:R-:W-:Y:S01]  /*1d230*/  FMNMX.FTZ R0, R221, R5, !PT ;  /* 0x00000005dd007209 */ /* 0x008fe20007810000 */
[----:B------:R-:W-:Y:S03]  /*1d240*/  FMUL.FTZ R78, R73, c[0x0][0x2d0] ;  /* 0x0000b400494e7a20 */ /* 0x000fe60000410000 */
[----:B------:R-:W-:Y:S05]  /*1d250*/  FMNMX.FTZ R0, R47, R0, !PT ;  /* 0x000000002f007209 */ /* 0x000fea0007810000 */
[----:B------:R3:W4:Y:S01]  /*1d260*/  MUFU.TANH R41, R105 ;  /* 0x0000006900297308 */ /* 0x0007220000002400 */
[----:B------:R-:W-:Y:S01]  /*1d270*/  FMNMX.FTZ R5, R100, R0, !PT ;  /* 0x0000000064057209 */ /* 0x000fe20007810000 */
[----:B------:R-:W-:Y:S01]  /*1d280*/  FMUL.FTZ R0, R111, c[0x0][0x320] ;  /* 0x0000c8006f007a20 */ /* 0x000fe20000410000 */
[----:B-1----:R-:W-:Y:S02]  /*1d290*/  MOV R86, R245 ;  /* 0x000000f500567202 */ /* 0x002fe40000000f00 */
[----:B------:R-:W-:Y:S02]  /*1d2a0*/  MOV R111, R58 ;  /* 0x0000003a006f7202 */ /* 0x000fe40000000f00 */
[----:B------:R-:W-:Y:S03]  /*1d2b0*/  FMNMX.FTZ R4, R86, R4, !PT ;  /* 0x0000000456047209 */ /* 0x000fe60007810000 */
[----:B------:R-:W1:Y:S01]  /*1d2c0*/  MUFU.TANH R42, R108 ;  /* 0x0000006c002a7308 */ /* 0x000e620000002400 */
[----:B------:R-:W-:Y:S02]  /*1d2d0*/  FMNMX.FTZ R4, R230, R4, !PT ;  /* 0x00000004e6047209 */ /* 0x000fe40007810000 */
[----:B--2---:R-:W-:Y:S02]  /*1d2e0*/  MOV R102, R37 ;  /* 0x0000002500667202 */ /* 0x004fe40000000f00 */
[----:B------:R-:W-:Y:S05]  /*1d2f0*/  FMNMX.FTZ R4, R103, R4, !PT ;  /* 0x0000000467047209 */ /* 0x000fea0007810000 */
[----:B------:R2:W-:Y:S01]  /*1d300*/  MUFU.TANH R75, R0 ;  /* 0x00000000004b7308 */ /* 0x0005e20000002400 */
[----:B------:R-:W-:Y:S01]  /*1d310*/  FMNMX.FTZ R4, R102, R4, !PT ;  /* 0x0000000466047209 */ /* 0x000fe20007810000 */
[----:B---3--:R-:W-:Y:S03]  /*1d320*/  FMUL.FTZ R105, R74, c[0x0][0x2d0] ;  /* 0x0000b4004a697a20 */ /* 0x008fe60000410000 */
[----:B------:R-:W-:Y:S01]  /*1d330*/  FMNMX.FTZ R4, R101, R4, !PT ;  /* 0x0000000465047209 */ /* 0x000fe20007810000 */
[----:B------:R-:W-:Y:S03]  /*1d340*/  FFMA.FTZ R104, R104, c[0x0][0x2d0], -R105 ;  /* 0x0000b40068687a23 */ /* 0x000fe60000010869 */
[----:B------:R-:W-:Y:S01]  /*1d350*/  FMNMX.FTZ R4, R236, R4, !PT ;  /* 0x00000004ec047209 */ /* 0x000fe20007810000 */
[----:B------:R-:W3:Y:S03]  /*1d360*/  MUFU.TANH R114, R109 ;  /* 0x0000006d00727308 */ /* 0x000ee60000002400 */
[----:B----4-:R-:W-:Y:S04]  /*1d370*/  FMNMX.FTZ R4, R41, R4, !PT ;  /* 0x0000000429047209 */ /* 0x010fe80007810000 */
[----:B-1----:R-:W-:Y:S03]  /*1d380*/  FMNMX.FTZ R4, R42, R4, !PT ;  /* 0x000000042a047209 */ /* 0x002fe60007810000 */
[----:B------:R-:W1:Y:S01]  /*1d390*/  MUFU.TANH R243, R91 ;  /* 0x0000005b00f37308 */ /* 0x000e620000002400 */
[----:B--2---:R-:W-:Y:S04]  /*1d3a0*/  FADD.FTZ R0, -R74, R2 ;  /* 0x000000024a007221 */ /* 0x004fe80000010100 */
[----:B------:R-:W-:Y:S05]  /*1d3b0*/  FMUL.FTZ R2, R0, c[0x0][0x2d0] ;  /* 0x0000b40000027a20 */ /* 0x000fea0000410000 */
[----:B------:R-:W2:Y:S01]  /*1d3c0*/  MUFU.TANH R109, R94 ;  /* 0x0000005e006d7308 */ /* 0x000ea20000002400 */
[----:B---3--:R-:W-:Y:S05]  /*1d3d0*/  FMNMX.FTZ R4, R114, R4, !PT ;  /* 0x0000000472047209 */ /* 0x008fea0007810000 */
[----:B------:R-:W3:Y:S04]  /*1d3e0*/  SHFL.BFLY PT, R7, R4, 0x2, 0x1f ;  /* 0x0c401f0004077f89 */ /* 0x000ee800000e0000 */
[----:B------:R4:W-:Y:S01]  /*1d3f0*/  MUFU.EX2 R70, R2 ;  /* 0x0000000200467308 */ /* 0x0009e20000000800 */
[----:B-1----:R-:W-:Y:S04]  /*1d400*/  MOV R108, R243 ;  /* 0x000000f3006c7202 */ /* 0x002fe80000000f00 */
[----:B------:R-:W-:Y:S05]  /*1d410*/  FMNMX.FTZ R5, R108, R5, !PT ;  /* 0x000000056c057209 */ /* 0x000fea0007810000 */
[----:B------:R-:W1:Y:S01]  /*1d420*/  MUFU.TANH R188, R95 ;  /* 0x0000005f00bc7308 */ /* 0x000e620000002400 */
[----:B--2---:R-:W-:Y:S09]  /*1d430*/  FMNMX.FTZ R5, R109, R5, !PT ;  /* 0x000000056d057209 */ /* 0x004ff20007810000 */
[----:B------:R-:W2:Y:S01]  /*1d440*/  MUFU.TANH R237, R107 ;  /* 0x0000006b00ed7308 */ /* 0x000ea20000002400 */
[----:B---3--:R-:W-:Y:S01]  /*1d450*/  FMNMX.FTZ R4, R4, R7, !PT ;  /* 0x0000000704047209 */ /* 0x008fe20007810000 */
[----:B----4-:R-:W-:Y:S02]  /*1d460*/  FADD.FTZ R2, -R73, R3 ;  /* 0x0000000349027221 */ /* 0x010fe40000010100 */
[--C-:B------:R-:W-:Y:S02]  /*1d470*/  FFMA.FTZ R7, R35, c[0x0][0x2d0], -R78.reuse ;  /* 0x0000b40023077a23 */ /* 0x100fe4000001084e */
[----:B------:R-:W3:Y:S01]  /*1d480*/  SHFL.BFLY PT, R72, R4, 0x1, 0x1f ;  /* 0x0c201f0004487f89 */ /* 0x000ee200000e0000 */
[----:B------:R-:W-:Y:S03]  /*1d490*/  FMUL.FTZ R2, R2, c[0x0][0x2d0] ;  /* 0x0000b40002027a20 */ /* 0x000fe60000410000 */
[----:B------:R-:W-:Y:S01]  /*1d4a0*/  MUFU.EX2 R106, R7 ;  /* 0x00000007006a7308 */ /* 0x000fe20000000800 */
[----:B-1----:R-:W-:Y:S04]  /*1d4b0*/  FMNMX.FTZ R5, R188, R5, !PT ;  /* 0x00000005bc057209 */ /* 0x002fe80007810000 */
[----:B------:R-:W-:Y:S05]  /*1d4c0*/  FMNMX.FTZ R5, R119, R5, !PT ;  /* 0x0000000577057209 */ /* 0x000fea0007810000 */
[----:B------:R1:W4:Y:S01]  /*1d4d0*/  MUFU.EX2 R69, R2 ;  /* 0x0000000200457308 */ /* 0x0003220000000800 */
[----:B--2---:R-:W-:Y:S01]  /*1d4e0*/  FMNMX.FTZ R0, R237, R5, !PT ;  /* 0x00000005ed007209 */ /* 0x004fe20007810000 */
[----:B------:R-:W-:Y:S08]  /*1d4f0*/  FFMA.FTZ R5, R23, c[0x0][0x2d0], -R78 ;  /* 0x0000b40017057a23 */ /* 0x000ff0000001084e */
[----:B------:R-:W2:Y:S01]  /*1d500*/  MUFU.TANH R76, R76 ;  /* 0x0000004c004c7308 */ /* 0x000ea20000002400 */
[----:B---3--:R-:W-:Y:S01]  /*1d510*/  FMNMX.FTZ R72, R4, R72, !PT ;  /* 0x0000004804487209 */ /* 0x008fe20007810000 */
[----:B------:R-:W-:Y:S04]  /*1d520*/  FFMA.FTZ R4, R184, c[0x0][0x2d0], -R105 ;  /* 0x0000b400b8047a23 */ /* 0x000fe80000010869 */
[C---:B------:R-:W-:Y:S04]  /*1d530*/  FMUL.FTZ R107, R72.reuse, c[0x0][0x2d0] ;  /* 0x0000b400486b7a20 */ /* 0x040fe80000410000 */
[----:B------:R3:W-:Y:S01]  /*1d540*/  MUFU.EX2 R245, R4 ;  /* 0x0000000400f57308 */ /* 0x0007e20000000800 */
[----:B-1----:R-:W-:Y:S02]  /*1d550*/  FADD.FTZ R2, -R72, R116 ;  /* 0x0000007448027221 */ /* 0x002fe40000010100 */
[----:B----4-:R-:W-:Y:S02]  /*1d560*/  FMUL.FTZ R35, R69, R151 ;  /* 0x0000009745237220 */ /* 0x010fe40000410000 */
[----:B------:R-:W-:Y:S05]  /*1d570*/  FMUL.FTZ R2, R2, c[0x0][0x2d0] ;  /* 0x0000b40002027a20 */ /* 0x000fea0000410000 */
[----:B------:R1:W-:Y:S01]  /*1d580*/  MUFU.EX2 R96, R5 ;  /* 0x0000000500607308 */ /* 0x0003e20000000800 */
[----:B------:R-:W-:Y:S01]  /*1d590*/  IMAD.MOV.U32 R151, RZ, RZ, R43 ;  /* 0x000000ffff977224 */ /* 0x000fe200078e002b */
[----:B--2---:R-:W-:Y:S04]  /*1d5a0*/  FMNMX.FTZ R0, R76, R0, !PT ;  /* 0x000000004c007209 */ /* 0x004fe80007810000 */
[----:B------:R-:W-:Y:S04]  /*1d5b0*/  FMNMX.FTZ R0, R75, R0, !PT ;  /* 0x000000004b007209 */ /* 0x000fe80007810000 */
[----:B------:R2:W4:Y:S01]  /*1d5c0*/  MUFU.EX2 R68, R2 ;  /* 0x0000000200447308 */ /* 0x0005220000000800 */
[----:B------:R-:W4:Y:S01]  /*1d5d0*/  SHFL.BFLY PT, R3, R0, 0x2, 0x1f ;  /* 0x0c401f0000037f89 */ /* 0x000f2200000e0000 */
[--C-:B---3--:R-:W-:Y:S08]  /*1d5e0*/  FFMA.FTZ R4, R20, c[0x0][0x2d0], -R105.reuse ;  /* 0x0000b40014047a23 */ /* 0x108ff00000010869 */
[----:B------:R-:W-:Y:S01]  /*1d5f0*/  MUFU.EX2 R91, R4 ;  /* 0x00000004005b7308 */ /* 0x000fe20000000800 */
[----:B-1----:R-:W-:Y:S01]  /*1d600*/  @P0 MOV R5, R53 ;  /* 0x0000003500050202 */ /* 0x002fe20000000f00 */
[--C-:B--2---:R-:W-:Y:S01]  /*1d610*/  FFMA.FTZ R2, R118, c[0x0][0x2d0], -R105.reuse ;  /* 0x0000b40076027a23 */ /* 0x104fe20000010869 */
[----:B------:R-:W-:Y:S01]  /*1d620*/  MOV R118, R220 ;  /* 0x000000dc00767202 */ /* 0x000fe20000000f00 */
[----:B----4-:R-:W-:Y:S01]  /*1d630*/  FMUL.FTZ R57, R68, R173 ;  /* 0x000000ad44397220 */ /* 0x010fe20000410000 */
[----:B------:R-:W-:Y:S05]  /*1d640*/  FMNMX.FTZ R0, R0, R3, !PT ;  /* 0x0000000300007209 */ /* 0x000fea0007810000 */
[----:B------:R1:W2:Y:S01]  /*1d650*/  MUFU.EX2 R246, R2 ;  /* 0x0000000200f67308 */ /* 0x0002a20000000800 */
[--C-:B------:R-:W-:Y:S02]  /*1d660*/  FFMA.FTZ R3, R17, c[0x0][0x2d0], -R105.reuse ;  /* 0x0000b40011037a23 */ /* 0x100fe40000010869 */
[----:B------:R-:W-:Y:S01]  /*1d670*/  FMUL.FTZ R17, R70, R133 ;  /* 0x0000008546117220 */ /* 0x000fe20000410000 */
[----:B------:R-:W-:Y:S01]  /*1d680*/  MOV R133, R45 ;  /* 0x0000002d00857202 */ /* 0x000fe20000000f00 */
[----:B------:R-:W-:Y:S05]  /*1d690*/  FMUL.FTZ R45, R68, R161 ;  /* 0x000000a1442d7220 */ /* 0x000fea0000410000 */
[----:B------:R3:W-:Y:S01]  /*1d6a0*/  MUFU.EX2 R112, R3 ;  /* 0x0000000300707308 */ /* 0x0007e20000000800 */
[----:B-1----:R-:W-:Y:S01]  /*1d6b0*/  FFMA.FTZ R2, R16, c[0x0][0x2d0], -R105 ;  /* 0x0000b40010027a23 */ /* 0x002fe20000010869 */
[----:B--2---:R-:W-:Y:S01]  /*1d6c0*/  F2FP.BF16.PACK_AB R80, R246, R245 ;  /* 0x000000f5f650723e */ /* 0x004fe200000010ff */
[----:B------:R-:W-:Y:S01]  /*1d6d0*/  FMUL.FTZ R16, R70, R132 ;  /* 0x0000008446107220 */ /* 0x000fe20000410000 */
[----:B------:R-:W-:Y:S06]  /*1d6e0*/  MOV R132, R250 ;  /* 0x000000fa00847202 */ /* 0x000fec0000000f00 */
[----:B------:R1:W2:Y:S01]  /*1d6f0*/  MUFU.EX2 R251, R2 ;  /* 0x0000000200fb7308 */ /* 0x0002a20000000800 */
[--C-:B---3--:R-:W-:Y:S01]  /*1d700*/  FFMA.FTZ R3, R186, c[0x0][0x2d0], -R78.reuse ;  /* 0x0000b400ba037a23 */ /* 0x108fe2000001084e */
[----:B------:R-:W-:Y:S08]  /*1d710*/  MOV R186, R247 ;  /* 0x000000f700ba7202 */ /* 0x000ff00000000f00 */
[----:B------:R3:W-:Y:S01]  /*1d720*/  MUFU.EX2 R243, R3 ;  /* 0x0000000300f37308 */ /* 0x0007e20000000800 */
[----:B-1----:R-:W1:Y:S01]  /*1d730*/  SHFL.BFLY PT, R2, R0, 0x1, 0x1f ;  /* 0x0c201f0000027f89 */ /* 0x002e6200000e0000 */
[----:B--2---:R-:W-:Y:S01]  /*1d740*/  F2FP.BF16.PACK_AB R82, R112, R251 ;  /* 0x000000fb7052723e */ /* 0x004fe200000010ff */
[--C-:B---3--:R-:W-:Y:S01]  /*1d750*/  FFMA.FTZ R3, R185, c[0x0][0x2d0], -R78.reuse ;  /* 0x0000b400b9037a23 */ /* 0x108fe2000001084e */
[----:B------:R-:W-:Y:S01]  /*1d760*/  MOV R185, R60 ;  /* 0x0000003c00b97202 */ /* 0x000fe20000000f00 */
[----:B------:R-:W-:Y:S05]  /*1d770*/  FMUL.FTZ R60, R68, R176 ;  /* 0x000000b0443c7220 */ /* 0x000fea0000410000 */
[----:B------:R2:W3:Y:S01]  /*1d780*/  MUFU.EX2 R244, R3 ;  /* 0x0000000300f47308 */ /* 0x0004e20000000800 */
[----:B-1----:R-:W-:Y:S01]  /*1d790*/  FMNMX.FTZ R71, R0, R2, !PT ;  /* 0x0000000200477209 */ /* 0x002fe20007810000 */
[----:B------:R-:W-:Y:S02]  /*1d7a0*/  FFMA.FTZ R2, R196, c[0x0][0x2d0], -R107 ;  /* 0x0000b400c4027a23 */ /* 0x000fe4000001086b */
[--C-:B------:R-:W-:Y:S06]  /*1d7b0*/  FFMA.FTZ R0, R19, c[0x0][0x2d0], -R78.reuse ;  /* 0x0000b40013007a23 */ /* 0x100fec000001084e */
[----:B------:R1:W-:Y:S01]  /*1d7c0*/  MUFU.EX2 R219, R2 ;  /* 0x0000000200db7308 */ /* 0x0003e20000000800 */
[----:B------:R-:W-:Y:S02]  /*1d7d0*/  FMUL.FTZ R77, R71, c[0x0][0x2d0] ;  /* 0x0000b400474d7a20 */ /* 0x000fe40000410000 */
[----:B------:R-:W-:Y:S01]  /*1d7e0*/  FMUL.FTZ R19, R69, R135 ;  /* 0x0000008745137220 */ /* 0x000fe20000410000 */
[----:B------:R-:W-:Y:S01]  /*1d7f0*/  MOV R135, R88 ;  /* 0x0000005800877202 */ /* 0x000fe20000000f00 */
[----:B------:R-:W-:Y:S02]  /*1d800*/  FFMA.FTZ R75, R75, c[0x0][0x2d0], -R77 ;  /* 0x0000b4004b4b7a23 */ /* 0x000fe4000001084d */
[--C-:B--2---:R-:W-:Y:S03]  /*1d810*/  FFMA.FTZ R3, R18, c[0x0][0x2d0], -R78.reuse ;  /* 0x0000b40012037a23 */ /* 0x104fe6000001084e */
[----:B------:R2:W-:Y:S01]  /*1d820*/  MUFU.EX2 R184, R0 ;  /* 0x0000000000b87308 */ /* 0x0005e20000000800 */
[----:B---3--:R-:W-:Y:S01]  /*1d830*/  F2FP.BF16.PACK_AB R81, R244, R243 ;  /* 0x000000f3f451723e */ /* 0x008fe200000010ff */
[----:B------:R-:W-:Y:S01]  /*1d840*/  FMUL.FTZ R18, R69, R134 ;  /* 0x0000008645127220 */ /* 0x000fe20000410000 */
[----:B------:R-:W-:Y:S01]  /*1d850*/  MOV R134, R44 ;  /* 0x0000002c00867202 */ /* 0x000fe20000000f00 */
[C---:B------:R-:W-:Y:S06]  /*1d860*/  FMUL.FTZ R44, R68.reuse, R160 ;  /* 0x000000a0442c7220 */ /* 0x040fec0000410000 */
[----:B------:R3:W4:Y:S01]  /*1d870*/  MUFU.EX2 R63, R3 ;  /* 0x00000003003f7308 */ /* 0x0007220000000800 */
[----:B-1----:R-:W-:Y:S01]  /*1d880*/  FFMA.FTZ R2, R187, c[0x0][0x2d0], -R107 ;  /* 0x0000b400bb027a23 */ /* 0x002fe2000001086b */
[----:B------:R-:W-:Y:S01]  /*1d890*/  MOV R187, R41 ;  /* 0x0000002900bb7202 */ /* 0x000fe20000000f00 */
[----:B------:R-:W-:Y:S07]  /*1d8a0*/  FMUL.FTZ R41, R68, R157 ;  /* 0x0000009d44297220 */ /* 0x000fee0000410000 */
[----:B------:R1:W1:Y:S01]  /*1d8b0*/  MUFU.EX2 R223, R2 ;  /* 0x0000000200df7308 */ /* 0x0002620000000800 */
[----:B--2---:R-:W-:Y:S01]  /*1d8c0*/  FADD.FTZ R0, -R71, R117 ;  /* 0x0000007547007221 */ /* 0x004fe20000010100 */
[----:B------:R-:W-:Y:S03]  /*1d8d0*/  MOV R117, R221 ;  /* 0x000000dd00757202 */ /* 0x000fe60000000f00 */
[----:B------:R-:W-:Y:S05]  /*1d8e0*/  FMUL.FTZ R0, R0, c[0x0][0x2d0] ;  /* 0x0000b40000007a20 */ /* 0x000fea0000410000 */
[----:B------:R-:W-:Y:S01]  /*1d8f0*/  MUFU.EX2 R75, R75 ;  /* 0x0000004b004b7308 */ /* 0x000fe20000000800 */
[----:B---3--:R-:W-:Y:S01]  /*1d900*/  FFMA.FTZ R3, R21, c[0x0][0x2d0], -R105 ;  /* 0x0000b40015037a23 */ /* 0x008fe20000010869 */
[----:B----4-:R-:W-:Y:S08]  /*1d910*/  F2FP.BF16.PACK_AB R83, R184, R63 ;  /* 0x0000003fb853723e */ /* 0x010ff000000010ff */
[----:B------:R2:W-:Y:S01]  /*1d920*/  MUFU.EX2 R93, R3 ;  /* 0x00000003005d7308 */ /* 0x0005e20000000800 */
[--C-:B-1----:R-:W-:Y:S01]  /*1d930*/  FFMA.FTZ R2, R12, c[0x0][0x2d0], -R107.reuse ;  /* 0x0000b4000c027a23 */ /* 0x102fe2000001086b */
[----:B------:R-:W-:Y:S01]  /*1d940*/  F2FP.BF16.PACK_AB R64, R223, R219 ;  /* 0x000000dbdf40723e */ /* 0x000fe200000010ff */
[----:B------:R-:W-:Y:S01]  /*1d950*/  FMUL.FTZ R12, R68, R128 ;  /* 0x00000080440c7220 */ /* 0x000fe20000410000 */
[----:B------:R-:W-:Y:S06]  /*1d960*/  MOV R128, R91 ;  /* 0x0000005b00807202 */ /* 0x000fec0000000f00 */
[----:B------:R1:W-:Y:S10]  /*1d970*/  MUFU.EX2 R84, R2 ;  /* 0x0000000200547308 */ /* 0x0003f40000000800 */
[----:B------:R-:W3:Y:S01]  /*1d980*/  MUFU.EX2 R0, R0 ;  /* 0x0000000000007308 */ /* 0x000ee20000000800 */
[----:B--2---:R-:W-:Y:S09]  /*1d990*/  FFMA.FTZ R3, R22, c[0x0][0x2d0], -R78 ;  /* 0x0000b40016037a23 */ /* 0x004ff2000001084e */
[----:B------:R-:W-:Y:S01]  /*1d9a0*/  MUFU.EX2 R92, R3 ;  /* 0x00000003005c7308 */ /* 0x000fe20000000800 */
[----:B-1----:R-:W-:Y:S02]  /*1d9b0*/  FFMA.FTZ R2, R13, c[0x0][0x2d0], -R107 ;  /* 0x0000b4000d027a23 */ /* 0x002fe4000001086b */
[----:B------:R-:W-:Y:S01]  /*1d9c0*/  FMUL.FTZ R13, R68, R129 ;  /* 0x00000081440d7220 */ /* 0x000fe20000410000 */
[----:B------:R-:W-:Y:S06]  /*1d9d0*/  MOV R129, R47 ;  /* 0x0000002f00817202 */ /* 0x000fec0000000f00 */
[----:B------:R1:W-:Y:S01]  /*1d9e0*/  MUFU.EX2 R36, R2 ;  /* 0x0000000200247308 */ /* 0x0003e20000000800 */
[C---:B---3--:R-:W-:Y:S02]  /*1d9f0*/  FMUL.FTZ R47, R0.reuse, R163 ;  /* 0x000000a3002f7220 */ /* 0x048fe40000410000 */
[C---:B------:R-:W-:Y:S02]  /*1da00*/  FMUL.FTZ R43, R0.reuse, R159 ;  /* 0x0000009f002b7220 */ /* 0x040fe40000410000 */
[----:B------:R-:W-:Y:S02]  /*1da10*/  FMUL.FTZ R58, R0, R174 ;  /* 0x000000ae003a7220 */ /* 0x000fe40000410000 */
[--C-:B-1----:R-:W-:Y:S04]  /*1da20*/  FFMA.FTZ R2, R195, c[0x0][0x2d0], -R77.reuse ;  /* 0x0000b400c3027a23 */ /* 0x102fe8000001084d */
        /* <DEDUP_REMOVED lines=10> */
[C---:B------:R-:W-:Y:S06]  /*1dad0*/  FMUL.FTZ R15, R0.reuse, R131 ;  /* 0x00000083000f7220 */ /* 0x040fec0000410000 */
[----:B------:R1:W2:Y:S01]  /*1dae0*/  MUFU.EX2 R202, R2 ;  /* 0x0000000200ca7308 */ /* 0x0002a20000000800 */
[----:B------:R-:W-:Y:S02]  /*1daf0*/  IMAD.MOV.U32 R131, RZ, RZ, R63 ;  /* 0x000000ffff837224 */ /* 0x000fe400078e003f */
[----:B------:R-:W-:Y:S02]  /*1db00*/  FMUL.FTZ R63, R0, R179 ;  /* 0x000000b3003f7220 */ /* 0x000fe40000410000 */
[--C-:B-1----:R-:W-:Y:S01]  /*1db10*/  FFMA.FTZ R2, R32, c[0x0][0x2d0], -R105.reuse ;  /* 0x0000b40020027a23 */ /* 0x102fe20000010869 */
[----:B--2---:R-:W-:Y:S04]  /*1db20*/  F2FP.BF16.PACK_AB R67, R202, R199 ;  /* 0x000000c7ca43723e */ /* 0x004fe800000010ff */
[----:B------:R1:W-:Y:S02]  /*1db30*/  MUFU.EX2 R97, R2 ;  /* 0x0000000200617308 */ /* 0x0003e40000000800 */
[----:B-1----:R-:W-:Y:S08]  /*1db40*/  FFMA.FTZ R2, R33, c[0x0][0x2d0], -R105 ;  /* 0x0000b40021027a23 */ /* 0x002ff00000010869 */
[----:B------:R1:W2:Y:S02]  /*1db50*/  MUFU.EX2 R99, R2 ;  /* 0x0000000200637308 */ /* 0x0002a40000000800 */
[----:B-1----:R-:W-:Y:S05]  /*1db60*/  @P0 SHF.R.S32.HI R2, RZ, 0x1f, R242 ;  /* 0x0000001fff020819 */ /* 0x002fea00000114f2 */
[----:B------:R-:W-:Y:S02]  /*1db70*/  @P0 IMAD R4, R2, c[0x0][0x1e0], RZ ;  /* 0x0000780002040a24 */ /* 0x000fe400078e02ff */
[C---:B------:R-:W-:Y:S04]  /*1db80*/  @P0 IMAD.WIDE.U32 R2, R242.reuse, c[0x0][0x1e0], RZ ;  /* 0x00007800f2020a25 */ /* 0x040fe800078e00ff */
[----:B------:R-:W-:Y:S01]  /*1db90*/  @P0 IMAD R6, R242, c[0x0][0x1e4], R4 ;  /* 0x00007900f2060a24 */ /* 0x000fe200078e0204 */
[----:B------:R-:W-:Y:S04]  /*1dba0*/  @P0 MOV R4, R38 ;  /* 0x0000002600040202 */ /* 0x000fe80000000f00 */
[----:B------:R-:W-:Y:S01]  /*1dbb0*/  @P0 IADD3 R3, R3, R6, RZ ;  /* 0x0000000603030210 */ /* 0x000fe20007ffe0ff */
[----:B------:R-:W-:Y:S04]  /*1dbc0*/  @P0 IMAD.WIDE.U32 R4, R2, 0x70, R4 ;  /* 0x0000007002040825 */ /* 0x000fe800078e0004 */
[----:B------:R-:W-:Y:S01]  /*1dbd0*/  @P0 IMAD R3, R3, 0x70, RZ ;  /* 0x0000007003030824 */ /* 0x000fe200078e02ff */
[----:B------:R-:W-:Y:S01]  /*1dbe0*/  @P0 LEA R2, P1, R4, c[0x0][0x1c8], 0x1 ;  /* 0x0000720004020a11 */ /* 0x000fe200078208ff */
[----:B------:R-:W-:Y:S02]  /*1dbf0*/  FFMA.FTZ R6, R34, c[0x0][0x2d0], -R78 ;  /* 0x0000b40022067a23 */ /* 0x000fe4000001084e */
[----:B------:R-:W-:Y:S01]  /*1dc00*/  FMUL.FTZ R34, R69, R150 ;  /* 0x0000009645227220 */ /* 0x000fe20000410000 */
[----:B------:R-:W-:Y:S01]  /*1dc10*/  @P0 IADD3 R3, R5, R3, RZ ;  /* 0x0000000305030210 */ /* 0x000fe20007ffe0ff */
[----:B------:R1:W-:Y:S01]  /*1dc20*/  MUFU.EX2 R95, R6 ;  /* 0x00000006005f7308 */ /* 0x0003e20000000800 */
[----:B------:R-:W-:Y:S01]  /*1dc30*/  MOV R150, R46 ;  /* 0x0000002e00967202 */ /* 0x000fe20000000f00 */
[----:B------:R-:W-:Y:S01]  /*1dc40*/  FMUL.FTZ R46, R0, R162 ;  /* 0x000000a2002e7220 */ /* 0x000fe20000410000 */
[----:B------:R-:W-:Y:S01]  /*1dc50*/  @P0 LEA.HI.X R3, R4, c[0x0][0x1cc], R3, 0x1, P1 ;  /* 0x0000730004030a11 */ /* 0x000fe200008f0c03 */
[--C-:B------:R-:W-:Y:S02]  /*1dc60*/  FFMA.FTZ R4, R24, c[0x0][0x2d0], -R107.reuse ;  /* 0x0000b40018047a23 */ /* 0x100fe4000001086b */
[----:B------:R-:W-:Y:S01]  /*1dc70*/  FMUL.FTZ R24, R68, R140 ;  /* 0x0000008c44187220 */ /* 0x000fe20000410000 */
[----:B------:R-:W-:Y:S01]  /*1dc80*/  MOV R140, R106 ;  /* 0x0000006a008c7202 */ /* 0x000fe20000000f00 */
[----:B------:R3:W-:Y:S01]  /*1dc90*/  @P0 LDGSTS.E.BYPASS.LTC128B.128 [R241+0x3900], [R2.64], !P4 ;  /* 0x0390000002f10fae */ /* 0x0007e2000e101d48 */
[----:B------:R-:W-:Y:S01]  /*1dca0*/  MOV R106, R42 ;  /* 0x0000002a006a7202 */ /* 0x000fe20000000f00 */
[----:B------:R4:W2:Y:S01]  /*1dcb0*/  MUFU.EX2 R33, R4 ;  /* 0x0000000400217308 */ /* 0x0008a20000000800 */
[----:B------:R-:W-:Y:S03]  /*1dcc0*/  FMUL.FTZ R42, R0, R158 ;  /* 0x0000009e002a7220 */ /* 0x000fe60000410000 */
[--C-:B------:R-:W-:Y:S06]  /*1dcd0*/  FFMA.FTZ R106, R106, c[0x0][0x2d0], -R107.reuse ;  /* 0x0000b4006a6a7a23 */ /* 0x100fec000001086b */
[----:B------:R-:W-:Y:S01]  /*1dce0*/  MUFU.EX2 R106, R106 ;  /* 0x0000006a006a7308 */ /* 0x000fe20000000800 */
[----:B-1----:R-:W-:Y:S04]  /*1dcf0*/  @P0 IADD3 R6, P3, R2, UR4, RZ ;  /* 0x0000000402060c10 */ /* 0x002fe8000ff7e0ff */
[----:B------:R-:W-:Y:S02]  /*1dd00*/  @P0 IADD3.X R7, R3, UR5, RZ, P3, !PT ;  /* 0x0000000503070c10 */ /* 0x000fe40009ffe4ff */
[----:B------:R-:W-:Y:S03]  /*1dd10*/  @P0 IADD3 R10, P2, R6, UR4, RZ ;  /* 0x00000004060a0c10 */ /* 0x000fe6000ff5e0ff */
[----:B------:R1:W-:Y:S01]  /*1dd20*/  @P0 LDGSTS.E.BYPASS.LTC128B.128 [R241+0x4100], [R6.64], !P4 ;  /* 0x0410000006f10fae */ /* 0x0003e2000e101d48 */
[----:B------:R-:W-:Y:S01]  /*1dd30*/  @P0 IADD3.X R11, R7, UR5, RZ, P2, !PT ;  /* 0x00000005070b0c10 */ /* 0x000fe200097fe4ff */
[--C-:B---3--:R-:W-:Y:S01]  /*1dd40*/  FFMA.FTZ R2, R25, c[0x0][0x2d0], -R107.reuse ;  /* 0x0000b40019027a23 */ /* 0x108fe2000001086b */
[----:B------:R-:W-:Y:S01]  /*1dd50*/  @P0 IADD3 R8, P1, R10, UR4, RZ ;  /* 0x000000040a080c10 */ /* 0x000fe2000ff3e0ff */
[----:B------:R-:W-:Y:S01]  /*1dd60*/  FMUL.FTZ R25, R68, R141 ;  /* 0x0000008d44197220 */ /* 0x000fe20000410000 */
[----:B--2---:R-:W-:Y:S01]  /*1dd70*/  MOV R141, R99 ;  /* 0x00000063008d7202 */ /* 0x004fe20000000f00 */
[----:B------:R2:W3:Y:S01]  /*1dd80*/  MUFU.EX2 R94, R2 ;  /* 0x00000002005e7308 */ /* 0x0004e20000000800 */
[----:B------:R-:W-:Y:S01]  /*1dd90*/  @P0 IADD3.X R9, R11, UR5, RZ, P1, !PT ;  /* 0x000000050b090c10 */ /* 0x000fe20008ffe4ff */
[----:B------:R3:W-:Y:S01]  /*1dda0*/  @P0 LDGSTS.E.BYPASS.LTC128B.128 [R241+0x4900], [R10.64], !P4 ;  /* 0x049000000af10fae */ /* 0x0007e2000e101d48 */
[----:B----4-:R-:W-:Y:S04]  /*1ddb0*/  @P0 IADD3 R4, P3, R8, UR4, RZ ;  /* 0x0000000408040c10 */ /* 0x010fe8000ff7e0ff */
        /* <DEDUP_REMOVED lines=8> */
[----:B---3--:R-:W-:Y:S01]  /*1de40*/  FMUL.FTZ R10, R0, R126 ;  /* 0x0000007e000a7220 */ /* 0x008fe20000410000 */
[----:B------:R-:W-:Y:S01]  /*1de50*/  @P0 IADD3 R6, P1, R2, UR4, RZ ;  /* 0x0000000402060c10 */ /* 0x000fe2000ff3e0ff */
[----:B------:R-:W-:Y:S01]  /*1de60*/  FMUL.FTZ R11, R0, R127 ;  /* 0x0000007f000b7220 */ /* 0x000fe20000410000 */
[----:B------:R-:W-:Y:S01]  /*1de70*/  MOV R126, R92 ;  /* 0x0000005c007e7202 */ /* 0x000fe20000000f00 */
[----:B------:R2:W-:Y:S01]  /*1de80*/  @P0 LDGSTS.E.BYPASS.LTC128B.128 [R241+0x6100], [R2.64], !P4 ;  /* 0x0610000002f10fae */ /* 0x0005e2000e101d48 */
[C---:B----4-:R-:W-:Y:S01]  /*1de90*/  FMUL.FTZ R8, R68.reuse, R124 ;  /* 0x0000007c44087220 */ /* 0x050fe20000410000 */
[----:B------:R-:W-:Y:S01]  /*1dea0*/  MOV R124, R93 ;  /* 0x0000005d007c7202 */ /* 0x000fe20000000f00 */
[----:B------:R-:W-:Y:S01]  /*1deb0*/  FMUL.FTZ R9, R68, R125 ;  /* 0x0000007d44097220 */ /* 0x000fe20000410000 */
[----:B------:R-:W-:Y:S01]  /*1dec0*/  MOV R125, R33 ;  /* 0x00000021007d7202 */ /* 0x000fe20000000f00 */
[----:B------:R-:W-:Y:S01]  /*1ded0*/  FMUL.FTZ R33, R70, R149 ;  /* 0x0000009546217220 */ /* 0x000fe20000410000 */
[----:B------:R-:W-:Y:S01]  /*1dee0*/  MOV R149, R56 ;  /* 0x0000003800957202 */ /* 0x000fe20000000f00 */
[----:B------:R-:W-:Y:S02]  /*1def0*/  FMUL.FTZ R56, R68, R172 ;  /* 0x000000ac44387220 */ /* 0x000fe40000410000 */
[----:B------:R-:W-:Y:S02]  /*1df00*/  FFMA.FTZ R4, R29, c[0x0][0x2d0], -R107 ;  /* 0x0000b4001d047a23 */ /* 0x000fe4000001086b */
[----:B------:R-:W-:Y:S01]  /*1df10*/  FMUL.FTZ R5, R70, R121 ;  /* 0x0000007946057220 */ /* 0x000fe20000410000 */
[----:B-1----:R-:W-:Y:S01]  /*1df20*/  @P0 IADD3.X R7, R3, UR5, RZ, P1, !PT ;  /* 0x0000000503070c10 */ /* 0x002fe20008ffe4ff */
[----:B------:R1:W3:Y:S01]  /*1df30*/  MUFU.EX2 R32, R4 ;  /* 0x0000000400207308 */ /* 0x0002e20000000800 */
[----:B------:R-:W-:Y:S02]  /*1df40*/  FMUL.FTZ R29, R68, R145 ;  /* 0x00000091441d7220 */ /* 0x000fe40000410000 */
[----:B------:R-:W-:Y:S01]  /*1df50*/  IMAD.MOV.U32 R121, RZ, RZ, R94 ;  /* 0x000000ffff797224 */ /* 0x000fe200078e005e */
[----:B------:R4:W-:Y:S01]  /*1df60*/  @P0 LDGSTS.E.BYPASS.LTC128B.128 [R241+0x6900], [R6.64], !P4 ;  /* 0x0690000006f10fae */ /* 0x0009e2000e101d48 */
[--C-:B--2---:R-:W-:Y:S01]  /*1df70*/  FFMA.FTZ R2, R193, c[0x0][0x2d0], -R77.reuse ;  /* 0x0000b400c1027a23 */ /* 0x104fe2000001084d */
[----:B------:R-:W-:Y:S06]  /*1df80*/  MOV R193, R89 ;  /* 0x0000005900c17202 */ /* 0x000fec0000000f00 */
[----:B------:R-:W2:Y:S01]  /*1df90*/  LDSM.16.MT88.4 R20, [R224+0x100] ;  /* 0x00010000e014783b */ /* 0x000ea20000004200 */
[----:B------:R4:W-:Y:S07]  /*1dfa0*/  MUFU.EX2 R195, R2 ;  /* 0x0000000200c37308 */ /* 0x0009ee0000000800 */
[----:B------:R-:W-:Y:S01]  /*1dfb0*/  LDSM.16.MT88.4 R52, [R225+0x100] ;  /* 0x00010000e134783b */ /* 0x000fe20000004200 */
[C---:B-1----:R-:W-:Y:S01]  /*1dfc0*/  FMUL.FTZ R4, R70.reuse, R120 ;  /* 0x0000007846047220 */ /* 0x042fe20000410000 */
[----:B---3--:R-:W-:Y:S01]  /*1dfd0*/  MOV R127, R32 ;  /* 0x00000020007f7202 */ /* 0x008fe20000000f00 */
[----:B------:R-:W-:Y:S01]  /*1dfe0*/  FMUL.FTZ R32, R70, R148 ;  /* 0x0000009446207220 */ /* 0x000fe20000410000 */
[----:B------:R-:W-:Y:S01]  /*1dff0*/  MOV R148, R59 ;  /* 0x0000003b00947202 */ /* 0x000fe20000000f00 */
[----:B------:R-:W-:Y:S03]  /*1e000*/  FMUL.FTZ R59, R0, R175 ;  /* 0x000000af003b7220 */ /* 0x000fe60000410000 */
[----:B------:R-:W-:Y:S01]  /*1e010*/  LDSM.16.MT88.4 R88, [R224+0x900] ;  /* 0x00090000e058783b */ /* 0x000fe20000004200 */
[----:B------:R-:W-:Y:S01]  /*1e020*/  MOV R120, R97 ;  /* 0x0000006100787202 */ /* 0x000fe20000000f00 */
[C---:B----4-:R-:W-:Y:S02]  /*1e030*/  FMUL.FTZ R6, R69.reuse, R122 ;  /* 0x0000007a45067220 */ /* 0x050fe40000410000 */
[C---:B------:R-:W-:Y:S01]  /*1e040*/  FMUL.FTZ R7, R69.reuse, R123 ;  /* 0x0000007b45077220 */ /* 0x040fe20000410000 */
[----:B------:R-:W-:Y:S03]  /*1e050*/  MOV R123, R96 ;  /* 0x00000060007b7202 */ /* 0x000fe60000000f00 */
[----:B------:R-:W0:Y:S01]  /*1e060*/  LDGDEPBAR ;  /* 0x00000000000079af */ /* 0x000e220000000000 */
[--C-:B------:R-:W-:Y:S01]  /*1e070*/  FFMA.FTZ R2, R192, c[0x0][0x2d0], -R77.reuse ;  /* 0x0000b400c0027a23 */ /* 0x100fe2000001084d */
[----:B------:R-:W-:Y:S03]  /*1e080*/  MOV R192, R36 ;  /* 0x0000002400c07202 */ /* 0x000fe60000000f00 */
[----:B------:R1:W-:Y:S01]  /*1e090*/  MUFU.EX2 R196, R2 ;  /* 0x0000000200c47308 */ /* 0x0003e20000000800 */
[----:B------:R-:W-:Y:S02]  /*1e0a0*/  F2FP.BF16.PACK_AB R66, R192, R84 ;  /* 0x00000054c042723e */ /* 0x000fe400000010ff */
[----:B------:R-:W3:Y:S01]  /*1e0b0*/  LDSM.16.MT88.4 R36, [R227+0x100] ;  /* 0x00010000e324783b */ /* 0x000ee20000004200 */
[-C--:B--2---:R-:W-:Y:S08]  /*1e0c0*/  HMMA.16816.F32.BF16 R4, R80, R20.reuse, R4 ;  /* 0x000000145004723c */ /* 0x084ff00000041804 */
[C---:B------:R-:W-:Y:S04]  /*1e0d0*/  HMMA.16816.F32.BF16 R8, R64.reuse, R20, R8 ;  /* 0x000000144008723c */ /* 0x040fe80000041808 */
[--C-:B-1----:R-:W-:Y:S04]  /*1e0e0*/  FFMA.FTZ R2, R30, c[0x0][0x2d0], -R77.reuse ;  /* 0x0000b4001e027a23 */ /* 0x102fe8000001084d */
[-C--:B------:R-:W-:Y:S01]  /*1e0f0*/  HMMA.16816.F32.BF16 R12, R64, R22.reuse, R12 ;  /* 0x00000016400c723c */ /* 0x080fe2000004180c */
[----:B------:R1:W-:Y:S03]  /*1e100*/  MUFU.EX2 R197, R2 ;  /* 0x0000000200c57308 */ /* 0x0003e60000000800 */
[C---:B------:R-:W-:Y:S01]  /*1e110*/  FMUL.FTZ R20, R70.reuse, R136 ;  /* 0x0000008846147220 */ /* 0x040fe20000410000 */
[----:B------:R-:W-:Y:S01]  /*1e120*/  MOV R136, R87 ;  /* 0x0000005700887202 */ /* 0x000fe20000000f00 */
[----:B------:R-:W-:Y:S01]  /*1e130*/  FMUL.FTZ R21, R70, R137 ;  /* 0x0000008946157220 */ /* 0x000fe20000410000 */
[----:B------:R-:W-:Y:S01]  /*1e140*/  MOV R137, R86 ;  /* 0x0000005600897202 */ /* 0x000fe20000000f00 */
[C---:B------:R-:W-:Y:S04]  /*1e150*/  HMMA.16816.F32.BF16 R16, R80.reuse, R22, R16 ;  /* 0x000000165010723c */ /* 0x040fe80000041810 */
[C---:B------:R-:W-:Y:S03]  /*1e160*/  FMUL.FTZ R30, R0.reuse, R146 ;  /* 0x00000092001e7220 */ /* 0x040fe60000410000 */
[C---:B------:R-:W-:Y:S01]  /*1e170*/  FMUL.FTZ R22, R69.reuse, R138 ;  /* 0x0000008a45167220 */ /* 0x040fe20000410000 */
[----:B------:R-:W-:Y:S01]  /*1e180*/  MOV R138, R85 ;  /* 0x00000055008a7202 */ /* 0x000fe20000000f00 */
[----:B------:R-:W-:Y:S01]  /*1e190*/  FMUL.FTZ R23, R69, R139 ;  /* 0x0000008b45177220 */ /* 0x000fe20000410000 */
[----:B------:R-:W2:Y:S02]  /*1e1a0*/  LDSM.16.MT88.4 R84, [R226+0x100] ;  /* 0x00010000e254783b */ /* 0x000ea40000004200 */
[----:B------:R-:W-:Y:S01]  /*1e1b0*/  MOV R139, R62 ;  /* 0x0000003e008b7202 */ /* 0x000fe20000000f00 */
[C---:B------:R-:W-:Y:S03]  /*1e1c0*/  FMUL.FTZ R62, R0.reuse, R178 ;  /* 0x000000b2003e7220 */ /* 0x040fe60000410000 */
[-C--:B---3--:R-:W-:Y:S03]  /*1e1d0*/  HMMA.16816.F32.BF16 R20, R80, R36.reuse, R20 ;  /* 0x000000245014723c */ /* 0x088fe60000041814 */
[----:B-1----:R-:W-:Y:S02]  /*1e1e0*/  FFMA.FTZ R2, R31, c[0x0][0x2d0], -R77 ;  /* 0x0000b4001f027a23 */ /* 0x002fe4000001084d */
[----:B------:R-:W-:Y:S02]  /*1e1f0*/  FMUL.FTZ R31, R0, R147 ;  /* 0x00000093001f7220 */ /* 0x000fe40000410000 */
[----:B------:R1:W-:Y:S02]  /*1e200*/  MUFU.EX2 R200, R2 ;  /* 0x0000000200c87308 */ /* 0x0003e40000000800 */
[--C-:B-1----:R-:W-:Y:S03]  /*1e210*/  FFMA.FTZ R2, R26, c[0x0][0x2d0], -R105.reuse ;  /* 0x0000b4001a027a23 */ /* 0x102fe60000010869 */
[C---:B------:R-:W-:Y:S01]  /*1e220*/  FMUL.FTZ R26, R0.reuse, R142 ;  /* 0x0000008e001a7220 */ /* 0x040fe20000410000 */
[----:B------:R-:W-:Y:S04]  /*1e230*/  MOV R142, R98 ;  /* 0x00000062008e7202 */ /* 0x000fe80000000f00 */
[----:B------:R1:W3:Y:S01]  /*1e240*/  MUFU.EX2 R40, R2 ;  /* 0x0000000200287308 */ /* 0x0002e20000000800 */
[----:B------:R-:W-:Y:S01]  /*1e250*/  LDSM.16.MT88.4 R96, [R225+0x900] ;  /* 0x00090000e160783b */ /* 0x000fe20000004200 */
[--C-:B-1----:R-:W-:Y:S01]  /*1e260*/  FFMA.FTZ R2, R27, c[0x0][0x2d0], -R105.reuse ;  /* 0x0000b4001b027a23 */ /* 0x102fe20000010869 */
[----:B---3--:R-:W-:Y:S01]  /*1e270*/  MOV R147, R40 ;  /* 0x0000002800937202 */ /* 0x008fe20000000f00 */
[----:B------:R-:W-:Y:S01]  /*1e280*/  FMUL.FTZ R27, R0, R143 ;  /* 0x0000008f001b7220 */ /* 0x000fe20000410000 */
[----:B------:R-:W-:Y:S05]  /*1e290*/  MOV R143, R95 ;  /* 0x0000005f008f7202 */ /* 0x000fea0000000f00 */
[----:B------:R1:W3:Y:S01]  /*1e2a0*/  MUFU.EX2 R3, R2 ;  /* 0x0000000200037308 */ /* 0x0002e20000000800 */
[----:B------:R-:W4:Y:S01]  /*1e2b0*/  LDSM.16.MT88.4 R92, [R227+0x900] ;  /* 0x00090000e35c783b */ /* 0x000f220000004200 */
[----:B------:R-:W-:Y:S01]  /*1e2c0*/  FMUL.FTZ R40, R68, R156 ;  /* 0x0000009c44287220 */ /* 0x000fe20000410000 */
[C---:B------:R-:W-:Y:S07]  /*1e2d0*/  HMMA.16816.F32.BF16 R24, R64.reuse, R36, R24 ;  /* 0x000000244018723c */ /* 0x040fee0000041818 */
[C---:B------:R-:W-:Y:S01]  /*1e2e0*/  FMUL.FTZ R36, R70.reuse, R152 ;  /* 0x0000009846247220 */ /* 0x040fe20000410000 */
[-C--:B------:R-:W-:Y:S04]  /*1e2f0*/  HMMA.16816.F32.BF16 R28, R64, R38.reuse, R28 ;  /* 0x00000026401c723c */ /* 0x080fe8000004181c */
[----:B------:R-:W-:Y:S04]  /*1e300*/  FMUL.FTZ R37, R70, R153 ;  /* 0x0000009946257220 */ /* 0x000fe80000410000 */
[C---:B------:R-:W-:Y:S04]  /*1e310*/  HMMA.16816.F32.BF16 R32, R80.reuse, R38, R32 ;  /* 0x000000265020723c */ /* 0x040fe80000041820 */
[--C-:B-1----:R-:W-:Y:S01]  /*1e320*/  FFMA.FTZ R2, R48, c[0x0][0x2d0], -R105.reuse ;  /* 0x0000b40030027a23 */ /* 0x102fe20000010869 */
[----:B---3--:R-:W-:Y:S01]  /*1e330*/  MOV R146, R3 ;  /* 0x0000000300927202 */ /* 0x008fe20000000f00 */
[C---:B------:R-:W-:Y:S01]  /*1e340*/  FMUL.FTZ R48, R70.reuse, R164 ;  /* 0x000000a446307220 */ /* 0x040fe20000410000 */
[----:B------:R-:W-:Y:S01]  /*1e350*/  MOV R3, R222 ;  /* 0x000000de00037202 */ /* 0x000fe20000000f00 */
[----:B------:R1:W-:Y:S01]  /*1e360*/  MUFU.EX2 R122, R2 ;  /* 0x00000002007a7308 */ /* 0x0003e20000000800 */
[C---:B------:R-:W-:Y:S03]  /*1e370*/  FMUL.FTZ R39, R69.reuse, R155 ;  /* 0x0000009b45277220 */ /* 0x040fe60000410000 */
[----:B------:R-:W-:Y:S01]  /*1e380*/  MOV R155, R248 ;  /* 0x000000f8009b7202 */ /* 0x000fe20000000f00 */
[----:B------:R-:W-:Y:S02]  /*1e390*/  FMUL.FTZ R38, R69, R154 ;  /* 0x0000009a45267220 */ /* 0x000fe40000410000 */
[--C-:B------:R-:W-:Y:S05]  /*1e3a0*/  FFMA.FTZ R3, R3, c[0x0][0x2d0], -R78.reuse ;  /* 0x0000b40003037a23 */ /* 0x100fea000001084e */
[-C--:B------:R-:W-:Y:S08]  /*1e3b0*/  HMMA.16816.F32.BF16 R36, R80, R52.reuse, R36 ;  /* 0x000000345024723c */ /* 0x080ff00000041824 */
[C---:B------:R-:W-:Y:S04]  /*1e3c0*/  HMMA.16816.F32.BF16 R40, R64.reuse, R52, R40 ;  /* 0x000000344028723c */ /* 0x040fe80000041828 */
[----:B-1----:R-:W-:Y:S02]  /*1e3d0*/  FFMA.FTZ R2, R49, c[0x0][0x2d0], -R105 ;  /* 0x0000b40031027a23 */ /* 0x002fe40000010869 */
[C---:B------:R-:W-:Y:S02]  /*1e3e0*/  FMUL.FTZ R49, R70.reuse, R165 ;  /* 0x000000a546317220 */ /* 0x040fe40000410000 */
[-C--:B------:R-:W-:Y:S01]  /*1e3f0*/  HMMA.16816.F32.BF16 R44, R64, R54.reuse, R44 ;  /* 0x00000036402c723c */ /* 0x080fe2000004182c */
[----:B------:R1:W-:Y:S03]  /*1e400*/  MUFU.EX2 R252, R2 ;  /* 0x0000000200fc7308 */ /* 0x0003e60000000800 */
[C---:B------:R-:W-:Y:S02]  /*1e410*/  FMUL.FTZ R53, R70.reuse, R169 ;  /* 0x000000a946357220 */ /* 0x040fe40000410000 */
[----:B------:R-:W-:Y:S02]  /*1e420*/  FMUL.FTZ R52, R70, R168 ;  /* 0x000000a846347220 */ /* 0x000fe40000410000 */
[--C-:B-1----:R-:W-:Y:S01]  /*1e430*/  FFMA.FTZ R2, R198, c[0x0][0x2d0], -R78.reuse ;  /* 0x0000b400c6027a23 */ /* 0x102fe2000001084e */
[----:B------:R-:W-:Y:S03]  /*1e440*/  MOV R198, R61 ;  /* 0x0000003d00c67202 */ /* 0x000fe60000000f00 */
[----:B------:R-:W-:Y:S01]  /*1e450*/  FMUL.FTZ R61, R68, R177 ;  /* 0x000000b1443d7220 */ /* 0x000fe20000410000 */
[----:B------:R1:W-:Y:S02]  /*1e460*/  MUFU.EX2 R250, R2 ;  /* 0x0000000200fa7308 */ /* 0x0003e40000000800 */
[--C-:B-1----:R-:W-:Y:S01]  /*1e470*/  FFMA.FTZ R2, R201, c[0x0][0x2d0], -R78.reuse ;  /* 0x0000b400c9027a23 */ /* 0x102fe2000001084e */
[----:B------:R-:W-:Y:S07]  /*1e480*/  MOV R201, R249 ;  /* 0x000000f900c97202 */ /* 0x000fee0000000f00 */
[----:B------:R1:W-:Y:S02]  /*1e490*/  MUFU.EX2 R249, R2 ;  /* 0x0000000200f97308 */ /* 0x0003e40000000800 */
[--C-:B-1----:R-:W-:Y:S02]  /*1e4a0*/  FFMA.FTZ R2, R50, c[0x0][0x2d0], -R78.reuse ;  /* 0x0000b40032027a23 */ /* 0x102fe4000001084e */
[----:B------:R-:W-:Y:S06]  /*1e4b0*/  FMUL.FTZ R50, R69, R166 ;  /* 0x000000a645327220 */ /* 0x000fec0000410000 */
[----:B------:R1:W-:Y:S02]  /*1e4c0*/  MUFU.EX2 R247, R2 ;  /* 0x0000000200f77308 */ /* 0x0003e40000000800 */
[--C-:B-1----:R-:W-:Y:S02]  /*1e4d0*/  FFMA.FTZ R2, R51, c[0x0][0x2d0], -R78.reuse ;  /* 0x0000b40033027a23 */ /* 0x102fe4000001084e */
[C---:B------:R-:W-:Y:S06]  /*1e4e0*/  FMUL.FTZ R51, R69.reuse, R167 ;  /* 0x000000a745337220 */ /* 0x040fec0000410000 */
[----:B------:R1:W-:Y:S01]  /*1e4f0*/  MUFU.EX2 R248, R2 ;  /* 0x0000000200f87308 */ /* 0x0003e20000000800 */
[C---:B------:R-:W-:Y:S07]  /*1e500*/  HMMA.16816.F32.BF16 R48, R80.reuse, R54, R48 ;  /* 0x000000365030723c */ /* 0x040fee0000041830 */
[C---:B------:R-:W-:Y:S02]  /*1e510*/  FMUL.FTZ R55, R69.reuse, R171 ;  /* 0x000000ab45377220 */ /* 0x040fe40000410000 */
[----:B------:R-:W-:Y:S07]  /*1e520*/  FMUL.FTZ R54, R69, R170 ;  /* 0x000000aa45367220 */ /* 0x000fee0000410000 */
[-C--:B--2---:R-:W-:Y:S03]  /*1e530*/  HMMA.16816.F32.BF16 R52, R80, R84.reuse, R52 ;  /* 0x000000545034723c */ /* 0x084fe60000041834 */
[--C-:B-1----:R-:W-:Y:S04]  /*1e540*/  FFMA.FTZ R2, R208, c[0x0][0x2d0], -R107.reuse ;  /* 0x0000b400d0027a23 */ /* 0x102fe8000001086b */
[----:B------:R1:W-:Y:S01]  /*1e550*/  MUFU.EX2 R145, R2 ;  /* 0x0000000200917308 */ /* 0x0003e20000000800 */
[C---:B------:R-:W-:Y:S07]  /*1e560*/  HMMA.16816.F32.BF16 R56, R64.reuse, R84, R56 ;  /* 0x000000544038723c */ /* 0x040fee0000041838 */
[----:B------:R-:W-:Y:S01]  /*1e570*/  F2FP.BF16.PACK_AB R84, R121, R125 ;  /* 0x0000007d7954723e */ /* 0x000fe200000010ff */
[-C--:B------:R-:W-:Y:S04]  /*1e580*/  HMMA.16816.F32.BF16 R60, R64, R86.reuse, R60 ;  /* 0x00000056403c723c */ /* 0x080fe8000004183c */
[----:B------:R-:W-:Y:S03]  /*1e590*/  F2FP.BF16.PACK_AB R85, R196, R195 ;  /* 0x000000c3c455723e */ /* 0x000fe600000010ff */
[C---:B------:R-:W-:Y:S02]  /*1e5a0*/  FMUL.FTZ R64, R70.reuse, R180 ;  /* 0x000000b446407220 */ /* 0x040fe40000410000 */
[----:B------:R-:W-:Y:S03]  /*1e5b0*/  FMUL.FTZ R65, R70, R181 ;  /* 0x000000b546417220 */ /* 0x000fe60000410000 */
[C---:B------:R-:W-:Y:S02]  /*1e5c0*/  FMUL.FTZ R66, R69.reuse, R182 ;  /* 0x000000b645427220 */ /* 0x040fe40000410000 */
[----:B------:R-:W-:Y:S02]  /*1e5d0*/  FMUL.FTZ R67, R69, R183 ;  /* 0x000000b745437220 */ /* 0x000fe40000410000 */
[--C-:B-1----:R-:W-:Y:S04]  /*1e5e0*/  FFMA.FTZ R2, R203, c[0x0][0x2d0], -R107.reuse ;  /* 0x0000b400cb027a23 */ /* 0x102fe8000001086b */
[----:B------:R1:W2:Y:S01]  /*1e5f0*/  MUFU.EX2 R222, R2 ;  /* 0x0000000200de7308 */ /* 0x0002a20000000800 */
        /* <DEDUP_REMOVED lines=13> */
[----:B------:R-:W3:Y:S03]  /*1e6d0*/  LDSM.16.MT88.4 R88, [R226+0x900] ;  /* 0x00090000e258783b */ /* 0x000ee60000004200 */
[----:B-1----:R-:W-:Y:S04]  /*1e6e0*/  FFMA.FTZ R2, R210, c[0x0][0x2d0], -R107 ;  /* 0x0000b400d2027a23 */ /* 0x002fe8000001086b */
[-C--:B----4-:R-:W-:Y:S01]  /*1e6f0*/  HMMA.16816.F32.BF16 R20, R80, R92.reuse, R20 ;  /* 0x0000005c5014723c */ /* 0x090fe20000041814 */
[----:B------:R1:W4:Y:S07]  /*1e700*/  MUFU.EX2 R221, R2 ;  /* 0x0000000200dd7308 */ /* 0x00032e0000000800 */
[C---:B------:R-:W-:Y:S08]  /*1e710*/  HMMA.16816.F32.BF16 R24, R84.reuse, R92, R24 ;  /* 0x0000005c5418723c */ /* 0x040ff00000041818 */
[-C--:B------:R-:W-:Y:S08]  /*1e720*/  HMMA.16816.F32.BF16 R28, R84, R94.reuse, R28 ;  /* 0x0000005e541c723c */ /* 0x080ff0000004181c */
[C---:B------:R-:W-:Y:S01]  /*1e730*/  HMMA.16816.F32.BF16 R32, R80.reuse, R94, R32 ;  /* 0x0000005e5020723c */ /* 0x040fe20000041820 */
[----:B------:R-:W2:Y:S03]  /*1e740*/  LDSM.16.MT88.4 R92, [R224+0x1100] ;  /* 0x00110000e05c783b */ /* 0x000ea60000004200 */
[--C-:B-1----:R-:W-:Y:S04]  /*1e750*/  FFMA.FTZ R2, R213, c[0x0][0x2d0], -R77.reuse ;  /* 0x0000b400d5027a23 */ /* 0x102fe8000001084d */
[-C--:B------:R-:W-:Y:S01]  /*1e760*/  HMMA.16816.F32.BF16 R36, R80, R96.reuse, R36 ;  /* 0x000000605024723c */ /* 0x080fe20000041824 */
[----:B------:R1:W-:Y:S07]  /*1e770*/  MUFU.EX2 R144, R2 ;  /* 0x0000000200907308 */ /* 0x0003ee0000000800 */
[C---:B------:R-:W-:Y:S08]  /*1e780*/  HMMA.16816.F32.BF16 R40, R84.reuse, R96, R40 ;  /* 0x000000605428723c */ /* 0x040ff00000041828 */
[-C--:B------:R-:W-:Y:S08]  /*1e790*/  HMMA.16816.F32.BF16 R44, R84, R98.reuse, R44 ;  /* 0x00000062542c723c */ /* 0x080ff0000004182c */
[C---:B------:R-:W-:Y:S01]  /*1e7a0*/  HMMA.16816.F32.BF16 R48, R80.reuse, R98, R48 ;  /* 0x000000625030723c */ /* 0x040fe20000041830 */
[----:B------:R-:W-:Y:S03]  /*1e7b0*/  LDSM.16.MT88.4 R96, [R225+0x1100] ;  /* 0x00110000e160783b */ /* 0x000fe60000004200 */
[--C-:B-1----:R-:W-:Y:S04]  /*1e7c0*/  FFMA.FTZ R2, R216, c[0x0][0x2d0], -R77.reuse ;  /* 0x0000b400d8027a23 */ /* 0x102fe8000001084d */
[-C--:B---3--:R-:W-:Y:S01]  /*1e7d0*/  HMMA.16816.F32.BF16 R52, R80, R88.reuse, R52 ;  /* 0x000000585034723c */ /* 0x088fe20000041834 */
[----:B------:R1:W3:Y:S07]  /*1e7e0*/  MUFU.EX2 R154, R2 ;  /* 0x00000002009a7308 */ /* 0x0002ee0000000800 */
[C---:B------:R-:W-:Y:S08]  /*1e7f0*/  HMMA.16816.F32.BF16 R56, R84.reuse, R88, R56 ;  /* 0x000000585438723c */ /* 0x040ff00000041838 */
[-C--:B------:R-:W-:Y:S07]  /*1e800*/  HMMA.16816.F32.BF16 R60, R84, R90.reuse, R60 ;  /* 0x0000005a543c723c */ /* 0x080fee000004183c */
[----:B--2---:R-:W-:Y:S01]  /*1e810*/  F2FP.BF16.PACK_AB R84, R222, R145 ;  /* 0x00000091de54723e */ /* 0x004fe200000010ff */
[----:B------:R-:W-:Y:S01]  /*1e820*/  HMMA.16816.F32.BF16 R64, R80, R90, R64 ;  /* 0x0000005a5040723c */ /* 0x000fe20000041840 */
[----:B------:R-:W2:Y:S03]  /*1e830*/  LDSM.16.MT88.4 R88, [R227+0x1100] ;  /* 0x00110000e358783b */ /* 0x000ea60000004200 */
[--C-:B-1----:R-:W-:Y:S01]  /*1e840*/  FFMA.FTZ R2, R214, c[0x0][0x2d0], -R77.reuse ;  /* 0x0000b400d6027a23 */ /* 0x102fe2000001084d */
[----:B----4-:R-:W-:Y:S01]  /*1e850*/  F2FP.BF16.PACK_AB R86, R221, R220 ;  /* 0x000000dcdd56723e */ /* 0x010fe200000010ff */
[----:B------:R-:W-:Y:S01]  /*1e860*/  MUFU.EX2 R214, R3 ;  /* 0x0000000300d67308 */ /* 0x000fe20000000800 */
[----:B------:R-:W-:Y:S02]  /*1e870*/  F2FP.BF16.PACK_AB R80, R146, R147 ;  /* 0x000000939250723e */ /* 0x000fe400000010ff */
[----:B------:R-:W-:Y:S03]  /*1e880*/  F2FP.BF16.PACK_AB R82, R252, R122 ;  /* 0x0000007afc52723e */ /* 0x000fe600000010ff */
[----:B------:R-:W-:Y:S02]  /*1e890*/  F2FP.BF16.PACK_AB R81, R249, R250 ;  /* 0x000000faf951723e */ /* 0x000fe400000010ff */
[----:B------:R-:W-:Y:S02]  /*1e8a0*/  F2FP.BF16.PACK_AB R83, R248, R247 ;  /* 0x000000f7f853723e */ /* 0x000fe400000010ff */
[----:B------:R1:W-:Y:S01]  /*1e8b0*/  MUFU.EX2 R152, R2 ;  /* 0x0000000200987308 */ /* 0x0003e20000000800 */
[----:B---3--:R-:W-:Y:S04]  /*1e8c0*/  F2FP.BF16.PACK_AB R85, R154, R144 ;  /* 0x000000909a55723e */ /* 0x008fe800000010ff */
[-C--:B------:R-:W-:Y:S03]  /*1e8d0*/  HMMA.16816.F32.BF16 R4, R80, R92.reuse, R4 ;  /* 0x0000005c5004723c */ /* 0x080fe60000041804 */
[----:B-1----:R-:W-:Y:S04]  /*1e8e0*/  FFMA.FTZ R2, R218, c[0x0][0x2d0], -R77 ;  /* 0x0000b400da027a23 */ /* 0x002fe8000001084d */
[----:B------:R1:W3:Y:S02]  /*1e8f0*/  MUFU.EX2 R153, R2 ;  /* 0x0000000200997308 */ /* 0x0002e40000000800 */
[--C-:B-1----:R-:W-:Y:S03]  /*1e900*/  FFMA.FTZ R2, R215, c[0x0][0x2d0], -R105.reuse ;  /* 0x0000b400d7027a23 */ /* 0x102fe60000010869 */
[----:B---3--:R-:W-:Y:S05]  /*1e910*/  F2FP.BF16.PACK_AB R87, R153, R152 ;  /* 0x000000989957723e */ /* 0x008fea00000010ff */
[----:B------:R1:W-:Y:S02]  /*1e920*/  MUFU.EX2 R216, R2 ;  /* 0x0000000200d87308 */ /* 0x0003e40000000800 */
[C---:B------:R-:W-:Y:S08]  /*1e930*/  HMMA.16816.F32.BF16 R8, R84.reuse, R92, R8 ;  /* 0x0000005c5408723c */ /* 0x040ff00000041808 */
[-C--:B------:R-:W-:Y:S08]  /*1e940*/  HMMA.16816.F32.BF16 R12, R84, R94.reuse, R12 ;  /* 0x0000005e540c723c */ /* 0x080ff0000004180c */
[C---:B------:R-:W-:Y:S01]  /*1e950*/  HMMA.16816.F32.BF16 R16, R80.reuse, R94, R16 ;  /* 0x0000005e5010723c */ /* 0x040fe20000041810 */
[----:B------:R-:W3:Y:S03]  /*1e960*/  LDSM.16.MT88.4 R92, [R226+0x1100] ;  /* 0x00110000e25c783b */ /* 0x000ee60000004200 */
[--C-:B-1----:R-:W-:Y:S04]  /*1e970*/  FFMA.FTZ R2, R217, c[0x0][0x2d0], -R105.reuse ;  /* 0x0000b400d9027a23 */ /* 0x102fe80000010869 */
[-C--:B--2---:R-:W-:Y:S01]  /*1e980*/  HMMA.16816.F32.BF16 R20, R80, R88.reuse, R20 ;  /* 0x000000585014723c */ /* 0x084fe20000041814 */
[----:B------:R1:W2:Y:S07]  /*1e990*/  MUFU.EX2 R218, R2 ;  /* 0x0000000200da7308 */ /* 0x0002ae0000000800 */
[C---:B------:R-:W-:Y:S08]  /*1e9a0*/  HMMA.16816.F32.BF16 R24, R84.reuse, R88, R24 ;  /* 0x000000585418723c */ /* 0x040ff00000041818 */
[-C--:B------:R-:W-:Y:S08]  /*1e9b0*/  HMMA.16816.F32.BF16 R28, R84, R90.reuse, R28 ;  /* 0x0000005a541c723c */ /* 0x080ff0000004181c */
[C---:B------:R-:W-:Y:S01]  /*1e9c0*/  HMMA.16816.F32.BF16 R32, R80.reuse, R90, R32 ;  /* 0x0000005a5020723c */ /* 0x040fe20000041820 */
[----:B------:R-:W4:Y:S03]  /*1e9d0*/  LDSM.16.MT88.4 R88, [R224+0x1900] ;  /* 0x00190000e058783b */ /* 0x000f260000004200 */
[--C-:B-1----:R-:W-:Y:S04]  /*1e9e0*/  FFMA.FTZ R2, R212, c[0x0][0x2d0], -R105.reuse ;  /* 0x0000b400d4027a23 */ /* 0x102fe80000010869 */
[----:B------:R1:W-:Y:S01]  /*1e9f0*/  MUFU.EX2 R215, R2 ;  /* 0x0000000200d77308 */ /* 0x0003e20000000800 */
[-C--:B------:R-:W-:Y:S08]  /*1ea00*/  HMMA.16816.F32.BF16 R36, R80, R96.reuse, R36 ;  /* 0x000000605024723c */ /* 0x080ff00000041824 */
[C---:B------:R-:W-:Y:S08]  /*1ea10*/  HMMA.16816.F32.BF16 R40, R84.reuse, R96, R40 ;  /* 0x000000605428723c */ /* 0x040ff00000041828 */
[-C--:B------:R-:W-:Y:S04]  /*1ea20*/  HMMA.16816.F32.BF16 R44, R84, R98.reuse, R44 ;  /* 0x00000062542c723c */ /* 0x080fe8000004182c */
[----:B-1----:R-:W-:Y:S04]  /*1ea30*/  FFMA.FTZ R2, R211, c[0x0][0x2d0], -R105 ;  /* 0x0000b400d3027a23 */ /* 0x002fe80000010869 */
[C---:B------:R-:W-:Y:S01]  /*1ea40*/  HMMA.16816.F32.BF16 R48, R80.reuse, R98, R48 ;  /* 0x000000625030723c */ /* 0x040fe20000041830 */
[----:B------:R-:W-:Y:S01]  /*1ea50*/  LDSM.16.MT88.4 R96, [R225+0x1900] ;  /* 0x00190000e160783b */ /* 0x000fe20000004200 */
[----:B------:R1:W1:Y:S06]  /*1ea60*/  MUFU.EX2 R217, R2 ;  /* 0x0000000200d97308 */ /* 0x00026c0000000800 */
[-C--:B---3--:R-:W-:Y:S08]  /*1ea70*/  HMMA.16816.F32.BF16 R52, R80, R92.reuse, R52 ;  /* 0x0000005c5034723c */ /* 0x088ff00000041834 */
[C---:B------:R-:W-:Y:S08]  /*1ea80*/  HMMA.16816.F32.BF16 R56, R84.reuse, R92, R56 ;  /* 0x0000005c5438723c */ /* 0x040ff00000041838 */
[-C--:B------:R-:W-:Y:S04]  /*1ea90*/  HMMA.16816.F32.BF16 R60, R84, R94.reuse, R60 ;  /* 0x0000005e543c723c */ /* 0x080fe8000004183c */
[----:B-1----:R-:W-:Y:S01]  /*1eaa0*/  FFMA.FTZ R2, R155, c[0x0][0x2d0], -R78 ;  /* 0x0000b4009b027a23 */ /* 0x002fe2000001084e */
[----:B------:R-:W-:Y:S02]  /*1eab0*/  MOV R155, R151 ;  /* 0x00000097009b7202 */ /* 0x000fe40000000f00 */
[----:B------:R-:W-:Y:S01]  /*1eac0*/  MOV R151, R150 ;  /* 0x0000009600977202 */ /* 0x000fe20000000f00 */
[----:B------:R1:W3:Y:S01]  /*1ead0*/  MUFU.EX2 R163, R2 ;  /* 0x0000000200a37308 */ /* 0x0002e20000000800 */
[----:B------:R-:W-:Y:S01]  /*1eae0*/  MOV R158, R155 ;  /* 0x0000009b009e7202 */ /* 0x000fe20000000f00 */
[----:B------:R-:W-:Y:S01]  /*1eaf0*/  HMMA.16816.F32.BF16 R64, R80, R94, R64 ;  /* 0x0000005e5040723c */ /* 0x000fe20000041840 */
[----:B------:R-:W3:Y:S03]  /*1eb00*/  LDSM.16.MT88.4 R92, [R227+0x1900] ;  /* 0x00190000e35c783b */ /* 0x000ee60000004200 */
[----:B------:R-:W-:Y:S02]  /*1eb10*/  MOV R157, R151 ;  /* 0x00000097009d7202 */ /* 0x000fe40000000f00 */
[----:B------:R-:W-:Y:S02]  /*1eb20*/  MOV R150, R149 ;  /* 0x0000009500967202 */ /* 0x000fe40000000f00 */
[----:B------:R-:W-:Y:S01]  /*1eb30*/  MOV R149, R148 ;  /* 0x0000009400957202 */ /* 0x000fe20000000f00 */
[----:B------:R-:W-:Y:S03]  /*1eb40*/  IMAD.MOV.U32 R148, RZ, RZ, R198 ;  /* 0x000000ffff947224 */ /* 0x000fe600078e00c6 */
[----:B------:R-:W-:Y:S02]  /*1eb50*/  MOV R198, R139 ;  /* 0x0000008b00c67202 */ /* 0x000fe40000000f00 */
[----:B------:R-:W-:Y:S02]  /*1eb60*/  MOV R156, R150 ;  /* 0x00000096009c7202 */ /* 0x000fe40000000f00 */
[----:B------:R-:W-:Y:S02]  /*1eb70*/  MOV R155, R149 ;  /* 0x00000095009b7202 */ /* 0x000fe40000000f00 */
[----:B------:R-:W-:Y:S02]  /*1eb80*/  MOV R151, R198 ;  /* 0x000000c600977202 */ /* 0x000fe40000000f00 */
[----:B------:R-:W-:Y:S01]  /*1eb90*/  MOV R139, R138 ;  /* 0x0000008a008b7202 */ /* 0x000fe20000000f00 */
[--C-:B-1----:R-:W-:Y:S01]  /*1eba0*/  FFMA.FTZ R2, R158, c[0x0][0x2d0], -R78.reuse ;  /* 0x0000b4009e027a23 */ /* 0x102fe2000001084e */
[----:B--2---:R-:W-:Y:S02]  /*1ebb0*/  F2FP.BF16.PACK_AB R80, R218, R216 ;  /* 0x000000d8da50723e */ /* 0x004fe400000010ff */
[----:B------:R-:W-:Y:S01]  /*1ebc0*/  F2FP.BF16.PACK_AB R82, R217, R215 ;  /* 0x000000d7d952723e */ /* 0x000fe200000010ff */
[----:B------:R1:W-:Y:S01]  /*1ebd0*/  MUFU.EX2 R159, R2 ;  /* 0x00000002009f7308 */ /* 0x0003e20000000800 */
[----:B------:R-:W-:Y:S01]  /*1ebe0*/  MOV R158, R157 ;  /* 0x0000009d009e7202 */ /* 0x000fe20000000f00 */
[----:B------:R-:W-:Y:S01]  /*1ebf0*/  IMAD.MOV.U32 R150, RZ, RZ, R139 ;  /* 0x000000ffff967224 */ /* 0x000fe200078e008b */
        /* <DEDUP_REMOVED lines=11> */
[----:B------:R2:W5:Y:S01]  /*1ecb0*/  LDL.LU R232, [R1+0xac] ;  /* 0x0000ac0001e87983 */ /* 0x0005620000300800 */
[----:B------:R-:W-:Y:S01]  /*1ecc0*/  MOV R136, R194 ;  /* 0x000000c200887202 */ /* 0x000fe20000000f00 */
[----:B-1----:R-:W-:Y:S01]  /*1ecd0*/  FFMA.FTZ R2, R158, c[0x0][0x2d0], -R78 ;  /* 0x0000b4009e027a23 */ /* 0x002fe2000001084e */
[----:B------:R-:W-:Y:S02]  /*1ece0*/  MOV R194, R229 ;  /* 0x000000e500c27202 */ /* 0x000fe40000000f00 */
[----:B------:R2:W5:Y:S01]  /*1ecf0*/  LDL.LU R229, [R1+0xa8] ;  /* 0x0000a80001e57983 */ /* 0x0005620000300800 */
[----:B------:R1:W1:Y:S01]  /*1ed00*/  MUFU.EX2 R213, R2 ;  /* 0x0000000200d57308 */ /* 0x0002620000000800 */
        /* <DEDUP_REMOVED lines=15> */
[----:B------:R1:W-:Y:S01]  /*1ee00*/  MUFU.EX2 R155, R2 ;  /* 0x00000002009b7308 */ /* 0x0003e20000000800 */
[----:B------:R-:W-:Y:S01]  /*1ee10*/  MOV R208, R157 ;  /* 0x0000009d00d07202 */ /* 0x000fe20000000f00 */
[----:B------:R-:W-:Y:S01]  /*1ee20*/  IMAD.MOV.U32 R149, RZ, RZ, R135 ;  /* 0x000000ffff957224 */ /* 0x000fe200078e0087 */
[----:B------:R-:W-:Y:S01]  /*1ee30*/  MOV R157, R156 ;  /* 0x0000009c009d7202 */ /* 0x000fe20000000f00 */
[----:B------:R2:W5:Y:S01]  /*1ee40*/  LDL.LU R231, [R1+0xa4] ;  /* 0x0000a40001e77983 */ /* 0x0005620000300800 */
        /* <DEDUP_REMOVED lines=9> */
[----:B------:R-:W-:Y:S02]  /*1eee0*/  MOV R129, R184 ;  /* 0x000000b800817202 */ /* 0x000fe40000000f00 */
[----:B------:R-:W-:Y:S01]  /*1eef0*/  MOV R194, R187 ;  /* 0x000000bb00c27202 */ /* 0x000fe20000000f00 */
[--C-:B-1----:R-:W-:Y:S01]  /*1ef00*/  FFMA.FTZ R2, R158, c[0x0][0x2d0], -R107.reuse ;  /* 0x0000b4009e027a23 */ /* 0x102fe2000001086b */
[----:B------:R-:W-:Y:S02]  /*1ef10*/  MOV R187, R236 ;  /* 0x000000ec00bb7202 */ /* 0x000fe40000000f00 */
[----:B------:R2:W5:Y:S01]  /*1ef20*/  LDL.LU R236, [R1+0x9c] ;  /* 0x00009c0001ec7983 */ /* 0x0005620000300800 */
[----:B------:R1:W1:Y:S01]  /*1ef30*/  MUFU.EX2 R158, R2 ;  /* 0x00000002009e7308 */ /* 0x0002620000000800 */
[----:B------:R-:W-:Y:S02]  /*1ef40*/  MOV R184, R237 ;  /* 0x000000ed00b87202 */ /* 0x000fe40000000f00 */
[----:B------:R2:W5:Y:S01]  /*1ef50*/  LDL.LU R237, [R1+0x98] ;  /* 0x0000980001ed7983 */ /* 0x0005620000300800 */
[----:B------:R-:W-:Y:S02]  /*1ef60*/  MOV R111, R110 ;  /* 0x0000006e006f7202 */ /* 0x000fe40000000f00 */
[----:B------:R-:W-:Y:S02]  /*1ef70*/  MOV R110, R238 ;  /* 0x000000ee006e7202 */ /* 0x000fe40000000f00 */
[----:B------:R2:W5:Y:S01]  /*1ef80*/  LDL.LU R238, [R1+0x94] ;  /* 0x0000940001ee7983 */ /* 0x0005620000300800 */
[----:B---3--:R-:W-:Y:S02]  /*1ef90*/  F2FP.BF16.PACK_AB R81, R214, R163 ;  /* 0x000000a3d651723e */ /* 0x008fe400000010ff */
[----:B------:R-:W-:Y:S07]  /*1efa0*/  F2FP.BF16.PACK_AB R83, R213, R159 ;  /* 0x0000009fd553723e */ /* 0x000fee00000010ff */
[-C--:B----4-:R-:W-:Y:S03]  /*1efb0*/  HMMA.16816.F32.BF16 R4, R80, R88.reuse, R4 ;  /* 0x000000585004723c */ /* 0x090fe60000041804 */
[----:B-1----:R-:W-:Y:S01]  /*1efc0*/  FFMA.FTZ R2, R208, c[0x0][0x2d0], -R107 ;  /* 0x0000b400d0027a23 */ /* 0x002fe2000001086b */
[----:B------:R-:W-:Y:S02]  /*1efd0*/  F2FP.BF16.PACK_AB R84, R158, R155 ;  /* 0x0000009b9e54723e */ /* 0x000fe400000010ff */
[----:B------:R-:W-:Y:S01]  /*1efe0*/  MOV R208, R157 ;  /* 0x0000009d00d07202 */ /* 0x000fe20000000f00 */
[----:B------:R1:W-:Y:S01]  /*1eff0*/  MUFU.EX2 R162, R2 ;  /* 0x0000000200a27308 */ /* 0x0003e20000000800 */
[----:B------:R-:W-:Y:S01]  /*1f000*/  MOV R157, R156 ;  /* 0x0000009c009d7202 */ /* 0x000fe20000000f00 */
[----:B------:R-:W-:Y:S03]  /*1f010*/  IMAD.MOV.U32 R156, RZ, RZ, R151 ;  /* 0x000000ffff9c7224 */ /* 0x000fe600078e0097 */
[----:B------:R-:W-:Y:S02]  /*1f020*/  MOV R151, R150 ;  /* 0x0000009600977202 */ /* 0x000fe40000000f00 */
        /* <DEDUP_REMOVED lines=8> */
[----:B------:R1:W3:Y:S01]  /*1f0b0*/  MUFU.EX2 R161, R2 ;  /* 0x0000000200a17308 */ /* 0x0002e20000000800 */
        /* <DEDUP_REMOVED lines=23> */
[----:B------:R-:W-:Y:S01]  /*1f230*/  IMAD.MOV.U32 R150, RZ, RZ, R149 ;  /* 0x000000ffff967224 */ /* 0x000fe200078e0095 */
[----:B------:R-:W-:Y:S02]  /*1f240*/  MOV R149, R148 ;  /* 0x0000009400957202 */ /* 0x000fe40000000f00 */
[----:B------:R-:W-:Y:S01]  /*1f250*/  MOV R148, R201 ;  /* 0x000000c900947202 */ /* 0x000fe20000000f00 */
[--C-:B-1----:R-:W-:Y:S01]  /*1f260*/  FFMA.FTZ R2, R203, c[0x0][0x2d0], -R77.reuse ;  /* 0x0000b400cb027a23 */ /* 0x102fe2000001084d */
[----:B------:R-:W-:Y:S02]  /*1f270*/  MOV R203, R156 ;  /* 0x0000009c00cb7202 */ /* 0x000fe40000000f00 */
[----:B------:R-:W-:Y:S01]  /*1f280*/  MOV R201, R198 ;  /* 0x000000c600c97202 */ /* 0x000fe20000000f00 */
[----:B------:R1:W4:Y:S01]  /*1f290*/  MUFU.EX2 R156, R2 ;  /* 0x00000002009c7308 */ /* 0x0003220000000800 */
[----:B------:R-:W-:Y:S02]  /*1f2a0*/  MOV R198, R139 ;  /* 0x0000008b00c67202 */ /* 0x000fe40000000f00 */
[----:B------:R-:W-:Y:S02]  /*1f2b0*/  MOV R139, R138 ;  /* 0x0000008a008b7202 */ /* 0x000fe40000000f00 */
[----:B------:R-:W-:Y:S02]  /*1f2c0*/  MOV R138, R137 ;  /* 0x00000089008a7202 */ /* 0x000fe40000000f00 */
[----:B------:R-:W-:Y:S02]  /*1f2d0*/  MOV R137, R234 ;  /* 0x000000ea00897202 */ /* 0x000fe40000000f00 */
        /* <DEDUP_REMOVED lines=8> */
[----:B------:R-:W-:Y:S01]  /*1f360*/  MOV R193, R119 ;  /* 0x0000007700c17202 */ /* 0x000fe20000000f00 */
[--C-:B-1----:R-:W-:Y:S01]  /*1f370*/  FFMA.FTZ R2, R160, c[0x0][0x2d0], -R77.reuse ;  /* 0x0000b400a0027a23 */ /* 0x102fe2000001084d */
[----:B------:R-:W-:Y:S01]  /*1f380*/  MOV R160, R208 ;  /* 0x000000d000a07202 */ /* 0x000fe20000000f00 */
[----:B------:R2:W5:Y:S01]  /*1f390*/  LDL.LU R119, [R1+0x80] ;  /* 0x0000800001777983 */ /* 0x0005620000300800 */
[----:B------:R-:W-:Y:S01]  /*1f3a0*/  MOV R208, R149 ;  /* 0x0000009500d07202 */ /* 0x000fe20000000f00 */
[----:B------:R-:W-:Y:S01]  /*1f3b0*/  IMAD.MOV.U32 R149, RZ, RZ, R198 ;  /* 0x000000ffff957224 */ /* 0x000fe200078e00c6 */
[----:B------:R-:W-:Y:S02]  /*1f3c0*/  MOV R198, R138 ;  /* 0x0000008a00c67202 */ /* 0x000fe40000000f00 */
[----:B------:R-:W-:Y:S02]  /*1f3d0*/  MOV R138, R136 ;  /* 0x00000088008a7202 */ /* 0x000fe40000000f00 */
[----:B------:R-:W-:Y:S02]  /*1f3e0*/  MOV R136, R118 ;  /* 0x0000007600887202 */ /* 0x000fe40000000f00 */
[----:B------:R1:W-:Y:S01]  /*1f3f0*/  MUFU.EX2 R118, R2 ;  /* 0x0000000200767308 */ /* 0x0003e20000000800 */
        /* <DEDUP_REMOVED lines=9> */
[----:B---3--:R-:W-:Y:S02]  /*1f490*/  F2FP.BF16.PACK_AB R86, R161, R162 ;  /* 0x000000a2a156723e */ /* 0x008fe400000010ff */
[----:B----4-:R-:W-:Y:S01]  /*1f4a0*/  F2FP.BF16.PACK_AB R85, R156, R157 ;  /* 0x0000009d9c55723e */ /* 0x010fe200000010ff */
[----:B-1----:R-:W-:Y:S01]  /*1f4b0*/  FFMA.FTZ R2, R164, c[0x0][0x2d0], -R77 ;  /* 0x0000b400a4027a23 */ /* 0x002fe2000001084d */
[----:B------:R-:W-:Y:S02]  /*1f4c0*/  MOV R164, R203 ;  /* 0x000000cb00a47202 */ /* 0x000fe40000000f00 */
[----:B------:R-:W-:Y:S02]  /*1f4d0*/  MOV R203, R151 ;  /* 0x0000009700cb7202 */ /* 0x000fe40000000f00 */
[----:B------:R-:W-:Y:S02]  /*1f4e0*/  MOV R151, R201 ;  /* 0x000000c900977202 */ /* 0x000fe40000000f00 */
[----:B------:R-:W-:Y:S01]  /*1f4f0*/  MOV R201, R139 ;  /* 0x0000008b00c97202 */ /* 0x000fe20000000f00 */
[--C-:B------:R-:W-:Y:S01]  /*1f500*/  FFMA.FTZ R3, R203, c[0x0][0x2d0], -R78.reuse ;  /* 0x0000b400cb037a23 */ /* 0x100fe2000001084e */
[----:B------:R-:W-:Y:S02]  /*1f510*/  MOV R139, R138 ;  /* 0x0000008a008b7202 */ /* 0x000fe40000000f00 */
[----:B------:R-:W-:Y:S01]  /*1f520*/  MOV R138, R136 ;  /* 0x00000088008a7202 */ /* 0x000fe20000000f00 */
[----:B------:R1:W-:Y:S01]  /*1f530*/  MUFU.EX2 R209, R3 ;  /* 0x0000000300d17308 */ /* 0x0003e20000000800 */
[----:B------:R-:W-:Y:S02]  /*1f540*/  MOV R136, R134 ;  /* 0x0000008600887202 */ /* 0x000fe40000000f00 */
[----:B------:R-:W-:Y:S07]  /*1f550*/  MOV R134, R117 ;  /* 0x0000007500867202 */ /* 0x000fee0000000f00 */
[----:B------:R3:W4:Y:S01]  /*1f560*/  MUFU.EX2 R117, R2 ;  /* 0x0000000200757308 */ /* 0x0007220000000800 */
[--C-:B-1----:R-:W-:Y:S01]  /*1f570*/  FFMA.FTZ R3, R139, c[0x0][0x2d0], -R105.reuse ;  /* 0x0000b4008b037a23 */ /* 0x102fe20000010869 */
[----:B------:R-:W-:Y:S08]  /*1f580*/  MOV R139, R205 ;  /* 0x000000cd008b7202 */ /* 0x000ff00000000f00 */
[----:B------:R1:W-:Y:S01]  /*1f590*/  MUFU.EX2 R205, R3 ;  /* 0x0000000300cd7308 */ /* 0x0003e20000000800 */
[--C-:B---3--:R-:W-:Y:S01]  /*1f5a0*/  FFMA.FTZ R2, R165, c[0x0][0x2d0], -R105.reuse ;  /* 0x0000b400a5027a23 */ /* 0x108fe20000010869 */
[----:B------:R-:W-:Y:S02]  /*1f5b0*/  MOV R165, R164 ;  /* 0x000000a400a57202 */ /* 0x000fe40000000f00 */
[----:B------:R-:W-:Y:S06]  /*1f5c0*/  MOV R164, R160 ;  /* 0x000000a000a47202 */ /* 0x000fec0000000f00 */
[----:B------:R3:W-:Y:S01]  /*1f5d0*/  MUFU.EX2 R160, R2 ;  /* 0x0000000200a07308 */ /* 0x0007e20000000800 */
[----:B----4-:R-:W-:Y:S07]  /*1f5e0*/  F2FP.BF16.PACK_AB R87, R117, R118 ;  /* 0x000000767557723e */ /* 0x010fee00000010ff */
[C---:B------:R-:W-:Y:S04]  /*1f5f0*/  HMMA.16816.F32.BF16 R8, R84.reuse, R88, R8 ;  /* 0x000000585408723c */ /* 0x040fe80000041808 */
[--C-:B-1----:R-:W-:Y:S04]  /*1f600*/  FFMA.FTZ R3, R139, c[0x0][0x2d0], -R78.reuse ;  /* 0x0000b4008b037a23 */ /* 0x102fe8000001084e */
[-C--:B------:R-:W-:Y:S01]  /*1f610*/  HMMA.16816.F32.BF16 R12, R84, R90.reuse, R12 ;  /* 0x0000005a540c723c */ /* 0x080fe2000004180c */
[----:B------:R1:W-:Y:S07]  /*1f620*/  MUFU.EX2 R174, R3 ;  /* 0x0000000300ae7308 */ /* 0x0003ee0000000800 */
[C---:B------:R-:W-:Y:S01]  /*1f630*/  HMMA.16816.F32.BF16 R16, R80.reuse, R90, R16 ;  /* 0x0000005a5010723c */ /* 0x040fe20000041810 */
[----:B------:R-:W4:Y:S03]  /*1f640*/  LDSM.16.MT88.4 R88, [R226+0x1900] ;  /* 0x00190000e258783b */ /* 0x000f260000004200 */
[----:B---3--:R-:W-:Y:S04]  /*1f650*/  FFMA.FTZ R2, R165, c[0x0][0x2d0], -R105 ;  /* 0x0000b400a5027a23 */ /* 0x008fe80000010869 */
[-C--:B------:R-:W-:Y:S01]  /*1f660*/  HMMA.16816.F32.BF16 R20, R80, R92.reuse, R20 ;  /* 0x0000005c5014723c */ /* 0x080fe20000041814 */
[----:B------:R3:W2:Y:S07]  /*1f670*/  MUFU.EX2 R211, R2 ;  /* 0x0000000200d37308 */ /* 0x0006ae0000000800 */
[C---:B------:R-:W-:Y:S04]  /*1f680*/  HMMA.16816.F32.BF16 R24, R84.reuse, R92, R24 ;  /* 0x0000005c5418723c */ /* 0x040fe80000041818 */
[----:B-1----:R-:W-:Y:S04]  /*1f690*/  FFMA.FTZ R3, R100, c[0x0][0x2d0], -R77 ;  /* 0x0000b40064037a23 */ /* 0x002fe8000001084d */
[-C--:B------:R-:W-:Y:S08]  /*1f6a0*/  HMMA.16816.F32.BF16 R28, R84, R94.reuse, R28 ;  /* 0x0000005e541c723c */ /* 0x080ff0000004181c */
[C---:B------:R-:W-:Y:S01]  /*1f6b0*/  HMMA.16816.F32.BF16 R32, R80.reuse, R94, R32 ;  /* 0x0000005e5020723c */ /* 0x040fe20000041820 */
[----:B------:R-:W1:Y:S03]  /*1f6c0*/  LDSM.16.MT88.4 R92, [R224+0x2100] ;  /* 0x00210000e05c783b */ /* 0x000e660000004200 */
[--C-:B---3--:R-:W-:Y:S02]  /*1f6d0*/  FFMA.FTZ R2, R79, c[0x0][0x2d0], -R105.reuse ;  /* 0x0000b4004f027a23 */ /* 0x108fe40000010869 */
[--C-:B------:R-:W-:Y:S02]  /*1f6e0*/  FFMA.FTZ R79, R190, c[0x0][0x2d0], -R105.reuse ;  /* 0x0000b400be4f7a23 */ /* 0x100fe40000010869 */
[-C--:B------:R-:W-:Y:S01]  /*1f6f0*/  HMMA.16816.F32.BF16 R36, R80, R96.reuse, R36 ;  /* 0x000000605024723c */ /* 0x080fe20000041824 */
[----:B------:R3:W-:Y:S07]  /*1f700*/  MUFU.EX2 R212, R2 ;  /* 0x0000000200d47308 */ /* 0x0007ee0000000800 */
[C---:B------:R-:W-:Y:S08]  /*1f710*/  HMMA.16816.F32.BF16 R40, R84.reuse, R96, R40 ;  /* 0x000000605428723c */ /* 0x040ff00000041828 */
[-C--:B------:R-:W-:Y:S08]  /*1f720*/  HMMA.16816.F32.BF16 R44, R84, R98.reuse, R44 ;  /* 0x00000062542c723c */ /* 0x080ff0000004182c */
[C---:B------:R-:W-:Y:S01]  /*1f730*/  HMMA.16816.F32.BF16 R48, R80.reuse, R98, R48 ;  /* 0x000000625030723c */ /* 0x040fe20000041830 */
[----:B------:R-:W1:Y:S03]  /*1f740*/  LDSM.16.MT88.4 R96, [R227+0x2100] ;  /* 0x00210000e360783b */ /* 0x000e660000004200 */
[----:B---3--:R-:W-:Y:S04]  /*1f750*/  FFMA.FTZ R2, R164, c[0x0][0x2d0], -R105 ;  /* 0x0000b400a4027a23 */ /* 0x008fe80000010869 */
[-C--:B----4-:R-:W-:Y:S01]  /*1f760*/  HMMA.16816.F32.BF16 R52, R80, R88.reuse, R52 ;  /* 0x000000585034723c */ /* 0x090fe20000041834 */
[----:B------:R3:W4:Y:S01]  /*1f770*/  MUFU.EX2 R210, R2 ;  /* 0x0000000200d27308 */ /* 0x0007220000000800 */
[----:B------:R-:W-:Y:S06]  /*1f780*/  LDSM.16.MT88.4 R164, [R225+0x3100] ;  /* 0x00310000e1a4783b */ /* 0x000fec0000004200 */
[C---:B------:R-:W-:Y:S08]  /*1f790*/  HMMA.16816.F32.BF16 R56, R84.reuse, R88, R56 ;  /* 0x000000585438723c */ /* 0x040ff00000041838 */
[-C--:B------:R-:W-:Y:S08]  /*1f7a0*/  HMMA.16816.F32.BF16 R60, R84, R90.reuse, R60 ;  /* 0x0000005a543c723c */ /* 0x080ff0000004183c */
[----:B------:R-:W-:Y:S01]  /*1f7b0*/  HMMA.16816.F32.BF16 R64, R80, R90, R64 ;  /* 0x0000005a5040723c */ /* 0x000fe20000041840 */
[----:B------:R-:W-:Y:S03]  /*1f7c0*/  LDSM.16.MT88.4 R88, [R226+0x2100] ;  /* 0x00210000e258783b */ /* 0x000fe60000004200 */
[--C-:B---3--:R-:W-:Y:S01]  /*1f7d0*/  FFMA.FTZ R2, R150, c[0x0][0x2d0], -R78.reuse ;  /* 0x0000b40096027a23 */ /* 0x108fe2000001084e */
[----:B------:R-:W-:Y:S02]  /*1f7e0*/  MOV R150, R207 ;  /* 0x000000cf00967202 */ /* 0x000fe40000000f00 */
[----:B--2---:R-:W-:Y:S01]  /*1f7f0*/  F2FP.BF16.PACK_AB R80, R211, R160 ;  /* 0x000000a0d350723e */ /* 0x004fe200000010ff */
[----:B------:R2:W3:Y:S01]  /*1f800*/  MUFU.EX2 R207, R2 ;  /* 0x0000000200cf7308 */ /* 0x0004e20000000800 */
[----:B----4-:R-:W-:Y:S03]  /*1f810*/  F2FP.BF16.PACK_AB R82, R210, R212 ;  /* 0x000000d4d252723e */ /* 0x010fe600000010ff */
[--C-:B--2---:R-:W-:Y:S01]  /*1f820*/  FFMA.FTZ R2, R208, c[0x0][0x2d0], -R78.reuse ;  /* 0x0000b400d0027a23 */ /* 0x104fe2000001084e */
[----:B---3--:R-:W-:Y:S05]  /*1f830*/  F2FP.BF16.PACK_AB R81, R207, R209 ;  /* 0x000000d1cf51723e */ /* 0x008fea00000010ff */
[----:B------:R2:W-:Y:S02]  /*1f840*/  MUFU.EX2 R208, R2 ;  /* 0x0000000200d07308 */ /* 0x0005e40000000800 */
[----:B--2---:R-:W-:Y:S01]  /*1f850*/  FFMA.FTZ R2, R150, c[0x0][0x2d0], -R78 ;  /* 0x0000b40096027a23 */ /* 0x004fe2000001084e */
[----:B------:R-:W-:Y:S07]  /*1f860*/  MOV R150, R206 ;  /* 0x000000ce00967202 */ /* 0x000fee0000000f00 */
[----:B------:R2:W3:Y:S02]  /*1f870*/  MUFU.EX2 R206, R2 ;  /* 0x0000000200ce7308 */ /* 0x0004e40000000800 */
[--C-:B--2---:R-:W-:Y:S01]  /*1f880*/  FFMA.FTZ R2, R151, c[0x0][0x2d0], -R107.reuse ;  /* 0x0000b40097027a23 */ /* 0x104fe2000001086b */
[----:B------:R-:W-:Y:S02]  /*1f890*/  MOV R151, R111 ;  /* 0x0000006f00977202 */ /* 0x000fe40000000f00 */
[----:B---3--:R-:W-:Y:S05]  /*1f8a0*/  F2FP.BF16.PACK_AB R83, R206, R208 ;  /* 0x000000d0ce53723e */ /* 0x008fea00000010ff */
[----:B------:R2:W-:Y:S02]  /*1f8b0*/  MUFU.EX2 R171, R2 ;  /* 0x0000000200ab7308 */ /* 0x0005e40000000800 */
[-C--:B-1----:R-:W-:Y:S03]  /*1f8c0*/  HMMA.16816.F32.BF16 R4, R80, R92.reuse, R4 ;  /* 0x0000005c5004723c */ /* 0x082fe60000041804 */
[--C-:B--2---:R-:W-:Y:S01]  /*1f8d0*/  FFMA.FTZ R2, R150, c[0x0][0x2d0], -R107.reuse ;  /* 0x0000b40096027a23 */ /* 0x104fe2000001086b */
[----:B------:R-:W-:Y:S02]  /*1f8e0*/  MOV R150, R185 ;  /* 0x000000b900967202 */ /* 0x000fe40000000f00 */
[----:B------:R-:W-:Y:S02]  /*1f8f0*/  MOV R185, R110 ;  /* 0x0000006e00b97202 */ /* 0x000fe40000000f00 */
[----:B------:R1:W2:Y:S04]  /*1f900*/  MUFU.EX2 R169, R2 ;  /* 0x0000000200a97308 */ /* 0x0002a80000000800 */
[--C-:B-1----:R-:W-:Y:S01]  /*1f910*/  FFMA.FTZ R2, R149, c[0x0][0x2d0], -R107.reuse ;  /* 0x0000b40095027a23 */ /* 0x102fe2000001086b */
[----:B--2---:R-:W-:Y:S02]  /*1f920*/  F2FP.BF16.PACK_AB R84, R169, R171 ;  /* 0x000000aba954723e */ /* 0x004fe400000010ff */
[----:B------:R-:W-:Y:S03]  /*1f930*/  MOV R149, R187 ;  /* 0x000000bb00957202 */ /* 0x000fe60000000f00 */
[----:B------:R1:W-:Y:S02]  /*1f940*/  MUFU.EX2 R170, R2 ;  /* 0x0000000200aa7308 */ /* 0x0003e40000000800 */
[----:B-1----:R-:W-:Y:S08]  /*1f950*/  FFMA.FTZ R2, R148, c[0x0][0x2d0], -R107 ;  /* 0x0000b40094027a23 */ /* 0x002ff0000001086b */
[----:B------:R1:W2:Y:S02]  /*1f960*/  MUFU.EX2 R168, R2 ;  /* 0x0000000200a87308 */ /* 0x0002a40000000800 */
[--C-:B-1----:R-:W-:Y:S01]  /*1f970*/  FFMA.FTZ R2, R115, c[0x0][0x2d0], -R77.reuse ;  /* 0x0000b40073027a23 */ /* 0x102fe2000001084d */
[----:B--2---:R-:W-:Y:S07]  /*1f980*/  F2FP.BF16.PACK_AB R86, R168, R170 ;  /* 0x000000aaa856723e */ /* 0x004fee00000010ff */
[----:B------:R1:W-:Y:S02]  /*1f990*/  MUFU.EX2 R115, R2 ;  /* 0x0000000200737308 */ /* 0x0003e40000000800 */
[--C-:B-1----:R-:W-:Y:S02]  /*1f9a0*/  FFMA.FTZ R2, R201, c[0x0][0x2d0], -R77.reuse ;  /* 0x0000b400c9027a23 */ /* 0x102fe4000001084d */
        /* <DEDUP_REMOVED lines=10> */
[----:B------:R1:W2:Y:S02]  /*1fa50*/  MUFU.EX2 R112, R2 ;  /* 0x0000000200707308 */ /* 0x0002a40000000800 */
[--C-:B-1----:R-:W-:Y:S01]  /*1fa60*/  FFMA.FTZ R2, R201, c[0x0][0x2d0], -R77.reuse ;  /* 0x0000b400c9027a23 */ /* 0x102fe2000001084d */
[----:B------:R-:W-:Y:S02]  /*1fa70*/  MOV R201, R113 ;  /* 0x0000007100c97202 */ /* 0x000fe40000000f00 */
[----:B--2---:R-:W-:Y:S05]  /*1fa80*/  F2FP.BF16.PACK_AB R85, R112, R115 ;  /* 0x000000737055723e */ /* 0x004fea00000010ff */
[----:B------:R1:W-:Y:S02]  /*1fa90*/  MUFU.EX2 R113, R2 ;  /* 0x0000000200717308 */ /* 0x0003e40000000800 */
[----:B-1----:R-:W-:Y:S01]  /*1faa0*/  FFMA.FTZ R2, R198, c[0x0][0x2d0], -R77 ;  /* 0x0000b400c6027a23 */ /* 0x002fe2000001084d */
        /* <DEDUP_REMOVED lines=9> */
[----:B------:R1:W2:Y:S02]  /*1fb40*/  MUFU.EX2 R114, R2 ;  /* 0x0000000200727308 */ /* 0x0002a40000000800 */
[--C-:B-1----:R-:W-:Y:S01]  /*1fb50*/  FFMA.FTZ R2, R201, c[0x0][0x2d0], -R105.reuse ;  /* 0x0000b400c9027a23 */ /* 0x102fe20000010869 */
[----:B--2---:R-:W-:Y:S07]  /*1fb60*/  F2FP.BF16.PACK_AB R87, R114, R113 ;  /* 0x000000717257723e */ /* 0x004fee00000010ff */
[----:B------:R1:W2:Y:S01]  /*1fb70*/  MUFU.EX2 R175, R2 ;  /* 0x0000000200af7308 */ /* 0x0002a20000000800 */
[C---:B------:R-:W-:Y:S08]  /*1fb80*/  HMMA.16816.F32.BF16 R8, R84.reuse, R92, R8 ;  /* 0x0000005c5408723c */ /* 0x040ff00000041808 */
[-C--:B------:R-:W-:Y:S08]  /*1fb90*/  HMMA.16816.F32.BF16 R12, R84, R94.reuse, R12 ;  /* 0x0000005e540c723c */ /* 0x080ff0000004180c */
[C---:B------:R-:W-:Y:S01]  /*1fba0*/  HMMA.16816.F32.BF16 R16, R80.reuse, R94, R16 ;  /* 0x0000005e5010723c */ /* 0x040fe20000041810 */
[----:B------:R-:W-:Y:S03]  /*1fbb0*/  LDSM.16.MT88.4 R92, [R224+0x2900] ;  /* 0x00290000e05c783b */ /* 0x000fe60000004200 */
[--C-:B-1----:R-:W-:Y:S01]  /*1fbc0*/  FFMA.FTZ R2, R137, c[0x0][0x2d0], -R105.reuse ;  /* 0x0000b40089027a23 */ /* 0x102fe20000010869 */
[----:B------:R-:W-:Y:S02]  /*1fbd0*/  MOV R137, R136 ;  /* 0x0000008800897202 */ /* 0x000fe40000000f00 */
[----:B------:R-:W-:Y:S01]  /*1fbe0*/  MOV R136, R204 ;  /* 0x000000cc00887202 */ /* 0x000fe20000000f00 */
[-C--:B------:R-:W-:Y:S01]  /*1fbf0*/  HMMA.16816.F32.BF16 R20, R80, R96.reuse, R20 ;  /* 0x000000605014723c */ /* 0x080fe20000041814 */
[----:B------:R1:W-:Y:S07]  /*1fc00*/  MUFU.EX2 R204, R2 ;  /* 0x0000000200cc7308 */ /* 0x0003ee0000000800 */
[C---:B------:R-:W-:Y:S08]  /*1fc10*/  HMMA.16816.F32.BF16 R24, R84.reuse, R96, R24 ;  /* 0x000000605418723c */ /* 0x040ff00000041818 */
[-C--:B------:R-:W-:Y:S08]  /*1fc20*/  HMMA.16816.F32.BF16 R28, R84, R98.reuse, R28 ;  /* 0x00000062541c723c */ /* 0x080ff0000004181c */
[C---:B------:R-:W-:Y:S01]  /*1fc30*/  HMMA.16816.F32.BF16 R32, R80.reuse, R98, R32 ;  /* 0x000000625020723c */ /* 0x040fe20000041820 */
[----:B------:R-:W-:Y:S03]  /*1fc40*/  LDSM.16.MT88.4 R96, [R227+0x2900] ;  /* 0x00290000e360783b */ /* 0x000fe60000004200 */
[----:B-1----:R-:W-:Y:S04]  /*1fc50*/  FFMA.FTZ R2, R198, c[0x0][0x2d0], -R105 ;  /* 0x0000b400c6027a23 */ /* 0x002fe80000010869 */
[----:B------:R1:W-:Y:S04]  /*1fc60*/  MUFU.EX2 R203, R2 ;  /* 0x0000000200cb7308 */ /* 0x0003e80000000800 */
[--C-:B-1----:R-:W-:Y:S06]  /*1fc70*/  FFMA.FTZ R2, R138, c[0x0][0x2d0], -R78.reuse ;  /* 0x0000b4008a027a23 */ /* 0x102fec000001084e */
[----:B------:R1:W-:Y:S02]  /*1fc80*/  MUFU.EX2 R173, R2 ;  /* 0x0000000200ad7308 */ /* 0x0003e40000000800 */
[--C-:B-1----:R-:W-:Y:S01]  /*1fc90*/  FFMA.FTZ R2, R137, c[0x0][0x2d0], -R78.reuse ;  /* 0x0000b40089027a23 */ /* 0x102fe2000001084e */
[----:B------:R-:W-:Y:S02]  /*1fca0*/  MOV R137, R134 ;  /* 0x0000008600897202 */ /* 0x000fe40000000f00 */
[----:B------:R-:W-:Y:S05]  /*1fcb0*/  MOV R134, R194 ;  /* 0x000000c200867202 */ /* 0x000fea0000000f00 */
[----:B------:R1:W-:Y:S01]  /*1fcc0*/  MUFU.EX2 R198, R2 ;  /* 0x0000000200c67308 */ /* 0x0003e20000000800 */
[----:B------:R-:W-:Y:S01]  /*1fcd0*/  MOV R148, R134 ;  /* 0x0000008600947202 */ /* 0x000fe20000000f00 */
[--C-:B-1----:R-:W-:Y:S01]  /*1fce0*/  FFMA.FTZ R2, R136, c[0x0][0x2d0], -R78.reuse ;  /* 0x0000b40088027a23 */ /* 0x102fe2000001084e */
[----:B------:R-:W-:Y:S07]  /*1fcf0*/  MOV R136, R192 ;  /* 0x000000c000887202 */ /* 0x000fee0000000f00 */
[----:B------:R1:W3:Y:S01]  /*1fd00*/  MUFU.EX2 R201, R2 ;  /* 0x0000000200c97308 */ /* 0x0002e20000000800 */
[----:B------:R-:W-:Y:S01]  /*1fd10*/  MOV R138, R136 ;  /* 0x00000088008a7202 */ /* 0x000fe20000000f00 */
[----:B-1----:R-:W-:Y:S01]  /*1fd20*/  FFMA.FTZ R2, R135, c[0x0][0x2d0], -R107 ;  /* 0x0000b40087027a23 */ /* 0x002fe2000001086b */
[----:B------:R-:W-:Y:S07]  /*1fd30*/  MOV R135, R193 ;  /* 0x000000c100877202 */ /* 0x000fee0000000f00 */
[----:B------:R1:W-:Y:S01]  /*1fd40*/  MUFU.EX2 R172, R2 ;  /* 0x0000000200ac7308 */ /* 0x0003e20000000800 */
[----:B------:R-:W-:Y:S02]  /*1fd50*/  IMAD.MOV.U32 R139, RZ, RZ, R135 ;  /* 0x000000ffff8b7224 */ /* 0x000fe400078e0087 */
[--C-:B-1----:R-:W-:Y:S07]  /*1fd60*/  FFMA.FTZ R2, R103, c[0x0][0x2d0], -R107.reuse ;  /* 0x0000b40067027a23 */ /* 0x102fee000001086b */
[----:B------:R1:W4:Y:S02]  /*1fd70*/  MUFU.EX2 R194, R2 ;  /* 0x0000000200c27308 */ /* 0x0003240000000800 */
[--C-:B-1----:R-:W-:Y:S08]  /*1fd80*/  FFMA.FTZ R2, R102, c[0x0][0x2d0], -R107.reuse ;  /* 0x0000b40066027a23 */ /* 0x102ff0000001086b */
[----:B------:R1:W-:Y:S02]  /*1fd90*/  MUFU.EX2 R193, R2 ;  /* 0x0000000200c17308 */ /* 0x0003e40000000800 */
[----:B-1----:R-:W-:Y:S02]  /*1fda0*/  FFMA.FTZ R2, R101, c[0x0][0x2d0], -R107 ;  /* 0x0000b40065027a23 */ /* 0x002fe4000001086b */
[----:B------:R-:W1:Y:S06]  /*1fdb0*/  LDSM.16.MT88.4 R100, [R225+0x2100] ;  /* 0x00210000e164783b */ /* 0x000e6c0000004200 */
[----:B------:R2:W1:Y:S02]  /*1fdc0*/  MUFU.EX2 R192, R2 ;  /* 0x0000000200c07308 */ /* 0x0004640000000800 */
[----:B--2---:R-:W-:Y:S08]  /*1fdd0*/  FFMA.FTZ R2, R108, c[0x0][0x2d0], -R77 ;  /* 0x0000b4006c027a23 */ /* 0x004ff0000001084d */
[----:B------:R2:W-:Y:S10]  /*1fde0*/  MUFU.EX2 R108, R3 ;  /* 0x00000003006c7308 */ /* 0x0005f40000000800 */
[----:B------:R3:W3:Y:S01]  /*1fdf0*/  MUFU.EX2 R111, R2 ;  /* 0x00000002006f7308 */ /* 0x0006e20000000800 */
[-C--:B-1----:R-:W-:Y:S08]  /*1fe00*/  HMMA.16816.F32.BF16 R36, R80, R100.reuse, R36 ;  /* 0x000000645024723c */ /* 0x082ff00000041824 */
[C---:B------:R-:W-:Y:S04]  /*1fe10*/  HMMA.16816.F32.BF16 R40, R84.reuse, R100, R40 ;  /* 0x000000645428723c */ /* 0x040fe80000041828 */
[--C-:B--2---:R-:W-:Y:S02]  /*1fe20*/  FFMA.FTZ R3, R137, c[0x0][0x2d0], -R105.reuse ;  /* 0x0000b40089037a23 */ /* 0x104fe40000010869 */
[----:B------:R-:W2:Y:S01]  /*1fe30*/  LDL.LU R137, [R1+0x48] ;  /* 0x0000480001897983 */ /* 0x000ea20000300800 */
[----:B------:R-:W-:Y:S01]  /*1fe40*/  FFMA.FTZ R105, R189, c[0x0][0x2d0], -R105 ;  /* 0x0000b400bd697a23 */ /* 0x000fe20000010869 */
[-C--:B------:R-:W-:Y:S01]  /*1fe50*/  HMMA.16816.F32.BF16 R44, R84, R102.reuse, R44 ;  /* 0x00000066542c723c */ /* 0x080fe2000004182c */
[----:B------:R1:W-:Y:S01]  /*1fe60*/  MUFU.EX2 R190, R3 ;  /* 0x0000000300be7308 */ /* 0x0003e20000000800 */
[----:B------:R-:W2:Y:S04]  /*1fe70*/  LDL.LU R136, [R1+0x54] ;  /* 0x0000540001887983 */ /* 0x000ea80000300800 */
[----:B------:R-:W2:Y:S01]  /*1fe80*/  LDL.LU R135, [R1+0x50] ;  /* 0x0000500001877983 */ /* 0x000ea20000300800 */
[--C-:B---3--:R-:W-:Y:S01]  /*1fe90*/  FFMA.FTZ R2, R109, c[0x0][0x2d0], -R77.reuse ;  /* 0x0000b4006d027a23 */ /* 0x108fe2000001084d */
[C---:B------:R-:W-:Y:S02]  /*1fea0*/  HMMA.16816.F32.BF16 R48, R80.reuse, R102, R48 ;  /* 0x000000665030723c */ /* 0x040fe40000041830 */
[----:B------:R-:W3:Y:S01]  /*1feb0*/  LDL.LU R134, [R1+0x4c] ;  /* 0x00004c0001867983 */ /* 0x000ee20000300800 */
[----:B------:R4:W-:Y:S03]  /*1fec0*/  MUFU.EX2 R109, R2 ;  /* 0x00000002006d7308 */ /* 0x0009e60000000800 */
[----:B------:R-:W2:Y:S02]  /*1fed0*/  LDSM.16.MT88.4 R100, [R225+0x2900] ;  /* 0x00290000e164783b */ /* 0x000ea40000004200 */
[-C--:B------:R-:W-:Y:S05]  /*1fee0*/  HMMA.16816.F32.BF16 R52, R80, R88.reuse, R52 ;  /* 0x000000585034723c */ /* 0x080fea0000041834 */
[----:B------:R4:W4:Y:S03]  /*1fef0*/  MUFU.EX2 R189, R79 ;  /* 0x0000004f00bd7308 */ /* 0x0009260000000800 */
[C---:B------:R-:W-:Y:S04]  /*1ff00*/  HMMA.16816.F32.BF16 R56, R84.reuse, R88, R56 ;  /* 0x000000585438723c */ /* 0x040fe80000041838 */
[--C-:B-1----:R-:W-:Y:S03]  /*1ff10*/  FFMA.FTZ R3, R150, c[0x0][0x2d0], -R78.reuse ;  /* 0x0000b40096037a23 */ /* 0x102fe6000001084e */
[----:B------:R1:W-:Y:S01]  /*1ff20*/  MUFU.EX2 R187, R105 ;  /* 0x0000006900bb7308 */ /* 0x0003e20000000800 */
[-C--:B------:R-:W-:Y:S01]  /*1ff30*/  HMMA.16816.F32.BF16 R60, R84, R90.reuse, R60 ;  /* 0x0000005a543c723c */ /* 0x080fe2000004183c */
[----:B------:R-:W2:Y:S03]  /*1ff40*/  LDSM.16.MT88.4 R84, [R226+0x2900] ;  /* 0x00290000e254783b */ /* 0x000ea60000004200 */
[--C-:B----4-:R-:W-:Y:S02]  /*1ff50*/  FFMA.FTZ R2, R188, c[0x0][0x2d0], -R77.reuse ;  /* 0x0000b400bc027a23 */ /* 0x110fe4000001084d */
[--C-:B------:R-:W-:Y:S02]  /*1ff60*/  FFMA.FTZ R88, R184, c[0x0][0x2d0], -R77.reuse ;  /* 0x0000b400b8587a23 */ /* 0x100fe4000001084d */
[----:B------:R-:W-:Y:S01]  /*1ff70*/  HMMA.16816.F32.BF16 R64, R80, R90, R64 ;  /* 0x0000005a5040723c */ /* 0x000fe20000041840 */
[----:B------:R4:W4:Y:S03]  /*1ff80*/  MUFU.EX2 R110, R2 ;  /* 0x00000002006e7308 */ /* 0x0009260000000800 */
[----:B------:R-:W-:Y:S01]  /*1ff90*/  FFMA.FTZ R89, R76, c[0x0][0x2d0], -R77 ;  /* 0x0000b4004c597a23 */ /* 0x000fe2000001084d */
[----:B------:R-:W-:Y:S02]  /*1ffa0*/  F2FP.BF16.PACK_AB R76, R175, R205 ;  /* 0x000000cdaf4c723e */ /* 0x000fe400000010ff */
[----:B------:R-:W-:Y:S02]  /*1ffb0*/  F2FP.BF16.PACK_AB R79, R201, R198 ;  /* 0x000000c6c94f723e */ /* 0x000fe400000010ff */
[----:B------:R-:W-:Y:S02]  /*1ffc0*/  F2FP.BF16.PACK_AB R80, R194, R172 ;  /* 0x000000acc250723e */ /* 0x000fe400000010ff */
[----:B------:R4:W4:Y:S01]  /*1ffd0*/  MUFU.EX2 R188, R104 ;  /* 0x0000006800bc7308 */ /* 0x0009220000000800 */
[----:B------:R-:W-:Y:S02]  /*1ffe0*/  F2FP.BF16.PACK_AB R82, R192, R193 ;  /* 0x000000c1c052723e */ /* 0x000fe400000010ff */
[----:B------:R-:W-:Y:S01]  /*1fff0*/  F2FP.BF16.PACK_AB R81, R111, R108 ;  /* 0x0000006c6f51723e */ /* 0x000fe200000010ff */
[--C-:B-1----:R-:W-:Y:S01]  /*20000*/  FFMA.FTZ R105, R148, c[0x0][0x2d0], -R107.reuse ;  /* 0x0000b40094697a23 */ /* 0x102fe2000001086b */
[----:B------:R-:W-:Y:S05]  /*20010*/  F2FP.BF16.PACK_AB R180, R189, R190 ;  /* 0x000000bebdb4723e */ /* 0x000fea00000010ff */
[----:B------:R-:W-:Y:S01]  /*20020*/  MUFU.EX2 R184, R3 ;  /* 0x0000000300b87308 */ /* 0x000fe20000000800 */
[--C-:B----4-:R-:W-:Y:S01]  /*20030*/  FFMA.FTZ R2, R185, c[0x0][0x2d0], -R78.reuse ;  /* 0x0000b400b9027a23 */ /* 0x110fe2000001084e */
[----:B------:R-:W-:Y:S08]  /*20040*/  F2FP.BF16.PACK_AB R83, R110, R109 ;  /* 0x0000006d6e53723e */ /* 0x000ff000000010ff */
[----:B------:R1:W-:Y:S01]  /*20050*/  MUFU.EX2 R185, R2 ;  /* 0x0000000200b97308 */ /* 0x0003e20000000800 */
[--C-:B------:R-:W-:Y:S01]  /*20060*/  FFMA.FTZ R104, R149, c[0x0][0x2d0], -R107.reuse ;  /* 0x0000b40095687a23 */ /* 0x100fe2000001086b */
[----:B------:R-:W-:Y:S01]  /*20070*/  F2FP.BF16.PACK_AB R182, R187, R188 ;  /* 0x000000bcbbb6723e */ /* 0x000fe200000010ff */
[----:B------:R-:W-:Y:S07]  /*20080*/  FFMA.FTZ R107, R139, c[0x0][0x2d0], -R107 ;  /* 0x0000b4008b6b7a23 */ /* 0x000fee000001086b */
[----:B------:R-:W-:Y:S10]  /*20090*/  MUFU.EX2 R105, R105 ;  /* 0x0000006900697308 */ /* 0x000ff40000000800 */
[----:B------:R-:W4:Y:S01]  /*200a0*/  MUFU.EX2 R107, R107 ;  /* 0x0000006b006b7308 */ /* 0x000f220000000800 */
[--C-:B-1----:R-:W-:Y:S02]  /*200b0*/  FFMA.FTZ R2, R151, c[0x0][0x2d0], -R78.reuse ;  /* 0x0000b40097027a23 */ /* 0x102fe4000001084e */
[----:B------:R-:W-:Y:S01]  /*200c0*/  FFMA.FTZ R78, R186, c[0x0][0x2d0], -R78 ;  /* 0x0000b400ba4e7a23 */ /* 0x000fe2000001084e */
[----:B------:R-:W-:Y:S06]  /*200d0*/  LDSM.16.MT88.4 R148, [R227+0x3100] ;  /* 0x00310000e394783b */ /* 0x000fec0000004200 */
[----:B------:R1:W1:Y:S10]  /*200e0*/  MUFU.EX2 R186, R2 ;  /* 0x0000000200ba7308 */ /* 0x0002740000000800 */
[----:B------:R-:W1:Y:S01]  /*200f0*/  MUFU.EX2 R104, R104 ;  /* 0x0000006800687308 */ /* 0x000e620000000800 */
[----:B----4-:R-:W-:Y:S09]  /*20100*/  F2FP.BF16.PACK_AB R178, R107, R106 ;  /* 0x0000006a6bb2723e */ /* 0x010ff200000010ff */
[----:B------:R-:W-:Y:S01]  /*20110*/  MUFU.EX2 R91, R88 ;  /* 0x00000058005b7308 */ /* 0x000fe20000000800 */
[----:B-1----:R-:W-:Y:S01]  /*20120*/  FFMA.FTZ R2, R138, c[0x0][0x2d0], -R77 ;  /* 0x0000b4008a027a23 */ /* 0x002fe2000001084d */
[----:B------:R-:W-:Y:S02]  /*20130*/  F2FP.BF16.PACK_AB R77, R173, R174 ;  /* 0x000000aead4d723e */ /* 0x000fe400000010ff */
[----:B------:R-:W-:Y:S06]  /*20140*/  F2FP.BF16.PACK_AB R181, R186, R185 ;  /* 0x000000b9bab5723e */ /* 0x000fec00000010ff */
[----:B------:R-:W1:Y:S01]  /*20150*/  MUFU.EX2 R88, R89 ;  /* 0x0000005900587308 */ /* 0x000e620000000800 */
[----:B------:R-:W-:Y:S09]  /*20160*/  F2FP.BF16.PACK_AB R176, R105, R104 ;  /* 0x0000006869b0723e */ /* 0x000ff200000010ff */
[----:B------:R-:W4:Y:S01]  /*20170*/  MUFU.EX2 R90, R2 ;  /* 0x00000002005a7308 */ /* 0x000f220000000800 */
[----:B-1----:R-:W-:Y:S02]  /*20180*/  F2FP.BF16.PACK_AB R179, R75, R88 ;  /* 0x000000584bb3723e */ /* 0x002fe400000010ff */
[----:B----4-:R-:W-:Y:S01]  /*20190*/  F2FP.BF16.PACK_AB R177, R91, R90 ;  /* 0x0000005a5bb1723e */ /* 0x010fe200000010ff */
[----:B--2---:R-:W-:Y:S01]  /*201a0*/  FFMA.FTZ R70, R70, R137, R245 ;  /* 0x0000008946467223 */ /* 0x004fe200000100f5 */
[----:B------:R-:W-:Y:S02]  /*201b0*/  MOV R137, R132 ;  /* 0x0000008400897202 */ /* 0x000fe40000000f00 */
[----:B------:R-:W-:Y:S01]  /*201c0*/  MOV R245, R122 ;  /* 0x0000007a00f57202 */ /* 0x000fe20000000f00 */
[----:B------:R-:W-:Y:S01]  /*201d0*/  FFMA.FTZ R69, R69, R136, R243 ;  /* 0x0000008845457223 */ /* 0x000fe200000100f3 */
[----:B------:R-:W-:Y:S01]  /*201e0*/  MOV R136, R133 ;  /* 0x0000008500887202 */ /* 0x000fe20000000f00 */
[----:B------:R-:W-:Y:S01]  /*201f0*/  FADD.FTZ R70, R246, R70 ;  /* 0x00000046f6467221 */ /* 0x000fe20000010000 */
[----:B------:R-:W-:Y:S01]  /*20200*/  MOV R243, R127 ;  /* 0x0000007f00f37202 */ /* 0x000fe20000000f00 */
[----:B------:R-:W-:Y:S02]  /*20210*/  FFMA.FTZ R68, R68, R135, R219 ;  /* 0x0000008744447223 */ /* 0x000fe400000100db */
[----:B------:R-:W-:Y:S02]  /*20220*/  FADD.FTZ R69, R244, R69 ;  /* 0x00000045f4457221 */ /* 0x000fe40000010000 */
[----:B---3--:R-:W-:Y:S02]  /*20230*/  FFMA.FTZ R0, R0, R134, R116 ;  /* 0x0000008600007223 */ /* 0x008fe40000010074 */
[----:B------:R1:W2:Y:S01]  /*20240*/  MUFU.EX2 R116, R78 ;  /* 0x0000004e00747308 */ /* 0x0002a20000000800 */
[----:B------:R-:W3:Y:S01]  /*20250*/  LDSM.16.MT88.4 R132, [R224+0x3100] ;  /* 0x00310000e084783b */ /* 0x000ee20000004200 */
        /* <DEDUP_REMOVED lines=11> */
[----:B-1----:R-:W-:Y:S01]  /*20310*/  F2FP.BF16.PACK_AB R78, R203, R204 ;  /* 0x000000cccb4e723e */ /* 0x002fe200000010ff */
[----:B------:R-:W-:Y:S01]  /*20320*/  FADD.FTZ R2, R124, R2 ;  /* 0x000000027c027221 */ /* 0x000fe20000010000 */
[----:B--2---:R-:W-:Y:S01]  /*20330*/  F2FP.BF16.PACK_AB R183, R116, R184 ;  /* 0x000000b874b7723e */ /* 0x004fe200000010ff */
[----:B------:R-:W-:Y:S02]  /*20340*/  FADD.FTZ R0, R123, R0 ;  /* 0x000000007b007221 */ /* 0x000fe40000010000 */
[----:B------:R-:W-:Y:S02]  /*20350*/  FADD.FTZ R70, R121, R68 ;  /* 0x0000004479467221 */ /* 0x000fe40000010000 */
[-C--:B------:R-:W-:Y:S05]  /*20360*/  HMMA.16816.F32.BF16 R4, R76, R92.reuse, R4 ;  /* 0x0000005c4c04723c */ /* 0x080fea0000041804 */
[----:B------:R-:W-:Y:S02]  /*20370*/  FADD.FTZ R68, R120, R2 ;  /* 0x0000000278447221 */ /* 0x000fe40000010000 */
[----:B------:R-:W-:Y:S01]  /*20380*/  FADD.FTZ R0, R143, R0 ;  /* 0x000000008f007221 */ /* 0x000fe20000010000 */
[C---:B------:R-:W-:Y:S04]  /*20390*/  HMMA.16816.F32.BF16 R8, R80.reuse, R92, R8 ;  /* 0x0000005c5008723c */ /* 0x040fe80000041808 */
[----:B------:R-:W-:Y:S04]  /*203a0*/  FADD.FTZ R3, R199, R3 ;  /* 0x00000003c7037221 */ /* 0x000fe80000010000 */
[-C--:B------:R-:W-:Y:S04]  /*203b0*/  HMMA.16816.F32.BF16 R12, R80, R94.reuse, R12 ;  /* 0x0000005e500c723c */ /* 0x080fe8000004180c */
[----:B------:R-:W-:Y:S04]  /*203c0*/  FADD.FTZ R3, R202, R3 ;  /* 0x00000003ca037221 */ /* 0x000fe80000010000 */
[C---:B------:R-:W-:Y:S04]  /*203d0*/  HMMA.16816.F32.BF16 R16, R76.reuse, R94, R16 ;  /* 0x0000005e4c10723c */ /* 0x040fe80000041810 */
[----:B------:R-:W-:Y:S04]  /*203e0*/  FADD.FTZ R3, R195, R3 ;  /* 0x00000003c3037221 */ /* 0x000fe80000010000 */
[-C--:B------:R-:W-:Y:S04]  /*203f0*/  HMMA.16816.F32.BF16 R20, R76, R96.reuse, R20 ;  /* 0x000000604c14723c */ /* 0x080fe80000041814 */
[----:B------:R-:W-:Y:S02]  /*20400*/  FADD.FTZ R69, R196, R3 ;  /* 0x00000003c4457221 */ /* 0x000fe40000010000 */
[----:B------:R-:W-:Y:S02]  /*20410*/  FADD.FTZ R3, R142, R70 ;  /* 0x000000468e037221 */ /* 0x000fe40000010000 */
[C---:B------:R-:W-:Y:S04]  /*20420*/  HMMA.16816.F32.BF16 R24, R80.reuse, R96, R24 ;  /* 0x000000605018723c */ /* 0x040fe80000041818 */
[----:B------:R-:W-:Y:S02]  /*20430*/  FADD.FTZ R3, R243, R3 ;  /* 0x00000003f3037221 */ /* 0x000fe40000010000 */
[----:B------:R-:W-:Y:S02]  /*20440*/  FADD.FTZ R2, R197, R69 ;  /* 0x00000045c5027221 */ /* 0x000fe40000010000 */
[-C--:B------:R-:W-:Y:S04]  /*20450*/  HMMA.16816.F32.BF16 R28, R80, R98.reuse, R28 ;  /* 0x00000062501c723c */ /* 0x080fe8000004181c */
[----:B------:R-:W-:Y:S04]  /*20460*/  FADD.FTZ R2, R200, R2 ;  /* 0x00000002c8027221 */ /* 0x000fe80000010000 */
        /* <DEDUP_REMOVED lines=9> */
[-C--:B---3--:R-:W-:Y:S07]  /*20500*/  HMMA.16816.F32.BF16 R120, R180, R132.reuse, R4 ;  /* 0x00000084b478723c */ /* 0x088fee0000041804 */
        /* <DEDUP_REMOVED lines=107> */
.L_x_727:
        /* <DEDUP_REMOVED lines=120> */
.L_x_671:
[----:B------:R-:W3:Y:S02]  /*21340*/  S2R R55, SR_CTAID.Y ;  /* 0x0000000000377919 */ /* 0x000ee40000002600 */
[----:B---3--:R-:W-:Y:S01]  /*21350*/  SHF.R.S32.HI R43, RZ, 0x1f, R55 ;  /* 0x0000001fff2b7819 */ /* 0x008fe20000011437 */
[----:B------:R-:W-:Y:S05]  /*21360*/  @P4 BRA `(.L_x_729) ;  /* 0x0000130000004947 */ /* 0x000fea0003800000 */
[----:B------:R-:W3:Y:S01]  /*21370*/  LDL R44, [R1+0x78] ;  /* 0x00007800012c7983 */ /* 0x000ee20000100800 */
[----:B------:R-:W-:Y:S01]  /*21380*/  IMAD.MOV.U32 R6, RZ, RZ, -0x10 ;  /* 0xfffffff0ff067424 */ /* 0x000fe200078e00ff */
[----:B------:R-:W-:Y:S02]  /*21390*/  F2FP.BF16.PACK_AB R5, R121, R120 ;  /* 0x000000787905723e */ /* 0x000fe400000010ff */
[----:B------:R-:W4:Y:S01]  /*213a0*/  S2R R41, SR_TID.X ;  /* 0x0000000000297919 */ /* 0x000f220000002100 */
        /* <DEDUP_REMOVED lines=12> */
[----:B----4-:R-:W-:Y:S02]  /*21470*/  SHF.R.S32.HI R42, RZ, 0x1f, R41 ;  /* 0x0000001fff2a7819 */ /* 0x010fe40000011429 */
        /* <DEDUP_REMOVED lines=16> */
[----:B--2---:R-:W-:Y:S01]  /*21580*/  IMAD.IADD R27, R41, 0x1, -R0 ;  /* 0x00000001291b7824 */ /* 0x004fe200078e0a00 */
        /* <DEDUP_REMOVED lines=35> */
[----:B--2---:R-:W-:-:S03]  /*217c0*/  IMAD.MOV.U32 R5, RZ, RZ, 0x20 ;  /* 0x00000020ff057424 */ /* 0x004fc600078e00ff */
        /* <DEDUP_REMOVED lines=14> */
[----:B--2---:R-:W-:-:S03]  /*218b0*/  IMAD.IADD R3, R8, 0x1, R2 ;  /* 0x0000000108037824 */ /* 0x004fc600078e0202 */
        /* <DEDUP_REMOVED lines=36> */
.L_x_730:
        /* <DEDUP_REMOVED lines=183> */
.L_x_729:
        /* <DEDUP_REMOVED lines=19> */
.L_x_731:
[----:B----4-:R-:W3:Y:S01]  /*227a0*/  S2R R10, SR_TID.X ;  /* 0x00000000000a7919 */ /* 0x010ee20000002100 */
[----:B------:R-:W-:Y:S01]  /*227b0*/  SHF.R.S32.HI R0, RZ, 0x1f, R8 ;  /* 0x0000001fff007819 */ /* 0x000fe20000011408 */
[----:B------:R-:W-:Y:S01]  /*227c0*/  BSSY B0, `(.L_x_732) ;  /* 0x0000026000007945 */ /* 0x000fe20003800000 */
[----:B-1----:R-:W-:-:S02]  /*227d0*/  SEL R9, R8, RZ, !P0 ;  /* 0x000000ff08097207 */ /* 0x002fc40004000000 */
[----:B------:R-:W-:Y:S02]  /*227e0*/  SEL R11, R0, RZ, !P0 ;  /* 0x000000ff000b7207 */ /* 0x000fe40004000000 */
[----:B---3--:R-:W-:-:S13]  /*227f0*/  ISETP.GT.AND P1, PT, R10, 0x7f, PT ;  /* 0x0000007f0a00780c */ /* 0x008fda0003f24270 */
        /* <DEDUP_REMOVED lines=34> */
.L_x_733:
[----:B------:R-:W-:Y:S05]  /*22a20*/  BSYNC B0 ;  /* 0x0000000000007941 */ /* 0x000fea0003800000 */
.L_x_732:
[----:B------:R-:W3:Y:S01]  /*22a30*/  S2R R12, SR_CTAID.X ;  /* 0x00000000000c7919 */ /* 0x000ee20000002500 */
        /* <DEDUP_REMOVED lines=16> */
[----:B---3--:R-:W-:Y:S02]  /*22b40*/  IMAD R4, R12, 0x80, R4 ;  /* 0x000000800c047824 */ /* 0x008fe400078e0204 */
        /* <DEDUP_REMOVED lines=28> */
[----:B------:R-:W3:Y:S01]  /*22d10*/  SHFL.IDX PT, R7, R3, RZ, 0x181f ;  /* 0x00181fff03077589 */ /* 0x000ee200000e0000 */
[----:B------:R-:W-:-:S02]  /*22d20*/  IADD3 R8, R2, 0x10, RZ ;  /* 0x0000001002087810 */ /* 0x000fc40007ffe0ff */
[-C--:B------:R-:W-:Y:S01]  /*22d30*/  ISETP.GE.OR P1, PT, R2, R19.reuse, P0 ;  /* 0x000000130200720c */ /* 0x080fe20000726670 */
[----:B------:R-:W4:Y:S01]  /*22d40*/  SHFL.IDX PT, R9, R3, 0x1, 0x181f ;  /* 0x00381f0003097f89 */ /* 0x000f2200000e0000 */
[-C--:B------:R-:W-:Y:S02]  /*22d50*/  ISETP.GE.OR P5, PT, R8, R19.reuse, P0 ;  /* 0x000000130800720c */ /* 0x080fe400007a6670 */
[C---:B------:R-:W-:Y:S01]  /*22d60*/  IADD3 R14, R2.reuse, 0x20, RZ ;  /* 0x00000020020e7810 */ /* 0x040fe20007ffe0ff */
[----:B------:R-:W2:Y:S01]  /*22d70*/  SHFL.IDX PT, R8, R4, 0x2, 0x181f ;  /* 0x00581f0004087f89 */ /* 0x000ea200000e0000 */
[----:B------:R-:W-:Y:S02]  /*22d80*/  IADD3 R10, R2, 0x40, RZ ;  /* 0x00000040020a7810 */ /* 0x000fe40007ffe0ff */
[----:B------:R-:W-:Y:S01]  /*22d90*/  ISETP.GE.OR P4, PT, R14, R19, P0 ;  /* 0x000000130e00720c */ /* 0x000fe20000786670 */
[----:B------:R-:W2:Y:S01]  /*22da0*/  SHFL.IDX PT, R12, R3, 0x2, 0x181f ;  /* 0x00581f00030c7f89 */ /* 0x000ea200000e0000 */
[----:B------:R-:W-:-:S02]  /*22db0*/  IADD3 R13, R2, 0x30, RZ ;  /* 0x00000030020d7810 */ /* 0x000fc40007ffe0ff */
[-C--:B------:R-:W-:Y:S01]  /*22dc0*/  ISETP.GE.OR P6, PT, R10, R19.reuse, P0 ;  /* 0x000000130a00720c */ /* 0x080fe200007c6670 */
[----:B------:R-:W2:Y:S01]  /*22dd0*/  SHFL.IDX PT, R11, R4, 0x3, 0x181f ;  /* 0x00781f00040b7f89 */ /* 0x000ea200000e0000 */
[C---:B-1----:R-:W-:Y:S02]  /*22de0*/  @!P1 LEA R6, P2, R0.reuse, R6, 0x1 ;  /* 0x0000000600069211 */ /* 0x042fe400078408ff */
[----:B------:R-:W-:Y:S01]  /*22df0*/  ISETP.GE.OR P3, PT, R13, R19, P0 ;  /* 0x000000130d00720c */ /* 0x000fe20000766670 */
[----:B------:R-:W1:Y:S01]  /*22e00*/  SHFL.IDX PT, R14, R3, 0x3, 0x181f ;  /* 0x00781f00030e7f89 */ /* 0x000e6200000e0000 */
[----:B---3--:R-:W-:-:S03]  /*22e10*/  @!P1 LEA.HI.X R7, R0, R7, R20, 0x1, P2 ;  /* 0x0000000700079211 */ /* 0x008fc600010f0c14 */
[----:B------:R-:W3:Y:S04]  /*22e20*/  SHFL.IDX PT, R10, R4, 0x4, 0x181f ;  /* 0x00981f00040a7f89 */ /* 0x000ee800000e0000 */
[----:B------:R1:W-:Y:S04]  /*22e30*/  @!P1 ST.E.128 [R6.64], RZ ;  /* 0x000000ff06009985 */ /* 0x0003e8000c101d08 */
[----:B------:R-:W-:Y:S04]  /*22e40*/  SHFL.IDX PT, R13, R4, 0x5, 0x181f ;  /* 0x00b81f00040d7f89 */ /* 0x000fe800000e0000 */
[----:B------:R-:W-:Y:S04]  /*22e50*/  SHFL.IDX PT, R15, R4, 0x6, 0x181f ;  /* 0x00d81f00040f7f89 */ /* 0x000fe800000e0000 */
[----:B------:R-:W3:Y:S04]  /*22e60*/  SHFL.IDX PT, R18, R3, 0x4, 0x181f ;  /* 0x00981f0003127f89 */ /* 0x000ee800000e0000 */
[----:B------:R-:W3:Y:S04]  /*22e70*/  SHFL.IDX PT, R17, R3, 0x5, 0x181f ;  /* 0x00b81f0003117f89 */ /* 0x000ee800000e0000 */
[----:B------:R-:W3:Y:S04]  /*22e80*/  SHFL.IDX PT, R16, R3, 0x6, 0x181f ;  /* 0x00d81f0003107f89 */ /* 0x000ee800000e0000 */
[----:B------:R-:W3:Y:S01]  /*22e90*/  SHFL.IDX PT, R4, R4, 0x7, 0x181f ;  /* 0x00f81f0004047f89 */ /* 0x000ee200000e0000 */
[----:B-1----:R-:W-:-:S02]  /*22ea0*/  IADD3 R7, R2, 0x50, RZ ;  /* 0x0000005002077810 */ /* 0x002fc40007ffe0ff */
[C---:B------:R-:W-:Y:S01]  /*22eb0*/  @!P5 LEA R6, P1, R0.reuse, R5, 0x1 ;  /* 0x000000050006d211 */ /* 0x040fe200078208ff */
[----:B------:R-:W1:Y:S01]  /*22ec0*/  SHFL.IDX PT, R3, R3, 0x7, 0x181f ;  /* 0x00f81f0003037f89 */ /* 0x000e6200000e0000 */
[----:B------:R-:W-:Y:S02]  /*22ed0*/  ISETP.GE.OR P2, PT, R7, R19, P0 ;  /* 0x000000130700720c */ /* 0x000fe40000746670 */
[C---:B----4-:R-:W-:Y:S02]  /*22ee0*/  @!P5 LEA.HI.X R7, R0.reuse, R9, R20, 0x1, P1 ;  /* 0x000000090007d211 */ /* 0x050fe400008f0c14 */
[----:B--2---:R-:W-:Y:S02]  /*22ef0*/  @!P4 LEA R8, P1, R0, R8, 0x1 ;  /* 0x000000080008c211 */ /* 0x004fe400078208ff */
        /* <DEDUP_REMOVED lines=9> */
[----:B--2---:R-:W-:-:S04]  /*22f90*/  @!P3 LEA R6, P5, R0, R11, 0x1 ;  /* 0x0000000b0006b211 */ /* 0x004fc800078a08ff */
[C---:B------:R-:W-:Y:S02]  /*22fa0*/  @!P3 LEA.HI.X R7, R0.reuse, R14, R20, 0x1, P5 ;  /* 0x0000000e0007b211 */ /* 0x040fe400028f0c14 */
[----:B---3--:R-:W-:-:S03]  /*22fb0*/  @!P6 LEA R10, P5, R0, R10, 0x1 ;  /* 0x0000000a000ae211 */ /* 0x008fc600078a08ff */
        /* <DEDUP_REMOVED lines=14> */
.L_x_734:
        /* <DEDUP_REMOVED lines=14> */
.L_x_745:


//--------------------- .nv.shared._ZN7cutlass13device_kernelIN5flash19enable_sm80_to_sm89INS1_16FlashAttnFwdSm80INS1_25CollectiveMainloopFwdSm80ILi4ELi1ELb0EN4cute5tupleIJNS5_1CILi128EEENS7_ILi112EEENS7_ILi64EEEEEELi64ENS_10bfloat16_tEfNS_4arch4Sm80ELb0ELb0ELb1ELb0ELb0ELb0ELb1ELb0EEENS1_21CollectiveEpilogueFwdINS6_IJS8_SA_S9_EEENS6_IJNS7_ILi1EEESI_SI_EEESC_SE_Li128ELb0ELb1ELb0ELb0EEENS1_19SingleTileSchedulerILb0ELb0ELb1ELi128EEEEEEEEEvNT_6ParamsE --------------------------
	.section	.nv.shared._ZN7cutlass13device_kernelIN5flash19enable_sm80_to_sm89INS1_16FlashAttnFwdSm80INS1_25CollectiveMainloopFwdSm80ILi4ELi1ELb0EN4cute5tupleIJNS5_1CILi128EEENS7_ILi112EEENS7_ILi64EEEEEELi64ENS_10bfloat16_tEfNS_4arch4Sm80ELb0ELb0ELb1ELb0ELb0ELb0ELb1ELb0EEENS1_21CollectiveEpilogueFwdINS6_IJS8_SA_S9_EEENS6_IJNS7_ILi1EEESI_SI_EEESC_SE_Li128ELb0ELb1ELb0ELb0EEENS1_19SingleTileSchedulerILb0ELb0ELb1ELi128EEEEEEEEEvNT_6ParamsE,"aw",@nobits
	.sectionflags	@""
	.align	16


//--------------------- .nv.global                --------------------------
	.section	.nv.global,"aw",@nobits
.nv.global:
	.type		_ZN73_INTERNAL_1f623742_37_flash_fwd_hdim64_bf16_softcap_sm80_cu_a7f3af4d_42764cute1_E,@object
	.size		_ZN73_INTERNAL_1f623742_37_flash_fwd_hdim64_bf16_softcap_sm80_cu_a7f3af4d_42764cute1_E,(_ZN73_INTERNAL_1f623742_37_flash_fwd_hdim64_bf16_softcap_sm80_cu_a7f3af4d_42764cuda3std3__45__cpo6cbeginE - _ZN73_INTERNAL_1f623742_37_flash_fwd_hdim64_bf16_softcap_sm80_cu_a7f3af4d_42764cute1_E)
_ZN73_INTERNAL_1f623742_37_flash_fwd_hdim64_bf16_softcap_sm80_cu_a7f3af4d_42764cute1_E:
	.zero		1
	.type		_ZN73_INTERNAL_1f623742_37_flash_fwd_hdim64_bf16_softcap_sm80_cu_a7f3af4d_42764cuda3std3__45__cpo6cbeginE,@object
	.size		_ZN73_INTERNAL_1f623742_37_flash_fwd_hdim64_bf16_softcap_sm80_cu_a7f3af4d_42764cuda3std3__45__cpo6cbeginE,(_ZN73_INTERNAL_1f623742_37_flash_fwd_hdim64_bf16_softcap_sm80_cu_a7f3af4d_42764cuda3std3__48in_placeE - _ZN73_INTERNAL_1f623742_37_flash_fwd_hdim64_bf16_softcap_sm80_cu_a7f3af4d_42764cuda3std3__45__cpo6cbeginE)
_ZN73_INTERNAL_1f623742_37_flash_fwd_hdim64_bf16_softcap_sm80_cu_a7f3af4d_42764cuda3std3__45__cpo6cbeginE:
	.zero		1
	.type		_ZN73_INTERNAL_1f623742_37_flash_fwd_hdim64_bf16_softcap_sm80_cu_a7f3af4d_42764cuda3std3__48in_placeE,@object
	.size		_ZN73_INTERNAL_1f623742_37_flash_fwd_hdim64_bf16_softcap_sm80_cu_a7f3af4d_42764cuda3std3__48in_placeE,(_ZN73_INTERNAL_1f623742_37_flash_fwd_hdim64_bf16_softcap_sm80_cu_a7f3af4d_42764cuda3std6ranges3__45__cpo9iter_moveE - _ZN73_INTERNAL_1f623742_37_flash_fwd_hdim64_bf16_softcap_sm80_cu_a7f3af4d_42764cuda3std3__48in_placeE)
_ZN73_INTERNAL_1f623742_37_flash_fwd_hdim64_bf16_softcap_sm80_cu_a7f3af4d_42764cuda3std3__48in_placeE:
	.zero		1
	.type		_ZN73_INTERNAL_1f623742_37_flash_fwd_hdim64_bf16_softcap_sm80_cu_a7f3af4d_42764cuda3std6ranges3__45__cpo9iter_moveE,@object
	.size		_ZN73_INTERNAL_1f623742_37_flash_fwd_hdim64_bf16_softcap_sm80_cu_a7f3af4d_42764cuda3std6ranges3__45__cpo9iter_moveE,(_ZN73_INTERNAL_1f623742_37_flash_fwd_hdim64_bf16_softcap_sm80_cu_a7f3af4d_42764cuda3std3__45__cpo5beginE - _ZN73_INTERNAL_1f623742_37_flash_fwd_hdim64_bf16_softcap_sm80_cu_a7f3af4d_42764cuda3std6ranges3__45__cpo9iter_moveE)
_ZN73_INTERNAL_1f623742_37_flash_fwd_hdim64_bf16_softcap_sm80_cu_a7f3af4d_42764cuda3std6ranges3__45__cpo9iter_moveE:
	.zero		1
	.type		_ZN73_INTERNAL_1f623742_37_flash_fwd_hdim64_bf16_softcap_sm80_cu_a7f3af4d_42764cuda3std3__45__cpo5beginE,@object
	.size		_ZN73_INTERNAL_1f623742_37_flash_fwd_hdim64_bf16_softcap_sm80_cu_a7f3af4d_42764cuda3std3__45__cpo5beginE,(_ZN73_INTERNAL_1f623742_37_flash_fwd_hdim64_bf16_softcap_sm80_cu_a7f3af4d_42764cuda3std3__475_GLOBAL__N__1f623742_37_flash_fwd_hdim64_bf16_softcap_sm80_cu_a7f3af4d_42766ignoreE - _ZN73_INTERNAL_1f623742_37_flash_fwd_hdim64_bf16_softcap_sm80_cu_a7f3af4d_42764cuda3std3__45__cpo5beginE)
_ZN73_INTERNAL_1f623742_37_flash_fwd_hdim64_bf16_softcap_sm80_cu_a7f3af4d_42764cuda3std3__45__cpo5beginE:
	.zero		1
	.type		_ZN73_INTERNAL_1f623742_37_flash_fwd_hdim64_bf16_softcap_sm80_cu_a7f3af4d_42764cuda3std3__475_GLOBAL__N__1f623742_37_flash_fwd_hdim64_bf16_softcap_sm80_cu_a7f3af4d_42766ignoreE,@object
	.size		_ZN73_INTERNAL_1f623742_37_flash_fwd_hdim64_bf16_softcap_sm80_cu_a7f3af4d_42764cuda3std3__475_GLOBAL__N__1f623742_37_flash_fwd_hdim64_bf16_softcap_sm80_cu_a7f3af4d_42766ignoreE,(_ZN73_INTERNAL_1f623742_37_flash_fwd_hdim64_bf16_softcap_sm80_cu_a7f3af4d_42764cute7productE - _ZN73_INTERNAL_1f623742_37_flash_fwd_hdim64_bf16_softcap_sm80_cu_a7f3af4d_42764cuda3std3__475_GLOBAL__N__1f623742_37_flash_fwd_hdim64_bf16_softcap_sm80_cu_a7f3af4d_42766ignoreE)
_ZN73_INTERNAL_1f623742_37_flash_fwd_hdim64_bf16_softcap_sm80_cu_a7f3af4d_42764cuda3std3__475_GLOBAL__N__1f623742_37_flash_fwd_hdim64_bf16_softcap_sm80_cu_a7f3af4d_42766ignoreE:
	.zero		1
	.type		_ZN73_INTERNAL_1f623742_37_flash_fwd_hdim64_bf16_softcap_sm80_cu_a7f3af4d_42764cute7productE,@object
	.size		_ZN73_INTERNAL_1f623742_37_flash_fwd_hdim64_bf16_softcap_sm80_cu_a7f3af4d_42764cute7productE,(_ZN73_INTERNAL_1f623742_37_flash_fwd_hdim64_bf16_softcap_sm80_cu_a7f3af4d_42764cuda3std3__45__cpo3endE - _ZN73_INTERNAL_1f623742_37_flash_fwd_hdim64_bf16_softcap_sm80_cu_a7f3af4d_42764cute7productE)
_ZN73_INTERNAL_1f623742_37_flash_fwd_hdim64_bf16_softcap_sm80_cu_a7f3af4d_42764cute7productE:
	.zero		1
	.type		_ZN73_INTERNAL_1f623742_37_flash_fwd_hdim64_bf16_softcap_sm80_cu_a7f3af4d_42764cuda3std3__45__cpo3endE,@object
	.size		_ZN73_INTERNAL_1f623742_37_flash_fwd_hdim64_bf16_softcap_sm80_cu_a7f3af4d_42764cuda3std3__45__cpo3endE,(_ZN73_INTERNAL_1f623742_37_flash_fwd_hdim64_bf16_softcap_sm80_cu_a7f3af4d_42764cuda3std3__419piecewise_constructE - _ZN73_INTERNAL_1f623742_37_flash_fwd_hdim64_bf16_softcap_sm80_cu_a7f3af4d_42764cuda3std3__45__cpo3endE)
_ZN73_INTERNAL_1f623742_37_flash_fwd_hdim64_bf16_softcap_sm80_cu_a7f3af4d_42764cuda3std3__45__cpo3endE:
	.zero		1
	.type		_ZN73_INTERNAL_1f623742_37_flash_fwd_hdim64_bf16_softcap_sm80_cu_a7f3af4d_42764cuda3std3__419piecewise_constructE,@object
	.size		_ZN73_INTERNAL_1f623742_37_flash_fwd_hdim64_bf16_softcap_sm80_cu_a7f3af4d_42764cuda3std3__419piecewise_constructE,(_ZN73_INTERNAL_1f623742_37_flash_fwd_hdim64_bf16_softcap_sm80_cu_a7f3af4d_42764cuda3std3__45__cpo4cendE - _ZN73_INTERNAL_1f623742_37_flash_fwd_hdim64_bf16_softcap_sm80_cu_a7f3af4d_42764cuda3std3__419piecewise_constructE)
_ZN73_INTERNAL_1f623742_37_flash_fwd_hdim64_bf16_softcap_sm80_cu_a7f3af4d_42764cuda3std3__419piecewise_constructE:
	.zero		1
	.type		_ZN73_INTERNAL_1f623742_37_flash_fwd_hdim64_bf16_softcap_sm80_cu_a7f3af4d_42764cuda3std3__45__cpo4cendE,@object
	.size		_ZN73_INTERNAL_1f623742_37_flash_fwd_hdim64_bf16_softcap_sm80_cu_a7f3af4d_42764cuda3std3__45__cpo4cendE,(_ZN73_INTERNAL_1f623742_37_flash_fwd_hdim64_bf16_softcap_sm80_cu_a7f3af4d_42764cuda3std6ranges3__45__cpo4swapE - _ZN73_INTERNAL_1f623742_37_flash_fwd_hdim64_bf16_softcap_sm80_cu_a7f3af4d_42764cuda3std3__45__cpo4cendE)
_ZN73_INTERNAL_1f623742_37_flash_fwd_hdim64_bf16_softcap_sm80_cu_a7f3af4d_42764cuda3std3__45__cpo4cendE:
	.zero		1
	.type		_ZN73_INTERNAL_1f623742_37_flash_fwd_hdim64_bf16_softcap_sm80_cu_a7f3af4d_42764cuda3std6ranges3__45__cpo4swapE,@object
	.size		_ZN73_INTERNAL_1f623742_37_flash_fwd_hdim64_bf16_softcap_sm80_cu_a7f3af4d_42764cuda3std6ranges3__45__cpo4swapE,(.L_7 - _ZN73_INTERNAL_1f623742_37_flash_fwd_hdim64_bf16_softcap_sm80_cu_a7f3af4d_42764cuda3std6ranges3__45__cpo4swapE)
_ZN73_INTERNAL_1f623742_37_flash_fwd_hdim64_bf16_softcap_sm80_cu_a7f3af4d_42764cuda3std6ranges3__45__cpo4swapE:
	.zero		1
.L_7:


//--------------------- .nv.shared._ZN7cutlass13device_kernelIN5flash19enable_sm80_to_sm89INS1_16FlashAttnFwdSm80INS1_25CollectiveMainloopFwdSm80ILi4ELi1ELb0EN4cute5tupleIJNS5_1CILi128EEENS7_ILi112EEENS7_ILi64EEEEEELi64ENS_10bfloat16_tEfNS_4arch4Sm80ELb0ELb0ELb1ELb1ELb0ELb0ELb1ELb0EEENS1_21CollectiveEpilogueFwdINS6_IJS8_SA_S9_EEENS6_IJNS7_ILi1EEESI_SI_EEESC_SE_Li128ELb1ELb1ELb0ELb0EEENS1_19SingleTileSchedulerILb1ELb0ELb1ELi128EEEEEEEEEvNT_6ParamsE --------------------------
	.section	.nv.shared._ZN7cutlass13device_kernelIN5flash19enable_sm80_to_sm89INS1_16FlashAttnFwdSm80INS1_25CollectiveMainloopFwdSm80ILi4ELi1ELb0EN4cute5tupleIJNS5_1CILi128EEENS7_ILi112EEENS7_ILi64EEEEEELi64ENS_10bfloat16_tEfNS_4arch4Sm80ELb0ELb0ELb1ELb1ELb0ELb0ELb1ELb0EEENS1_21CollectiveEpilogueFwdINS6_IJS8_SA_S9_EEENS6_IJNS7_ILi1EEESI_SI_EEESC_SE_Li128ELb1ELb1ELb0ELb0EEENS1_19SingleTileSchedulerILb1ELb0ELb1ELi128EEEEEEEEEvNT_6ParamsE,"aw",@nobits
	.sectionflags	@""
	.align	16


//--------------------- .nv.shared._ZN7cutlass13device_kernelIN5flash19enable_sm80_to_sm89INS1_16FlashAttnFwdSm80INS1_25CollectiveMainloopFwdSm80ILi4ELi1ELb0EN4cute5tupleIJNS5_1CILi128EEENS7_ILi112EEENS7_ILi64EEEEEELi64ENS_10bfloat16_tEfNS_4arch4Sm80ELb0ELb0ELb1ELb1ELb0ELb1ELb1ELb0EEENS1_21CollectiveEpilogueFwdINS6_IJS8_SA_S9_EEENS6_IJNS7_ILi1EEESI_SI_EEESC_SE_Li128ELb1ELb1ELb0ELb0EEENS1_19SingleTileSchedulerILb1ELb0ELb1ELi128EEEEEEEEEvNT_6ParamsE --------------------------
	.section	.nv.shared._ZN7cutlass13device_kernelIN5flash19enable_sm80_to_sm89INS1_16FlashAttnFwdSm80INS1_25CollectiveMainloopFwdSm80ILi4ELi1ELb0EN4cute5tupleIJNS5_1CILi128EEENS7_ILi112EEENS7_ILi64EEEEEELi64ENS_10bfloat16_tEfNS_4arch4Sm80ELb0ELb0ELb1ELb1ELb0ELb1ELb1ELb0EEENS1_21CollectiveEpilogueFwdINS6_IJS8_SA_S9_EEENS6_IJNS7_ILi1EEESI_SI_EEESC_SE_Li128ELb1ELb1ELb0ELb0EEENS1_19SingleTileSchedulerILb1ELb0ELb1ELi128EEEEEEEEEvNT_6ParamsE,"aw",@nobits
	.sectionflags	@""
	.align	16


//--------------------- .nv.shared._ZN7cutlass13device_kernelIN5flash19enable_sm80_to_sm89INS1_16FlashAttnFwdSm80INS1_25CollectiveMainloopFwdSm80ILi4ELi1ELb0EN4cute5tupleIJNS5_1CILi128EEENS7_ILi96EEENS7_ILi64EEEEEELi64ENS_10bfloat16_tEfNS_4arch4Sm80ELb0ELb1ELb1ELb0ELb0ELb0ELb1ELb0EEENS1_21CollectiveEpilogueFwdINS6_IJS8_SA_S9_EEENS6_IJNS7_ILi1EEESI_SI_EEESC_SE_Li128ELb0ELb1ELb0ELb0EEENS1_19SingleTileSchedulerILb0ELb0ELb1ELi128EEEEEEEEEvNT_6ParamsE --------------------------
	.section	.nv.shared._ZN7cutlass13device_kernelIN5flash19enable_sm80_to_sm89INS1_16FlashAttnFwdSm80INS1_25CollectiveMainloopFwdSm80ILi4ELi1ELb0EN4cute5tupleIJNS5_1CILi128EEENS7_ILi96EEENS7_ILi64EEEEEELi64ENS_10bfloat16_tEfNS_4arch4Sm80ELb0ELb1ELb1ELb0ELb0ELb0ELb1ELb0EEENS1_21CollectiveEpilogueFwdINS6_IJS8_SA_S9_EEENS6_IJNS7_ILi1EEESI_SI_EEESC_SE_Li128ELb0ELb1ELb0ELb0EEENS1_19SingleTileSchedulerILb0ELb0ELb1ELi128EEEEEEEEEvNT_6ParamsE,"aw",@nobits
	.sectionflags	@""
	.align	16


//--------------------- .nv.shared._ZN7cutlass13device_kernelIN5flash19enable_sm80_to_sm89INS1_16FlashAttnFwdSm80INS1_25CollectiveMainloopFwdSm80ILi4ELi1ELb0EN4cute5tupleIJNS5_1CILi128EEENS7_ILi96EEENS7_ILi64EEEEEELi64ENS_10bfloat16_tEfNS_4arch4Sm80ELb0ELb1ELb1ELb1ELb0ELb0ELb1ELb0EEENS1_21CollectiveEpilogueFwdINS6_IJS8_SA_S9_EEENS6_IJNS7_ILi1EEESI_SI_EEESC_SE_Li128ELb1ELb1ELb0ELb0EEENS1_19SingleTileSchedulerILb1ELb0ELb1ELi128EEEEEEEEEvNT_6ParamsE --------------------------
	.section	.nv.shared._ZN7cutlass13device_kernelIN5flash19enable_sm80_to_sm89INS1_16FlashAttnFwdSm80INS1_25CollectiveMainloopFwdSm80ILi4ELi1ELb0EN4cute5tupleIJNS5_1CILi128EEENS7_ILi96EEENS7_ILi64EEEEEELi64ENS_10bfloat16_tEfNS_4arch4Sm80ELb0ELb1ELb1ELb1ELb0ELb0ELb1ELb0EEENS1_21CollectiveEpilogueFwdINS6_IJS8_SA_S9_EEENS6_IJNS7_ILi1EEESI_SI_EEESC_SE_Li128ELb1ELb1ELb0ELb0EEENS1_19SingleTileSchedulerILb1ELb0ELb1ELi128EEEEEEEEEvNT_6ParamsE,"aw",@nobits
	.sectionflags	@""
	.align	16


//--------------------- .nv.shared._ZN7cutlass13device_kernelIN5flash19enable_sm80_to_sm89INS1_16FlashAttnFwdSm80INS1_25CollectiveMainloopFwdSm80ILi4ELi1ELb0EN4cute5tupleIJNS5_1CILi128EEENS7_ILi96EEENS7_ILi64EEEEEELi64ENS_10bfloat16_tEfNS_4arch4Sm80ELb0ELb1ELb1ELb1ELb0ELb1ELb1ELb0EEENS1_21CollectiveEpilogueFwdINS6_IJS8_SA_S9_EEENS6_IJNS7_ILi1EEESI_SI_EEESC_SE_Li128ELb1ELb1ELb0ELb0EEENS1_19SingleTileSchedulerILb1ELb0ELb1ELi128EEEEEEEEEvNT_6ParamsE --------------------------
	.section	.nv.shared._ZN7cutlass13device_kernelIN5flash19enable_sm80_to_sm89INS1_16FlashAttnFwdSm80INS1_25CollectiveMainloopFwdSm80ILi4ELi1ELb0EN4cute5tupleIJNS5_1CILi128EEENS7_ILi96EEENS7_ILi64EEEEEELi64ENS_10bfloat16_tEfNS_4arch4Sm80ELb0ELb1ELb1ELb1ELb0ELb1ELb1ELb0EEENS1_21CollectiveEpilogueFwdINS6_IJS8_SA_S9_EEENS6_IJNS7_ILi1EEESI_SI_EEESC_SE_Li128ELb1ELb1ELb0ELb0EEENS1_19SingleTileSchedulerILb1ELb0ELb1ELi128EEEEEEEEEvNT_6ParamsE,"aw",@nobits
	.sectionflags	@""
	.align	16


//--------------------- .nv.shared._ZN7cutlass13device_kernelIN5flash19enable_sm80_to_sm89INS1_16FlashAttnFwdSm80INS1_25CollectiveMainloopFwdSm80ILi4ELi1ELb0EN4cute5tupleIJNS5_1CILi128EEENS7_ILi112EEENS7_ILi64EEEEEELi64ENS_10bfloat16_tEfNS_4arch4Sm80ELb1ELb0ELb1ELb0ELb0ELb0ELb1ELb0EEENS1_21CollectiveEpilogueFwdINS6_IJS8_SA_S9_EEENS6_IJNS7_ILi1EEESI_SI_EEESC_SE_Li128ELb0ELb1ELb0ELb0EEENS1_30DynamicPersistentTileSchedulerILi128ELi128ELb0ELb1ELb0EEEEEEEEEvNT_6ParamsE --------------------------
	.section	.nv.shared._ZN7cutlass13device_kernelIN5flash19enable_sm80_to_sm89INS1_16FlashAttnFwdSm80INS1_25CollectiveMainloopFwdSm80ILi4ELi1ELb0EN4cute5tupleIJNS5_1CILi128EEENS7_ILi112EEENS7_ILi64EEEEEELi64ENS_10bfloat16_tEfNS_4arch4Sm80ELb1ELb0ELb1ELb0ELb0ELb0ELb1ELb0EEENS1_21CollectiveEpilogueFwdINS6_IJS8_SA_S9_EEENS6_IJNS7_ILi1EEESI_SI_EEESC_SE_Li128ELb0ELb1ELb0ELb0EEENS1_30DynamicPersistentTileSchedulerILi128ELi128ELb0ELb1ELb0EEEEEEEEEvNT_6ParamsE,"aw",@nobits
	.sectionflags	@""
	.align	16


//--------------------- .nv.shared._ZN7cutlass13device_kernelIN5flash19enable_sm80_to_sm89INS1_16FlashAttnFwdSm80INS1_25CollectiveMainloopFwdSm80ILi4ELi1ELb0EN4cute5tupleIJNS5_1CILi128EEENS7_ILi112EEENS7_ILi64EEEEEELi64ENS_10bfloat16_tEfNS_4arch4Sm80ELb1ELb0ELb1ELb1ELb0ELb0ELb1ELb0EEENS1_21CollectiveEpilogueFwdINS6_IJS8_SA_S9_EEENS6_IJNS7_ILi1EEESI_SI_EEESC_SE_Li128ELb1ELb1ELb0ELb0EEENS1_19SingleTileSchedulerILb1ELb0ELb1ELi128EEEEEEEEEvNT_6ParamsE --------------------------
	.section	.nv.shared._ZN7cutlass13device_kernelIN5flash19enable_sm80_to_sm89INS1_16FlashAttnFwdSm80INS1_25CollectiveMainloopFwdSm80ILi4ELi1ELb0EN4cute5tupleIJNS5_1CILi128EEENS7_ILi112EEENS7_ILi64EEEEEELi64ENS_10bfloat16_tEfNS_4arch4Sm80ELb1ELb0ELb1ELb1ELb0ELb0ELb1ELb0EEENS1_21CollectiveEpilogueFwdINS6_IJS8_SA_S9_EEENS6_IJNS7_ILi1EEESI_SI_EEESC_SE_Li128ELb1ELb1ELb0ELb0EEENS1_19SingleTileSchedulerILb1ELb0ELb1ELi128EEEEEEEEEvNT_6ParamsE,"aw",@nobits
	.sectionflags	@""
	.align	16


//--------------------- .nv.shared._ZN7cutlass13device_kernelIN5flash19enable_sm80_to_sm89INS1_16FlashAttnFwdSm80INS1_25CollectiveMainloopFwdSm80ILi4ELi1ELb0EN4cute5tupleIJNS5_1CILi128EEENS7_ILi112EEENS7_ILi64EEEEEELi64ENS_10bfloat16_tEfNS_4arch4Sm80ELb1ELb0ELb1ELb1ELb0ELb1ELb1ELb0EEENS1_21CollectiveEpilogueFwdINS6_IJS8_SA_S9_EEENS6_IJNS7_ILi1EEESI_SI_EEESC_SE_Li128ELb1ELb1ELb0ELb0EEENS1_19SingleTileSchedulerILb1ELb0ELb1ELi128EEEEEEEEEvNT_6ParamsE --------------------------
	.section	.nv.shared._ZN7cutlass13device_kernelIN5flash19enable_sm80_to_sm89INS1_16FlashAttnFwdSm80INS1_25CollectiveMainloopFwdSm80ILi4ELi1ELb0EN4cute5tupleIJNS5_1CILi128EEENS7_ILi112EEENS7_ILi64EEEEEELi64ENS_10bfloat16_tEfNS_4arch4Sm80ELb1ELb0ELb1ELb1ELb0ELb1ELb1ELb0EEENS1_21CollectiveEpilogueFwdINS6_IJS8_SA_S9_EEENS6_IJNS7_ILi1EEESI_SI_EEESC_SE_Li128ELb1ELb1ELb0ELb0EEENS1_19SingleTileSchedulerILb1ELb0ELb1ELi128EEEEEEEEEvNT_6ParamsE,"aw",@nobits
	.sectionflags	@""
	.align	16
